// Copyright (c) 2024, Tri Dao.
// Splitting the different head dimensions to different files to speed up compilation.
// This file is auto-generated. See "generate_kernels.py"
#include "namespace_config.h"
#include "flash_bwd_launch_template.h"

namespace FLASH_NAMESPACE {

template<>
void run_mha_bwd_<cutlass::half_t, 32, false>(Flash_bwd_params &params, cudaStream_t stream) {
    run_mha_bwd_hdim32<cutlass::half_t, false>(params, stream);
}

} // namespace FLASH_NAMESPACE

// ===== COMPILED SASS (sm_90a) =====

	.target	sm_90a

	.elftype	@"ET_EXEC"


//--------------------- .note.nv.tkinfo           --------------------------
	.section	.note.nv.tkinfo,"",@"SHT_NOTE"
	.sectionflags	@"SHF_NOTE_NV_TKINFO"
	.tkinfo
        /*0018*/ 	.word	0x00000002
        /*0030*/ 	.string	""
        /*0030*/ 	.string	"ptxas"
        /*0030*/ 	.string	"Cuda compilation tools, release 13.0, V13.0.88"
        /*0030*/ 	.string	"Build cuda_13.0.r13.0/compiler.36424714_0"
        /*0030*/ 	.string	"-arch sm_90a -m 64 "



//--------------------- .note.nv.cuinfo           --------------------------
	.section	.note.nv.cuinfo,"",@"SHT_NOTE"
	.sectionflags	@"SHF_NOTE_NV_CUINFO"
        /*0018*/ 	.short	0x0002
        /*001a*/ 	.short	0x005a
        /*001c*/ 	.short	0x0082
	.zero		2


//--------------------- .nv.info                  --------------------------
	.section	.nv.info,"",@"SHT_CUDA_INFO"
	.align	4


	//----- nvinfo : EIATTR_REGCOUNT
	.align		4
        /*0000*/ 	.byte	0x04, 0x2f
        /*0002*/ 	.short	(.L_12 - .L_11)
	.align		4
.L_11:
        /*0004*/ 	.word	index@(_ZN5flash25flash_bwd_dot_do_o_kernelILb1E23Flash_bwd_kernel_traitsILi32ELi128ELi128ELi8ELi4ELi4ELi4ELb0ELb0EN7cutlass6half_tE19Flash_kernel_traitsILi32ELi128ELi128ELi8ES3_EEEEvNS_16Flash_bwd_paramsE)
        /*0008*/ 	.word	0x00000020


	//----- nvinfo : EIATTR_FRAME_SIZE
	.align		4
.L_12:
        /*000c*/ 	.byte	0x04, 0x11
        /*000e*/ 	.short	(.L_14 - .L_13)
	.align		4
.L_13:
        /*0010*/ 	.word	index@(_ZN5flash25flash_bwd_dot_do_o_kernelILb1E23Flash_bwd_kernel_traitsILi32ELi128ELi128ELi8ELi4ELi4ELi4ELb0ELb0EN7cutlass6half_tE19Flash_kernel_traitsILi32ELi128ELi128ELi8ES3_EEEEvNS_16Flash_bwd_paramsE)
        /*0014*/ 	.word	0x00000000


	//----- nvinfo : EIATTR_REGCOUNT
	.align		4
.L_14:
        /*0018*/ 	.byte	0x04, 0x2f
        /*001a*/ 	.short	(.L_16 - .L_15)
	.align		4
.L_15:
        /*001c*/ 	.word	index@(_ZN5flash25flash_bwd_dot_do_o_kernelILb0E23Flash_bwd_kernel_traitsILi32ELi128ELi128ELi8ELi4ELi4ELi4ELb0ELb0EN7cutlass6half_tE19Flash_kernel_traitsILi32ELi128ELi128ELi8ES3_EEEEvNS_16Flash_bwd_paramsE)
        /*0020*/ 	.word	0x00000020


	//----- nvinfo : EIATTR_FRAME_SIZE
	.align		4
.L_16:
        /*0024*/ 	.byte	0x04, 0x11
        /*0026*/ 	.short	(.L_18 - .L_17)
	.align		4
.L_17:
        /*0028*/ 	.word	index@(_ZN5flash25flash_bwd_dot_do_o_kernelILb0E23Flash_bwd_kernel_traitsILi32ELi128ELi128ELi8ELi4ELi4ELi4ELb0ELb0EN7cutlass6half_tE19Flash_kernel_traitsILi32ELi128ELi128ELi8ES3_EEEEvNS_16Flash_bwd_paramsE)
        /*002c*/ 	.word	0x00000000


	//----- nvinfo : EIATTR_REGCOUNT
	.align		4
.L_18:
        /*0030*/ 	.byte	0x04, 0x2f
        /*0032*/ 	.short	(.L_20 - .L_19)
	.align		4
.L_19:
        /*0034*/ 	.word	index@(_ZN5flash44flash_bwd_dq_dk_dv_loop_seqk_parallel_kernelI23Flash_bwd_kernel_traitsILi32ELi128ELi128ELi8ELi4ELi4ELi4ELb0ELb0EN7cutlass6half_tE19Flash_kernel_traitsILi32ELi128ELi128ELi8ES3_EELb0ELb0ELb1ELb1ELb0ELb0ELb1EEEvNS_16Flash_bwd_paramsE)
        /*0038*/ 	.word	0x000000ff


	//----- nvinfo : EIATTR_FRAME_SIZE
	.align		4
.L_20:
        /*003c*/ 	.byte	0x04, 0x11
        /*003e*/ 	.short	(.L_22 - .L_21)
	.align		4
.L_21:
        /*0040*/ 	.word	index@(_ZN5flash44flash_bwd_dq_dk_dv_loop_seqk_parallel_kernelI23Flash_bwd_kernel_traitsILi32ELi128ELi128ELi8ELi4ELi4ELi4ELb0ELb0EN7cutlass6half_tE19Flash_kernel_traitsILi32ELi128ELi128ELi8ES3_EELb0ELb0ELb1ELb1ELb0ELb0ELb1EEEvNS_16Flash_bwd_paramsE)
        /*0044*/ 	.word	0x00000098


	//----- nvinfo : EIATTR_REGCOUNT
	.align		4
.L_22:
        /*0048*/ 	.byte	0x04, 0x2f
        /*004a*/ 	.short	(.L_24 - .L_23)
	.align		4
.L_23:
        /*004c*/ 	.word	index@(_ZN5flash44flash_bwd_dq_dk_dv_loop_seqk_parallel_kernelI23Flash_bwd_kernel_traitsILi32ELi128ELi128ELi8ELi4ELi4ELi4ELb0ELb0EN7cutlass6half_tE19Flash_kernel_traitsILi32ELi128ELi128ELi8ES3_EELb1ELb0ELb1ELb1ELb0ELb0ELb0EEEvNS_16Flash_bwd_paramsE)
        /*0050*/ 	.word	0x000000fa


	//----- nvinfo : EIATTR_FRAME_SIZE
	.align		4
.L_24:
        /*0054*/ 	.byte	0x04, 0x11
        /*0056*/ 	.short	(.L_26 - .L_25)
	.align		4
.L_25:
        /*0058*/ 	.word	index@(_ZN5flash44flash_bwd_dq_dk_dv_loop_seqk_parallel_kernelI23Flash_bwd_kernel_traitsILi32ELi128ELi128ELi8ELi4ELi4ELi4ELb0ELb0EN7cutlass6half_tE19Flash_kernel_traitsILi32ELi128ELi128ELi8ES3_EELb1ELb0ELb1ELb1ELb0ELb0ELb0EEEvNS_16Flash_bwd_paramsE)
        /*005c*/ 	.word	0x00000000


	//----- nvinfo : EIATTR_REGCOUNT
	.align		4
.L_26:
        /*0060*/ 	.byte	0x04, 0x2f
        /*0062*/ 	.short	(.L_28 - .L_27)
	.align		4
.L_27:
        /*0064*/ 	.word	index@(_ZN5flash44flash_bwd_dq_dk_dv_loop_seqk_parallel_kernelI23Flash_bwd_kernel_traitsILi32ELi128ELi128ELi8ELi4ELi4ELi4ELb0ELb0EN7cutlass6half_tE19Flash_kernel_traitsILi32ELi128ELi128ELi8ES3_EELb0ELb0ELb1ELb0ELb0ELb1ELb1EEEvNS_16Flash_bwd_paramsE)
        /*0068*/ 	.word	0x000000ff


	//----- nvinfo : EIATTR_FRAME_SIZE
	.align		4
.L_28:
        /*006c*/ 	.byte	0x04, 0x11
        /*006e*/ 	.short	(.L_30 - .L_29)
	.align		4
.L_29:
        /*0070*/ 	.word	index@(_ZN5flash44flash_bwd_dq_dk_dv_loop_seqk_parallel_kernelI23Flash_bwd_kernel_traitsILi32ELi128ELi128ELi8ELi4ELi4ELi4ELb0ELb0EN7cutlass6half_tE19Flash_kernel_traitsILi32ELi128ELi128ELi8ES3_EELb0ELb0ELb1ELb0ELb0ELb1ELb1EEEvNS_16Flash_bwd_paramsE)
        /*0074*/ 	.word	0x00000098


	//----- nvinfo : EIATTR_REGCOUNT
	.align		4
.L_30:
        /*0078*/ 	.byte	0x04, 0x2f
        /*007a*/ 	.short	(.L_32 - .L_31)
	.align		4
.L_31:
        /*007c*/ 	.word	index@(_ZN5flash44flash_bwd_dq_dk_dv_loop_seqk_parallel_kernelI23Flash_bwd_kernel_traitsILi32ELi128ELi128ELi8ELi4ELi4ELi4ELb0ELb0EN7cutlass6half_tE19Flash_kernel_traitsILi32ELi128ELi128ELi8ES3_EELb1ELb0ELb1ELb0ELb0ELb1ELb0EEEvNS_16Flash_bwd_paramsE)
        /*0080*/ 	.word	0x000000ff


	//----- nvinfo : EIATTR_FRAME_SIZE
	.align		4
.L_32:
        /*0084*/ 	.byte	0x04, 0x11
        /*0086*/ 	.short	(.L_34 - .L_33)
	.align		4
.L_33:
        /*0088*/ 	.word	index@(_ZN5flash44flash_bwd_dq_dk_dv_loop_seqk_parallel_kernelI23Flash_bwd_kernel_traitsILi32ELi128ELi128ELi8ELi4ELi4ELi4ELb0ELb0EN7cutlass6half_tE19Flash_kernel_traitsILi32ELi128ELi128ELi8ES3_EELb1ELb0ELb1ELb0ELb0ELb1ELb0EEEvNS_16Flash_bwd_paramsE)
        /*008c*/ 	.word	0x00000000


	//----- nvinfo : EIATTR_REGCOUNT
	.align		4
.L_34:
        /*0090*/ 	.byte	0x04, 0x2f
        /*0092*/ 	.short	(.L_36 - .L_35)
	.align		4
.L_35:
        /*0094*/ 	.word	index@(_ZN5flash44flash_bwd_dq_dk_dv_loop_seqk_parallel_kernelI23Flash_bwd_kernel_traitsILi32ELi128ELi128ELi8ELi4ELi4ELi4ELb0ELb0EN7cutlass6half_tE19Flash_kernel_traitsILi32ELi128ELi128ELi8ES3_EELb0ELb0ELb0ELb1ELb0ELb0ELb1EEEvNS_16Flash_bwd_paramsE)
        /*0098*/ 	.word	0x000000ff


	//----- nvinfo : EIATTR_FRAME_SIZE
	.align		4
.L_36:
        /*009c*/ 	.byte	0x04, 0x11
        /*009e*/ 	.short	(.L_38 - .L_37)
	.align		4
.L_37:
        /*00a0*/ 	.word	index@(_ZN5flash44flash_bwd_dq_dk_dv_loop_seqk_parallel_kernelI23Flash_bwd_kernel_traitsILi32ELi128ELi128ELi8ELi4ELi4ELi4ELb0ELb0EN7cutlass6half_tE19Flash_kernel_traitsILi32ELi128ELi128ELi8ES3_EELb0ELb0ELb0ELb1ELb0ELb0ELb1EEEvNS_16Flash_bwd_paramsE)
        /*00a4*/ 	.word	0x00000098


	//----- nvinfo : EIATTR_REGCOUNT
	.align		4
.L_38:
        /*00a8*/ 	.byte	0x04, 0x2f
        /*00aa*/ 	.short	(.L_40 - .L_39)
	.align		4
.L_39:
        /*00ac*/ 	.word	index@(_ZN5flash44flash_bwd_dq_dk_dv_loop_seqk_parallel_kernelI23Flash_bwd_kernel_traitsILi32ELi128ELi128ELi8ELi4ELi4ELi4ELb0ELb0EN7cutlass6half_tE19Flash_kernel_traitsILi32ELi128ELi128ELi8ES3_EELb1ELb0ELb0ELb1ELb0ELb0ELb0EEEvNS_16Flash_bwd_paramsE)
        /*00b0*/ 	.word	0x000000ff


	//----- nvinfo : EIATTR_FRAME_SIZE
	.align		4
.L_40:
        /*00b4*/ 	.byte	0x04, 0x11
        /*00b6*/ 	.short	(.L_42 - .L_41)
	.align		4
.L_41:
        /*00b8*/ 	.word	index@(_ZN5flash44flash_bwd_dq_dk_dv_loop_seqk_parallel_kernelI23Flash_bwd_kernel_traitsILi32ELi128ELi128ELi8ELi4ELi4ELi4ELb0ELb0EN7cutlass6half_tE19Flash_kernel_traitsILi32ELi128ELi128ELi8ES3_EELb1ELb0ELb0ELb1ELb0ELb0ELb0EEEvNS_16Flash_bwd_paramsE)
        /*00bc*/ 	.word	0x00000000


	//----- nvinfo : EIATTR_REGCOUNT
	.align		4
.L_42:
        /*00c0*/ 	.byte	0x04, 0x2f
        /*00c2*/ 	.short	(.L_44 - .L_43)
	.align		4
.L_43:
        /*00c4*/ 	.word	index@(_ZN5flash44flash_bwd_dq_dk_dv_loop_seqk_parallel_kernelI23Flash_bwd_kernel_traitsILi32ELi128ELi128ELi8ELi4ELi4ELi4ELb0ELb0EN7cutlass6half_tE19Flash_kernel_traitsILi32ELi128ELi128ELi8ES3_EELb0ELb0ELb0ELb0ELb1ELb1ELb1EEEvNS_16Flash_bwd_paramsE)
        /*00c8*/ 	.word	0x000000ff


	//----- nvinfo : EIATTR_FRAME_SIZE
	.align		4
.L_44:
        /*00cc*/ 	.byte	0x04, 0x11
        /*00ce*/ 	.short	(.L_46 - .L_45)
	.align		4
.L_45:
        /*00d0*/ 	.word	index@(_ZN5flash44flash_bwd_dq_dk_dv_loop_seqk_parallel_kernelI23Flash_bwd_kernel_traitsILi32ELi128ELi128ELi8ELi4ELi4ELi4ELb0ELb0EN7cutlass6half_tE19Flash_kernel_traitsILi32ELi128ELi128ELi8ES3_EELb0ELb0ELb0ELb0ELb1ELb1ELb1EEEvNS_16Flash_bwd_paramsE)
        /*00d4*/ 	.word	0x00000080


	//----- nvinfo : EIATTR_REGCOUNT
	.align		4
.L_46:
        /*00d8*/ 	.byte	0x04, 0x2f
        /*00da*/ 	.short	(.L_48 - .L_47)
	.align		4
.L_47:
        /*00dc*/ 	.word	index@(_ZN5flash44flash_bwd_dq_dk_dv_loop_seqk_parallel_kernelI23Flash_bwd_kernel_traitsILi32ELi128ELi128ELi8ELi4ELi4ELi4ELb0ELb0EN7cutlass6half_tE19Flash_kernel_traitsILi32ELi128ELi128ELi8ES3_EELb1ELb0ELb0ELb0ELb1ELb1ELb0EEEvNS_16Flash_bwd_paramsE)
        /*00e0*/ 	.word	0x000000fe


	//----- nvinfo : EIATTR_FRAME_SIZE
	.align		4
.L_48:
        /*00e4*/ 	.byte	0x04, 0x11
        /*00e6*/ 	.short	(.L_50 - .L_49)
	.align		4
.L_49:
        /*00e8*/ 	.word	index@(_ZN5flash44flash_bwd_dq_dk_dv_loop_seqk_parallel_kernelI23Flash_bwd_kernel_traitsILi32ELi128ELi128ELi8ELi4ELi4ELi4ELb0ELb0EN7cutlass6half_tE19Flash_kernel_traitsILi32ELi128ELi128ELi8ES3_EELb1ELb0ELb0ELb0ELb1ELb1ELb0EEEvNS_16Flash_bwd_paramsE)
        /*00ec*/ 	.word	0x00000000


	//----- nvinfo : EIATTR_REGCOUNT
	.align		4
.L_50:
        /*00f0*/ 	.byte	0x04, 0x2f
        /*00f2*/ 	.short	(.L_52 - .L_51)
	.align		4
.L_51:
        /*00f4*/ 	.word	index@(_ZN5flash44flash_bwd_dq_dk_dv_loop_seqk_parallel_kernelI23Flash_bwd_kernel_traitsILi32ELi128ELi128ELi8ELi4ELi4ELi4ELb0ELb0EN7cutlass6half_tE19Flash_kernel_traitsILi32ELi128ELi128ELi8ES3_EELb0ELb0ELb1ELb0ELb0ELb0ELb1EEEvNS_16Flash_bwd_paramsE)
        /*00f8*/ 	.word	0x000000ff


	//----- nvinfo : EIATTR_FRAME_SIZE
	.align		4
.L_52:
        /*00fc*/ 	.byte	0x04, 0x11
        /*00fe*/ 	.short	(.L_54 - .L_53)
	.align		4
.L_53:
        /*0100*/ 	.word	index@(_ZN5flash44flash_bwd_dq_dk_dv_loop_seqk_parallel_kernelI23Flash_bwd_kernel_traitsILi32ELi128ELi128ELi8ELi4ELi4ELi4ELb0ELb0EN7cutlass6half_tE19Flash_kernel_traitsILi32ELi128ELi128ELi8ES3_EELb0ELb0ELb1ELb0ELb0ELb0ELb1EEEvNS_16Flash_bwd_paramsE)
        /*0104*/ 	.word	0x000000a0


	//----- nvinfo : EIATTR_REGCOUNT
	.align		4
.L_54:
        /*0108*/ 	.byte	0x04, 0x2f
        /*010a*/ 	.short	(.L_56 - .L_55)
	.align		4
.L_55:
        /*010c*/ 	.word	index@(_ZN5flash44flash_bwd_dq_dk_dv_loop_seqk_parallel_kernelI23Flash_bwd_kernel_traitsILi32ELi128ELi128ELi8ELi4ELi4ELi4ELb0ELb0EN7cutlass6half_tE19Flash_kernel_traitsILi32ELi128ELi128ELi8ES3_EELb1ELb0ELb1ELb0ELb0ELb0ELb0EEEvNS_16Flash_bwd_paramsE)
        /*0110*/ 	.word	0x000000ff


	//----- nvinfo : EIATTR_FRAME_SIZE
	.align		4
.L_56:
        /*0114*/ 	.byte	0x04, 0x11
        /*0116*/ 	.short	(.L_58 - .L_57)
	.align		4
.L_57:
        /*0118*/ 	.word	index@(_ZN5flash44flash_bwd_dq_dk_dv_loop_seqk_parallel_kernelI23Flash_bwd_kernel_traitsILi32ELi128ELi128ELi8ELi4ELi4ELi4ELb0ELb0EN7cutlass6half_tE19Flash_kernel_traitsILi32ELi128ELi128ELi8ES3_EELb1ELb0ELb1ELb0ELb0ELb0ELb0EEEvNS_16Flash_bwd_paramsE)
        /*011c*/ 	.word	0x00000000


	//----- nvinfo : EIATTR_REGCOUNT
	.align		4
.L_58:
        /*0120*/ 	.byte	0x04, 0x2f
        /*0122*/ 	.short	(.L_60 - .L_59)
	.align		4
.L_59:
        /*0124*/ 	.word	index@(_ZN5flash44flash_bwd_dq_dk_dv_loop_seqk_parallel_kernelI23Flash_bwd_kernel_traitsILi32ELi128ELi128ELi8ELi4ELi4ELi4ELb0ELb0EN7cutlass6half_tE19Flash_kernel_traitsILi32ELi128ELi128ELi8ES3_EELb0ELb0ELb0ELb0ELb0ELb0ELb1EEEvNS_16Flash_bwd_paramsE)
        /*0128*/ 	.word	0x000000ff


	//----- nvinfo : EIATTR_FRAME_SIZE
	.align		4
.L_60:
        /*012c*/ 	.byte	0x04, 0x11
        /*012e*/ 	.short	(.L_62 - .L_61)
	.align		4
.L_61:
        /*0130*/ 	.word	index@(_ZN5flash44flash_bwd_dq_dk_dv_loop_seqk_parallel_kernelI23Flash_bwd_kernel_traitsILi32ELi128ELi128ELi8ELi4ELi4ELi4ELb0ELb0EN7cutlass6half_tE19Flash_kernel_traitsILi32ELi128ELi128ELi8ES3_EELb0ELb0ELb0ELb0ELb0ELb0ELb1EEEvNS_16Flash_bwd_paramsE)
        /*0134*/ 	.word	0x00000098


	//----- nvinfo : EIATTR_REGCOUNT
	.align		4
.L_62:
        /*0138*/ 	.byte	0x04, 0x2f
        /*013a*/ 	.short	(.L_64 - .L_63)
	.align		4
.L_63:
        /*013c*/ 	.word	index@(_ZN5flash44flash_bwd_dq_dk_dv_loop_seqk_parallel_kernelI23Flash_bwd_kernel_traitsILi32ELi128ELi128ELi8ELi4ELi4ELi4ELb0ELb0EN7cutlass6half_tE19Flash_kernel_traitsILi32ELi128ELi128ELi8ES3_EELb1ELb0ELb0ELb0ELb0ELb0ELb0EEEvNS_16Flash_bwd_paramsE)
        /*0140*/ 	.word	0x000000ff


	//----- nvinfo : EIATTR_FRAME_SIZE
	.align		4
.L_64:
        /*0144*/ 	.byte	0x04, 0x11
        /*0146*/ 	.short	(.L_66 - .L_65)
	.align		4
.L_65:
        /*0148*/ 	.word	index@(_ZN5flash44flash_bwd_dq_dk_dv_loop_seqk_parallel_kernelI23Flash_bwd_kernel_traitsILi32ELi128ELi128ELi8ELi4ELi4ELi4ELb0ELb0EN7cutlass6half_tE19Flash_kernel_traitsILi32ELi128ELi128ELi8ES3_EELb1ELb0ELb0ELb0ELb0ELb0ELb0EEEvNS_16Flash_bwd_paramsE)
        /*014c*/ 	.word	0x00000000


	//----- nvinfo : EIATTR_REGCOUNT
	.align		4
.L_66:
        /*0150*/ 	.byte	0x04, 0x2f
        /*0152*/ 	.short	(.L_68 - .L_67)
	.align		4
.L_67:
        /*0154*/ 	.word	index@(_ZN5flash44flash_bwd_dq_dk_dv_loop_seqk_parallel_kernelI23Flash_bwd_kernel_traitsILi32ELi128ELi128ELi8ELi4ELi4ELi4ELb0ELb0EN7cutlass6half_tE19Flash_kernel_traitsILi32ELi128ELi128ELi8ES3_EELb0ELb0ELb0ELb0ELb0ELb1ELb1EEEvNS_16Flash_bwd_paramsE)
        /*0158*/ 	.word	0x000000ff


	//----- nvinfo : EIATTR_FRAME_SIZE
	.align		4
.L_68:
        /*015c*/ 	.byte	0x04, 0x11
        /*015e*/ 	.short	(.L_70 - .L_69)
	.align		4
.L_69:
        /*0160*/ 	.word	index@(_ZN5flash44flash_bwd_dq_dk_dv_loop_seqk_parallel_kernelI23Flash_bwd_kernel_traitsILi32ELi128ELi128ELi8ELi4ELi4ELi4ELb0ELb0EN7cutlass6half_tE19Flash_kernel_traitsILi32ELi128ELi128ELi8ES3_EELb0ELb0ELb0ELb0ELb0ELb1ELb1EEEvNS_16Flash_bwd_paramsE)
        /*0164*/ 	.word	0x00000088


	//----- nvinfo : EIATTR_REGCOUNT
	.align		4
.L_70:
        /*0168*/ 	.byte	0x04, 0x2f
        /*016a*/ 	.short	(.L_72 - .L_71)
	.align		4
.L_71:
        /*016c*/ 	.word	index@(_ZN5flash44flash_bwd_dq_dk_dv_loop_seqk_parallel_kernelI23Flash_bwd_kernel_traitsILi32ELi128ELi128ELi8ELi4ELi4ELi4ELb0ELb0EN7cutlass6half_tE19Flash_kernel_traitsILi32ELi128ELi128ELi8ES3_EELb1ELb0ELb0ELb0ELb0ELb1ELb0EEEvNS_16Flash_bwd_paramsE)
        /*0170*/ 	.word	0x000000ff


	//----- nvinfo : EIATTR_FRAME_SIZE
	.align		4
.L_72:
        /*0174*/ 	.byte	0x04, 0x11
        /*0176*/ 	.short	(.L_74 - .L_73)
	.align		4
.L_73:
        /*0178*/ 	.word	index@(_ZN5flash44flash_bwd_dq_dk_dv_loop_seqk_parallel_kernelI23Flash_bwd_kernel_traitsILi32ELi128ELi128ELi8ELi4ELi4ELi4ELb0ELb0EN7cutlass6half_tE19Flash_kernel_traitsILi32ELi128ELi128ELi8ES3_EELb1ELb0ELb0ELb0ELb0ELb1ELb0EEEvNS_16Flash_bwd_paramsE)
        /*017c*/ 	.word	0x00000000


	//----- nvinfo : EIATTR_REGCOUNT
	.align		4
.L_74:
        /*0180*/ 	.byte	0x04, 0x2f
        /*0182*/ 	.short	(.L_76 - .L_75)
	.align		4
.L_75:
        /*0184*/ 	.word	index@(_ZN5flash27flash_bwd_convert_dq_kernelI23Flash_bwd_kernel_traitsILi32ELi128ELi128ELi8ELi4ELi4ELi4ELb0ELb0EN7cutlass6half_tE19Flash_kernel_traitsILi32ELi128ELi128ELi8ES3_EEEEvNS_16Flash_bwd_paramsEi)
        /*0188*/ 	.word	0x00000028


	//----- nvinfo : EIATTR_FRAME_SIZE
	.align		4
.L_76:
        /*018c*/ 	.byte	0x04, 0x11
        /*018e*/ 	.short	(.L_78 - .L_77)
	.align		4
.L_77:
        /*0190*/ 	.word	index@(_ZN5flash27flash_bwd_convert_dq_kernelI23Flash_bwd_kernel_traitsILi32ELi128ELi128ELi8ELi4ELi4ELi4ELb0ELb0EN7cutlass6half_tE19Flash_kernel_traitsILi32ELi128ELi128ELi8ES3_EEEEvNS_16Flash_bwd_paramsEi)
        /*0194*/ 	.word	0x00000000


	//----- nvinfo : EIATTR_REGCOUNT
	.align		4
.L_78:
        /*0198*/ 	.byte	0x04, 0x2f
        /*019a*/ 	.short	(.L_80 - .L_79)
	.align		4
.L_79:
        /*019c*/ 	.word	index@(_ZN5flash25flash_bwd_dot_do_o_kernelILb1E23Flash_bwd_kernel_traitsILi32ELi128ELi128ELi8ELi4ELi4ELi4ELb1ELb0EN7cutlass6half_tE19Flash_kernel_traitsILi32ELi128ELi128ELi8ES3_EEEEvNS_16Flash_bwd_paramsE)
        /*01a0*/ 	.word	0x00000020


	//----- nvinfo : EIATTR_FRAME_SIZE
	.align		4
.L_80:
        /*01a4*/ 	.byte	0x04, 0x11
        /*01a6*/ 	.short	(.L_82 - .L_81)
	.align		4
.L_81:
        /*01a8*/ 	.word	index@(_ZN5flash25flash_bwd_dot_do_o_kernelILb1E23Flash_bwd_kernel_traitsILi32ELi128ELi128ELi8ELi4ELi4ELi4ELb1ELb0EN7cutlass6half_tE19Flash_kernel_traitsILi32ELi128ELi128ELi8ES3_EEEEvNS_16Flash_bwd_paramsE)
        /*01ac*/ 	.word	0x00000000


	//----- nvinfo : EIATTR_REGCOUNT
	.align		4
.L_82:
        /*01b0*/ 	.byte	0x04, 0x2f
        /*01b2*/ 	.short	(.L_84 - .L_83)
	.align		4
.L_83:
        /*01b4*/ 	.word	index@(_ZN5flash25flash_bwd_dot_do_o_kernelILb0E23Flash_bwd_kernel_traitsILi32ELi128ELi128ELi8ELi4ELi4ELi4ELb1ELb0EN7cutlass6half_tE19Flash_kernel_traitsILi32ELi128ELi128ELi8ES3_EEEEvNS_16Flash_bwd_paramsE)
        /*01b8*/ 	.word	0x00000020


	//----- nvinfo : EIATTR_FRAME_SIZE
	.align		4
.L_84:
        /*01bc*/ 	.byte	0x04, 0x11
        /*01be*/ 	.short	(.L_86 - .L_85)
	.align		4
.L_85:
        /*01c0*/ 	.word	index@(_ZN5flash25flash_bwd_dot_do_o_kernelILb0E23Flash_bwd_kernel_traitsILi32ELi128ELi128ELi8ELi4ELi4ELi4ELb1ELb0EN7cutlass6half_tE19Flash_kernel_traitsILi32ELi128ELi128ELi8ES3_EEEEvNS_16Flash_bwd_paramsE)
        /*01c4*/ 	.word	0x00000000


	//----- nvinfo : EIATTR_REGCOUNT
	.align		4
.L_86:
        /*01c8*/ 	.byte	0x04, 0x2f
        /*01ca*/ 	.short	(.L_88 - .L_87)
	.align		4
.L_87:
        /*01cc*/ 	.word	index@(_ZN5flash44flash_bwd_dq_dk_dv_loop_seqk_parallel_kernelI23Flash_bwd_kernel_traitsILi32ELi128ELi128ELi8ELi4ELi4ELi4ELb1ELb0EN7cutlass6half_tE19Flash_kernel_traitsILi32ELi128ELi128ELi8ES3_EELb0ELb0ELb1ELb1ELb0ELb0ELb1EEEvNS_16Flash_bwd_paramsE)
        /*01d0*/ 	.word	0x000000ff


	//----- nvinfo : EIATTR_FRAME_SIZE
	.align		4
.L_88:
        /*01d4*/ 	.byte	0x04, 0x11
        /*01d6*/ 	.short	(.L_90 - .L_89)
	.align		4
.L_89:
        /*01d8*/ 	.word	index@(_ZN5flash44flash_bwd_dq_dk_dv_loop_seqk_parallel_kernelI23Flash_bwd_kernel_traitsILi32ELi128ELi128ELi8ELi4ELi4ELi4ELb1ELb0EN7cutlass6half_tE19Flash_kernel_traitsILi32ELi128ELi128ELi8ES3_EELb0ELb0ELb1ELb1ELb0ELb0ELb1EEEvNS_16Flash_bwd_paramsE)
        /*01dc*/ 	.word	0x00000108


	//----- nvinfo : EIATTR_REGCOUNT
	.align		4
.L_90:
        /*01e0*/ 	.byte	0x04, 0x2f
        /*01e2*/ 	.short	(.L_92 - .L_91)
	.align		4
.L_91:
        /*01e4*/ 	.word	index@(_ZN5flash44flash_bwd_dq_dk_dv_loop_seqk_parallel_kernelI23Flash_bwd_kernel_traitsILi32ELi128ELi128ELi8ELi4ELi4ELi4ELb1ELb0EN7cutlass6half_tE19Flash_kernel_traitsILi32ELi128ELi128ELi8ES3_EELb1ELb0ELb1ELb1ELb0ELb0ELb0EEEvNS_16Flash_bwd_paramsE)
        /*01e8*/ 	.word	0x000000ff


	//----- nvinfo : EIATTR_FRAME_SIZE
	.align		4
.L_92:
        /*01ec*/ 	.byte	0x04, 0x11
        /*01ee*/ 	.short	(.L_94 - .L_93)
	.align		4
.L_93:
        /*01f0*/ 	.word	index@(_ZN5flash44flash_bwd_dq_dk_dv_loop_seqk_parallel_kernelI23Flash_bwd_kernel_traitsILi32ELi128ELi128ELi8ELi4ELi4ELi4ELb1ELb0EN7cutlass6half_tE19Flash_kernel_traitsILi32ELi128ELi128ELi8ES3_EELb1ELb0ELb1ELb1ELb0ELb0ELb0EEEvNS_16Flash_bwd_paramsE)
        /*01f4*/ 	.word	0x00000000


	//----- nvinfo : EIATTR_REGCOUNT
	.align		4
.L_94:
        /*01f8*/ 	.byte	0x04, 0x2f
        /*01fa*/ 	.short	(.L_96 - .L_95)
	.align		4
.L_95:
        /*01fc*/ 	.word	index@(_ZN5flash44flash_bwd_dq_dk_dv_loop_seqk_parallel_kernelI23Flash_bwd_kernel_traitsILi32ELi128ELi128ELi8ELi4ELi4ELi4ELb1ELb0EN7cutlass6half_tE19Flash_kernel_traitsILi32ELi128ELi128ELi8ES3_EELb0ELb0ELb1ELb0ELb0ELb1ELb1EEEvNS_16Flash_bwd_paramsE)
        /*0200*/ 	.word	0x000000ff


	//----- nvinfo : EIATTR_FRAME_SIZE
	.align		4
.L_96:
        /*0204*/ 	.byte	0x04, 0x11
        /*0206*/ 	.short	(.L_98 - .L_97)
	.align		4
.L_97:
        /*0208*/ 	.word	index@(_ZN5flash44flash_bwd_dq_dk_dv_loop_seqk_parallel_kernelI23Flash_bwd_kernel_traitsILi32ELi128ELi128ELi8ELi4ELi4ELi4ELb1ELb0EN7cutlass6half_tE19Flash_kernel_traitsILi32ELi128ELi128ELi8ES3_EELb0ELb0ELb1ELb0ELb0ELb1ELb1EEEvNS_16Flash_bwd_paramsE)
        /*020c*/ 	.word	0x00000100


	//----- nvinfo : EIATTR_REGCOUNT
	.align		4
.L_98:
        /*0210*/ 	.byte	0x04, 0x2f
        /*0212*/ 	.short	(.L_100 - .L_99)
	.align		4
.L_99:
        /*0214*/ 	.word	index@(_ZN5flash44flash_bwd_dq_dk_dv_loop_seqk_parallel_kernelI23Flash_bwd_kernel_traitsILi32ELi128ELi128ELi8ELi4ELi4ELi4ELb1ELb0EN7cutlass6half_tE19Flash_kernel_traitsILi32ELi128ELi128ELi8ES3_EELb1ELb0ELb1ELb0ELb0ELb1ELb0EEEvNS_16Flash_bwd_paramsE)
        /*0218*/ 	.word	0x000000ff


	//----- nvinfo : EIATTR_FRAME_SIZE
	.align		4
.L_100:
        /*021c*/ 	.byte	0x04, 0x11
        /*021e*/ 	.short	(.L_102 - .L_101)
	.align		4
.L_101:
        /*0220*/ 	.word	index@(_ZN5flash44flash_bwd_dq_dk_dv_loop_seqk_parallel_kernelI23Flash_bwd_kernel_traitsILi32ELi128ELi128ELi8ELi4ELi4ELi4ELb1ELb0EN7cutlass6half_tE19Flash_kernel_traitsILi32ELi128ELi128ELi8ES3_EELb1ELb0ELb1ELb0ELb0ELb1ELb0EEEvNS_16Flash_bwd_paramsE)
        /*0224*/ 	.word	0x00000000


	//----- nvinfo : EIATTR_REGCOUNT
	.align		4
.L_102:
        /*0228*/ 	.byte	0x04, 0x2f
        /*022a*/ 	.short	(.L_104 - .L_103)
	.align		4
.L_103:
        /*022c*/ 	.word	index@(_ZN5flash44flash_bwd_dq_dk_dv_loop_seqk_parallel_kernelI23Flash_bwd_kernel_traitsILi32ELi128ELi128ELi8ELi4ELi4ELi4ELb1ELb0EN7cutlass6half_tE19Flash_kernel_traitsILi32ELi128ELi128ELi8ES3_EELb0ELb0ELb0ELb1ELb0ELb0ELb1EEEvNS_16Flash_bwd_paramsE)
        /*0230*/ 	.word	0x000000ff


	//----- nvinfo : EIATTR_FRAME_SIZE
	.align		4
.L_104:
        /*0234*/ 	.byte	0x04, 0x11
        /*0236*/ 	.short	(.L_106 - .L_105)
	.align		4
.L_105:
        /*0238*/ 	.word	index@(_ZN5flash44flash_bwd_dq_dk_dv_loop_seqk_parallel_kernelI23Flash_bwd_kernel_traitsILi32ELi128ELi128ELi8ELi4ELi4ELi4ELb1ELb0EN7cutlass6half_tE19Flash_kernel_traitsILi32ELi128ELi128ELi8ES3_EELb0ELb0ELb0ELb1ELb0ELb0ELb1EEEvNS_16Flash_bwd_paramsE)
        /*023c*/ 	.word	0x00000100


	//----- nvinfo : EIATTR_REGCOUNT
	.align		4
.L_106:
        /*0240*/ 	.byte	0x04, 0x2f
        /*0242*/ 	.short	(.L_108 - .L_107)
	.align		4
.L_107:
        /*0244*/ 	.word	index@(_ZN5flash44flash_bwd_dq_dk_dv_loop_seqk_parallel_kernelI23Flash_bwd_kernel_traitsILi32ELi128ELi128ELi8ELi4ELi4ELi4ELb1ELb0EN7cutlass6half_tE19Flash_kernel_traitsILi32ELi128ELi128ELi8ES3_EELb1ELb0ELb0ELb1ELb0ELb0ELb0EEEvNS_16Flash_bwd_paramsE)
        /*0248*/ 	.word	0x000000ff


	//----- nvinfo : EIATTR_FRAME_SIZE
	.align		4
.L_108:
        /*024c*/ 	.byte	0x04, 0x11
        /*024e*/ 	.short	(.L_110 - .L_109)
	.align		4
.L_109:
        /*0250*/ 	.word	index@(_ZN5flash44flash_bwd_dq_dk_dv_loop_seqk_parallel_kernelI23Flash_bwd_kernel_traitsILi32ELi128ELi128ELi8ELi4ELi4ELi4ELb1ELb0EN7cutlass6half_tE19Flash_kernel_traitsILi32ELi128ELi128ELi8ES3_EELb1ELb0ELb0ELb1ELb0ELb0ELb0EEEvNS_16Flash_bwd_paramsE)
        /*0254*/ 	.word	0x00000008


	//----- nvinfo : EIATTR_REGCOUNT
	.align		4
.L_110:
        /*0258*/ 	.byte	0x04, 0x2f
        /*025a*/ 	.short	(.L_112 - .L_111)
	.align		4
.L_111:
        /*025c*/ 	.word	index@(_ZN5flash44flash_bwd_dq_dk_dv_loop_seqk_parallel_kernelI23Flash_bwd_kernel_traitsILi32ELi128ELi128ELi8ELi4ELi4ELi4ELb1ELb0EN7cutlass6half_tE19Flash_kernel_traitsILi32ELi128ELi128ELi8ES3_EELb0ELb0ELb0ELb0ELb1ELb1ELb1EEEvNS_16Flash_bwd_paramsE)
        /*0260*/ 	.word	0x000000ff


	//----- nvinfo : EIATTR_FRAME_SIZE
	.align		4
.L_112:
        /*0264*/ 	.byte	0x04, 0x11
        /*0266*/ 	.short	(.L_114 - .L_113)
	.align		4
.L_113:
        /*0268*/ 	.word	index@(_ZN5flash44flash_bwd_dq_dk_dv_loop_seqk_parallel_kernelI23Flash_bwd_kernel_traitsILi32ELi128ELi128ELi8ELi4ELi4ELi4ELb1ELb0EN7cutlass6half_tE19Flash_kernel_traitsILi32ELi128ELi128ELi8ES3_EELb0ELb0ELb0ELb0ELb1ELb1ELb1EEEvNS_16Flash_bwd_paramsE)
        /*026c*/ 	.word	0x000000f0


	//----- nvinfo : EIATTR_REGCOUNT
	.align		4
.L_114:
        /*0270*/ 	.byte	0x04, 0x2f
        /*0272*/ 	.short	(.L_116 - .L_115)
	.align		4
.L_115:
        /*0274*/ 	.word	index@(_ZN5flash44flash_bwd_dq_dk_dv_loop_seqk_parallel_kernelI23Flash_bwd_kernel_traitsILi32ELi128ELi128ELi8ELi4ELi4ELi4ELb1ELb0EN7cutlass6half_tE19Flash_kernel_traitsILi32ELi128ELi128ELi8ES3_EELb1ELb0ELb0ELb0ELb1ELb1ELb0EEEvNS_16Flash_bwd_paramsE)
        /*0278*/ 	.word	0x000000ff


	//----- nvinfo : EIATTR_FRAME_SIZE
	.align		4
.L_116:
        /*027c*/ 	.byte	0x04, 0x11
        /*027e*/ 	.short	(.L_118 - .L_117)
	.align		4
.L_117:
        /*0280*/ 	.word	index@(_ZN5flash44flash_bwd_dq_dk_dv_loop_seqk_parallel_kernelI23Flash_bwd_kernel_traitsILi32ELi128ELi128ELi8ELi4ELi4ELi4ELb1ELb0EN7cutlass6half_tE19Flash_kernel_traitsILi32ELi128ELi128ELi8ES3_EELb1ELb0ELb0ELb0ELb1ELb1ELb0EEEvNS_16Flash_bwd_paramsE)
        /*0284*/ 	.word	0x00000000


	//----- nvinfo : EIATTR_REGCOUNT
	.align		4
.L_118:
        /*0288*/ 	.byte	0x04, 0x2f
        /*028a*/ 	.short	(.L_120 - .L_119)
	.align		4
.L_119:
        /*028c*/ 	.word	index@(_ZN5flash44flash_bwd_dq_dk_dv_loop_seqk_parallel_kernelI23Flash_bwd_kernel_traitsILi32ELi128ELi128ELi8ELi4ELi4ELi4ELb1ELb0EN7cutlass6half_tE19Flash_kernel_traitsILi32ELi128ELi128ELi8ES3_EELb0ELb0ELb1ELb0ELb0ELb0ELb1EEEvNS_16Flash_bwd_paramsE)
        /*0290*/ 	.word	0x000000ff


	//----- nvinfo : EIATTR_FRAME_SIZE
	.align		4
.L_120:
        /*0294*/ 	.byte	0x04, 0x11
        /*0296*/ 	.short	(.L_122 - .L_121)
	.align		4
.L_121:
        /*0298*/ 	.word	index@(_ZN5flash44flash_bwd_dq_dk_dv_loop_seqk_parallel_kernelI23Flash_bwd_kernel_traitsILi32ELi128ELi128ELi8ELi4ELi4ELi4ELb1ELb0EN7cutlass6half_tE19Flash_kernel_traitsILi32ELi128ELi128ELi8ES3_EELb0ELb0ELb1ELb0ELb0ELb0ELb1EEEvNS_16Flash_bwd_paramsE)
        /*029c*/ 	.word	0x00000108


	//----- nvinfo : EIATTR_REGCOUNT
	.align		4
.L_122:
        /*02a0*/ 	.byte	0x04, 0x2f
        /*02a2*/ 	.short	(.L_124 - .L_123)
	.align		4
.L_123:
        /*02a4*/ 	.word	index@(_ZN5flash44flash_bwd_dq_dk_dv_loop_seqk_parallel_kernelI23Flash_bwd_kernel_traitsILi32ELi128ELi128ELi8ELi4ELi4ELi4ELb1ELb0EN7cutlass6half_tE19Flash_kernel_traitsILi32ELi128ELi128ELi8ES3_EELb1ELb0ELb1ELb0ELb0ELb0ELb0EEEvNS_16Flash_bwd_paramsE)
        /*02a8*/ 	.word	0x000000ff


	//----- nvinfo : EIATTR_FRAME_SIZE
	.align		4
.L_124:
        /*02ac*/ 	.byte	0x04, 0x11
        /*02ae*/ 	.short	(.L_126 - .L_125)
	.align		4
.L_125:
        /*02b0*/ 	.word	index@(_ZN5flash44flash_bwd_dq_dk_dv_loop_seqk_parallel_kernelI23Flash_bwd_kernel_traitsILi32ELi128ELi128ELi8ELi4ELi4ELi4ELb1ELb0EN7cutlass6half_tE19Flash_kernel_traitsILi32ELi128ELi128ELi8ES3_EELb1ELb0ELb1ELb0ELb0ELb0ELb0EEEvNS_16Flash_bwd_paramsE)
        /*02b4*/ 	.word	0x00000000


	//----- nvinfo : EIATTR_REGCOUNT
	.align		4
.L_126:
        /*02b8*/ 	.byte	0x04, 0x2f
        /*02ba*/ 	.short	(.L_128 - .L_127)
	.align		4
.L_127:
        /*02bc*/ 	.word	index@(_ZN5flash44flash_bwd_dq_dk_dv_loop_seqk_parallel_kernelI23Flash_bwd_kernel_traitsILi32ELi128ELi128ELi8ELi4ELi4ELi4ELb1ELb0EN7cutlass6half_tE19Flash_kernel_traitsILi32ELi128ELi128ELi8ES3_EELb0ELb0ELb0ELb0ELb0ELb0ELb1EEEvNS_16Flash_bwd_paramsE)
        /*02c0*/ 	.word	0x000000ff


	//----- nvinfo : EIATTR_FRAME_SIZE
	.align		4
.L_128:
        /*02c4*/ 	.byte	0x04, 0x11
        /*02c6*/ 	.short	(.L_130 - .L_129)
	.align		4
.L_129:
        /*02c8*/ 	.word	index@(_ZN5flash44flash_bwd_dq_dk_dv_loop_seqk_parallel_kernelI23Flash_bwd_kernel_traitsILi32ELi128ELi128ELi8ELi4ELi4ELi4ELb1ELb0EN7cutlass6half_tE19Flash_kernel_traitsILi32ELi128ELi128ELi8ES3_EELb0ELb0ELb0ELb0ELb0ELb0ELb1EEEvNS_16Flash_bwd_paramsE)
        /*02cc*/ 	.word	0x00000100


	//----- nvinfo : EIATTR_REGCOUNT
	.align		4
.L_130:
        /*02d0*/ 	.byte	0x04, 0x2f
        /*02d2*/ 	.short	(.L_132 - .L_131)
	.align		4
.L_131:
        /*02d4*/ 	.word	index@(_ZN5flash44flash_bwd_dq_dk_dv_loop_seqk_parallel_kernelI23Flash_bwd_kernel_traitsILi32ELi128ELi128ELi8ELi4ELi4ELi4ELb1ELb0EN7cutlass6half_tE19Flash_kernel_traitsILi32ELi128ELi128ELi8ES3_EELb1ELb0ELb0ELb0ELb0ELb0ELb0EEEvNS_16Flash_bwd_paramsE)
        /*02d8*/ 	.word	0x000000ff


	//----- nvinfo : EIATTR_FRAME_SIZE
	.align		4
.L_132:
        /*02dc*/ 	.byte	0x04, 0x11
        /*02de*/ 	.short	(.L_134 - .L_133)
	.align		4
.L_133:
        /*02e0*/ 	.word	index@(_ZN5flash44flash_bwd_dq_dk_dv_loop_seqk_parallel_kernelI23Flash_bwd_kernel_traitsILi32ELi128ELi128ELi8ELi4ELi4ELi4ELb1ELb0EN7cutlass6half_tE19Flash_kernel_traitsILi32ELi128ELi128ELi8ES3_EELb1ELb0ELb0ELb0ELb0ELb0ELb0EEEvNS_16Flash_bwd_paramsE)
        /*02e4*/ 	.word	0x00000000


	//----- nvinfo : EIATTR_REGCOUNT
	.align		4
.L_134:
        /*02e8*/ 	.byte	0x04, 0x2f
        /*02ea*/ 	.short	(.L_136 - .L_135)
	.align		4
.L_135:
        /*02ec*/ 	.word	index@(_ZN5flash44flash_bwd_dq_dk_dv_loop_seqk_parallel_kernelI23Flash_bwd_kernel_traitsILi32ELi128ELi128ELi8ELi4ELi4ELi4ELb1ELb0EN7cutlass6half_tE19Flash_kernel_traitsILi32ELi128ELi128ELi8ES3_EELb0ELb0ELb0ELb0ELb0ELb1ELb1EEEvNS_16Flash_bwd_paramsE)
        /*02f0*/ 	.word	0x000000ff


	//----- nvinfo : EIATTR_FRAME_SIZE
	.align		4
.L_136:
        /*02f4*/ 	.byte	0x04, 0x11
        /*02f6*/ 	.short	(.L_138 - .L_137)
	.align		4
.L_137:
        /*02f8*/ 	.word	index@(_ZN5flash44flash_bwd_dq_dk_dv_loop_seqk_parallel_kernelI23Flash_bwd_kernel_traitsILi32ELi128ELi128ELi8ELi4ELi4ELi4ELb1ELb0EN7cutlass6half_tE19Flash_kernel_traitsILi32ELi128ELi128ELi8ES3_EELb0ELb0ELb0ELb0ELb0ELb1ELb1EEEvNS_16Flash_bwd_paramsE)
        /*02fc*/ 	.word	0x000000f0


	//----- nvinfo : EIATTR_REGCOUNT
	.align		4
.L_138:
        /*0300*/ 	.byte	0x04, 0x2f
        /*0302*/ 	.short	(.L_140 - .L_139)
	.align		4
.L_139:
        /*0304*/ 	.word	index@(_ZN5flash44flash_bwd_dq_dk_dv_loop_seqk_parallel_kernelI23Flash_bwd_kernel_traitsILi32ELi128ELi128ELi8ELi4ELi4ELi4ELb1ELb0EN7cutlass6half_tE19Flash_kernel_traitsILi32ELi128ELi128ELi8ES3_EELb1ELb0ELb0ELb0ELb0ELb1ELb0EEEvNS_16Flash_bwd_paramsE)
        /*0308*/ 	.word	0x000000ff


	//----- nvinfo : EIATTR_FRAME_SIZE
	.align		4
.L_140:
        /*030c*/ 	.byte	0x04, 0x11
        /*030e*/ 	.short	(.L_142 - .L_141)
	.align		4
.L_141:
        /*0310*/ 	.word	index@(_ZN5flash44flash_bwd_dq_dk_dv_loop_seqk_parallel_kernelI23Flash_bwd_kernel_traitsILi32ELi128ELi128ELi8ELi4ELi4ELi4ELb1ELb0EN7cutlass6half_tE19Flash_kernel_traitsILi32ELi128ELi128ELi8ES3_EELb1ELb0ELb0ELb0ELb0ELb1ELb0EEEvNS_16Flash_bwd_paramsE)
        /*0314*/ 	.word	0x00000000


	//----- nvinfo : EIATTR_REGCOUNT
	.align		4
.L_142:
        /*0318*/ 	.byte	0x04, 0x2f
        /*031a*/ 	.short	(.L_144 - .L_143)
	.align		4
.L_143:
        /*031c*/ 	.word	index@(_ZN5flash27flash_bwd_convert_dq_kernelI23Flash_bwd_kernel_traitsILi32ELi128ELi128ELi8ELi4ELi4ELi4ELb1ELb0EN7cutlass6half_tE19Flash_kernel_traitsILi32ELi128ELi128ELi8ES3_EEEEvNS_16Flash_bwd_paramsEi)
        /*0320*/ 	.word	0x00000028


	//----- nvinfo : EIATTR_FRAME_SIZE
	.align		4
.L_144:
        /*0324*/ 	.byte	0x04, 0x11
        /*0326*/ 	.short	(.L_146 - .L_145)
	.align		4
.L_145:
        /*0328*/ 	.word	index@(_ZN5flash27flash_bwd_convert_dq_kernelI23Flash_bwd_kernel_traitsILi32ELi128ELi128ELi8ELi4ELi4ELi4ELb1ELb0EN7cutlass6half_tE19Flash_kernel_traitsILi32ELi128ELi128ELi8ES3_EEEEvNS_16Flash_bwd_paramsEi)
        /*032c*/ 	.word	0x00000000


	//----- nvinfo : EIATTR_REGCOUNT
	.align		4
.L_146:
        /*0330*/ 	.byte	0x04, 0x2f
        /*0332*/ 	.short	(.L_148 - .L_147)
	.align		4
.L_147:
        /*0334*/ 	.word	index@(_ZN5flash44flash_bwd_dq_dk_dv_loop_seqk_parallel_kernelI23Flash_bwd_kernel_traitsILi32ELi128ELi128ELi8ELi4ELi4ELi4ELb1ELb0EN7cutlass6half_tE19Flash_kernel_traitsILi32ELi128ELi128ELi8ES3_EELb0ELb0ELb1ELb1ELb0ELb0ELb0EEEvNS_16Flash_bwd_paramsE)
        /*0338*/ 	.word	0x000000ff


	//----- nvinfo : EIATTR_FRAME_SIZE
	.align		4
.L_148:
        /*033c*/ 	.byte	0x04, 0x11
        /*033e*/ 	.short	(.L_150 - .L_149)
	.align		4
.L_149:
        /*0340*/ 	.word	index@(_ZN5flash44flash_bwd_dq_dk_dv_loop_seqk_parallel_kernelI23Flash_bwd_kernel_traitsILi32ELi128ELi128ELi8ELi4ELi4ELi4ELb1ELb0EN7cutlass6half_tE19Flash_kernel_traitsILi32ELi128ELi128ELi8ES3_EELb0ELb0ELb1ELb1ELb0ELb0ELb0EEEvNS_16Flash_bwd_paramsE)
        /*0344*/ 	.word	0x00000000


	//----- nvinfo : EIATTR_REGCOUNT
	.align		4
.L_150:
        /*0348*/ 	.byte	0x04, 0x2f
        /*034a*/ 	.short	(.L_152 - .L_151)
	.align		4
.L_151:
        /*034c*/ 	.word	index@(_ZN5flash44flash_bwd_dq_dk_dv_loop_seqk_parallel_kernelI23Flash_bwd_kernel_traitsILi32ELi128ELi128ELi8ELi4ELi4ELi4ELb1ELb0EN7cutlass6half_tE19Flash_kernel_traitsILi32ELi128ELi128ELi8ES3_EELb0ELb0ELb1ELb0ELb0ELb1ELb0EEEvNS_16Flash_bwd_paramsE)
        /*0350*/ 	.word	0x000000ff


	//----- nvinfo : EIATTR_FRAME_SIZE
	.align		4
.L_152:
        /*0354*/ 	.byte	0x04, 0x11
        /*0356*/ 	.short	(.L_154 - .L_153)
	.align		4
.L_153:
        /*0358*/ 	.word	index@(_ZN5flash44flash_bwd_dq_dk_dv_loop_seqk_parallel_kernelI23Flash_bwd_kernel_traitsILi32ELi128ELi128ELi8ELi4ELi4ELi4ELb1ELb0EN7cutlass6half_tE19Flash_kernel_traitsILi32ELi128ELi128ELi8ES3_EELb0ELb0ELb1ELb0ELb0ELb1ELb0EEEvNS_16Flash_bwd_paramsE)
        /*035c*/ 	.word	0x00000000


	//----- nvinfo : EIATTR_REGCOUNT
	.align		4
.L_154:
        /*0360*/ 	.byte	0x04, 0x2f
        /*0362*/ 	.short	(.L_156 - .L_155)
	.align		4
.L_155:
        /*0364*/ 	.word	index@(_ZN5flash44flash_bwd_dq_dk_dv_loop_seqk_parallel_kernelI23Flash_bwd_kernel_traitsILi32ELi128ELi128ELi8ELi4ELi4ELi4ELb1ELb0EN7cutlass6half_tE19Flash_kernel_traitsILi32ELi128ELi128ELi8ES3_EELb0ELb0ELb0ELb1ELb0ELb0ELb0EEEvNS_16Flash_bwd_paramsE)
        /*0368*/ 	.word	0x000000ff


	//----- nvinfo : EIATTR_FRAME_SIZE
	.align		4
.L_156:
        /*036c*/ 	.byte	0x04, 0x11
        /*036e*/ 	.short	(.L_158 - .L_157)
	.align		4
.L_157:
        /*0370*/ 	.word	index@(_ZN5flash44flash_bwd_dq_dk_dv_loop_seqk_parallel_kernelI23Flash_bwd_kernel_traitsILi32ELi128ELi128ELi8ELi4ELi4ELi4ELb1ELb0EN7cutlass6half_tE19Flash_kernel_traitsILi32ELi128ELi128ELi8ES3_EELb0ELb0ELb0ELb1ELb0ELb0ELb0EEEvNS_16Flash_bwd_paramsE)
        /*0374*/ 	.word	0x00000008


	//----- nvinfo : EIATTR_REGCOUNT
	.align		4
.L_158:
        /*0378*/ 	.byte	0x04, 0x2f
        /*037a*/ 	.short	(.L_160 - .L_159)
	.align		4
.L_159:
        /*037c*/ 	.word	index@(_ZN5flash44flash_bwd_dq_dk_dv_loop_seqk_parallel_kernelI23Flash_bwd_kernel_traitsILi32ELi128ELi128ELi8ELi4ELi4ELi4ELb1ELb0EN7cutlass6half_tE19Flash_kernel_traitsILi32ELi128ELi128ELi8ES3_EELb0ELb0ELb0ELb0ELb1ELb1ELb0EEEvNS_16Flash_bwd_paramsE)
        /*0380*/ 	.word	0x000000ff


	//----- nvinfo : EIATTR_FRAME_SIZE
	.align		4
.L_160:
        /*0384*/ 	.byte	0x04, 0x11
        /*0386*/ 	.short	(.L_162 - .L_161)
	.align		4
.L_161:
        /*0388*/ 	.word	index@(_ZN5flash44flash_bwd_dq_dk_dv_loop_seqk_parallel_kernelI23Flash_bwd_kernel_traitsILi32ELi128ELi128ELi8ELi4ELi4ELi4ELb1ELb0EN7cutlass6half_tE19Flash_kernel_traitsILi32ELi128ELi128ELi8ES3_EELb0ELb0ELb0ELb0ELb1ELb1ELb0EEEvNS_16Flash_bwd_paramsE)
        /*038c*/ 	.word	0x00000000


	//----- nvinfo : EIATTR_REGCOUNT
	.align		4
.L_162:
        /*0390*/ 	.byte	0x04, 0x2f
        /*0392*/ 	.short	(.L_164 - .L_163)
	.align		4
.L_163:
        /*0394*/ 	.word	index@(_ZN5flash44flash_bwd_dq_dk_dv_loop_seqk_parallel_kernelI23Flash_bwd_kernel_traitsILi32ELi128ELi128ELi8ELi4ELi4ELi4ELb1ELb0EN7cutlass6half_tE19Flash_kernel_traitsILi32ELi128ELi128ELi8ES3_EELb0ELb0ELb1ELb0ELb0ELb0ELb0EEEvNS_16Flash_bwd_paramsE)
        /*0398*/ 	.word	0x000000ff


	//----- nvinfo : EIATTR_FRAME_SIZE
	.align		4
.L_164:
        /*039c*/ 	.byte	0x04, 0x11
        /*039e*/ 	.short	(.L_166 - .L_165)
	.align		4
.L_165:
        /*03a0*/ 	.word	index@(_ZN5flash44flash_bwd_dq_dk_dv_loop_seqk_parallel_kernelI23Flash_bwd_kernel_traitsILi32ELi128ELi128ELi8ELi4ELi4ELi4ELb1ELb0EN7cutlass6half_tE19Flash_kernel_traitsILi32ELi128ELi128ELi8ES3_EELb0ELb0ELb1ELb0ELb0ELb0ELb0EEEvNS_16Flash_bwd_paramsE)
        /*03a4*/ 	.word	0x00000000


	//----- nvinfo : EIATTR_REGCOUNT
	.align		4
.L_166:
        /*03a8*/ 	.byte	0x04, 0x2f
        /*03aa*/ 	.short	(.L_168 - .L_167)
	.align		4
.L_167:
        /*03ac*/ 	.word	index@(_ZN5flash44flash_bwd_dq_dk_dv_loop_seqk_parallel_kernelI23Flash_bwd_kernel_traitsILi32ELi128ELi128ELi8ELi4ELi4ELi4ELb1ELb0EN7cutlass6half_tE19Flash_kernel_traitsILi32ELi128ELi128ELi8ES3_EELb0ELb0ELb0ELb0ELb0ELb0ELb0EEEvNS_16Flash_bwd_paramsE)
        /*03b0*/ 	.word	0x000000ff


	//----- nvinfo : EIATTR_FRAME_SIZE
	.align		4
.L_168:
        /*03b4*/ 	.byte	0x04, 0x11
        /*03b6*/ 	.short	(.L_170 - .L_169)
	.align		4
.L_169:
        /*03b8*/ 	.word	index@(_ZN5flash44flash_bwd_dq_dk_dv_loop_seqk_parallel_kernelI23Flash_bwd_kernel_traitsILi32ELi128ELi128ELi8ELi4ELi4ELi4ELb1ELb0EN7cutlass6half_tE19Flash_kernel_traitsILi32ELi128ELi128ELi8ES3_EELb0ELb0ELb0ELb0ELb0ELb0ELb0EEEvNS_16Flash_bwd_paramsE)
        /*03bc*/ 	.word	0x00000008


	//----- nvinfo : EIATTR_REGCOUNT
	.align		4
.L_170:
        /*03c0*/ 	.byte	0x04, 0x2f
        /*03c2*/ 	.short	(.L_172 - .L_171)
	.align		4
.L_171:
        /*03c4*/ 	.word	index@(_ZN5flash44flash_bwd_dq_dk_dv_loop_seqk_parallel_kernelI23Flash_bwd_kernel_traitsILi32ELi128ELi128ELi8ELi4ELi4ELi4ELb1ELb0EN7cutlass6half_tE19Flash_kernel_traitsILi32ELi128ELi128ELi8ES3_EELb0ELb0ELb0ELb0ELb0ELb1ELb0EEEvNS_16Flash_bwd_paramsE)
        /*03c8*/ 	.word	0x000000ff


	//----- nvinfo : EIATTR_FRAME_SIZE
	.align		4
.L_172:
        /*03cc*/ 	.byte	0x04, 0x11
        /*03ce*/ 	.short	(.L_174 - .L_173)
	.align		4
.L_173:
        /*03d0*/ 	.word	index@(_ZN5flash44flash_bwd_dq_dk_dv_loop_seqk_parallel_kernelI23Flash_bwd_kernel_traitsILi32ELi128ELi128ELi8ELi4ELi4ELi4ELb1ELb0EN7cutlass6half_tE19Flash_kernel_traitsILi32ELi128ELi128ELi8ES3_EELb0ELb0ELb0ELb0ELb0ELb1ELb0EEEvNS_16Flash_bwd_paramsE)
        /*03d4*/ 	.word	0x00000000


	//----- nvinfo : EIATTR_MIN_STACK_SIZE
	.align		4
.L_174:
        /*03d8*/ 	.byte	0x04, 0x12
        /*03da*/ 	.short	(.L_176 - .L_175)
	.align		4
.L_175:
        /*03dc*/ 	.word	index@(_ZN5flash44flash_bwd_dq_dk_dv_loop_seqk_parallel_kernelI23Flash_bwd_kernel_traitsILi32ELi128ELi128ELi8ELi4ELi4ELi4ELb1ELb0EN7cutlass6half_tE19Flash_kernel_traitsILi32ELi128ELi128ELi8ES3_EELb0ELb0ELb0ELb0ELb0ELb1ELb0EEEvNS_16Flash_bwd_paramsE)
        /*03e0*/ 	.word	0x00000000


	//----- nvinfo : EIATTR_MIN_STACK_SIZE
	.align		4
.L_176:
        /*03e4*/ 	.byte	0x04, 0x12
        /*03e6*/ 	.short	(.L_178 - .L_177)
	.align		4
.L_177:
        /*03e8*/ 	.word	index@(_ZN5flash44flash_bwd_dq_dk_dv_loop_seqk_parallel_kernelI23Flash_bwd_kernel_traitsILi32ELi128ELi128ELi8ELi4ELi4ELi4ELb1ELb0EN7cutlass6half_tE19Flash_kernel_traitsILi32ELi128ELi128ELi8ES3_EELb0ELb0ELb0ELb0ELb0ELb0ELb0EEEvNS_16Flash_bwd_paramsE)
        /*03ec*/ 	.word	0x00000008


	//----- nvinfo : EIATTR_MIN_STACK_SIZE
	.align		4
.L_178:
        /*03f0*/ 	.byte	0x04, 0x12
        /*03f2*/ 	.short	(.L_180 - .L_179)
	.align		4
.L_179:
        /*03f4*/ 	.word	index@(_ZN5flash44flash_bwd_dq_dk_dv_loop_seqk_parallel_kernelI23Flash_bwd_kernel_traitsILi32ELi128ELi128ELi8ELi4ELi4ELi4ELb1ELb0EN7cutlass6half_tE19Flash_kernel_traitsILi32ELi128ELi128ELi8ES3_EELb0ELb0ELb1ELb0ELb0ELb0ELb0EEEvNS_16Flash_bwd_paramsE)
        /*03f8*/ 	.word	0x00000000


	//----- nvinfo : EIATTR_MIN_STACK_SIZE
	.align		4
.L_180:
        /*03fc*/ 	.byte	0x04, 0x12
        /*03fe*/ 	.short	(.L_182 - .L_181)
	.align		4
.L_181:
        /*0400*/ 	.word	index@(_ZN5flash44flash_bwd_dq_dk_dv_loop_seqk_parallel_kernelI23Flash_bwd_kernel_traitsILi32ELi128ELi128ELi8ELi4ELi4ELi4ELb1ELb0EN7cutlass6half_tE19Flash_kernel_traitsILi32ELi128ELi128ELi8ES3_EELb0ELb0ELb0ELb0ELb1ELb1ELb0EEEvNS_16Flash_bwd_paramsE)
        /*0404*/ 	.word	0x00000000


	//----- nvinfo : EIATTR_MIN_STACK_SIZE
	.align		4
.L_182:
        /*0408*/ 	.byte	0x04, 0x12
        /*040a*/ 	.short	(.L_184 - .L_183)
	.align		4
.L_183:
        /*040c*/ 	.word	index@(_ZN5flash44flash_bwd_dq_dk_dv_loop_seqk_parallel_kernelI23Flash_bwd_kernel_traitsILi32ELi128ELi128ELi8ELi4ELi4ELi4ELb1ELb0EN7cutlass6half_tE19Flash_kernel_traitsILi32ELi128ELi128ELi8ES3_EELb0ELb0ELb0ELb1ELb0ELb0ELb0EEEvNS_16Flash_bwd_paramsE)
        /*0410*/ 	.word	0x00000008


	//----- nvinfo : EIATTR_MIN_STACK_SIZE
	.align		4
.L_184:
        /*0414*/ 	.byte	0x04, 0x12
        /*0416*/ 	.short	(.L_186 - .L_185)
	.align		4
.L_185:
        /*0418*/ 	.word	index@(_ZN5flash44flash_bwd_dq_dk_dv_loop_seqk_parallel_kernelI23Flash_bwd_kernel_traitsILi32ELi128ELi128ELi8ELi4ELi4ELi4ELb1ELb0EN7cutlass6half_tE19Flash_kernel_traitsILi32ELi128ELi128ELi8ES3_EELb0ELb0ELb1ELb0ELb0ELb1ELb0EEEvNS_16Flash_bwd_paramsE)
        /*041c*/ 	.word	0x00000000


	//----- nvinfo : EIATTR_MIN_STACK_SIZE
	.align		4
.L_186:
        /*0420*/ 	.byte	0x04, 0x12
        /*0422*/ 	.short	(.L_188 - .L_187)
	.align		4
.L_187:
        /*0424*/ 	.word	index@(_ZN5flash44flash_bwd_dq_dk_dv_loop_seqk_parallel_kernelI23Flash_bwd_kernel_traitsILi32ELi128ELi128ELi8ELi4ELi4ELi4ELb1ELb0EN7cutlass6half_tE19Flash_kernel_traitsILi32ELi128ELi128ELi8ES3_EELb0ELb0ELb1ELb1ELb0ELb0ELb0EEEvNS_16Flash_bwd_paramsE)
        /*0428*/ 	.word	0x00000000


	//----- nvinfo : EIATTR_MIN_STACK_SIZE
	.align		4
.L_188:
        /*042c*/ 	.byte	0x04, 0x12
        /*042e*/ 	.short	(.L_190 - .L_189)
	.align		4
.L_189:
        /*0430*/ 	.word	index@(_ZN5flash27flash_bwd_convert_dq_kernelI23Flash_bwd_kernel_traitsILi32ELi128ELi128ELi8ELi4ELi4ELi4ELb1ELb0EN7cutlass6half_tE19Flash_kernel_traitsILi32ELi128ELi128ELi8ES3_EEEEvNS_16Flash_bwd_paramsEi)
        /*0434*/ 	.word	0x00000000


	//----- nvinfo : EIATTR_MIN_STACK_SIZE
	.align		4
.L_190:
        /*0438*/ 	.byte	0x04, 0x12
        /*043a*/ 	.short	(.L_192 - .L_191)
	.align		4
.L_191:
        /*043c*/ 	.word	index@(_ZN5flash44flash_bwd_dq_dk_dv_loop_seqk_parallel_kernelI23Flash_bwd_kernel_traitsILi32ELi128ELi128ELi8ELi4ELi4ELi4ELb1ELb0EN7cutlass6half_tE19Flash_kernel_traitsILi32ELi128ELi128ELi8ES3_EELb1ELb0ELb0ELb0ELb0ELb1ELb0EEEvNS_16Flash_bwd_paramsE)
        /*0440*/ 	.word	0x00000000


	//----- nvinfo : EIATTR_MIN_STACK_SIZE
	.align		4
.L_192:
        /*0444*/ 	.byte	0x04, 0x12
        /*0446*/ 	.short	(.L_194 - .L_193)
	.align		4
.L_193:
        /*0448*/ 	.word	index@(_ZN5flash44flash_bwd_dq_dk_dv_loop_seqk_parallel_kernelI23Flash_bwd_kernel_traitsILi32ELi128ELi128ELi8ELi4ELi4ELi4ELb1ELb0EN7cutlass6half_tE19Flash_kernel_traitsILi32ELi128ELi128ELi8ES3_EELb0ELb0ELb0ELb0ELb0ELb1ELb1EEEvNS_16Flash_bwd_paramsE)
        /*044c*/ 	.word	0x000000f0


	//----- nvinfo : EIATTR_MIN_STACK_SIZE
	.align		4
.L_194:
        /*0450*/ 	.byte	0x04, 0x12
        /*0452*/ 	.short	(.L_196 - .L_195)
	.align		4
.L_195:
        /*0454*/ 	.word	index@(_ZN5flash44flash_bwd_dq_dk_dv_loop_seqk_parallel_kernelI23Flash_bwd_kernel_traitsILi32ELi128ELi128ELi8ELi4ELi4ELi4ELb1ELb0EN7cutlass6half_tE19Flash_kernel_traitsILi32ELi128ELi128ELi8ES3_EELb1ELb0ELb0ELb0ELb0ELb0ELb0EEEvNS_16Flash_bwd_paramsE)
        /*0458*/ 	.word	0x00000000


	//----- nvinfo : EIATTR_MIN_STACK_SIZE
	.align		4
.L_196:
        /*045c*/ 	.byte	0x04, 0x12
        /*045e*/ 	.short	(.L_198 - .L_197)
	.align		4
.L_197:
        /*0460*/ 	.word	index@(_ZN5flash44flash_bwd_dq_dk_dv_loop_seqk_parallel_kernelI23Flash_bwd_kernel_traitsILi32ELi128ELi128ELi8ELi4ELi4ELi4ELb1ELb0EN7cutlass6half_tE19Flash_kernel_traitsILi32ELi128ELi128ELi8ES3_EELb0ELb0ELb0ELb0ELb0ELb0ELb1EEEvNS_16Flash_bwd_paramsE)
        /*0464*/ 	.word	0x00000100


	//----- nvinfo : EIATTR_MIN_STACK_SIZE
	.align		4
.L_198:
        /*0468*/ 	.byte	0x04, 0x12
        /*046a*/ 	.short	(.L_200 - .L_199)
	.align		4
.L_199:
        /*046c*/ 	.word	index@(_ZN5flash44flash_bwd_dq_dk_dv_loop_seqk_parallel_kernelI23Flash_bwd_kernel_traitsILi32ELi128ELi128ELi8ELi4ELi4ELi4ELb1ELb0EN7cutlass6half_tE19Flash_kernel_traitsILi32ELi128ELi128ELi8ES3_EELb1ELb0ELb1ELb0ELb0ELb0ELb0EEEvNS_16Flash_bwd_paramsE)
        /*0470*/ 	.word	0x00000000


	//----- nvinfo : EIATTR_MIN_STACK_SIZE
	.align		4
.L_200:
        /*0474*/ 	.byte	0x04, 0x12
        /*0476*/ 	.short	(.L_202 - .L_201)
	.align		4
.L_201:
        /*0478*/ 	.word	index@(_ZN5flash44flash_bwd_dq_dk_dv_loop_seqk_parallel_kernelI23Flash_bwd_kernel_traitsILi32ELi128ELi128ELi8ELi4ELi4ELi4ELb1ELb0EN7cutlass6half_tE19Flash_kernel_traitsILi32ELi128ELi128ELi8ES3_EELb0ELb0ELb1ELb0ELb0ELb0ELb1EEEvNS_16Flash_bwd_paramsE)
        /*047c*/ 	.word	0x00000108


	//----- nvinfo : EIATTR_MIN_STACK_SIZE
	.align		4
.L_202:
        /*0480*/ 	.byte	0x04, 0x12
        /*0482*/ 	.short	(.L_204 - .L_203)
	.align		4
.L_203:
        /*0484*/ 	.word	index@(_ZN5flash44flash_bwd_dq_dk_dv_loop_seqk_parallel_kernelI23Flash_bwd_kernel_traitsILi32ELi128ELi128ELi8ELi4ELi4ELi4ELb1ELb0EN7cutlass6half_tE19Flash_kernel_traitsILi32ELi128ELi128ELi8ES3_EELb1ELb0ELb0ELb0ELb1ELb1ELb0EEEvNS_16Flash_bwd_paramsE)
        /*0488*/ 	.word	0x00000000


	//----- nvinfo : EIATTR_MIN_STACK_SIZE
	.align		4
.L_204:
        /*048c*/ 	.byte	0x04, 0x12
        /*048e*/ 	.short	(.L_206 - .L_205)
	.align		4
.L_205:
        /*0490*/ 	.word	index@(_ZN5flash44flash_bwd_dq_dk_dv_loop_seqk_parallel_kernelI23Flash_bwd_kernel_traitsILi32ELi128ELi128ELi8ELi4ELi4ELi4ELb1ELb0EN7cutlass6half_tE19Flash_kernel_traitsILi32ELi128ELi128ELi8ES3_EELb0ELb0ELb0ELb0ELb1ELb1ELb1EEEvNS_16Flash_bwd_paramsE)
        /*0494*/ 	.word	0x000000f0


	//----- nvinfo : EIATTR_MIN_STACK_SIZE
	.align		4
.L_206:
        /*0498*/ 	.byte	0x04, 0x12
        /*049a*/ 	.short	(.L_208 - .L_207)
	.align		4
.L_207:
        /*049c*/ 	.word	index@(_ZN5flash44flash_bwd_dq_dk_dv_loop_seqk_parallel_kernelI23Flash_bwd_kernel_traitsILi32ELi128ELi128ELi8ELi4ELi4ELi4ELb1ELb0EN7cutlass6half_tE19Flash_kernel_traitsILi32ELi128ELi128ELi8ES3_EELb1ELb0ELb0ELb1ELb0ELb0ELb0EEEvNS_16Flash_bwd_paramsE)
        /*04a0*/ 	.word	0x00000008


	//----- nvinfo : EIATTR_MIN_STACK_SIZE
	.align		4
.L_208:
        /*04a4*/ 	.byte	0x04, 0x12
        /*04a6*/ 	.short	(.L_210 - .L_209)
	.align		4
.L_209:
        /*04a8*/ 	.word	index@(_ZN5flash44flash_bwd_dq_dk_dv_loop_seqk_parallel_kernelI23Flash_bwd_kernel_traitsILi32ELi128ELi128ELi8ELi4ELi4ELi4ELb1ELb0EN7cutlass6half_tE19Flash_kernel_traitsILi32ELi128ELi128ELi8ES3_EELb0ELb0ELb0ELb1ELb0ELb0ELb1EEEvNS_16Flash_bwd_paramsE)
        /*04ac*/ 	.word	0x00000100


	//----- nvinfo : EIATTR_MIN_STACK_SIZE
	.align		4
.L_210:
        /*04b0*/ 	.byte	0x04, 0x12
        /*04b2*/ 	.short	(.L_212 - .L_211)
	.align		4
.L_211:
        /*04b4*/ 	.word	index@(_ZN5flash44flash_bwd_dq_dk_dv_loop_seqk_parallel_kernelI23Flash_bwd_kernel_traitsILi32ELi128ELi128ELi8ELi4ELi4ELi4ELb1ELb0EN7cutlass6half_tE19Flash_kernel_traitsILi32ELi128ELi128ELi8ES3_EELb1ELb0ELb1ELb0ELb0ELb1ELb0EEEvNS_16Flash_bwd_paramsE)
        /*04b8*/ 	.word	0x00000000


	//----- nvinfo : EIATTR_MIN_STACK_SIZE
	.align		4
.L_212:
        /*04bc*/ 	.byte	0x04, 0x12
        /*04be*/ 	.short	(.L_214 - .L_213)
	.align		4
.L_213:
        /*04c0*/ 	.word	index@(_ZN5flash44flash_bwd_dq_dk_dv_loop_seqk_parallel_kernelI23Flash_bwd_kernel_traitsILi32ELi128ELi128ELi8ELi4ELi4ELi4ELb1ELb0EN7cutlass6half_tE19Flash_kernel_traitsILi32ELi128ELi128ELi8ES3_EELb0ELb0ELb1ELb0ELb0ELb1ELb1EEEvNS_16Flash_bwd_paramsE)
        /*04c4*/ 	.word	0x00000100


	//----- nvinfo : EIATTR_MIN_STACK_SIZE
	.align		4
.L_214:
        /*04c8*/ 	.byte	0x04, 0x12
        /*04ca*/ 	.short	(.L_216 - .L_215)
	.align		4
.L_215:
        /*04cc*/ 	.word	index@(_ZN5flash44flash_bwd_dq_dk_dv_loop_seqk_parallel_kernelI23Flash_bwd_kernel_traitsILi32ELi128ELi128ELi8ELi4ELi4ELi4ELb1ELb0EN7cutlass6half_tE19Flash_kernel_traitsILi32ELi128ELi128ELi8ES3_EELb1ELb0ELb1ELb1ELb0ELb0ELb0EEEvNS_16Flash_bwd_paramsE)
        /*04d0*/ 	.word	0x00000000


	//----- nvinfo : EIATTR_MIN_STACK_SIZE
	.align		4
.L_216:
        /*04d4*/ 	.byte	0x04, 0x12
        /*04d6*/ 	.short	(.L_218 - .L_217)
	.align		4
.L_217:
        /*04d8*/ 	.word	index@(_ZN5flash44flash_bwd_dq_dk_dv_loop_seqk_parallel_kernelI23Flash_bwd_kernel_traitsILi32ELi128ELi128ELi8ELi4ELi4ELi4ELb1ELb0EN7cutlass6half_tE19Flash_kernel_traitsILi32ELi128ELi128ELi8ES3_EELb0ELb0ELb1ELb1ELb0ELb0ELb1EEEvNS_16Flash_bwd_paramsE)
        /*04dc*/ 	.word	0x00000108


	//----- nvinfo : EIATTR_MIN_STACK_SIZE
	.align		4
.L_218:
        /*04e0*/ 	.byte	0x04, 0x12
        /*04e2*/ 	.short	(.L_220 - .L_219)
	.align		4
.L_219:
        /*04e4*/ 	.word	index@(_ZN5flash25flash_bwd_dot_do_o_kernelILb0E23Flash_bwd_kernel_traitsILi32ELi128ELi128ELi8ELi4ELi4ELi4ELb1ELb0EN7cutlass6half_tE19Flash_kernel_traitsILi32ELi128ELi128ELi8ES3_EEEEvNS_16Flash_bwd_paramsE)
        /*04e8*/ 	.word	0x00000000


	//----- nvinfo : EIATTR_MIN_STACK_SIZE
	.align		4
.L_220:
        /*04ec*/ 	.byte	0x04, 0x12
        /*04ee*/ 	.short	(.L_222 - .L_221)
	.align		4
.L_221:
        /*04f0*/ 	.word	index@(_ZN5flash25flash_bwd_dot_do_o_kernelILb1E23Flash_bwd_kernel_traitsILi32ELi128ELi128ELi8ELi4ELi4ELi4ELb1ELb0EN7cutlass6half_tE19Flash_kernel_traitsILi32ELi128ELi128ELi8ES3_EEEEvNS_16Flash_bwd_paramsE)
        /*04f4*/ 	.word	0x00000000


	//----- nvinfo : EIATTR_MIN_STACK_SIZE
	.align		4
.L_222:
        /*04f8*/ 	.byte	0x04, 0x12
        /*04fa*/ 	.short	(.L_224 - .L_223)
	.align		4
.L_223:
        /*04fc*/ 	.word	index@(_ZN5flash27flash_bwd_convert_dq_kernelI23Flash_bwd_kernel_traitsILi32ELi128ELi128ELi8ELi4ELi4ELi4ELb0ELb0EN7cutlass6half_tE19Flash_kernel_traitsILi32ELi128ELi128ELi8ES3_EEEEvNS_16Flash_bwd_paramsEi)
        /*0500*/ 	.word	0x00000000


	//----- nvinfo : EIATTR_MIN_STACK_SIZE
	.align		4
.L_224:
        /*0504*/ 	.byte	0x04, 0x12
        /*0506*/ 	.short	(.L_226 - .L_225)
	.align		4
.L_225:
        /*0508*/ 	.word	index@(_ZN5flash44flash_bwd_dq_dk_dv_loop_seqk_parallel_kernelI23Flash_bwd_kernel_traitsILi32ELi128ELi128ELi8ELi4ELi4ELi4ELb0ELb0EN7cutlass6half_tE19Flash_kernel_traitsILi32ELi128ELi128ELi8ES3_EELb1ELb0ELb0ELb0ELb0ELb1ELb0EEEvNS_16Flash_bwd_paramsE)
        /*050c*/ 	.word	0x00000000


	//----- nvinfo : EIATTR_MIN_STACK_SIZE
	.align		4
.L_226:
        /*0510*/ 	.byte	0x04, 0x12
        /*0512*/ 	.short	(.L_228 - .L_227)
	.align		4
.L_227:
        /*0514*/ 	.word	index@(_ZN5flash44flash_bwd_dq_dk_dv_loop_seqk_parallel_kernelI23Flash_bwd_kernel_traitsILi32ELi128ELi128ELi8ELi4ELi4ELi4ELb0ELb0EN7cutlass6half_tE19Flash_kernel_traitsILi32ELi128ELi128ELi8ES3_EELb0ELb0ELb0ELb0ELb0ELb1ELb1EEEvNS_16Flash_bwd_paramsE)
        /*0518*/ 	.word	0x00000088


	//----- nvinfo : EIATTR_MIN_STACK_SIZE
	.align		4
.L_228:
        /*051c*/ 	.byte	0x04, 0x12
        /*051e*/ 	.short	(.L_230 - .L_229)
	.align		4
.L_229:
        /*0520*/ 	.word	index@(_ZN5flash44flash_bwd_dq_dk_dv_loop_seqk_parallel_kernelI23Flash_bwd_kernel_traitsILi32ELi128ELi128ELi8ELi4ELi4ELi4ELb0ELb0EN7cutlass6half_tE19Flash_kernel_traitsILi32ELi128ELi128ELi8ES3_EELb1ELb0ELb0ELb0ELb0ELb0ELb0EEEvNS_16Flash_bwd_paramsE)
        /*0524*/ 	.word	0x00000000


	//----- nvinfo : EIATTR_MIN_STACK_SIZE
	.align		4
.L_230:
        /*0528*/ 	.byte	0x04, 0x12
        /*052a*/ 	.short	(.L_232 - .L_231)
	.align		4
.L_231:
        /*052c*/ 	.word	index@(_ZN5flash44flash_bwd_dq_dk_dv_loop_seqk_parallel_kernelI23Flash_bwd_kernel_traitsILi32ELi128ELi128ELi8ELi4ELi4ELi4ELb0ELb0EN7cutlass6half_tE19Flash_kernel_traitsILi32ELi128ELi128ELi8ES3_EELb0ELb0ELb0ELb0ELb0ELb0ELb1EEEvNS_16Flash_bwd_paramsE)
        /*0530*/ 	.word	0x00000098


	//----- nvinfo : EIATTR_MIN_STACK_SIZE
	.align		4
.L_232:
        /*0534*/ 	.byte	0x04, 0x12
        /*0536*/ 	.short	(.L_234 - .L_233)
	.align		4
.L_233:
        /*0538*/ 	.word	index@(_ZN5flash44flash_bwd_dq_dk_dv_loop_seqk_parallel_kernelI23Flash_bwd_kernel_traitsILi32ELi128ELi128ELi8ELi4ELi4ELi4ELb0ELb0EN7cutlass6half_tE19Flash_kernel_traitsILi32ELi128ELi128ELi8ES3_EELb1ELb0ELb1ELb0ELb0ELb0ELb0EEEvNS_16Flash_bwd_paramsE)
        /*053c*/ 	.word	0x00000000


	//----- nvinfo : EIATTR_MIN_STACK_SIZE
	.align		4
.L_234:
        /*0540*/ 	.byte	0x04, 0x12
        /*0542*/ 	.short	(.L_236 - .L_235)
	.align		4
.L_235:
        /*0544*/ 	.word	index@(_ZN5flash44flash_bwd_dq_dk_dv_loop_seqk_parallel_kernelI23Flash_bwd_kernel_traitsILi32ELi128ELi128ELi8ELi4ELi4ELi4ELb0ELb0EN7cutlass6half_tE19Flash_kernel_traitsILi32ELi128ELi128ELi8ES3_EELb0ELb0ELb1ELb0ELb0ELb0ELb1EEEvNS_16Flash_bwd_paramsE)
        /*0548*/ 	.word	0x000000a0


	//----- nvinfo : EIATTR_MIN_STACK_SIZE
	.align		4
.L_236:
        /*054c*/ 	.byte	0x04, 0x12
        /*054e*/ 	.short	(.L_238 - .L_237)
	.align		4
.L_237:
        /*0550*/ 	.word	index@(_ZN5flash44flash_bwd_dq_dk_dv_loop_seqk_parallel_kernelI23Flash_bwd_kernel_traitsILi32ELi128ELi128ELi8ELi4ELi4ELi4ELb0ELb0EN7cutlass6half_tE19Flash_kernel_traitsILi32ELi128ELi128ELi8ES3_EELb1ELb0ELb0ELb0ELb1ELb1ELb0EEEvNS_16Flash_bwd_paramsE)
        /*0554*/ 	.word	0x00000000


	//----- nvinfo : EIATTR_MIN_STACK_SIZE
	.align		4
.L_238:
        /*0558*/ 	.byte	0x04, 0x12
        /*055a*/ 	.short	(.L_240 - .L_239)
	.align		4
.L_239:
        /*055c*/ 	.word	index@(_ZN5flash44flash_bwd_dq_dk_dv_loop_seqk_parallel_kernelI23Flash_bwd_kernel_traitsILi32ELi128ELi128ELi8ELi4ELi4ELi4ELb0ELb0EN7cutlass6half_tE19Flash_kernel_traitsILi32ELi128ELi128ELi8ES3_EELb0ELb0ELb0ELb0ELb1ELb1ELb1EEEvNS_16Flash_bwd_paramsE)
        /*0560*/ 	.word	0x00000080


	//----- nvinfo : EIATTR_MIN_STACK_SIZE
	.align		4
.L_240:
        /*0564*/ 	.byte	0x04, 0x12
        /*0566*/ 	.short	(.L_242 - .L_241)
	.align		4
.L_241:
        /*0568*/ 	.word	index@(_ZN5flash44flash_bwd_dq_dk_dv_loop_seqk_parallel_kernelI23Flash_bwd_kernel_traitsILi32ELi128ELi128ELi8ELi4ELi4ELi4ELb0ELb0EN7cutlass6half_tE19Flash_kernel_traitsILi32ELi128ELi128ELi8ES3_EELb1ELb0ELb0ELb1ELb0ELb0ELb0EEEvNS_16Flash_bwd_paramsE)
        /*056c*/ 	.word	0x00000000


	//----- nvinfo : EIATTR_MIN_STACK_SIZE
	.align		4
.L_242:
        /*0570*/ 	.byte	0x04, 0x12
        /*0572*/ 	.short	(.L_244 - .L_243)
	.align		4
.L_243:
        /*0574*/ 	.word	index@(_ZN5flash44flash_bwd_dq_dk_dv_loop_seqk_parallel_kernelI23Flash_bwd_kernel_traitsILi32ELi128ELi128ELi8ELi4ELi4ELi4ELb0ELb0EN7cutlass6half_tE19Flash_kernel_traitsILi32ELi128ELi128ELi8ES3_EELb0ELb0ELb0ELb1ELb0ELb0ELb1EEEvNS_16Flash_bwd_paramsE)
        /*0578*/ 	.word	0x00000098


	//----- nvinfo : EIATTR_MIN_STACK_SIZE
	.align		4
.L_244:
        /*057c*/ 	.byte	0x04, 0x12
        /*057e*/ 	.short	(.L_246 - .L_245)
	.align		4
.L_245:
        /*0580*/ 	.word	index@(_ZN5flash44flash_bwd_dq_dk_dv_loop_seqk_parallel_kernelI23Flash_bwd_kernel_traitsILi32ELi128ELi128ELi8ELi4ELi4ELi4ELb0ELb0EN7cutlass6half_tE19Flash_kernel_traitsILi32ELi128ELi128ELi8ES3_EELb1ELb0ELb1ELb0ELb0ELb1ELb0EEEvNS_16Flash_bwd_paramsE)
        /*0584*/ 	.word	0x00000000


	//----- nvinfo : EIATTR_MIN_STACK_SIZE
	.align		4
.L_246:
        /*0588*/ 	.byte	0x04, 0x12
        /*058a*/ 	.short	(.L_248 - .L_247)
	.align		4
.L_247:
        /*058c*/ 	.word	index@(_ZN5flash44flash_bwd_dq_dk_dv_loop_seqk_parallel_kernelI23Flash_bwd_kernel_traitsILi32ELi128ELi128ELi8ELi4ELi4ELi4ELb0ELb0EN7cutlass6half_tE19Flash_kernel_traitsILi32ELi128ELi128ELi8ES3_EELb0ELb0ELb1ELb0ELb0ELb1ELb1EEEvNS_16Flash_bwd_paramsE)
        /*0590*/ 	.word	0x00000098


	//----- nvinfo : EIATTR_MIN_STACK_SIZE
	.align		4
.L_248:
        /*0594*/ 	.byte	0x04, 0x12
        /*0596*/ 	.short	(.L_250 - .L_249)
	.align		4
.L_249:
        /*0598*/ 	.word	index@(_ZN5flash44flash_bwd_dq_dk_dv_loop_seqk_parallel_kernelI23Flash_bwd_kernel_traitsILi32ELi128ELi128ELi8ELi4ELi4ELi4ELb0ELb0EN7cutlass6half_tE19Flash_kernel_traitsILi32ELi128ELi128ELi8ES3_EELb1ELb0ELb1ELb1ELb0ELb0ELb0EEEvNS_16Flash_bwd_paramsE)
        /*059c*/ 	.word	0x00000000


	//----- nvinfo : EIATTR_MIN_STACK_SIZE
	.align		4
.L_250:
        /*05a0*/ 	.byte	0x04, 0x12
        /*05a2*/ 	.short	(.L_252 - .L_251)
	.align		4
.L_251:
        /*05a4*/ 	.word	index@(_ZN5flash44flash_bwd_dq_dk_dv_loop_seqk_parallel_kernelI23Flash_bwd_kernel_traitsILi32ELi128ELi128ELi8ELi4ELi4ELi4ELb0ELb0EN7cutlass6half_tE19Flash_kernel_traitsILi32ELi128ELi128ELi8ES3_EELb0ELb0ELb1ELb1ELb0ELb0ELb1EEEvNS_16Flash_bwd_paramsE)
        /*05a8*/ 	.word	0x00000098


	//----- nvinfo : EIATTR_MIN_STACK_SIZE
	.align		4
.L_252:
        /*05ac*/ 	.byte	0x04, 0x12
        /*05ae*/ 	.short	(.L_254 - .L_253)
	.align		4
.L_253:
        /*05b0*/ 	.word	index@(_ZN5flash25flash_bwd_dot_do_o_kernelILb0E23Flash_bwd_kernel_traitsILi32ELi128ELi128ELi8ELi4ELi4ELi4ELb0ELb0EN7cutlass6half_tE19Flash_kernel_traitsILi32ELi128ELi128ELi8ES3_EEEEvNS_16Flash_bwd_paramsE)
        /*05b4*/ 	.word	0x00000000


	//----- nvinfo : EIATTR_MIN_STACK_SIZE
	.align		4
.L_254:
        /*05b8*/ 	.byte	0x04, 0x12
        /*05ba*/ 	.short	(.L_256 - .L_255)
	.align		4
.L_255:
        /*05bc*/ 	.word	index@(_ZN5flash25flash_bwd_dot_do_o_kernelILb1E23Flash_bwd_kernel_traitsILi32ELi128ELi128ELi8ELi4ELi4ELi4ELb0ELb0EN7cutlass6half_tE19Flash_kernel_traitsILi32ELi128ELi128ELi8ES3_EEEEvNS_16Flash_bwd_paramsE)
        /*05c0*/ 	.word	0x00000000
.L_256:


//--------------------- .nv.compat                --------------------------
	.section	.nv.compat,"",@"SHT_CUDA_COMPAT_INFO"
	.align	4
        /*0000*/ 	.byte	0x02, 0x09, 0x01, 0x00, 0x02, 0x02, 0x01, 0x00, 0x02, 0x05, 0x05, 0x00, 0x03, 0x07, 0x01, 0x01
        /*0010*/ 	.byte	0x02, 0x03, 0x00, 0x00, 0x02, 0x06, 0x01, 0x00, 0x04, 0x0b, 0x08, 0x00, 0x00, 0x00, 0x00, 0x00
        /*0020*/ 	.byte	0x00, 0x00, 0x00, 0x00


//--------------------- .nv.info._ZN5flash44flash_bwd_dq_dk_dv_loop_seqk_parallel_kernelI23Flash_bwd_kernel_traitsILi32ELi128ELi128ELi8ELi4ELi4ELi4ELb1ELb0EN7cutlass6half_tE19Flash_kernel_traitsILi32ELi128ELi128ELi8ES3_EELb0ELb0ELb0ELb0ELb0ELb1ELb0EEEvNS_16Flash_bwd_paramsE --------------------------
	.section	.nv.info._ZN5flash44flash_bwd_dq_dk_dv_loop_seqk_parallel_kernelI23Flash_bwd_kernel_traitsILi32ELi128ELi128ELi8ELi4ELi4ELi4ELb1ELb0EN7cutlass6half_tE19Flash_kernel_traitsILi32ELi128ELi128ELi8ES3_EELb0ELb0ELb0ELb0ELb0ELb1ELb0EEEvNS_16Flash_bwd_paramsE,"",@"SHT_CUDA_INFO"
	.sectionflags	@""
	.align	4


	//----- nvinfo : EIATTR_CUDA_API_VERSION
	.align		4
        /*0000*/ 	.byte	0x04, 0x37
        /*0002*/ 	.short	(.L_258 - .L_257)
.L_257:
        /*0004*/ 	.word	0x00000082


	//----- nvinfo : EIATTR_KPARAM_INFO
	.align		4
.L_258:
        /*0008*/ 	.byte	0x04, 0x17
        /*000a*/ 	.short	(.L_260 - .L_259)
.L_259:
        /*000c*/ 	.word	0x00000000
        /*0010*/ 	.short	0x0000
        /*0012*/ 	.short	0x0000
        /*0014*/ 	.byte	0x00, 0xf0, 0x01, 0x0a


	//----- nvinfo : EIATTR_SPARSE_MMA_MASK
	.align		4
.L_260:
        /*0018*/ 	.byte	0x03, 0x50
        /*001a*/ 	.short	0x0000


	//----- nvinfo : EIATTR_MAXREG_COUNT
	.align		4
        /*001c*/ 	.byte	0x03, 0x1b
        /*001e*/ 	.short	0x00ff


	//----- nvinfo : EIATTR_NUM_BARRIERS
	.align		4
        /*0020*/ 	.byte	0x02, 0x4c
        /*0022*/ 	.byte	0x01
	.zero		1


	//----- nvinfo : EIATTR_MERCURY_ISA_VERSION
	.align		4
        /*0024*/ 	.byte	0x03, 0x5f
        /*0026*/ 	.short	0x0101


	//----- nvinfo : EIATTR_EXIT_INSTR_OFFSETS
	.align		4
        /*0028*/ 	.byte	0x04, 0x1c
        /*002a*/ 	.short	(.L_262 - .L_261)


	//   ....[0]....
.L_261:
        /*002c*/ 	.word	0x00000090


	//   ....[1]....
        /*0030*/ 	.word	0x000080f0


	//----- nvinfo : EIATTR_CRS_STACK_SIZE
	.align		4
.L_262:
        /*0034*/ 	.byte	0x04, 0x1e
        /*0036*/ 	.short	(.L_264 - .L_263)
.L_263:
        /*0038*/ 	.word	0x00000000


	//----- nvinfo : EIATTR_CBANK_PARAM_SIZE
	.align		4
.L_264:
        /*003c*/ 	.byte	0x03, 0x19
        /*003e*/ 	.short	0x0280


	//----- nvinfo : EIATTR_PARAM_CBANK
	.align		4
        /*0040*/ 	.byte	0x04, 0x0a
        /*0042*/ 	.short	(.L_266 - .L_265)
	.align		4
.L_265:
        /*0044*/ 	.word	index@(.nv.constant0._ZN5flash44flash_bwd_dq_dk_dv_loop_seqk_parallel_kernelI23Flash_bwd_kernel_traitsILi32ELi128ELi128ELi8ELi4ELi4ELi4ELb1ELb0EN7cutlass6half_tE19Flash_kernel_traitsILi32ELi128ELi128ELi8ES3_EELb0ELb0ELb0ELb0ELb0ELb1ELb0EEEvNS_16Flash_bwd_paramsE)
        /*0048*/ 	.short	0x0210
        /*004a*/ 	.short	0x0280


	//----- nvinfo : EIATTR_SW_WAR
	.align		4
.L_266:
        /*004c*/ 	.byte	0x04, 0x36
        /*004e*/ 	.short	(.L_268 - .L_267)
.L_267:
        /*0050*/ 	.word	0x00000008
.L_268:


//--------------------- .nv.info._ZN5flash44flash_bwd_dq_dk_dv_loop_seqk_parallel_kernelI23Flash_bwd_kernel_traitsILi32ELi128ELi128ELi8ELi4ELi4ELi4ELb1ELb0EN7cutlass6half_tE19Flash_kernel_traitsILi32ELi128ELi128ELi8ES3_EELb0ELb0ELb0ELb0ELb0ELb0ELb0EEEvNS_16Flash_bwd_paramsE --------------------------
	.section	.nv.info._ZN5flash44flash_bwd_dq_dk_dv_loop_seqk_parallel_kernelI23Flash_bwd_kernel_traitsILi32ELi128ELi128ELi8ELi4ELi4ELi4ELb1ELb0EN7cutlass6half_tE19Flash_kernel_traitsILi32ELi128ELi128ELi8ES3_EELb0ELb0ELb0ELb0ELb0ELb0ELb0EEEvNS_16Flash_bwd_paramsE,"",@"SHT_CUDA_INFO"
	.sectionflags	@""
	.align	4


	//----- nvinfo : EIATTR_CUDA_API_VERSION
	.align		4
        /*0000*/ 	.byte	0x04, 0x37
        /*0002*/ 	.short	(.L_270 - .L_269)
.L_269:
        /*0004*/ 	.word	0x00000082


	//----- nvinfo : EIATTR_KPARAM_INFO
	.align		4
.L_270:
        /*0008*/ 	.byte	0x04, 0x17
        /*000a*/ 	.short	(.L_272 - .L_271)
.L_271:
        /*000c*/ 	.word	0x00000000
        /*0010*/ 	.short	0x0000
        /*0012*/ 	.short	0x0000
        /*0014*/ 	.byte	0x00, 0xf0, 0x01, 0x0a


	//----- nvinfo : EIATTR_SPARSE_MMA_MASK
	.align		4
.L_272:
        /*0018*/ 	.byte	0x03, 0x50
        /*001a*/ 	.short	0x0000


	//----- nvinfo : EIATTR_MAXREG_COUNT
	.align		4
        /*001c*/ 	.byte	0x03, 0x1b
        /*001e*/ 	.short	0x00ff


	//----- nvinfo : EIATTR_NUM_BARRIERS
	.align		4
        /*0020*/ 	.byte	0x02, 0x4c
        /*0022*/ 	.byte	0x01
	.zero		1


	//----- nvinfo : EIATTR_ANNOTATIONS
	.align		4
        /*0024*/ 	.byte	0x04, 0x55
        /*0026*/ 	.short	(.L_274 - .L_273)


	//   ....[0]....
.L_273:
        /*0028*/ 	.word	0x00000001
        /*002c*/ 	.byte	0x40, 0x0a, 0x00, 0x00, 0x01, 0x00, 0x00, 0x00, 0xa0, 0x71, 0x00, 0x00


	//----- nvinfo : EIATTR_MERCURY_ISA_VERSION
	.align		4
.L_274:
        /*0038*/ 	.byte	0x03, 0x5f
        /*003a*/ 	.short	0x0101


	//----- nvinfo : EIATTR_EXIT_INSTR_OFFSETS
	.align		4
        /*003c*/ 	.byte	0x04, 0x1c
        /*003e*/ 	.short	(.L_276 - .L_275)


	//   ....[0]....
.L_275:
        /*0040*/ 	.word	0x000000a0


	//   ....[1]....
        /*0044*/ 	.word	0x00008680


	//----- nvinfo : EIATTR_CRS_STACK_SIZE
	.align		4
.L_276:
        /*0048*/ 	.byte	0x04, 0x1e
        /*004a*/ 	.short	(.L_278 - .L_277)
.L_277:
        /*004c*/ 	.word	0x00000000


	//----- nvinfo : EIATTR_CBANK_PARAM_SIZE
	.align		4
.L_278:
        /*0050*/ 	.byte	0x03, 0x19
        /*0052*/ 	.short	0x0280


	//----- nvinfo : EIATTR_PARAM_CBANK
	.align		4
        /*0054*/ 	.byte	0x04, 0x0a
        /*0056*/ 	.short	(.L_280 - .L_279)
	.align		4
.L_279:
        /*0058*/ 	.word	index@(.nv.constant0._ZN5flash44flash_bwd_dq_dk_dv_loop_seqk_parallel_kernelI23Flash_bwd_kernel_traitsILi32ELi128ELi128ELi8ELi4ELi4ELi4ELb1ELb0EN7cutlass6half_tE19Flash_kernel_traitsILi32ELi128ELi128ELi8ES3_EELb0ELb0ELb0ELb0ELb0ELb0ELb0EEEvNS_16Flash_bwd_paramsE)
        /*005c*/ 	.short	0x0210
        /*005e*/ 	.short	0x0280


	//----- nvinfo : EIATTR_SW_WAR
	.align		4
.L_280:
        /*0060*/ 	.byte	0x04, 0x36
        /*0062*/ 	.short	(.L_282 - .L_281)
.L_281:
        /*0064*/ 	.word	0x00000008
.L_282:


//--------------------- .nv.info._ZN5flash44flash_bwd_dq_dk_dv_loop_seqk_parallel_kernelI23Flash_bwd_kernel_traitsILi32ELi128ELi128ELi8ELi4ELi4ELi4ELb1ELb0EN7cutlass6half_tE19Flash_kernel_traitsILi32ELi128ELi128ELi8ES3_EELb0ELb0ELb1ELb0ELb0ELb0ELb0EEEvNS_16Flash_bwd_paramsE --------------------------
	.section	.nv.info._ZN5flash44flash_bwd_dq_dk_dv_loop_seqk_parallel_kernelI23Flash_bwd_kernel_traitsILi32ELi128ELi128ELi8ELi4ELi4ELi4ELb1ELb0EN7cutlass6half_tE19Flash_kernel_traitsILi32ELi128ELi128ELi8ES3_EELb0ELb0ELb1ELb0ELb0ELb0ELb0EEEvNS_16Flash_bwd_paramsE,"",@"SHT_CUDA_INFO"
	.sectionflags	@""
	.align	4


	//----- nvinfo : EIATTR_CUDA_API_VERSION
	.align		4
        /*0000*/ 	.byte	0x04, 0x37
        /*0002*/ 	.short	(.L_284 - .L_283)
.L_283:
        /*0004*/ 	.word	0x00000082


	//----- nvinfo : EIATTR_KPARAM_INFO
	.align		4
.L_284:
        /*0008*/ 	.byte	0x04, 0x17
        /*000a*/ 	.short	(.L_286 - .L_285)
.L_285:
        /*000c*/ 	.word	0x00000000
        /*0010*/ 	.short	0x0000
        /*0012*/ 	.short	0x0000
        /*0014*/ 	.byte	0x00, 0xf0, 0x01, 0x0a


	//----- nvinfo : EIATTR_SPARSE_MMA_MASK
	.align		4
.L_286:
        /*0018*/ 	.byte	0x03, 0x50
        /*001a*/ 	.short	0x0000


	//----- nvinfo : EIATTR_MAXREG_COUNT
	.align		4
        /*001c*/ 	.byte	0x03, 0x1b
        /*001e*/ 	.short	0x00ff


	//----- nvinfo : EIATTR_NUM_BARRIERS
	.align		4
        /*0020*/ 	.byte	0x02, 0x4c
        /*0022*/ 	.byte	0x01
	.zero		1


	//----- nvinfo : EIATTR_MERCURY_ISA_VERSION
	.align		4
        /*0024*/ 	.byte	0x03, 0x5f
        /*0026*/ 	.short	0x0101


	//----- nvinfo : EIATTR_EXIT_INSTR_OFFSETS
	.align		4
        /*0028*/ 	.byte	0x04, 0x1c
        /*002a*/ 	.short	(.L_288 - .L_287)


	//   ....[0]....
.L_287:
        /*002c*/ 	.word	0x00000090


	//   ....[1]....
        /*0030*/ 	.word	0x00008a80


	//----- nvinfo : EIATTR_CRS_STACK_SIZE
	.align		4
.L_288:
        /*0034*/ 	.byte	0x04, 0x1e
        /*0036*/ 	.short	(.L_290 - .L_289)
.L_289:
        /*0038*/ 	.word	0x00000000


	//----- nvinfo : EIATTR_CBANK_PARAM_SIZE
	.align		4
.L_290:
        /*003c*/ 	.byte	0x03, 0x19
        /*003e*/ 	.short	0x0280


	//----- nvinfo : EIATTR_PARAM_CBANK
	.align		4
        /*0040*/ 	.byte	0x04, 0x0a
        /*0042*/ 	.short	(.L_292 - .L_291)
	.align		4
.L_291:
        /*0044*/ 	.word	index@(.nv.constant0._ZN5flash44flash_bwd_dq_dk_dv_loop_seqk_parallel_kernelI23Flash_bwd_kernel_traitsILi32ELi128ELi128ELi8ELi4ELi4ELi4ELb1ELb0EN7cutlass6half_tE19Flash_kernel_traitsILi32ELi128ELi128ELi8ES3_EELb0ELb0ELb1ELb0ELb0ELb0ELb0EEEvNS_16Flash_bwd_paramsE)
        /*0048*/ 	.short	0x0210
        /*004a*/ 	.short	0x0280


	//----- nvinfo : EIATTR_SW_WAR
	.align		4
.L_292:
        /*004c*/ 	.byte	0x04, 0x36
        /*004e*/ 	.short	(.L_294 - .L_293)
.L_293:
        /*0050*/ 	.word	0x00000008
.L_294:


//--------------------- .nv.info._ZN5flash44flash_bwd_dq_dk_dv_loop_seqk_parallel_kernelI23Flash_bwd_kernel_traitsILi32ELi128ELi128ELi8ELi4ELi4ELi4ELb1ELb0EN7cutlass6half_tE19Flash_kernel_traitsILi32ELi128ELi128ELi8ES3_EELb0ELb0ELb0ELb0ELb1ELb1ELb0EEEvNS_16Flash_bwd_paramsE --------------------------
	.section	.nv.info._ZN5flash44flash_bwd_dq_dk_dv_loop_seqk_parallel_kernelI23Flash_bwd_kernel_traitsILi32ELi128ELi128ELi8ELi4ELi4ELi4ELb1ELb0EN7cutlass6half_tE19Flash_kernel_traitsILi32ELi128ELi128ELi8ES3_EELb0ELb0ELb0ELb0ELb1ELb1ELb0EEEvNS_16Flash_bwd_paramsE,"",@"SHT_CUDA_INFO"
	.sectionflags	@""
	.align	4


	//----- nvinfo : EIATTR_CUDA_API_VERSION
	.align		4
        /*0000*/ 	.byte	0x04, 0x37
        /*0002*/ 	.short	(.L_296 - .L_295)
.L_295:
        /*0004*/ 	.word	0x00000082


	//----- nvinfo : EIATTR_KPARAM_INFO
	.align		4
.L_296:
        /*0008*/ 	.byte	0x04, 0x17
        /*000a*/ 	.short	(.L_298 - .L_297)
.L_297:
        /*000c*/ 	.word	0x00000000
        /*0010*/ 	.short	0x0000
        /*0012*/ 	.short	0x0000
        /*0014*/ 	.byte	0x00, 0xf0, 0x01, 0x0a


	//----- nvinfo : EIATTR_SPARSE_MMA_MASK
	.align		4
.L_298:
        /*0018*/ 	.byte	0x03, 0x50
        /*001a*/ 	.short	0x0000


	//----- nvinfo : EIATTR_MAXREG_COUNT
	.align		4
        /*001c*/ 	.byte	0x03, 0x1b
        /*001e*/ 	.short	0x00ff


	//----- nvinfo : EIATTR_NUM_BARRIERS
	.align		4
        /*0020*/ 	.byte	0x02, 0x4c
        /*0022*/ 	.byte	0x01
	.zero		1


	//----- nvinfo : EIATTR_MERCURY_ISA_VERSION
	.align		4
        /*0024*/ 	.byte	0x03, 0x5f
        /*0026*/ 	.short	0x0101


	//----- nvinfo : EIATTR_EXIT_INSTR_OFFSETS
	.align		4
        /*0028*/ 	.byte	0x04, 0x1c
        /*002a*/ 	.short	(.L_300 - .L_299)


	//   ....[0]....
.L_299:
        /*002c*/ 	.word	0x00000090


	//   ....[1]....
        /*0030*/ 	.word	0x00005bf0


	//----- nvinfo : EIATTR_CBANK_PARAM_SIZE
	.align		4
.L_300:
        /*0034*/ 	.byte	0x03, 0x19
        /*0036*/ 	.short	0x0280


	//----- nvinfo : EIATTR_PARAM_CBANK
	.align		4
        /*0038*/ 	.byte	0x04, 0x0a
        /*003a*/ 	.short	(.L_302 - .L_301)
	.align		4
.L_301:
        /*003c*/ 	.word	index@(.nv.constant0._ZN5flash44flash_bwd_dq_dk_dv_loop_seqk_parallel_kernelI23Flash_bwd_kernel_traitsILi32ELi128ELi128ELi8ELi4ELi4ELi4ELb1ELb0EN7cutlass6half_tE19Flash_kernel_traitsILi32ELi128ELi128ELi8ES3_EELb0ELb0ELb0ELb0ELb1ELb1ELb0EEEvNS_16Flash_bwd_paramsE)
        /*0040*/ 	.short	0x0210
        /*0042*/ 	.short	0x0280


	//----- nvinfo : EIATTR_SW_WAR
	.align		4
.L_302:
        /*0044*/ 	.byte	0x04, 0x36
        /*0046*/ 	.short	(.L_304 - .L_303)
.L_303:
        /*0048*/ 	.word	0x00000008
.L_304:


//--------------------- .nv.info._ZN5flash44flash_bwd_dq_dk_dv_loop_seqk_parallel_kernelI23Flash_bwd_kernel_traitsILi32ELi128ELi128ELi8ELi4ELi4ELi4ELb1ELb0EN7cutlass6half_tE19Flash_kernel_traitsILi32ELi128ELi128ELi8ES3_EELb0ELb0ELb0ELb1ELb0ELb0ELb0EEEvNS_16Flash_bwd_paramsE --------------------------
	.section	.nv.info._ZN5flash44flash_bwd_dq_dk_dv_loop_seqk_parallel_kernelI23Flash_bwd_kernel_traitsILi32ELi128ELi128ELi8ELi4ELi4ELi4ELb1ELb0EN7cutlass6half_tE19Flash_kernel_traitsILi32ELi128ELi128ELi8ES3_EELb0ELb0ELb0ELb1ELb0ELb0ELb0EEEvNS_16Flash_bwd_paramsE,"",@"SHT_CUDA_INFO"
	.sectionflags	@""
	.align	4


	//----- nvinfo : EIATTR_CUDA_API_VERSION
	.align		4
        /*0000*/ 	.byte	0x04, 0x37
        /*0002*/ 	.short	(.L_306 - .L_305)
.L_305:
        /*0004*/ 	.word	0x00000082


	//----- nvinfo : EIATTR_KPARAM_INFO
	.align		4
.L_306:
        /*0008*/ 	.byte	0x04, 0x17
        /*000a*/ 	.short	(.L_308 - .L_307)
.L_307:
        /*000c*/ 	.word	0x00000000
        /*0010*/ 	.short	0x0000
        /*0012*/ 	.short	0x0000
        /*0014*/ 	.byte	0x00, 0xf0, 0x01, 0x0a


	//----- nvinfo : EIATTR_SPARSE_MMA_MASK
	.align		4
.L_308:
        /*0018*/ 	.byte	0x03, 0x50
        /*001a*/ 	.short	0x0000


	//----- nvinfo : EIATTR_MAXREG_COUNT
	.align		4
        /*001c*/ 	.byte	0x03, 0x1b
        /*001e*/ 	.short	0x00ff


	//----- nvinfo : EIATTR_NUM_BARRIERS
	.align		4
        /*0020*/ 	.byte	0x02, 0x4c
        /*0022*/ 	.byte	0x01
	.zero		1


	//----- nvinfo : EIATTR_ANNOTATIONS
	.align		4
        /*0024*/ 	.byte	0x04, 0x55
        /*0026*/ 	.short	(.L_310 - .L_309)


	//   ....[0]....
.L_309:
        /*0028*/ 	.word	0x00000001
        /*002c*/ 	.byte	0x50, 0x0a, 0x00, 0x00, 0x01, 0x00, 0x00, 0x00, 0xb0, 0x0a, 0x00, 0x00, 0x01, 0x00, 0x00, 0x00
        /*003c*/ 	.byte	0xb0, 0x7f, 0x00, 0x00, 0x01, 0x00, 0x00, 0x00, 0xd0, 0x7f, 0x00, 0x00


	//----- nvinfo : EIATTR_MERCURY_ISA_VERSION
	.align		4
.L_310:
        /*0048*/ 	.byte	0x03, 0x5f
        /*004a*/ 	.short	0x0101


	//----- nvinfo : EIATTR_EXIT_INSTR_OFFSETS
	.align		4
        /*004c*/ 	.byte	0x04, 0x1c
        /*004e*/ 	.short	(.L_312 - .L_311)


	//   ....[0]....
.L_311:
        /*0050*/ 	.word	0x000000a0


	//   ....[1]....
        /*0054*/ 	.word	0x00009520


	//----- nvinfo : EIATTR_CRS_STACK_SIZE
	.align		4
.L_312:
        /*0058*/ 	.byte	0x04, 0x1e
        /*005a*/ 	.short	(.L_314 - .L_313)
.L_313:
        /*005c*/ 	.word	0x00000000


	//----- nvinfo : EIATTR_CBANK_PARAM_SIZE
	.align		4
.L_314:
        /*0060*/ 	.byte	0x03, 0x19
        /*0062*/ 	.short	0x0280


	//----- nvinfo : EIATTR_PARAM_CBANK
	.align		4
        /*0064*/ 	.byte	0x04, 0x0a
        /*0066*/ 	.short	(.L_316 - .L_315)
	.align		4
.L_315:
        /*0068*/ 	.word	index@(.nv.constant0._ZN5flash44flash_bwd_dq_dk_dv_loop_seqk_parallel_kernelI23Flash_bwd_kernel_traitsILi32ELi128ELi128ELi8ELi4ELi4ELi4ELb1ELb0EN7cutlass6half_tE19Flash_kernel_traitsILi32ELi128ELi128ELi8ES3_EELb0ELb0ELb0ELb1ELb0ELb0ELb0EEEvNS_16Flash_bwd_paramsE)
        /*006c*/ 	.short	0x0210
        /*006e*/ 	.short	0x0280


	//----- nvinfo : EIATTR_SW_WAR
	.align		4
.L_316:
        /*0070*/ 	.byte	0x04, 0x36
        /*0072*/ 	.short	(.L_318 - .L_317)
.L_317:
        /*0074*/ 	.word	0x00000008
.L_318:


//--------------------- .nv.info._ZN5flash44flash_bwd_dq_dk_dv_loop_seqk_parallel_kernelI23Flash_bwd_kernel_traitsILi32ELi128ELi128ELi8ELi4ELi4ELi4ELb1ELb0EN7cutlass6half_tE19Flash_kernel_traitsILi32ELi128ELi128ELi8ES3_EELb0ELb0ELb1ELb0ELb0ELb1ELb0EEEvNS_16Flash_bwd_paramsE --------------------------
	.section	.nv.info._ZN5flash44flash_bwd_dq_dk_dv_loop_seqk_parallel_kernelI23Flash_bwd_kernel_traitsILi32ELi128ELi128ELi8ELi4ELi4ELi4ELb1ELb0EN7cutlass6half_tE19Flash_kernel_traitsILi32ELi128ELi128ELi8ES3_EELb0ELb0ELb1ELb0ELb0ELb1ELb0EEEvNS_16Flash_bwd_paramsE,"",@"SHT_CUDA_INFO"
	.sectionflags	@""
	.align	4


	//----- nvinfo : EIATTR_CUDA_API_VERSION
	.align		4
        /*0000*/ 	.byte	0x04, 0x37
        /*0002*/ 	.short	(.L_320 - .L_319)
.L_319:
        /*0004*/ 	.word	0x00000082


	//----- nvinfo : EIATTR_KPARAM_INFO
	.align		4
.L_320:
        /*0008*/ 	.byte	0x04, 0x17
        /*000a*/ 	.short	(.L_322 - .L_321)
.L_321:
        /*000c*/ 	.word	0x00000000
        /*0010*/ 	.short	0x0000
        /*0012*/ 	.short	0x0000
        /*0014*/ 	.byte	0x00, 0xf0, 0x01, 0x0a


	//----- nvinfo : EIATTR_SPARSE_MMA_MASK
	.align		4
.L_322:
        /*0018*/ 	.byte	0x03, 0x50
        /*001a*/ 	.short	0x0000


	//----- nvinfo : EIATTR_MAXREG_COUNT
	.align		4
        /*001c*/ 	.byte	0x03, 0x1b
        /*001e*/ 	.short	0x00ff


	//----- nvinfo : EIATTR_NUM_BARRIERS
	.align		4
        /*0020*/ 	.byte	0x02, 0x4c
        /*0022*/ 	.byte	0x01
	.zero		1


	//----- nvinfo : EIATTR_MERCURY_ISA_VERSION
	.align		4
        /*0024*/ 	.byte	0x03, 0x5f
        /*0026*/ 	.short	0x0101


	//----- nvinfo : EIATTR_EXIT_INSTR_OFFSETS
	.align		4
        /*0028*/ 	.byte	0x04, 0x1c
        /*002a*/ 	.short	(.L_324 - .L_323)


	//   ....[0]....
.L_323:
        /*002c*/ 	.word	0x00000090


	//   ....[1]....
        /*0030*/ 	.word	0x00008490


	//----- nvinfo : EIATTR_CRS_STACK_SIZE
	.align		4
.L_324:
        /*0034*/ 	.byte	0x04, 0x1e
        /*0036*/ 	.short	(.L_326 - .L_325)
.L_325:
        /*0038*/ 	.word	0x00000000


	//----- nvinfo : EIATTR_CBANK_PARAM_SIZE
	.align		4
.L_326:
        /*003c*/ 	.byte	0x03, 0x19
        /*003e*/ 	.short	0x0280


	//----- nvinfo : EIATTR_PARAM_CBANK
	.align		4
        /*0040*/ 	.byte	0x04, 0x0a
        /*0042*/ 	.short	(.L_328 - .L_327)
	.align		4
.L_327:
        /*0044*/ 	.word	index@(.nv.constant0._ZN5flash44flash_bwd_dq_dk_dv_loop_seqk_parallel_kernelI23Flash_bwd_kernel_traitsILi32ELi128ELi128ELi8ELi4ELi4ELi4ELb1ELb0EN7cutlass6half_tE19Flash_kernel_traitsILi32ELi128ELi128ELi8ES3_EELb0ELb0ELb1ELb0ELb0ELb1ELb0EEEvNS_16Flash_bwd_paramsE)
        /*0048*/ 	.short	0x0210
        /*004a*/ 	.short	0x0280


	//----- nvinfo : EIATTR_SW_WAR
	.align		4
.L_328:
        /*004c*/ 	.byte	0x04, 0x36
        /*004e*/ 	.short	(.L_330 - .L_329)
.L_329:
        /*0050*/ 	.word	0x00000008
.L_330:


//--------------------- .nv.info._ZN5flash44flash_bwd_dq_dk_dv_loop_seqk_parallel_kernelI23Flash_bwd_kernel_traitsILi32ELi128ELi128ELi8ELi4ELi4ELi4ELb1ELb0EN7cutlass6half_tE19Flash_kernel_traitsILi32ELi128ELi128ELi8ES3_EELb0ELb0ELb1ELb1ELb0ELb0ELb0EEEvNS_16Flash_bwd_paramsE --------------------------
	.section	.nv.info._ZN5flash44flash_bwd_dq_dk_dv_loop_seqk_parallel_kernelI23Flash_bwd_kernel_traitsILi32ELi128ELi128ELi8ELi4ELi4ELi4ELb1ELb0EN7cutlass6half_tE19Flash_kernel_traitsILi32ELi128ELi128ELi8ES3_EELb0ELb0ELb1ELb1ELb0ELb0ELb0EEEvNS_16Flash_bwd_paramsE,"",@"SHT_CUDA_INFO"
	.sectionflags	@""
	.align	4


	//----- nvinfo : EIATTR_CUDA_API_VERSION
	.align		4
        /*0000*/ 	.byte	0x04, 0x37
        /*0002*/ 	.short	(.L_332 - .L_331)
.L_331:
        /*0004*/ 	.word	0x00000082


	//----- nvinfo : EIATTR_KPARAM_INFO
	.align		4
.L_332:
        /*0008*/ 	.byte	0x04, 0x17
        /*000a*/ 	.short	(.L_334 - .L_333)
.L_333:
        /*000c*/ 	.word	0x00000000
        /*0010*/ 	.short	0x0000
        /*0012*/ 	.short	0x0000
        /*0014*/ 	.byte	0x00, 0xf0, 0x01, 0x0a


	//----- nvinfo : EIATTR_SPARSE_MMA_MASK
	.align		4
.L_334:
        /*0018*/ 	.byte	0x03, 0x50
        /*001a*/ 	.short	0x0000


	//----- nvinfo : EIATTR_MAXREG_COUNT
	.align		4
        /*001c*/ 	.byte	0x03, 0x1b
        /*001e*/ 	.short	0x00ff


	//----- nvinfo : EIATTR_NUM_BARRIERS
	.align		4
        /*0020*/ 	.byte	0x02, 0x4c
        /*0022*/ 	.byte	0x01
	.zero		1


	//----- nvinfo : EIATTR_MERCURY_ISA_VERSION
	.align		4
        /*0024*/ 	.byte	0x03, 0x5f
        /*0026*/ 	.short	0x0101


	//----- nvinfo : EIATTR_EXIT_INSTR_OFFSETS
	.align		4
        /*0028*/ 	.byte	0x04, 0x1c
        /*002a*/ 	.short	(.L_336 - .L_335)


	//   ....[0]....
.L_335:
        /*002c*/ 	.word	0x00000090


	//   ....[1]....
        /*0030*/ 	.word	0x00009860


	//----- nvinfo : EIATTR_CRS_STACK_SIZE
	.align		4
.L_336:
        /*0034*/ 	.byte	0x04, 0x1e
        /*0036*/ 	.short	(.L_338 - .L_337)
.L_337:
        /*0038*/ 	.word	0x00000000


	//----- nvinfo : EIATTR_CBANK_PARAM_SIZE
	.align		4
.L_338:
        /*003c*/ 	.byte	0x03, 0x19
        /*003e*/ 	.short	0x0280


	//----- nvinfo : EIATTR_PARAM_CBANK
	.align		4
        /*0040*/ 	.byte	0x04, 0x0a
        /*0042*/ 	.short	(.L_340 - .L_339)
	.align		4
.L_339:
        /*0044*/ 	.word	index@(.nv.constant0._ZN5flash44flash_bwd_dq_dk_dv_loop_seqk_parallel_kernelI23Flash_bwd_kernel_traitsILi32ELi128ELi128ELi8ELi4ELi4ELi4ELb1ELb0EN7cutlass6half_tE19Flash_kernel_traitsILi32ELi128ELi128ELi8ES3_EELb0ELb0ELb1ELb1ELb0ELb0ELb0EEEvNS_16Flash_bwd_paramsE)
        /*0048*/ 	.short	0x0210
        /*004a*/ 	.short	0x0280


	//----- nvinfo : EIATTR_SW_WAR
	.align		4
.L_340:
        /*004c*/ 	.byte	0x04, 0x36
        /*004e*/ 	.short	(.L_342 - .L_341)
.L_341:
        /*0050*/ 	.word	0x00000008
.L_342:


//--------------------- .nv.info._ZN5flash27flash_bwd_convert_dq_kernelI23Flash_bwd_kernel_traitsILi32ELi128ELi128ELi8ELi4ELi4ELi4ELb1ELb0EN7cutlass6half_tE19Flash_kernel_traitsILi32ELi128ELi128ELi8ES3_EEEEvNS_16Flash_bwd_paramsEi --------------------------
	.section	.nv.info._ZN5flash27flash_bwd_convert_dq_kernelI23Flash_bwd_kernel_traitsILi32ELi128ELi128ELi8ELi4ELi4ELi4ELb1ELb0EN7cutlass6half_tE19Flash_kernel_traitsILi32ELi128ELi128ELi8ES3_EEEEvNS_16Flash_bwd_paramsEi,"",@"SHT_CUDA_INFO"
	.sectionflags	@""
	.align	4


	//----- nvinfo : EIATTR_CUDA_API_VERSION
	.align		4
        /*0000*/ 	.byte	0x04, 0x37
        /*0002*/ 	.short	(.L_344 - .L_343)
.L_343:
        /*0004*/ 	.word	0x00000082


	//----- nvinfo : EIATTR_KPARAM_INFO
	.align		4
.L_344:
        /*0008*/ 	.byte	0x04, 0x17
        /*000a*/ 	.short	(.L_346 - .L_345)
.L_345:
        /*000c*/ 	.word	0x00000000
        /*0010*/ 	.short	0x0001
        /*0012*/ 	.short	0x0280
        /*0014*/ 	.byte	0x00, 0xf0, 0x11, 0x00


	//----- nvinfo : EIATTR_KPARAM_INFO
	.align		4
.L_346:
        /*0018*/ 	.byte	0x04, 0x17
        /*001a*/ 	.short	(.L_348 - .L_347)
.L_347:
        /*001c*/ 	.word	0x00000000
        /*0020*/ 	.short	0x0000
        /*0022*/ 	.short	0x0000
        /*0024*/ 	.byte	0x00, 0xf0, 0x01, 0x0a


	//----- nvinfo : EIATTR_SPARSE_MMA_MASK
	.align		4
.L_348:
        /*0028*/ 	.byte	0x03, 0x50
        /*002a*/ 	.short	0x0000


	//----- nvinfo : EIATTR_MAXREG_COUNT
	.align		4
        /*002c*/ 	.byte	0x03, 0x1b
        /*002e*/ 	.short	0x00ff


	//----- nvinfo : EIATTR_NUM_BARRIERS
	.align		4
        /*0030*/ 	.byte	0x02, 0x4c
        /*0032*/ 	.byte	0x01
	.zero		1


	//----- nvinfo : EIATTR_MERCURY_ISA_VERSION
	.align		4
        /*0034*/ 	.byte	0x03, 0x5f
        /*0036*/ 	.short	0x0101


	//----- nvinfo : EIATTR_EXIT_INSTR_OFFSETS
	.align		4
        /*0038*/ 	.byte	0x04, 0x1c
        /*003a*/ 	.short	(.L_350 - .L_349)


	//   ....[0]....
.L_349:
        /*003c*/ 	.word	0x00000100


	//   ....[1]....
        /*0040*/ 	.word	0x000018e0


	//   ....[2]....
        /*0044*/ 	.word	0x000019b0


	//----- nvinfo : EIATTR_CRS_STACK_SIZE
	.align		4
.L_350:
        /*0048*/ 	.byte	0x04, 0x1e
        /*004a*/ 	.short	(.L_352 - .L_351)
.L_351:
        /*004c*/ 	.word	0x00000000


	//----- nvinfo : EIATTR_CBANK_PARAM_SIZE
	.align		4
.L_352:
        /*0050*/ 	.byte	0x03, 0x19
        /*0052*/ 	.short	0x0284


	//----- nvinfo : EIATTR_PARAM_CBANK
	.align		4
        /*0054*/ 	.byte	0x04, 0x0a
        /*0056*/ 	.short	(.L_354 - .L_353)
	.align		4
.L_353:
        /*0058*/ 	.word	index@(.nv.constant0._ZN5flash27flash_bwd_convert_dq_kernelI23Flash_bwd_kernel_traitsILi32ELi128ELi128ELi8ELi4ELi4ELi4ELb1ELb0EN7cutlass6half_tE19Flash_kernel_traitsILi32ELi128ELi128ELi8ES3_EEEEvNS_16Flash_bwd_paramsEi)
        /*005c*/ 	.short	0x0210
        /*005e*/ 	.short	0x0284


	//----- nvinfo : EIATTR_SW_WAR
	.align		4
.L_354:
        /*0060*/ 	.byte	0x04, 0x36
        /*0062*/ 	.short	(.L_356 - .L_355)
.L_355:
        /*0064*/ 	.word	0x00000008
.L_356:


//--------------------- .nv.info._ZN5flash44flash_bwd_dq_dk_dv_loop_seqk_parallel_kernelI23Flash_bwd_kernel_traitsILi32ELi128ELi128ELi8ELi4ELi4ELi4ELb1ELb0EN7cutlass6half_tE19Flash_kernel_traitsILi32ELi128ELi128ELi8ES3_EELb1ELb0ELb0ELb0ELb0ELb1ELb0EEEvNS_16Flash_bwd_paramsE --------------------------
	.section	.nv.info._ZN5flash44flash_bwd_dq_dk_dv_loop_seqk_parallel_kernelI23Flash_bwd_kernel_traitsILi32ELi128ELi128ELi8ELi4ELi4ELi4ELb1ELb0EN7cutlass6half_tE19Flash_kernel_traitsILi32ELi128ELi128ELi8ES3_EELb1ELb0ELb0ELb0ELb0ELb1ELb0EEEvNS_16Flash_bwd_paramsE,"",@"SHT_CUDA_INFO"
	.sectionflags	@""
	.align	4


	//----- nvinfo : EIATTR_CUDA_API_VERSION
	.align		4
        /*0000*/ 	.byte	0x04, 0x37
        /*0002*/ 	.short	(.L_358 - .L_357)
.L_357:
        /*0004*/ 	.word	0x00000082


	//----- nvinfo : EIATTR_KPARAM_INFO
	.align		4
.L_358:
        /*0008*/ 	.byte	0x04, 0x17
        /*000a*/ 	.short	(.L_360 - .L_359)
.L_359:
        /*000c*/ 	.word	0x00000000
        /*0010*/ 	.short	0x0000
        /*0012*/ 	.short	0x0000
        /*0014*/ 	.byte	0x00, 0xf0, 0x01, 0x0a


	//----- nvinfo : EIATTR_SPARSE_MMA_MASK
	.align		4
.L_360:
        /*0018*/ 	.byte	0x03, 0x50
        /*001a*/ 	.short	0x0000


	//----- nvinfo : EIATTR_MAXREG_COUNT
	.align		4
        /*001c*/ 	.byte	0x03, 0x1b
        /*001e*/ 	.short	0x00ff


	//----- nvinfo : EIATTR_NUM_BARRIERS
	.align		4
        /*0020*/ 	.byte	0x02, 0x4c
        /*0022*/ 	.byte	0x01
	.zero		1


	//----- nvinfo : EIATTR_MERCURY_ISA_VERSION
	.align		4
        /*0024*/ 	.byte	0x03, 0x5f
        /*0026*/ 	.short	0x0101


	//----- nvinfo : EIATTR_EXIT_INSTR_OFFSETS
	.align		4
        /*0028*/ 	.byte	0x04, 0x1c
        /*002a*/ 	.short	(.L_362 - .L_361)


	//   ....[0]....
.L_361:
        /*002c*/ 	.word	0x00000090


	//   ....[1]....
        /*0030*/ 	.word	0x0000a000


	//----- nvinfo : EIATTR_CRS_STACK_SIZE
	.align		4
.L_362:
        /*0034*/ 	.byte	0x04, 0x1e
        /*0036*/ 	.short	(.L_364 - .L_363)
.L_363:
        /*0038*/ 	.word	0x00000000


	//----- nvinfo : EIATTR_CBANK_PARAM_SIZE
	.align		4
.L_364:
        /*003c*/ 	.byte	0x03, 0x19
        /*003e*/ 	.short	0x0280


	//----- nvinfo : EIATTR_PARAM_CBANK
	.align		4
        /*0040*/ 	.byte	0x04, 0x0a
        /*0042*/ 	.short	(.L_366 - .L_365)
	.align		4
.L_365:
        /*0044*/ 	.word	index@(.nv.constant0._ZN5flash44flash_bwd_dq_dk_dv_loop_seqk_parallel_kernelI23Flash_bwd_kernel_traitsILi32ELi128ELi128ELi8ELi4ELi4ELi4ELb1ELb0EN7cutlass6half_tE19Flash_kernel_traitsILi32ELi128ELi128ELi8ES3_EELb1ELb0ELb0ELb0ELb0ELb1ELb0EEEvNS_16Flash_bwd_paramsE)
        /*0048*/ 	.short	0x0210
        /*004a*/ 	.short	0x0280


	//----- nvinfo : EIATTR_SW_WAR
	.align		4
.L_366:
        /*004c*/ 	.byte	0x04, 0x36
        /*004e*/ 	.short	(.L_368 - .L_367)
.L_367:
        /*0050*/ 	.word	0x00000008
.L_368:


//--------------------- .nv.info._ZN5flash44flash_bwd_dq_dk_dv_loop_seqk_parallel_kernelI23Flash_bwd_kernel_traitsILi32ELi128ELi128ELi8ELi4ELi4ELi4ELb1ELb0EN7cutlass6half_tE19Flash_kernel_traitsILi32ELi128ELi128ELi8ES3_EELb0ELb0ELb0ELb0ELb0ELb1ELb1EEEvNS_16Flash_bwd_paramsE --------------------------
	.section	.nv.info._ZN5flash44flash_bwd_dq_dk_dv_loop_seqk_parallel_kernelI23Flash_bwd_kernel_traitsILi32ELi128ELi128ELi8ELi4ELi4ELi4ELb1ELb0EN7cutlass6half_tE19Flash_kernel_traitsILi32ELi128ELi128ELi8ES3_EELb0ELb0ELb0ELb0ELb0ELb1ELb1EEEvNS_16Flash_bwd_paramsE,"",@"SHT_CUDA_INFO"
	.sectionflags	@""
	.align	4


	//----- nvinfo : EIATTR_CUDA_API_VERSION
	.align		4
        /*0000*/ 	.byte	0x04, 0x37
        /*0002*/ 	.short	(.L_370 - .L_369)
.L_369:
        /*0004*/ 	.word	0x00000082


	//----- nvinfo : EIATTR_KPARAM_INFO
	.align		4
.L_370:
        /*0008*/ 	.byte	0x04, 0x17
        /*000a*/ 	.short	(.L_372 - .L_371)
.L_371:
        /*000c*/ 	.word	0x00000000
        /*0010*/ 	.short	0x0000
        /*0012*/ 	.short	0x0000
        /*0014*/ 	.byte	0x00, 0xf0, 0x01, 0x0a


	//----- nvinfo : EIATTR_SPARSE_MMA_MASK
	.align		4
.L_372:
        /*0018*/ 	.byte	0x03, 0x50
        /*001a*/ 	.short	0x0000


	//----- nvinfo : EIATTR_MAXREG_COUNT
	.align		4
        /*001c*/ 	.byte	0x03, 0x1b
        /*001e*/ 	.short	0x00ff


	//----- nvinfo : EIATTR_NUM_BARRIERS
	.align		4
        /*0020*/ 	.byte	0x02, 0x4c
        /*0022*/ 	.byte	0x01
	.zero		1


	//----- nvinfo : EIATTR_ANNOTATIONS
	.align		4
        /*0024*/ 	.byte	0x04, 0x55
        /*0026*/ 	.short	(.L_374 - .L_373)


	//   ....[0]....
.L_373:
        /*0028*/ 	.word	0x00000001
        /*002c*/ 	.byte	0xa0, 0x00, 0x00, 0x00, 0x01, 0x00, 0x00, 0x00, 0xd0, 0x04, 0x00, 0x00, 0x01, 0x00, 0x00, 0x00
        /* <DEDUP_REMOVED lines=63> */
        /*042c*/ 	.byte	0xc0, 0x8b, 0x00, 0x00, 0x01, 0x00, 0x00, 0x00, 0x40, 0xa0, 0x00, 0x00


	//----- nvinfo : EIATTR_MERCURY_ISA_VERSION
	.align		4
.L_374:
        /*0438*/ 	.byte	0x03, 0x5f
        /*043a*/ 	.short	0x0101


	//----- nvinfo : EIATTR_EXIT_INSTR_OFFSETS
	.align		4
        /*043c*/ 	.byte	0x04, 0x1c
        /*043e*/ 	.short	(.L_376 - .L_375)


	//   ....[0]....
.L_375:
        /*0440*/ 	.word	0x000000c0


	//   ....[1]....
        /*0444*/ 	.word	0x0000a0c0


	//----- nvinfo : EIATTR_CRS_STACK_SIZE
	.align		4
.L_376:
        /*0448*/ 	.byte	0x04, 0x1e
        /*044a*/ 	.short	(.L_378 - .L_377)
.L_377:
        /*044c*/ 	.word	0x00000000


	//----- nvinfo : EIATTR_CBANK_PARAM_SIZE
	.align		4
.L_378:
        /*0450*/ 	.byte	0x03, 0x19
        /*0452*/ 	.short	0x0280


	//----- nvinfo : EIATTR_PARAM_CBANK
	.align		4
        /*0454*/ 	.byte	0x04, 0x0a
        /*0456*/ 	.short	(.L_380 - .L_379)
	.align		4
.L_379:
        /*0458*/ 	.word	index@(.nv.constant0._ZN5flash44flash_bwd_dq_dk_dv_loop_seqk_parallel_kernelI23Flash_bwd_kernel_traitsILi32ELi128ELi128ELi8ELi4ELi4ELi4ELb1ELb0EN7cutlass6half_tE19Flash_kernel_traitsILi32ELi128ELi128ELi8ES3_EELb0ELb0ELb0ELb0ELb0ELb1ELb1EEEvNS_16Flash_bwd_paramsE)
        /*045c*/ 	.short	0x0210
        /*045e*/ 	.short	0x0280


	//----- nvinfo : EIATTR_SW_WAR
	.align		4
.L_380:
        /*0460*/ 	.byte	0x04, 0x36
        /*0462*/ 	.short	(.L_382 - .L_381)
.L_381:
        /*0464*/ 	.word	0x00000008
.L_382:


//--------------------- .nv.info._ZN5flash44flash_bwd_dq_dk_dv_loop_seqk_parallel_kernelI23Flash_bwd_kernel_traitsILi32ELi128ELi128ELi8ELi4ELi4ELi4ELb1ELb0EN7cutlass6half_tE19Flash_kernel_traitsILi32ELi128ELi128ELi8ES3_EELb1ELb0ELb0ELb0ELb0ELb0ELb0EEEvNS_16Flash_bwd_paramsE --------------------------
	.section	.nv.info._ZN5flash44flash_bwd_dq_dk_dv_loop_seqk_parallel_kernelI23Flash_bwd_kernel_traitsILi32ELi128ELi128ELi8ELi4ELi4ELi4ELb1ELb0EN7cutlass6half_tE19Flash_kernel_traitsILi32ELi128ELi128ELi8ES3_EELb1ELb0ELb0ELb0ELb0ELb0ELb0EEEvNS_16Flash_bwd_paramsE,"",@"SHT_CUDA_INFO"
	.sectionflags	@""
	.align	4


	//----- nvinfo : EIATTR_CUDA_API_VERSION
	.align		4
        /*0000*/ 	.byte	0x04, 0x37
        /*0002*/ 	.short	(.L_384 - .L_383)
.L_383:
        /*0004*/ 	.word	0x00000082


	//----- nvinfo : EIATTR_KPARAM_INFO
	.align		4
.L_384:
        /*0008*/ 	.byte	0x04, 0x17
        /*000a*/ 	.short	(.L_386 - .L_385)
.L_385:
        /*000c*/ 	.word	0x00000000
        /*0010*/ 	.short	0x0000
        /*0012*/ 	.short	0x0000
        /*0014*/ 	.byte	0x00, 0xf0, 0x01, 0x0a


	//----- nvinfo : EIATTR_SPARSE_MMA_MASK
	.align		4
.L_386:
        /*0018*/ 	.byte	0x03, 0x50
        /*001a*/ 	.short	0x0000


	//----- nvinfo : EIATTR_MAXREG_COUNT
	.align		4
        /*001c*/ 	.byte	0x03, 0x1b
        /*001e*/ 	.short	0x00ff


	//----- nvinfo : EIATTR_NUM_BARRIERS
	.align		4
        /*0020*/ 	.byte	0x02, 0x4c
        /*0022*/ 	.byte	0x01
	.zero		1


	//----- nvinfo : EIATTR_MERCURY_ISA_VERSION
	.align		4
        /*0024*/ 	.byte	0x03, 0x5f
        /*0026*/ 	.short	0x0101


	//----- nvinfo : EIATTR_EXIT_INSTR_OFFSETS
	.align		4
        /*0028*/ 	.byte	0x04, 0x1c
        /*002a*/ 	.short	(.L_388 - .L_387)


	//   ....[0]....
.L_387:
        /*002c*/ 	.word	0x00000090


	//   ....[1]....
        /*0030*/ 	.word	0x0000a650


	//----- nvinfo : EIATTR_CRS_STACK_SIZE
	.align		4
.L_388:
        /*0034*/ 	.byte	0x04, 0x1e
        /*0036*/ 	.short	(.L_390 - .L_389)
.L_389:
        /*0038*/ 	.word	0x00000000


	//----- nvinfo : EIATTR_CBANK_PARAM_SIZE
	.align		4
.L_390:
        /*003c*/ 	.byte	0x03, 0x19
        /*003e*/ 	.short	0x0280


	//----- nvinfo : EIATTR_PARAM_CBANK
	.align		4
        /*0040*/ 	.byte	0x04, 0x0a
        /*0042*/ 	.short	(.L_392 - .L_391)
	.align		4
.L_391:
        /*0044*/ 	.word	index@(.nv.constant0._ZN5flash44flash_bwd_dq_dk_dv_loop_seqk_parallel_kernelI23Flash_bwd_kernel_traitsILi32ELi128ELi128ELi8ELi4ELi4ELi4ELb1ELb0EN7cutlass6half_tE19Flash_kernel_traitsILi32ELi128ELi128ELi8ES3_EELb1ELb0ELb0ELb0ELb0ELb0ELb0EEEvNS_16Flash_bwd_paramsE)
        /*0048*/ 	.short	0x0210
        /*004a*/ 	.short	0x0280


	//----- nvinfo : EIATTR_SW_WAR
	.align		4
.L_392:
        /*004c*/ 	.byte	0x04, 0x36
        /*004e*/ 	.short	(.L_394 - .L_393)
.L_393:
        /*0050*/ 	.word	0x00000008
.L_394:


//--------------------- .nv.info._ZN5flash44flash_bwd_dq_dk_dv_loop_seqk_parallel_kernelI23Flash_bwd_kernel_traitsILi32ELi128ELi128ELi8ELi4ELi4ELi4ELb1ELb0EN7cutlass6half_tE19Flash_kernel_traitsILi32ELi128ELi128ELi8ES3_EELb0ELb0ELb0ELb0ELb0ELb0ELb1EEEvNS_16Flash_bwd_paramsE --------------------------
	.section	.nv.info._ZN5flash44flash_bwd_dq_dk_dv_loop_seqk_parallel_kernelI23Flash_bwd_kernel_traitsILi32ELi128ELi128ELi8ELi4ELi4ELi4ELb1ELb0EN7cutlass6half_tE19Flash_kernel_traitsILi32ELi128ELi128ELi8ES3_EELb0ELb0ELb0ELb0ELb0ELb0ELb1EEEvNS_16Flash_bwd_paramsE,"",@"SHT_CUDA_INFO"
	.sectionflags	@""
	.align	4


	//----- nvinfo : EIATTR_CUDA_API_VERSION
	.align		4
        /*0000*/ 	.byte	0x04, 0x37
        /*0002*/ 	.short	(.L_396 - .L_395)
.L_395:
        /*0004*/ 	.word	0x00000082


	//----- nvinfo : EIATTR_KPARAM_INFO
	.align		4
.L_396:
        /*0008*/ 	.byte	0x04, 0x17
        /*000a*/ 	.short	(.L_398 - .L_397)
.L_397:
        /*000c*/ 	.word	0x00000000
        /*0010*/ 	.short	0x0000
        /*0012*/ 	.short	0x0000
        /*0014*/ 	.byte	0x00, 0xf0, 0x01, 0x0a


	//----- nvinfo : EIATTR_SPARSE_MMA_MASK
	.align		4
.L_398:
        /*0018*/ 	.byte	0x03, 0x50
        /*001a*/ 	.short	0x0000


	//----- nvinfo : EIATTR_MAXREG_COUNT
	.align		4
        /*001c*/ 	.byte	0x03, 0x1b
        /*001e*/ 	.short	0x00ff


	//----- nvinfo : EIATTR_NUM_BARRIERS
	.align		4
        /*0020*/ 	.byte	0x02, 0x4c
        /*0022*/ 	.byte	0x01
	.zero		1


	//----- nvinfo : EIATTR_ANNOTATIONS
	.align		4
        /*0024*/ 	.byte	0x04, 0x55
        /*0026*/ 	.short	(.L_400 - .L_399)


	//   ....[0]....
.L_399:
        /* <DEDUP_REMOVED lines=69> */


	//----- nvinfo : EIATTR_MERCURY_ISA_VERSION
	.align		4
.L_400:
        /*0468*/ 	.byte	0x03, 0x5f
        /*046a*/ 	.short	0x0101


	//----- nvinfo : EIATTR_EXIT_INSTR_OFFSETS
	.align		4
        /*046c*/ 	.byte	0x04, 0x1c
        /*046e*/ 	.short	(.L_402 - .L_401)


	//   ....[0]....
.L_401:
        /*0470*/ 	.word	0x000000a0


	//   ....[1]....
        /*0474*/ 	.word	0x0000a6f0


	//----- nvinfo : EIATTR_CRS_STACK_SIZE
	.align		4
.L_402:
        /*0478*/ 	.byte	0x04, 0x1e
        /*047a*/ 	.short	(.L_404 - .L_403)
.L_403:
        /*047c*/ 	.word	0x00000000


	//----- nvinfo : EIATTR_CBANK_PARAM_SIZE
	.align		4
.L_404:
        /*0480*/ 	.byte	0x03, 0x19
        /*0482*/ 	.short	0x0280


	//----- nvinfo : EIATTR_PARAM_CBANK
	.align		4
        /*0484*/ 	.byte	0x04, 0x0a
        /*0486*/ 	.short	(.L_406 - .L_405)
	.align		4
.L_405:
        /*0488*/ 	.word	index@(.nv.constant0._ZN5flash44flash_bwd_dq_dk_dv_loop_seqk_parallel_kernelI23Flash_bwd_kernel_traitsILi32ELi128ELi128ELi8ELi4ELi4ELi4ELb1ELb0EN7cutlass6half_tE19Flash_kernel_traitsILi32ELi128ELi128ELi8ES3_EELb0ELb0ELb0ELb0ELb0ELb0ELb1EEEvNS_16Flash_bwd_paramsE)
        /*048c*/ 	.short	0x0210
        /*048e*/ 	.short	0x0280


	//----- nvinfo : EIATTR_SW_WAR
	.align		4
.L_406:
        /*0490*/ 	.byte	0x04, 0x36
        /*0492*/ 	.short	(.L_408 - .L_407)
.L_407:
        /*0494*/ 	.word	0x00000008
.L_408:


//--------------------- .nv.info._ZN5flash44flash_bwd_dq_dk_dv_loop_seqk_parallel_kernelI23Flash_bwd_kernel_traitsILi32ELi128ELi128ELi8ELi4ELi4ELi4ELb1ELb0EN7cutlass6half_tE19Flash_kernel_traitsILi32ELi128ELi128ELi8ES3_EELb1ELb0ELb1ELb0ELb0ELb0ELb0EEEvNS_16Flash_bwd_paramsE --------------------------
	.section	.nv.info._ZN5flash44flash_bwd_dq_dk_dv_loop_seqk_parallel_kernelI23Flash_bwd_kernel_traitsILi32ELi128ELi128ELi8ELi4ELi4ELi4ELb1ELb0EN7cutlass6half_tE19Flash_kernel_traitsILi32ELi128ELi128ELi8ES3_EELb1ELb0ELb1ELb0ELb0ELb0ELb0EEEvNS_16Flash_bwd_paramsE,"",@"SHT_CUDA_INFO"
	.sectionflags	@""
	.align	4


	//----- nvinfo : EIATTR_CUDA_API_VERSION
	.align		4
        /*0000*/ 	.byte	0x04, 0x37
        /*0002*/ 	.short	(.L_410 - .L_409)
.L_409:
        /*0004*/ 	.word	0x00000082


	//----- nvinfo : EIATTR_KPARAM_INFO
	.align		4
.L_410:
        /*0008*/ 	.byte	0x04, 0x17
        /*000a*/ 	.short	(.L_412 - .L_411)
.L_411:
        /*000c*/ 	.word	0x00000000
        /*0010*/ 	.short	0x0000
        /*0012*/ 	.short	0x0000
        /*0014*/ 	.byte	0x00, 0xf0, 0x01, 0x0a


	//----- nvinfo : EIATTR_SPARSE_MMA_MASK
	.align		4
.L_412:
        /*0018*/ 	.byte	0x03, 0x50
        /*001a*/ 	.short	0x0000


	//----- nvinfo : EIATTR_MAXREG_COUNT
	.align		4
        /*001c*/ 	.byte	0x03, 0x1b
        /*001e*/ 	.short	0x00ff


	//----- nvinfo : EIATTR_NUM_BARRIERS
	.align		4
        /*0020*/ 	.byte	0x02, 0x4c
        /*0022*/ 	.byte	0x01
	.zero		1


	//----- nvinfo : EIATTR_MERCURY_ISA_VERSION
	.align		4
        /*0024*/ 	.byte	0x03, 0x5f
        /*0026*/ 	.short	0x0101


	//----- nvinfo : EIATTR_EXIT_INSTR_OFFSETS
	.align		4
        /*0028*/ 	.byte	0x04, 0x1c
        /*002a*/ 	.short	(.L_414 - .L_413)


	//   ....[0]....
.L_413:
        /*002c*/ 	.word	0x00000090


	//   ....[1]....
        /*0030*/ 	.word	0x0000aaa0


	//----- nvinfo : EIATTR_CRS_STACK_SIZE
	.align		4
.L_414:
        /*0034*/ 	.byte	0x04, 0x1e
        /*0036*/ 	.short	(.L_416 - .L_415)
.L_415:
        /*0038*/ 	.word	0x00000000


	//----- nvinfo : EIATTR_CBANK_PARAM_SIZE
	.align		4
.L_416:
        /*003c*/ 	.byte	0x03, 0x19
        /*003e*/ 	.short	0x0280


	//----- nvinfo : EIATTR_PARAM_CBANK
	.align		4
        /*0040*/ 	.byte	0x04, 0x0a
        /*0042*/ 	.short	(.L_418 - .L_417)
	.align		4
.L_417:
        /*0044*/ 	.word	index@(.nv.constant0._ZN5flash44flash_bwd_dq_dk_dv_loop_seqk_parallel_kernelI23Flash_bwd_kernel_traitsILi32ELi128ELi128ELi8ELi4ELi4ELi4ELb1ELb0EN7cutlass6half_tE19Flash_kernel_traitsILi32ELi128ELi128ELi8ES3_EELb1ELb0ELb1ELb0ELb0ELb0ELb0EEEvNS_16Flash_bwd_paramsE)
        /*0048*/ 	.short	0x0210
        /*004a*/ 	.short	0x0280


	//----- nvinfo : EIATTR_SW_WAR
	.align		4
.L_418:
        /*004c*/ 	.byte	0x04, 0x36
        /*004e*/ 	.short	(.L_420 - .L_419)
.L_419:
        /*0050*/ 	.word	0x00000008
.L_420:


//--------------------- .nv.info._ZN5flash44flash_bwd_dq_dk_dv_loop_seqk_parallel_kernelI23Flash_bwd_kernel_traitsILi32ELi128ELi128ELi8ELi4ELi4ELi4ELb1ELb0EN7cutlass6half_tE19Flash_kernel_traitsILi32ELi128ELi128ELi8ES3_EELb0ELb0ELb1ELb0ELb0ELb0ELb1EEEvNS_16Flash_bwd_paramsE --------------------------
	.section	.nv.info._ZN5flash44flash_bwd_dq_dk_dv_loop_seqk_parallel_kernelI23Flash_bwd_kernel_traitsILi32ELi128ELi128ELi8ELi4ELi4ELi4ELb1ELb0EN7cutlass6half_tE19Flash_kernel_traitsILi32ELi128ELi128ELi8ES3_EELb0ELb0ELb1ELb0ELb0ELb0ELb1EEEvNS_16Flash_bwd_paramsE,"",@"SHT_CUDA_INFO"
	.sectionflags	@""
	.align	4


	//----- nvinfo : EIATTR_CUDA_API_VERSION
	.align		4
        /*0000*/ 	.byte	0x04, 0x37
        /*0002*/ 	.short	(.L_422 - .L_421)
.L_421:
        /*0004*/ 	.word	0x00000082


	//----- nvinfo : EIATTR_KPARAM_INFO
	.align		4
.L_422:
        /*0008*/ 	.byte	0x04, 0x17
        /*000a*/ 	.short	(.L_424 - .L_423)
.L_423:
        /*000c*/ 	.word	0x00000000
        /*0010*/ 	.short	0x0000
        /*0012*/ 	.short	0x0000
        /*0014*/ 	.byte	0x00, 0xf0, 0x01, 0x0a


	//----- nvinfo : EIATTR_SPARSE_MMA_MASK
	.align		4
.L_424:
        /*0018*/ 	.byte	0x03, 0x50
        /*001a*/ 	.short	0x0000


	//----- nvinfo : EIATTR_MAXREG_COUNT
	.align		4
        /*001c*/ 	.byte	0x03, 0x1b
        /*001e*/ 	.short	0x00ff


	//----- nvinfo : EIATTR_NUM_BARRIERS
	.align		4
        /*0020*/ 	.byte	0x02, 0x4c
        /*0022*/ 	.byte	0x01
	.zero		1


	//----- nvinfo : EIATTR_ANNOTATIONS
	.align		4
        /*0024*/ 	.byte	0x04, 0x55
        /*0026*/ 	.short	(.L_426 - .L_425)


	//   ....[0]....
.L_425:
        /* <DEDUP_REMOVED lines=71> */


	//----- nvinfo : EIATTR_MERCURY_ISA_VERSION
	.align		4
.L_426:
        /*0488*/ 	.byte	0x03, 0x5f
        /*048a*/ 	.short	0x0101


	//----- nvinfo : EIATTR_EXIT_INSTR_OFFSETS
	.align		4
        /*048c*/ 	.byte	0x04, 0x1c
        /*048e*/ 	.short	(.L_428 - .L_427)


	//   ....[0]....
.L_427:
        /*0490*/ 	.word	0x000000a0


	//   ....[1]....
        /*0494*/ 	.word	0x0000ab40


	//----- nvinfo : EIATTR_CRS_STACK_SIZE
	.align		4
.L_428:
        /*0498*/ 	.byte	0x04, 0x1e
        /*049a*/ 	.short	(.L_430 - .L_429)
.L_429:
        /*049c*/ 	.word	0x00000000


	//----- nvinfo : EIATTR_CBANK_PARAM_SIZE
	.align		4
.L_430:
        /*04a0*/ 	.byte	0x03, 0x19
        /*04a2*/ 	.short	0x0280


	//----- nvinfo : EIATTR_PARAM_CBANK
	.align		4
        /*04a4*/ 	.byte	0x04, 0x0a
        /*04a6*/ 	.short	(.L_432 - .L_431)
	.align		4
.L_431:
        /*04a8*/ 	.word	index@(.nv.constant0._ZN5flash44flash_bwd_dq_dk_dv_loop_seqk_parallel_kernelI23Flash_bwd_kernel_traitsILi32ELi128ELi128ELi8ELi4ELi4ELi4ELb1ELb0EN7cutlass6half_tE19Flash_kernel_traitsILi32ELi128ELi128ELi8ES3_EELb0ELb0ELb1ELb0ELb0ELb0ELb1EEEvNS_16Flash_bwd_paramsE)
        /*04ac*/ 	.short	0x0210
        /*04ae*/ 	.short	0x0280


	//----- nvinfo : EIATTR_SW_WAR
	.align		4
.L_432:
        /*04b0*/ 	.byte	0x04, 0x36
        /*04b2*/ 	.short	(.L_434 - .L_433)
.L_433:
        /*04b4*/ 	.word	0x00000008
.L_434:


//--------------------- .nv.info._ZN5flash44flash_bwd_dq_dk_dv_loop_seqk_parallel_kernelI23Flash_bwd_kernel_traitsILi32ELi128ELi128ELi8ELi4ELi4ELi4ELb1ELb0EN7cutlass6half_tE19Flash_kernel_traitsILi32ELi128ELi128ELi8ES3_EELb1ELb0ELb0ELb0ELb1ELb1ELb0EEEvNS_16Flash_bwd_paramsE --------------------------
	.section	.nv.info._ZN5flash44flash_bwd_dq_dk_dv_loop_seqk_parallel_kernelI23Flash_bwd_kernel_traitsILi32ELi128ELi128ELi8ELi4ELi4ELi4ELb1ELb0EN7cutlass6half_tE19Flash_kernel_traitsILi32ELi128ELi128ELi8ES3_EELb1ELb0ELb0ELb0ELb1ELb1ELb0EEEvNS_16Flash_bwd_paramsE,"",@"SHT_CUDA_INFO"
	.sectionflags	@""
	.align	4


	//----- nvinfo : EIATTR_CUDA_API_VERSION
	.align		4
        /*0000*/ 	.byte	0x04, 0x37
        /*0002*/ 	.short	(.L_436 - .L_435)
.L_435:
        /*0004*/ 	.word	0x00000082


	//----- nvinfo : EIATTR_KPARAM_INFO
	.align		4
.L_436:
        /*0008*/ 	.byte	0x04, 0x17
        /*000a*/ 	.short	(.L_438 - .L_437)
.L_437:
        /*000c*/ 	.word	0x00000000
        /*0010*/ 	.short	0x0000
        /*0012*/ 	.short	0x0000
        /*0014*/ 	.byte	0x00, 0xf0, 0x01, 0x0a


	//----- nvinfo : EIATTR_SPARSE_MMA_MASK
	.align		4
.L_438:
        /*0018*/ 	.byte	0x03, 0x50
        /*001a*/ 	.short	0x0000


	//----- nvinfo : EIATTR_MAXREG_COUNT
	.align		4
        /*001c*/ 	.byte	0x03, 0x1b
        /*001e*/ 	.short	0x00ff


	//----- nvinfo : EIATTR_NUM_BARRIERS
	.align		4
        /*0020*/ 	.byte	0x02, 0x4c
        /*0022*/ 	.byte	0x01
	.zero		1


	//----- nvinfo : EIATTR_MERCURY_ISA_VERSION
	.align		4
        /*0024*/ 	.byte	0x03, 0x5f
        /*0026*/ 	.short	0x0101


	//----- nvinfo : EIATTR_EXIT_INSTR_OFFSETS
	.align		4
        /*0028*/ 	.byte	0x04, 0x1c
        /*002a*/ 	.short	(.L_440 - .L_439)


	//   ....[0]....
.L_439:
        /*002c*/ 	.word	0x00000090


	//   ....[1]....
        /*0030*/ 	.word	0x00007aa0


	//----- nvinfo : EIATTR_CBANK_PARAM_SIZE
	.align		4
.L_440:
        /*0034*/ 	.byte	0x03, 0x19
        /*0036*/ 	.short	0x0280


	//----- nvinfo : EIATTR_PARAM_CBANK
	.align		4
        /*0038*/ 	.byte	0x04, 0x0a
        /*003a*/ 	.short	(.L_442 - .L_441)
	.align		4
.L_441:
        /*003c*/ 	.word	index@(.nv.constant0._ZN5flash44flash_bwd_dq_dk_dv_loop_seqk_parallel_kernelI23Flash_bwd_kernel_traitsILi32ELi128ELi128ELi8ELi4ELi4ELi4ELb1ELb0EN7cutlass6half_tE19Flash_kernel_traitsILi32ELi128ELi128ELi8ES3_EELb1ELb0ELb0ELb0ELb1ELb1ELb0EEEvNS_16Flash_bwd_paramsE)
        /*0040*/ 	.short	0x0210
        /*0042*/ 	.short	0x0280


	//----- nvinfo : EIATTR_SW_WAR
	.align		4
.L_442:
        /*0044*/ 	.byte	0x04, 0x36
        /*0046*/ 	.short	(.L_444 - .L_443)
.L_443:
        /*0048*/ 	.word	0x00000008
.L_444:


//--------------------- .nv.info._ZN5flash44flash_bwd_dq_dk_dv_loop_seqk_parallel_kernelI23Flash_bwd_kernel_traitsILi32ELi128ELi128ELi8ELi4ELi4ELi4ELb1ELb0EN7cutlass6half_tE19Flash_kernel_traitsILi32ELi128ELi128ELi8ES3_EELb0ELb0ELb0ELb0ELb1ELb1ELb1EEEvNS_16Flash_bwd_paramsE --------------------------
	.section	.nv.info._ZN5flash44flash_bwd_dq_dk_dv_loop_seqk_parallel_kernelI23Flash_bwd_kernel_traitsILi32ELi128ELi128ELi8ELi4ELi4ELi4ELb1ELb0EN7cutlass6half_tE19Flash_kernel_traitsILi32ELi128ELi128ELi8ES3_EELb0ELb0ELb0ELb0ELb1ELb1ELb1EEEvNS_16Flash_bwd_paramsE,"",@"SHT_CUDA_INFO"
	.sectionflags	@""
	.align	4


	//----- nvinfo : EIATTR_CUDA_API_VERSION
	.align		4
        /*0000*/ 	.byte	0x04, 0x37
        /*0002*/ 	.short	(.L_446 - .L_445)
.L_445:
        /*0004*/ 	.word	0x00000082


	//----- nvinfo : EIATTR_KPARAM_INFO
	.align		4
.L_446:
        /*0008*/ 	.byte	0x04, 0x17
        /*000a*/ 	.short	(.L_448 - .L_447)
.L_447:
        /*000c*/ 	.word	0x00000000
        /*0010*/ 	.short	0x0000
        /*0012*/ 	.short	0x0000
        /*0014*/ 	.byte	0x00, 0xf0, 0x01, 0x0a


	//----- nvinfo : EIATTR_SPARSE_MMA_MASK
	.align		4
.L_448:
        /*0018*/ 	.byte	0x03, 0x50
        /*001a*/ 	.short	0x0000


	//----- nvinfo : EIATTR_MAXREG_COUNT
	.align		4
        /*001c*/ 	.byte	0x03, 0x1b
        /*001e*/ 	.short	0x00ff


	//----- nvinfo : EIATTR_NUM_BARRIERS
	.align		4
        /*0020*/ 	.byte	0x02, 0x4c
        /*0022*/ 	.byte	0x01
	.zero		1


	//----- nvinfo : EIATTR_ANNOTATIONS
	.align		4
        /*0024*/ 	.byte	0x04, 0x55
        /*0026*/ 	.short	(.L_450 - .L_449)


	//   ....[0]....
.L_449:
        /* <DEDUP_REMOVED lines=64> */
        /*041c*/ 	.byte	0x20, 0x6f, 0x00, 0x00


	//----- nvinfo : EIATTR_MERCURY_ISA_VERSION
	.align		4
.L_450:
        /*0420*/ 	.byte	0x03, 0x5f
        /*0422*/ 	.short	0x0101


	//----- nvinfo : EIATTR_EXIT_INSTR_OFFSETS
	.align		4
        /*0424*/ 	.byte	0x04, 0x1c
        /*0426*/ 	.short	(.L_452 - .L_451)


	//   ....[0]....
.L_451:
        /*0428*/ 	.word	0x000000a0


	//   ....[1]....
        /*042c*/ 	.word	0x00007750


	//----- nvinfo : EIATTR_CBANK_PARAM_SIZE
	.align		4
.L_452:
        /*0430*/ 	.byte	0x03, 0x19
        /*0432*/ 	.short	0x0280


	//----- nvinfo : EIATTR_PARAM_CBANK
	.align		4
        /*0434*/ 	.byte	0x04, 0x0a
        /*0436*/ 	.short	(.L_454 - .L_453)
	.align		4
.L_453:
        /*0438*/ 	.word	index@(.nv.constant0._ZN5flash44flash_bwd_dq_dk_dv_loop_seqk_parallel_kernelI23Flash_bwd_kernel_traitsILi32ELi128ELi128ELi8ELi4ELi4ELi4ELb1ELb0EN7cutlass6half_tE19Flash_kernel_traitsILi32ELi128ELi128ELi8ES3_EELb0ELb0ELb0ELb0ELb1ELb1ELb1EEEvNS_16Flash_bwd_paramsE)
        /*043c*/ 	.short	0x0210
        /*043e*/ 	.short	0x0280


	//----- nvinfo : EIATTR_SW_WAR
	.align		4
.L_454:
        /*0440*/ 	.byte	0x04, 0x36
        /*0442*/ 	.short	(.L_456 - .L_455)
.L_455:
        /*0444*/ 	.word	0x00000008
.L_456:


//--------------------- .nv.info._ZN5flash44flash_bwd_dq_dk_dv_loop_seqk_parallel_kernelI23Flash_bwd_kernel_traitsILi32ELi128ELi128ELi8ELi4ELi4ELi4ELb1ELb0EN7cutlass6half_tE19Flash_kernel_traitsILi32ELi128ELi128ELi8ES3_EELb1ELb0ELb0ELb1ELb0ELb0ELb0EEEvNS_16Flash_bwd_paramsE --------------------------
	.section	.nv.info._ZN5flash44flash_bwd_dq_dk_dv_loop_seqk_parallel_kernelI23Flash_bwd_kernel_traitsILi32ELi128ELi128ELi8ELi4ELi4ELi4ELb1ELb0EN7cutlass6half_tE19Flash_kernel_traitsILi32ELi128ELi128ELi8ES3_EELb1ELb0ELb0ELb1ELb0ELb0ELb0EEEvNS_16Flash_bwd_paramsE,"",@"SHT_CUDA_INFO"
	.sectionflags	@""
	.align	4


	//----- nvinfo : EIATTR_CUDA_API_VERSION
	.align		4
        /*0000*/ 	.byte	0x04, 0x37
        /*0002*/ 	.short	(.L_458 - .L_457)
.L_457:
        /*0004*/ 	.word	0x00000082


	//----- nvinfo : EIATTR_KPARAM_INFO
	.align		4
.L_458:
        /*0008*/ 	.byte	0x04, 0x17
        /*000a*/ 	.short	(.L_460 - .L_459)
.L_459:
        /*000c*/ 	.word	0x00000000
        /*0010*/ 	.short	0x0000
        /*0012*/ 	.short	0x0000
        /*0014*/ 	.byte	0x00, 0xf0, 0x01, 0x0a


	//----- nvinfo : EIATTR_SPARSE_MMA_MASK
	.align		4
.L_460:
        /*0018*/ 	.byte	0x03, 0x50
        /*001a*/ 	.short	0x0000


	//----- nvinfo : EIATTR_MAXREG_COUNT
	.align		4
        /*001c*/ 	.byte	0x03, 0x1b
        /*001e*/ 	.short	0x00ff


	//----- nvinfo : EIATTR_NUM_BARRIERS
	.align		4
        /*0020*/ 	.byte	0x02, 0x4c
        /*0022*/ 	.byte	0x01
	.zero		1


	//----- nvinfo : EIATTR_ANNOTATIONS
	.align		4
        /*0024*/ 	.byte	0x04, 0x55
        /*0026*/ 	.short	(.L_462 - .L_461)


	//   ....[0]....
.L_461:
        /*0028*/ 	.word	0x00000001
        /*002c*/ 	.byte	0x90, 0x09, 0x00, 0x00, 0x01, 0x00, 0x00, 0x00, 0xf0, 0x09, 0x00, 0x00, 0x01, 0x00, 0x00, 0x00
        /*003c*/ 	.byte	0x10, 0x9f, 0x00, 0x00, 0x01, 0x00, 0x00, 0x00, 0x40, 0x9f, 0x00, 0x00


	//----- nvinfo : EIATTR_MERCURY_ISA_VERSION
	.align		4
.L_462:
        /*0048*/ 	.byte	0x03, 0x5f
        /*004a*/ 	.short	0x0101


	//----- nvinfo : EIATTR_EXIT_INSTR_OFFSETS
	.align		4
        /*004c*/ 	.byte	0x04, 0x1c
        /*004e*/ 	.short	(.L_464 - .L_463)


	//   ....[0]....
.L_463:
        /*0050*/ 	.word	0x000000a0


	//   ....[1]....
        /*0054*/ 	.word	0x0000b510


	//----- nvinfo : EIATTR_CRS_STACK_SIZE
	.align		4
.L_464:
        /*0058*/ 	.byte	0x04, 0x1e
        /*005a*/ 	.short	(.L_466 - .L_465)
.L_465:
        /*005c*/ 	.word	0x00000000


	//----- nvinfo : EIATTR_CBANK_PARAM_SIZE
	.align		4
.L_466:
        /*0060*/ 	.byte	0x03, 0x19
        /*0062*/ 	.short	0x0280


	//----- nvinfo : EIATTR_PARAM_CBANK
	.align		4
        /*0064*/ 	.byte	0x04, 0x0a
        /*0066*/ 	.short	(.L_468 - .L_467)
	.align		4
.L_467:
        /*0068*/ 	.word	index@(.nv.constant0._ZN5flash44flash_bwd_dq_dk_dv_loop_seqk_parallel_kernelI23Flash_bwd_kernel_traitsILi32ELi128ELi128ELi8ELi4ELi4ELi4ELb1ELb0EN7cutlass6half_tE19Flash_kernel_traitsILi32ELi128ELi128ELi8ES3_EELb1ELb0ELb0ELb1ELb0ELb0ELb0EEEvNS_16Flash_bwd_paramsE)
        /*006c*/ 	.short	0x0210
        /*006e*/ 	.short	0x0280


	//----- nvinfo : EIATTR_SW_WAR
	.align		4
.L_468:
        /*0070*/ 	.byte	0x04, 0x36
        /*0072*/ 	.short	(.L_470 - .L_469)
.L_469:
        /*0074*/ 	.word	0x00000008
.L_470:


//--------------------- .nv.info._ZN5flash44flash_bwd_dq_dk_dv_loop_seqk_parallel_kernelI23Flash_bwd_kernel_traitsILi32ELi128ELi128ELi8ELi4ELi4ELi4ELb1ELb0EN7cutlass6half_tE19Flash_kernel_traitsILi32ELi128ELi128ELi8ES3_EELb0ELb0ELb0ELb1ELb0ELb0ELb1EEEvNS_16Flash_bwd_paramsE --------------------------
	.section	.nv.info._ZN5flash44flash_bwd_dq_dk_dv_loop_seqk_parallel_kernelI23Flash_bwd_kernel_traitsILi32ELi128ELi128ELi8ELi4ELi4ELi4ELb1ELb0EN7cutlass6half_tE19Flash_kernel_traitsILi32ELi128ELi128ELi8ES3_EELb0ELb0ELb0ELb1ELb0ELb0ELb1EEEvNS_16Flash_bwd_paramsE,"",@"SHT_CUDA_INFO"
	.sectionflags	@""
	.align	4


	//----- nvinfo : EIATTR_CUDA_API_VERSION
	.align		4
        /*0000*/ 	.byte	0x04, 0x37
        /*0002*/ 	.short	(.L_472 - .L_471)
.L_471:
        /*0004*/ 	.word	0x00000082


	//----- nvinfo : EIATTR_KPARAM_INFO
	.align		4
.L_472:
        /*0008*/ 	.byte	0x04, 0x17
        /*000a*/ 	.short	(.L_474 - .L_473)
.L_473:
        /*000c*/ 	.word	0x00000000
        /*0010*/ 	.short	0x0000
        /*0012*/ 	.short	0x0000
        /*0014*/ 	.byte	0x00, 0xf0, 0x01, 0x0a


	//----- nvinfo : EIATTR_SPARSE_MMA_MASK
	.align		4
.L_474:
        /*0018*/ 	.byte	0x03, 0x50
        /*001a*/ 	.short	0x0000


	//----- nvinfo : EIATTR_MAXREG_COUNT
	.align		4
        /*001c*/ 	.byte	0x03, 0x1b
        /*001e*/ 	.short	0x00ff


	//----- nvinfo : EIATTR_NUM_BARRIERS
	.align		4
        /*0020*/ 	.byte	0x02, 0x4c
        /*0022*/ 	.byte	0x01
	.zero		1


	//----- nvinfo : EIATTR_ANNOTATIONS
	.align		4
        /*0024*/ 	.byte	0x04, 0x55
        /*0026*/ 	.short	(.L_476 - .L_475)


	//   ....[0]....
.L_475:
        /* <DEDUP_REMOVED lines=71> */


	//----- nvinfo : EIATTR_MERCURY_ISA_VERSION
	.align		4
.L_476:
        /*0488*/ 	.byte	0x03, 0x5f
        /*048a*/ 	.short	0x0101


	//----- nvinfo : EIATTR_EXIT_INSTR_OFFSETS
	.align		4
        /*048c*/ 	.byte	0x04, 0x1c
        /*048e*/ 	.short	(.L_478 - .L_477)


	//   ....[0]....
.L_477:
        /*0490*/ 	.word	0x000000a0


	//   ....[1]....
        /*0494*/ 	.word	0x0000b180


	//----- nvinfo : EIATTR_CRS_STACK_SIZE
	.align		4
.L_478:
        /*0498*/ 	.byte	0x04, 0x1e
        /*049a*/ 	.short	(.L_480 - .L_479)
.L_479:
        /*049c*/ 	.word	0x00000000


	//----- nvinfo : EIATTR_CBANK_PARAM_SIZE
	.align		4
.L_480:
        /*04a0*/ 	.byte	0x03, 0x19
        /*04a2*/ 	.short	0x0280


	//----- nvinfo : EIATTR_PARAM_CBANK
	.align		4
        /*04a4*/ 	.byte	0x04, 0x0a
        /*04a6*/ 	.short	(.L_482 - .L_481)
	.align		4
.L_481:
        /*04a8*/ 	.word	index@(.nv.constant0._ZN5flash44flash_bwd_dq_dk_dv_loop_seqk_parallel_kernelI23Flash_bwd_kernel_traitsILi32ELi128ELi128ELi8ELi4ELi4ELi4ELb1ELb0EN7cutlass6half_tE19Flash_kernel_traitsILi32ELi128ELi128ELi8ES3_EELb0ELb0ELb0ELb1ELb0ELb0ELb1EEEvNS_16Flash_bwd_paramsE)
        /*04ac*/ 	.short	0x0210
        /*04ae*/ 	.short	0x0280


	//----- nvinfo : EIATTR_SW_WAR
	.align		4
.L_482:
        /*04b0*/ 	.byte	0x04, 0x36
        /*04b2*/ 	.short	(.L_484 - .L_483)
.L_483:
        /*04b4*/ 	.word	0x00000008
.L_484:


//--------------------- .nv.info._ZN5flash44flash_bwd_dq_dk_dv_loop_seqk_parallel_kernelI23Flash_bwd_kernel_traitsILi32ELi128ELi128ELi8ELi4ELi4ELi4ELb1ELb0EN7cutlass6half_tE19Flash_kernel_traitsILi32ELi128ELi128ELi8ES3_EELb1ELb0ELb1ELb0ELb0ELb1ELb0EEEvNS_16Flash_bwd_paramsE --------------------------
	.section	.nv.info._ZN5flash44flash_bwd_dq_dk_dv_loop_seqk_parallel_kernelI23Flash_bwd_kernel_traitsILi32ELi128ELi128ELi8ELi4ELi4ELi4ELb1ELb0EN7cutlass6half_tE19Flash_kernel_traitsILi32ELi128ELi128ELi8ES3_EELb1ELb0ELb1ELb0ELb0ELb1ELb0EEEvNS_16Flash_bwd_paramsE,"",@"SHT_CUDA_INFO"
	.sectionflags	@""
	.align	4


	//----- nvinfo : EIATTR_CUDA_API_VERSION
	.align		4
        /*0000*/ 	.byte	0x04, 0x37
        /*0002*/ 	.short	(.L_486 - .L_485)
.L_485:
        /*0004*/ 	.word	0x00000082


	//----- nvinfo : EIATTR_KPARAM_INFO
	.align		4
.L_486:
        /*0008*/ 	.byte	0x04, 0x17
        /*000a*/ 	.short	(.L_488 - .L_487)
.L_487:
        /*000c*/ 	.word	0x00000000
        /*0010*/ 	.short	0x0000
        /*0012*/ 	.short	0x0000
        /*0014*/ 	.byte	0x00, 0xf0, 0x01, 0x0a


	//----- nvinfo : EIATTR_SPARSE_MMA_MASK
	.align		4
.L_488:
        /*0018*/ 	.byte	0x03, 0x50
        /*001a*/ 	.short	0x0000


	//----- nvinfo : EIATTR_MAXREG_COUNT
	.align		4
        /*001c*/ 	.byte	0x03, 0x1b
        /*001e*/ 	.short	0x00ff


	//----- nvinfo : EIATTR_NUM_BARRIERS
	.align		4
        /*0020*/ 	.byte	0x02, 0x4c
        /*0022*/ 	.byte	0x01
	.zero		1


	//----- nvinfo : EIATTR_MERCURY_ISA_VERSION
	.align		4
        /*0024*/ 	.byte	0x03, 0x5f
        /*0026*/ 	.short	0x0101


	//----- nvinfo : EIATTR_EXIT_INSTR_OFFSETS
	.align		4
        /*0028*/ 	.byte	0x04, 0x1c
        /*002a*/ 	.short	(.L_490 - .L_489)


	//   ....[0]....
.L_489:
        /*002c*/ 	.word	0x000000a0


	//   ....[1]....
        /*0030*/ 	.word	0x0000a410


	//----- nvinfo : EIATTR_CRS_STACK_SIZE
	.align		4
.L_490:
        /*0034*/ 	.byte	0x04, 0x1e
        /*0036*/ 	.short	(.L_492 - .L_491)
.L_491:
        /*0038*/ 	.word	0x00000000


	//----- nvinfo : EIATTR_CBANK_PARAM_SIZE
	.align		4
.L_492:
        /*003c*/ 	.byte	0x03, 0x19
        /*003e*/ 	.short	0x0280


	//----- nvinfo : EIATTR_PARAM_CBANK
	.align		4
        /*0040*/ 	.byte	0x04, 0x0a
        /*0042*/ 	.short	(.L_494 - .L_493)
	.align		4
.L_493:
        /*0044*/ 	.word	index@(.nv.constant0._ZN5flash44flash_bwd_dq_dk_dv_loop_seqk_parallel_kernelI23Flash_bwd_kernel_traitsILi32ELi128ELi128ELi8ELi4ELi4ELi4ELb1ELb0EN7cutlass6half_tE19Flash_kernel_traitsILi32ELi128ELi128ELi8ES3_EELb1ELb0ELb1ELb0ELb0ELb1ELb0EEEvNS_16Flash_bwd_paramsE)
        /*0048*/ 	.short	0x0210
        /*004a*/ 	.short	0x0280


	//----- nvinfo : EIATTR_SW_WAR
	.align		4
.L_494:
        /*004c*/ 	.byte	0x04, 0x36
        /*004e*/ 	.short	(.L_496 - .L_495)
.L_495:
        /*0050*/ 	.word	0x00000008
.L_496:


//--------------------- .nv.info._ZN5flash44flash_bwd_dq_dk_dv_loop_seqk_parallel_kernelI23Flash_bwd_kernel_traitsILi32ELi128ELi128ELi8ELi4ELi4ELi4ELb1ELb0EN7cutlass6half_tE19Flash_kernel_traitsILi32ELi128ELi128ELi8ES3_EELb0ELb0ELb1ELb0ELb0ELb1ELb1EEEvNS_16Flash_bwd_paramsE --------------------------
	.section	.nv.info._ZN5flash44flash_bwd_dq_dk_dv_loop_seqk_parallel_kernelI23Flash_bwd_kernel_traitsILi32ELi128ELi128ELi8ELi4ELi4ELi4ELb1ELb0EN7cutlass6half_tE19Flash_kernel_traitsILi32ELi128ELi128ELi8ES3_EELb0ELb0ELb1ELb0ELb0ELb1ELb1EEEvNS_16Flash_bwd_paramsE,"",@"SHT_CUDA_INFO"
	.sectionflags	@""
	.align	4


	//----- nvinfo : EIATTR_CUDA_API_VERSION
	.align		4
        /*0000*/ 	.byte	0x04, 0x37
        /*0002*/ 	.short	(.L_498 - .L_497)
.L_497:
        /*0004*/ 	.word	0x00000082


	//----- nvinfo : EIATTR_KPARAM_INFO
	.align		4
.L_498:
        /*0008*/ 	.byte	0x04, 0x17
        /*000a*/ 	.short	(.L_500 - .L_499)
.L_499:
        /*000c*/ 	.word	0x00000000
        /*0010*/ 	.short	0x0000
        /*0012*/ 	.short	0x0000
        /*0014*/ 	.byte	0x00, 0xf0, 0x01, 0x0a


	//----- nvinfo : EIATTR_SPARSE_MMA_MASK
	.align		4
.L_500:
        /*0018*/ 	.byte	0x03, 0x50
        /*001a*/ 	.short	0x0000


	//----- nvinfo : EIATTR_MAXREG_COUNT
	.align		4
        /*001c*/ 	.byte	0x03, 0x1b
        /*001e*/ 	.short	0x00ff


	//----- nvinfo : EIATTR_NUM_BARRIERS
	.align		4
        /*0020*/ 	.byte	0x02, 0x4c
        /*0022*/ 	.byte	0x01
	.zero		1


	//----- nvinfo : EIATTR_ANNOTATIONS
	.align		4
        /*0024*/ 	.byte	0x04, 0x55
        /*0026*/ 	.short	(.L_502 - .L_501)


	//   ....[0]....
.L_501:
        /* <DEDUP_REMOVED lines=68> */


	//----- nvinfo : EIATTR_MERCURY_ISA_VERSION
	.align		4
.L_502:
        /*0458*/ 	.byte	0x03, 0x5f
        /*045a*/ 	.short	0x0101


	//----- nvinfo : EIATTR_EXIT_INSTR_OFFSETS
	.align		4
        /*045c*/ 	.byte	0x04, 0x1c
        /*045e*/ 	.short	(.L_504 - .L_503)


	//   ....[0]....
.L_503:
        /*0460*/ 	.word	0x000000c0


	//   ....[1]....
        /*0464*/ 	.word	0x0000a4e0


	//----- nvinfo : EIATTR_CRS_STACK_SIZE
	.align		4
.L_504:
        /*0468*/ 	.byte	0x04, 0x1e
        /*046a*/ 	.short	(.L_506 - .L_505)
.L_505:
        /*046c*/ 	.word	0x00000000


	//----- nvinfo : EIATTR_CBANK_PARAM_SIZE
	.align		4
.L_506:
        /*0470*/ 	.byte	0x03, 0x19
        /*0472*/ 	.short	0x0280


	//----- nvinfo : EIATTR_PARAM_CBANK
	.align		4
        /*0474*/ 	.byte	0x04, 0x0a
        /*0476*/ 	.short	(.L_508 - .L_507)
	.align		4
.L_507:
        /*0478*/ 	.word	index@(.nv.constant0._ZN5flash44flash_bwd_dq_dk_dv_loop_seqk_parallel_kernelI23Flash_bwd_kernel_traitsILi32ELi128ELi128ELi8ELi4ELi4ELi4ELb1ELb0EN7cutlass6half_tE19Flash_kernel_traitsILi32ELi128ELi128ELi8ES3_EELb0ELb0ELb1ELb0ELb0ELb1ELb1EEEvNS_16Flash_bwd_paramsE)
        /*047c*/ 	.short	0x0210
        /*047e*/ 	.short	0x0280


	//----- nvinfo : EIATTR_SW_WAR
	.align		4
.L_508:
        /*0480*/ 	.byte	0x04, 0x36
        /*0482*/ 	.short	(.L_510 - .L_509)
.L_509:
        /*0484*/ 	.word	0x00000008
.L_510:


//--------------------- .nv.info._ZN5flash44flash_bwd_dq_dk_dv_loop_seqk_parallel_kernelI23Flash_bwd_kernel_traitsILi32ELi128ELi128ELi8ELi4ELi4ELi4ELb1ELb0EN7cutlass6half_tE19Flash_kernel_traitsILi32ELi128ELi128ELi8ES3_EELb1ELb0ELb1ELb1ELb0ELb0ELb0EEEvNS_16Flash_bwd_paramsE --------------------------
	.section	.nv.info._ZN5flash44flash_bwd_dq_dk_dv_loop_seqk_parallel_kernelI23Flash_bwd_kernel_traitsILi32ELi128ELi128ELi8ELi4ELi4ELi4ELb1ELb0EN7cutlass6half_tE19Flash_kernel_traitsILi32ELi128ELi128ELi8ES3_EELb1ELb0ELb1ELb1ELb0ELb0ELb0EEEvNS_16Flash_bwd_paramsE,"",@"SHT_CUDA_INFO"
	.sectionflags	@""
	.align	4


	//----- nvinfo : EIATTR_CUDA_API_VERSION
	.align		4
        /*0000*/ 	.byte	0x04, 0x37
        /*0002*/ 	.short	(.L_512 - .L_511)
.L_511:
        /*0004*/ 	.word	0x00000082


	//----- nvinfo : EIATTR_KPARAM_INFO
	.align		4
.L_512:
        /*0008*/ 	.byte	0x04, 0x17
        /*000a*/ 	.short	(.L_514 - .L_513)
.L_513:
        /*000c*/ 	.word	0x00000000
        /*0010*/ 	.short	0x0000
        /*0012*/ 	.short	0x0000
        /*0014*/ 	.byte	0x00, 0xf0, 0x01, 0x0a


	//----- nvinfo : EIATTR_SPARSE_MMA_MASK
	.align		4
.L_514:
        /*0018*/ 	.byte	0x03, 0x50
        /*001a*/ 	.short	0x0000


	//----- nvinfo : EIATTR_MAXREG_COUNT
	.align		4
        /*001c*/ 	.byte	0x03, 0x1b
        /*001e*/ 	.short	0x00ff


	//----- nvinfo : EIATTR_NUM_BARRIERS
	.align		4
        /*0020*/ 	.byte	0x02, 0x4c
        /*0022*/ 	.byte	0x01
	.zero		1


	//----- nvinfo : EIATTR_MERCURY_ISA_VERSION
	.align		4
        /*0024*/ 	.byte	0x03, 0x5f
        /*0026*/ 	.short	0x0101


	//----- nvinfo : EIATTR_EXIT_INSTR_OFFSETS
	.align		4
        /*0028*/ 	.byte	0x04, 0x1c
        /*002a*/ 	.short	(.L_516 - .L_515)


	//   ....[0]....
.L_515:
        /*002c*/ 	.word	0x00000090


	//   ....[1]....
        /*0030*/ 	.word	0x0000b830


	//----- nvinfo : EIATTR_CRS_STACK_SIZE
	.align		4
.L_516:
        /*0034*/ 	.byte	0x04, 0x1e
        /*0036*/ 	.short	(.L_518 - .L_517)
.L_517:
        /*0038*/ 	.word	0x00000000


	//----- nvinfo : EIATTR_CBANK_PARAM_SIZE
	.align		4
.L_518:
        /*003c*/ 	.byte	0x03, 0x19
        /*003e*/ 	.short	0x0280


	//----- nvinfo : EIATTR_PARAM_CBANK
	.align		4
        /*0040*/ 	.byte	0x04, 0x0a
        /*0042*/ 	.short	(.L_520 - .L_519)
	.align		4
.L_519:
        /*0044*/ 	.word	index@(.nv.constant0._ZN5flash44flash_bwd_dq_dk_dv_loop_seqk_parallel_kernelI23Flash_bwd_kernel_traitsILi32ELi128ELi128ELi8ELi4ELi4ELi4ELb1ELb0EN7cutlass6half_tE19Flash_kernel_traitsILi32ELi128ELi128ELi8ES3_EELb1ELb0ELb1ELb1ELb0ELb0ELb0EEEvNS_16Flash_bwd_paramsE)
        /*0048*/ 	.short	0x0210
        /*004a*/ 	.short	0x0280


	//----- nvinfo : EIATTR_SW_WAR
	.align		4
.L_520:
        /*004c*/ 	.byte	0x04, 0x36
        /*004e*/ 	.short	(.L_522 - .L_521)
.L_521:
        /*0050*/ 	.word	0x00000008
.L_522:


//--------------------- .nv.info._ZN5flash44flash_bwd_dq_dk_dv_loop_seqk_parallel_kernelI23Flash_bwd_kernel_traitsILi32ELi128ELi128ELi8ELi4ELi4ELi4ELb1ELb0EN7cutlass6half_tE19Flash_kernel_traitsILi32ELi128ELi128ELi8ES3_EELb0ELb0ELb1ELb1ELb0ELb0ELb1EEEvNS_16Flash_bwd_paramsE --------------------------
	.section	.nv.info._ZN5flash44flash_bwd_dq_dk_dv_loop_seqk_parallel_kernelI23Flash_bwd_kernel_traitsILi32ELi128ELi128ELi8ELi4ELi4ELi4ELb1ELb0EN7cutlass6half_tE19Flash_kernel_traitsILi32ELi128ELi128ELi8ES3_EELb0ELb0ELb1ELb1ELb0ELb0ELb1EEEvNS_16Flash_bwd_paramsE,"",@"SHT_CUDA_INFO"
	.sectionflags	@""
	.align	4


	//----- nvinfo : EIATTR_CUDA_API_VERSION
	.align		4
        /*0000*/ 	.byte	0x04, 0x37
        /*0002*/ 	.short	(.L_524 - .L_523)
.L_523:
        /*0004*/ 	.word	0x00000082


	//----- nvinfo : EIATTR_KPARAM_INFO
	.align		4
.L_524:
        /*0008*/ 	.byte	0x04, 0x17
        /*000a*/ 	.short	(.L_526 - .L_525)
.L_525:
        /*000c*/ 	.word	0x00000000
        /*0010*/ 	.short	0x0000
        /*0012*/ 	.short	0x0000
        /*0014*/ 	.byte	0x00, 0xf0, 0x01, 0x0a


	//----- nvinfo : EIATTR_SPARSE_MMA_MASK
	.align		4
.L_526:
        /*0018*/ 	.byte	0x03, 0x50
        /*001a*/ 	.short	0x0000


	//----- nvinfo : EIATTR_MAXREG_COUNT
	.align		4
        /*001c*/ 	.byte	0x03, 0x1b
        /*001e*/ 	.short	0x00ff


	//----- nvinfo : EIATTR_NUM_BARRIERS
	.align		4
        /*0020*/ 	.byte	0x02, 0x4c
        /*0022*/ 	.byte	0x01
	.zero		1


	//----- nvinfo : EIATTR_ANNOTATIONS
	.align		4
        /*0024*/ 	.byte	0x04, 0x55
        /*0026*/ 	.short	(.L_528 - .L_527)


	//   ....[0]....
.L_527:
        /* <DEDUP_REMOVED lines=72> */


	//----- nvinfo : EIATTR_MERCURY_ISA_VERSION
	.align		4
.L_528:
        /*0498*/ 	.byte	0x03, 0x5f
        /*049a*/ 	.short	0x0101


	//----- nvinfo : EIATTR_EXIT_INSTR_OFFSETS
	.align		4
        /*049c*/ 	.byte	0x04, 0x1c
        /*049e*/ 	.short	(.L_530 - .L_529)


	//   ....[0]....
.L_529:
        /*04a0*/ 	.word	0x000000a0


	//   ....[1]....
        /*04a4*/ 	.word	0x0000b540


	//----- nvinfo : EIATTR_CRS_STACK_SIZE
	.align		4
.L_530:
        /*04a8*/ 	.byte	0x04, 0x1e
        /*04aa*/ 	.short	(.L_532 - .L_531)
.L_531:
        /*04ac*/ 	.word	0x00000000


	//----- nvinfo : EIATTR_CBANK_PARAM_SIZE
	.align		4
.L_532:
        /*04b0*/ 	.byte	0x03, 0x19
        /*04b2*/ 	.short	0x0280


	//----- nvinfo : EIATTR_PARAM_CBANK
	.align		4
        /*04b4*/ 	.byte	0x04, 0x0a
        /*04b6*/ 	.short	(.L_534 - .L_533)
	.align		4
.L_533:
        /*04b8*/ 	.word	index@(.nv.constant0._ZN5flash44flash_bwd_dq_dk_dv_loop_seqk_parallel_kernelI23Flash_bwd_kernel_traitsILi32ELi128ELi128ELi8ELi4ELi4ELi4ELb1ELb0EN7cutlass6half_tE19Flash_kernel_traitsILi32ELi128ELi128ELi8ES3_EELb0ELb0ELb1ELb1ELb0ELb0ELb1EEEvNS_16Flash_bwd_paramsE)
        /*04bc*/ 	.short	0x0210
        /*04be*/ 	.short	0x0280


	//----- nvinfo : EIATTR_SW_WAR
	.align		4
.L_534:
        /*04c0*/ 	.byte	0x04, 0x36
        /*04c2*/ 	.short	(.L_536 - .L_535)
.L_535:
        /*04c4*/ 	.word	0x00000008
.L_536:


//--------------------- .nv.info._ZN5flash25flash_bwd_dot_do_o_kernelILb0E23Flash_bwd_kernel_traitsILi32ELi128ELi128ELi8ELi4ELi4ELi4ELb1ELb0EN7cutlass6half_tE19Flash_kernel_traitsILi32ELi128ELi128ELi8ES3_EEEEvNS_16Flash_bwd_paramsE --------------------------
	.section	.nv.info._ZN5flash25flash_bwd_dot_do_o_kernelILb0E23Flash_bwd_kernel_traitsILi32ELi128ELi128ELi8ELi4ELi4ELi4ELb1ELb0EN7cutlass6half_tE19Flash_kernel_traitsILi32ELi128ELi128ELi8ES3_EEEEvNS_16Flash_bwd_paramsE,"",@"SHT_CUDA_INFO"
	.sectionflags	@""
	.align	4


	//----- nvinfo : EIATTR_CUDA_API_VERSION
	.align		4
        /*0000*/ 	.byte	0x04, 0x37
        /*0002*/ 	.short	(.L_538 - .L_537)
.L_537:
        /*0004*/ 	.word	0x00000082


	//----- nvinfo : EIATTR_KPARAM_INFO
	.align		4
.L_538:
        /*0008*/ 	.byte	0x04, 0x17
        /*000a*/ 	.short	(.L_540 - .L_539)
.L_539:
        /*000c*/ 	.word	0x00000000
        /*0010*/ 	.short	0x0000
        /*0012*/ 	.short	0x0000
        /*0014*/ 	.byte	0x00, 0xf0, 0x01, 0x0a


	//----- nvinfo : EIATTR_SPARSE_MMA_MASK
	.align		4
.L_540:
        /*0018*/ 	.byte	0x03, 0x50
        /*001a*/ 	.short	0x0000


	//----- nvinfo : EIATTR_MAXREG_COUNT
	.align		4
        /*001c*/ 	.byte	0x03, 0x1b
        /*001e*/ 	.short	0x00ff


	//----- nvinfo : EIATTR_MERCURY_ISA_VERSION
	.align		4
        /*0020*/ 	.byte	0x03, 0x5f
        /*0022*/ 	.short	0x0101


	//----- nvinfo : EIATTR_COOP_GROUP_MASK_REGIDS
	.align		4
        /*0024*/ 	.byte	0x04, 0x29
        /*0026*/ 	.short	(.L_542 - .L_541)


	//   ....[0]....
.L_541:
        /*0028*/ 	.word	0xffffffff


	//   ....[1]....
        /*002c*/ 	.word	0xffffffff


	//   ....[2]....
        /*0030*/ 	.word	0xffffffff


	//   ....[3]....
        /*0034*/ 	.word	0xffffffff


	//----- nvinfo : EIATTR_COOP_GROUP_INSTR_OFFSETS
	.align		4
.L_542:
        /*0038*/ 	.byte	0x04, 0x28
        /*003a*/ 	.short	(.L_544 - .L_543)


	//   ....[0]....
.L_543:
        /*003c*/ 	.word	0x00000bc0


	//   ....[1]....
        /*0040*/ 	.word	0x00000be0


	//   ....[2]....
        /*0044*/ 	.word	0x00000c00


	//   ....[3]....
        /*0048*/ 	.word	0x00000c20


	//----- nvinfo : EIATTR_EXIT_INSTR_OFFSETS
	.align		4
.L_544:
        /*004c*/ 	.byte	0x04, 0x1c
        /*004e*/ 	.short	(.L_546 - .L_545)


	//   ....[0]....
.L_545:
        /*0050*/ 	.word	0x00000100


	//   ....[1]....
        /*0054*/ 	.word	0x00000d00


	//   ....[2]....
        /*0058*/ 	.word	0x00000d20


	//----- nvinfo : EIATTR_CBANK_PARAM_SIZE
	.align		4
.L_546:
        /*005c*/ 	.byte	0x03, 0x19
        /*005e*/ 	.short	0x0280


	//----- nvinfo : EIATTR_PARAM_CBANK
	.align		4
        /*0060*/ 	.byte	0x04, 0x0a
        /*0062*/ 	.short	(.L_548 - .L_547)
	.align		4
.L_547:
        /*0064*/ 	.word	index@(.nv.constant0._ZN5flash25flash_bwd_dot_do_o_kernelILb0E23Flash_bwd_kernel_traitsILi32ELi128ELi128ELi8ELi4ELi4ELi4ELb1ELb0EN7cutlass6half_tE19Flash_kernel_traitsILi32ELi128ELi128ELi8ES3_EEEEvNS_16Flash_bwd_paramsE)
        /*0068*/ 	.short	0x0210
        /*006a*/ 	.short	0x0280


	//----- nvinfo : EIATTR_SW_WAR
	.align		4
.L_548:
        /*006c*/ 	.byte	0x04, 0x36
        /*006e*/ 	.short	(.L_550 - .L_549)
.L_549:
        /*0070*/ 	.word	0x00000008
.L_550:


//--------------------- .nv.info._ZN5flash25flash_bwd_dot_do_o_kernelILb1E23Flash_bwd_kernel_traitsILi32ELi128ELi128ELi8ELi4ELi4ELi4ELb1ELb0EN7cutlass6half_tE19Flash_kernel_traitsILi32ELi128ELi128ELi8ES3_EEEEvNS_16Flash_bwd_paramsE --------------------------
	.section	.nv.info._ZN5flash25flash_bwd_dot_do_o_kernelILb1E23Flash_bwd_kernel_traitsILi32ELi128ELi128ELi8ELi4ELi4ELi4ELb1ELb0EN7cutlass6half_tE19Flash_kernel_traitsILi32ELi128ELi128ELi8ES3_EEEEvNS_16Flash_bwd_paramsE,"",@"SHT_CUDA_INFO"
	.sectionflags	@""
	.align	4


	//----- nvinfo : EIATTR_CUDA_API_VERSION
	.align		4
        /*0000*/ 	.byte	0x04, 0x37
        /*0002*/ 	.short	(.L_552 - .L_551)
.L_551:
        /*0004*/ 	.word	0x00000082


	//----- nvinfo : EIATTR_KPARAM_INFO
	.align		4
.L_552:
        /*0008*/ 	.byte	0x04, 0x17
        /*000a*/ 	.short	(.L_554 - .L_553)
.L_553:
        /*000c*/ 	.word	0x00000000
        /*0010*/ 	.short	0x0000
        /*0012*/ 	.short	0x0000
        /*0014*/ 	.byte	0x00, 0xf0, 0x01, 0x0a


	//----- nvinfo : EIATTR_SPARSE_MMA_MASK
	.align		4
.L_554:
        /*0018*/ 	.byte	0x03, 0x50
        /*001a*/ 	.short	0x0000


	//----- nvinfo : EIATTR_MAXREG_COUNT
	.align		4
        /*001c*/ 	.byte	0x03, 0x1b
        /*001e*/ 	.short	0x00ff


	//----- nvinfo : EIATTR_MERCURY_ISA_VERSION
	.align		4
        /*0020*/ 	.byte	0x03, 0x5f
        /*0022*/ 	.short	0x0101


	//----- nvinfo : EIATTR_COOP_GROUP_MASK_REGIDS
	.align		4
        /*0024*/ 	.byte	0x04, 0x29
        /*0026*/ 	.short	(.L_556 - .L_555)


	//   ....[0]....
.L_555:
        /*0028*/ 	.word	0xffffffff


	//   ....[1]....
        /*002c*/ 	.word	0xffffffff


	//   ....[2]....
        /*0030*/ 	.word	0xffffffff


	//   ....[3]....
        /*0034*/ 	.word	0xffffffff


	//----- nvinfo : EIATTR_COOP_GROUP_INSTR_OFFSETS
	.align		4
.L_556:
        /*0038*/ 	.byte	0x04, 0x28
        /*003a*/ 	.short	(.L_558 - .L_557)


	//   ....[0]....
.L_557:
        /*003c*/ 	.word	0x00000e00


	//   ....[1]....
        /*0040*/ 	.word	0x00000e10


	//   ....[2]....
        /*0044*/ 	.word	0x00000e80


	//   ....[3]....
        /*0048*/ 	.word	0x00000ea0


	//----- nvinfo : EIATTR_EXIT_INSTR_OFFSETS
	.align		4
.L_558:
        /*004c*/ 	.byte	0x04, 0x1c
        /*004e*/ 	.short	(.L_560 - .L_559)


	//   ....[0]....
.L_559:
        /*0050*/ 	.word	0x00000100


	//   ....[1]....
        /*0054*/ 	.word	0x00001050


	//----- nvinfo : EIATTR_CBANK_PARAM_SIZE
	.align		4
.L_560:
        /*0058*/ 	.byte	0x03, 0x19
        /*005a*/ 	.short	0x0280


	//----- nvinfo : EIATTR_PARAM_CBANK
	.align		4
        /*005c*/ 	.byte	0x04, 0x0a
        /*005e*/ 	.short	(.L_562 - .L_561)
	.align		4
.L_561:
        /*0060*/ 	.word	index@(.nv.constant0._ZN5flash25flash_bwd_dot_do_o_kernelILb1E23Flash_bwd_kernel_traitsILi32ELi128ELi128ELi8ELi4ELi4ELi4ELb1ELb0EN7cutlass6half_tE19Flash_kernel_traitsILi32ELi128ELi128ELi8ES3_EEEEvNS_16Flash_bwd_paramsE)
        /*0064*/ 	.short	0x0210
        /*0066*/ 	.short	0x0280


	//----- nvinfo : EIATTR_SW_WAR
	.align		4
.L_562:
        /*0068*/ 	.byte	0x04, 0x36
        /*006a*/ 	.short	(.L_564 - .L_563)
.L_563:
        /*006c*/ 	.word	0x00000008
.L_564:


//--------------------- .nv.info._ZN5flash27flash_bwd_convert_dq_kernelI23Flash_bwd_kernel_traitsILi32ELi128ELi128ELi8ELi4ELi4ELi4ELb0ELb0EN7cutlass6half_tE19Flash_kernel_traitsILi32ELi128ELi128ELi8ES3_EEEEvNS_16Flash_bwd_paramsEi --------------------------
	.section	.nv.info._ZN5flash27flash_bwd_convert_dq_kernelI23Flash_bwd_kernel_traitsILi32ELi128ELi128ELi8ELi4ELi4ELi4ELb0ELb0EN7cutlass6half_tE19Flash_kernel_traitsILi32ELi128ELi128ELi8ES3_EEEEvNS_16Flash_bwd_paramsEi,"",@"SHT_CUDA_INFO"
	.sectionflags	@""
	.align	4


	//----- nvinfo : EIATTR_CUDA_API_VERSION
	.align		4
        /*0000*/ 	.byte	0x04, 0x37
        /*0002*/ 	.short	(.L_566 - .L_565)
.L_565:
        /*0004*/ 	.word	0x00000082


	//----- nvinfo : EIATTR_KPARAM_INFO
	.align		4
.L_566:
        /*0008*/ 	.byte	0x04, 0x17
        /*000a*/ 	.short	(.L_568 - .L_567)
.L_567:
        /*000c*/ 	.word	0x00000000
        /*0010*/ 	.short	0x0001
        /*0012*/ 	.short	0x0280
        /*0014*/ 	.byte	0x00, 0xf0, 0x11, 0x00


	//----- nvinfo : EIATTR_KPARAM_INFO
	.align		4
.L_568:
        /*0018*/ 	.byte	0x04, 0x17
        /*001a*/ 	.short	(.L_570 - .L_569)
.L_569:
        /*001c*/ 	.word	0x00000000
        /*0020*/ 	.short	0x0000
        /*0022*/ 	.short	0x0000
        /*0024*/ 	.byte	0x00, 0xf0, 0x01, 0x0a


	//----- nvinfo : EIATTR_SPARSE_MMA_MASK
	.align		4
.L_570:
        /*0028*/ 	.byte	0x03, 0x50
        /*002a*/ 	.short	0x0000


	//----- nvinfo : EIATTR_MAXREG_COUNT
	.align		4
        /*002c*/ 	.byte	0x03, 0x1b
        /*002e*/ 	.short	0x00ff


	//----- nvinfo : EIATTR_NUM_BARRIERS
	.align		4
        /*0030*/ 	.byte	0x02, 0x4c
        /*0032*/ 	.byte	0x01
	.zero		1


	//----- nvinfo : EIATTR_MERCURY_ISA_VERSION
	.align		4
        /*0034*/ 	.byte	0x03, 0x5f
        /*0036*/ 	.short	0x0101


	//----- nvinfo : EIATTR_EXIT_INSTR_OFFSETS
	.align		4
        /*0038*/ 	.byte	0x04, 0x1c
        /*003a*/ 	.short	(.L_572 - .L_571)


	//   ....[0]....
.L_571:
        /*003c*/ 	.word	0x00000100


	//   ....[1]....
        /*0040*/ 	.word	0x000018e0


	//   ....[2]....
        /*0044*/ 	.word	0x000019b0


	//----- nvinfo : EIATTR_CRS_STACK_SIZE
	.align		4
.L_572:
        /*0048*/ 	.byte	0x04, 0x1e
        /*004a*/ 	.short	(.L_574 - .L_573)
.L_573:
        /*004c*/ 	.word	0x00000000


	//----- nvinfo : EIATTR_CBANK_PARAM_SIZE
	.align		4
.L_574:
        /*0050*/ 	.byte	0x03, 0x19
        /*0052*/ 	.short	0x0284


	//----- nvinfo : EIATTR_PARAM_CBANK
	.align		4
        /*0054*/ 	.byte	0x04, 0x0a
        /*0056*/ 	.short	(.L_576 - .L_575)
	.align		4
.L_575:
        /*0058*/ 	.word	index@(.nv.constant0._ZN5flash27flash_bwd_convert_dq_kernelI23Flash_bwd_kernel_traitsILi32ELi128ELi128ELi8ELi4ELi4ELi4ELb0ELb0EN7cutlass6half_tE19Flash_kernel_traitsILi32ELi128ELi128ELi8ES3_EEEEvNS_16Flash_bwd_paramsEi)
        /*005c*/ 	.short	0x0210
        /*005e*/ 	.short	0x0284


	//----- nvinfo : EIATTR_SW_WAR
	.align		4
.L_576:
        /*0060*/ 	.byte	0x04, 0x36
        /*0062*/ 	.short	(.L_578 - .L_577)
.L_577:
        /*0064*/ 	.word	0x00000008
.L_578:


//--------------------- .nv.info._ZN5flash44flash_bwd_dq_dk_dv_loop_seqk_parallel_kernelI23Flash_bwd_kernel_traitsILi32ELi128ELi128ELi8ELi4ELi4ELi4ELb0ELb0EN7cutlass6half_tE19Flash_kernel_traitsILi32ELi128ELi128ELi8ES3_EELb1ELb0ELb0ELb0ELb0ELb1ELb0EEEvNS_16Flash_bwd_paramsE --------------------------
	.section	.nv.info._ZN5flash44flash_bwd_dq_dk_dv_loop_seqk_parallel_kernelI23Flash_bwd_kernel_traitsILi32ELi128ELi128ELi8ELi4ELi4ELi4ELb0ELb0EN7cutlass6half_tE19Flash_kernel_traitsILi32ELi128ELi128ELi8ES3_EELb1ELb0ELb0ELb0ELb0ELb1ELb0EEEvNS_16Flash_bwd_paramsE,"",@"SHT_CUDA_INFO"
	.sectionflags	@""
	.align	4


	//----- nvinfo : EIATTR_CUDA_API_VERSION
	.align		4
        /*0000*/ 	.byte	0x04, 0x37
        /*0002*/ 	.short	(.L_580 - .L_579)
.L_579:
        /*0004*/ 	.word	0x00000082


	//----- nvinfo : EIATTR_KPARAM_INFO
	.align		4
.L_580:
        /*0008*/ 	.byte	0x04, 0x17
        /*000a*/ 	.short	(.L_582 - .L_581)
.L_581:
        /*000c*/ 	.word	0x00000000
        /*0010*/ 	.short	0x0000
        /*0012*/ 	.short	0x0000
        /*0014*/ 	.byte	0x00, 0xf0, 0x01, 0x0a


	//----- nvinfo : EIATTR_SPARSE_MMA_MASK
	.align		4
.L_582:
        /*0018*/ 	.byte	0x03, 0x50
        /*001a*/ 	.short	0x0000


	//----- nvinfo : EIATTR_MAXREG_COUNT
	.align		4
        /*001c*/ 	.byte	0x03, 0x1b
        /*001e*/ 	.short	0x00ff


	//----- nvinfo : EIATTR_NUM_BARRIERS
	.align		4
        /*0020*/ 	.byte	0x02, 0x4c
        /*0022*/ 	.byte	0x01
	.zero		1


	//----- nvinfo : EIATTR_MERCURY_ISA_VERSION
	.align		4
        /*0024*/ 	.byte	0x03, 0x5f
        /*0026*/ 	.short	0x0101


	//----- nvinfo : EIATTR_EXIT_INSTR_OFFSETS
	.align		4
        /*0028*/ 	.byte	0x04, 0x1c
        /*002a*/ 	.short	(.L_584 - .L_583)


	//   ....[0]....
.L_583:
        /*002c*/ 	.word	0x000000a0


	//   ....[1]....
        /*0030*/ 	.word	0x00009f20


	//----- nvinfo : EIATTR_CRS_STACK_SIZE
	.align		4
.L_584:
        /*0034*/ 	.byte	0x04, 0x1e
        /*0036*/ 	.short	(.L_586 - .L_585)
.L_585:
        /*0038*/ 	.word	0x00000000


	//----- nvinfo : EIATTR_CBANK_PARAM_SIZE
	.align		4
.L_586:
        /*003c*/ 	.byte	0x03, 0x19
        /*003e*/ 	.short	0x0280


	//----- nvinfo : EIATTR_PARAM_CBANK
	.align		4
        /*0040*/ 	.byte	0x04, 0x0a
        /*0042*/ 	.short	(.L_588 - .L_587)
	.align		4
.L_587:
        /*0044*/ 	.word	index@(.nv.constant0._ZN5flash44flash_bwd_dq_dk_dv_loop_seqk_parallel_kernelI23Flash_bwd_kernel_traitsILi32ELi128ELi128ELi8ELi4ELi4ELi4ELb0ELb0EN7cutlass6half_tE19Flash_kernel_traitsILi32ELi128ELi128ELi8ES3_EELb1ELb0ELb0ELb0ELb0ELb1ELb0EEEvNS_16Flash_bwd_paramsE)
        /*0048*/ 	.short	0x0210
        /*004a*/ 	.short	0x0280


	//----- nvinfo : EIATTR_SW_WAR
	.align		4
.L_588:
        /*004c*/ 	.byte	0x04, 0x36
        /*004e*/ 	.short	(.L_590 - .L_589)
.L_589:
        /*0050*/ 	.word	0x00000008
.L_590:


//--------------------- .nv.info._ZN5flash44flash_bwd_dq_dk_dv_loop_seqk_parallel_kernelI23Flash_bwd_kernel_traitsILi32ELi128ELi128ELi8ELi4ELi4ELi4ELb0ELb0EN7cutlass6half_tE19Flash_kernel_traitsILi32ELi128ELi128ELi8ES3_EELb0ELb0ELb0ELb0ELb0ELb1ELb1EEEvNS_16Flash_bwd_paramsE --------------------------
	.section	.nv.info._ZN5flash44flash_bwd_dq_dk_dv_loop_seqk_parallel_kernelI23Flash_bwd_kernel_traitsILi32ELi128ELi128ELi8ELi4ELi4ELi4ELb0ELb0EN7cutlass6half_tE19Flash_kernel_traitsILi32ELi128ELi128ELi8ES3_EELb0ELb0ELb0ELb0ELb0ELb1ELb1EEEvNS_16Flash_bwd_paramsE,"",@"SHT_CUDA_INFO"
	.sectionflags	@""
	.align	4


	//----- nvinfo : EIATTR_CUDA_API_VERSION
	.align		4
        /*0000*/ 	.byte	0x04, 0x37
        /*0002*/ 	.short	(.L_592 - .L_591)
.L_591:
        /*0004*/ 	.word	0x00000082


	//----- nvinfo : EIATTR_KPARAM_INFO
	.align		4
.L_592:
        /*0008*/ 	.byte	0x04, 0x17
        /*000a*/ 	.short	(.L_594 - .L_593)
.L_593:
        /*000c*/ 	.word	0x00000000
        /*0010*/ 	.short	0x0000
        /*0012*/ 	.short	0x0000
        /*0014*/ 	.byte	0x00, 0xf0, 0x01, 0x0a


	//----- nvinfo : EIATTR_SPARSE_MMA_MASK
	.align		4
.L_594:
        /*0018*/ 	.byte	0x03, 0x50
        /*001a*/ 	.short	0x0000


	//----- nvinfo : EIATTR_MAXREG_COUNT
	.align		4
        /*001c*/ 	.byte	0x03, 0x1b
        /*001e*/ 	.short	0x00ff


	//----- nvinfo : EIATTR_NUM_BARRIERS
	.align		4
        /*0020*/ 	.byte	0x02, 0x4c
        /*0022*/ 	.byte	0x01
	.zero		1


	//----- nvinfo : EIATTR_ANNOTATIONS
	.align		4
        /*0024*/ 	.byte	0x04, 0x55
        /*0026*/ 	.short	(.L_596 - .L_595)


	//   ....[0]....
.L_595:
        /* <DEDUP_REMOVED lines=41> */


	//----- nvinfo : EIATTR_MERCURY_ISA_VERSION
	.align		4
.L_596:
        /*02a8*/ 	.byte	0x03, 0x5f
        /*02aa*/ 	.short	0x0101


	//----- nvinfo : EIATTR_EXIT_INSTR_OFFSETS
	.align		4
        /*02ac*/ 	.byte	0x04, 0x1c
        /*02ae*/ 	.short	(.L_598 - .L_597)


	//   ....[0]....
.L_597:
        /*02b0*/ 	.word	0x000000c0


	//   ....[1]....
        /*02b4*/ 	.word	0x00009d80


	//----- nvinfo : EIATTR_CRS_STACK_SIZE
	.align		4
.L_598:
        /*02b8*/ 	.byte	0x04, 0x1e
        /*02ba*/ 	.short	(.L_600 - .L_599)
.L_599:
        /*02bc*/ 	.word	0x00000000


	//----- nvinfo : EIATTR_CBANK_PARAM_SIZE
	.align		4
.L_600:
        /*02c0*/ 	.byte	0x03, 0x19
        /*02c2*/ 	.short	0x0280


	//----- nvinfo : EIATTR_PARAM_CBANK
	.align		4
        /*02c4*/ 	.byte	0x04, 0x0a
        /*02c6*/ 	.short	(.L_602 - .L_601)
	.align		4
.L_601:
        /*02c8*/ 	.word	index@(.nv.constant0._ZN5flash44flash_bwd_dq_dk_dv_loop_seqk_parallel_kernelI23Flash_bwd_kernel_traitsILi32ELi128ELi128ELi8ELi4ELi4ELi4ELb0ELb0EN7cutlass6half_tE19Flash_kernel_traitsILi32ELi128ELi128ELi8ES3_EELb0ELb0ELb0ELb0ELb0ELb1ELb1EEEvNS_16Flash_bwd_paramsE)
        /*02cc*/ 	.short	0x0210
        /*02ce*/ 	.short	0x0280


	//----- nvinfo : EIATTR_SW_WAR
	.align		4
.L_602:
        /*02d0*/ 	.byte	0x04, 0x36
        /*02d2*/ 	.short	(.L_604 - .L_603)
.L_603:
        /*02d4*/ 	.word	0x00000008
.L_604:


//--------------------- .nv.info._ZN5flash44flash_bwd_dq_dk_dv_loop_seqk_parallel_kernelI23Flash_bwd_kernel_traitsILi32ELi128ELi128ELi8ELi4ELi4ELi4ELb0ELb0EN7cutlass6half_tE19Flash_kernel_traitsILi32ELi128ELi128ELi8ES3_EELb1ELb0ELb0ELb0ELb0ELb0ELb0EEEvNS_16Flash_bwd_paramsE --------------------------
	.section	.nv.info._ZN5flash44flash_bwd_dq_dk_dv_loop_seqk_parallel_kernelI23Flash_bwd_kernel_traitsILi32ELi128ELi128ELi8ELi4ELi4ELi4ELb0ELb0EN7cutlass6half_tE19Flash_kernel_traitsILi32ELi128ELi128ELi8ES3_EELb1ELb0ELb0ELb0ELb0ELb0ELb0EEEvNS_16Flash_bwd_paramsE,"",@"SHT_CUDA_INFO"
	.sectionflags	@""
	.align	4


	//----- nvinfo : EIATTR_CUDA_API_VERSION
	.align		4
        /*0000*/ 	.byte	0x04, 0x37
        /*0002*/ 	.short	(.L_606 - .L_605)
.L_605:
        /*0004*/ 	.word	0x00000082


	//----- nvinfo : EIATTR_KPARAM_INFO
	.align		4
.L_606:
        /*0008*/ 	.byte	0x04, 0x17
        /*000a*/ 	.short	(.L_608 - .L_607)
.L_607:
        /*000c*/ 	.word	0x00000000
        /*0010*/ 	.short	0x0000
        /*0012*/ 	.short	0x0000
        /*0014*/ 	.byte	0x00, 0xf0, 0x01, 0x0a


	//----- nvinfo : EIATTR_SPARSE_MMA_MASK
	.align		4
.L_608:
        /*0018*/ 	.byte	0x03, 0x50
        /*001a*/ 	.short	0x0000


	//----- nvinfo : EIATTR_MAXREG_COUNT
	.align		4
        /*001c*/ 	.byte	0x03, 0x1b
        /*001e*/ 	.short	0x00ff


	//----- nvinfo : EIATTR_NUM_BARRIERS
	.align		4
        /*0020*/ 	.byte	0x02, 0x4c
        /*0022*/ 	.byte	0x01
	.zero		1


	//----- nvinfo : EIATTR_MERCURY_ISA_VERSION
	.align		4
        /*0024*/ 	.byte	0x03, 0x5f
        /*0026*/ 	.short	0x0101


	//----- nvinfo : EIATTR_EXIT_INSTR_OFFSETS
	.align		4
        /*0028*/ 	.byte	0x04, 0x1c
        /*002a*/ 	.short	(.L_610 - .L_609)


	//   ....[0]....
.L_609:
        /*002c*/ 	.word	0x00000090


	//   ....[1]....
        /*0030*/ 	.word	0x0000a4e0


	//----- nvinfo : EIATTR_CRS_STACK_SIZE
	.align		4
.L_610:
        /*0034*/ 	.byte	0x04, 0x1e
        /*0036*/ 	.short	(.L_612 - .L_611)
.L_611:
        /*0038*/ 	.word	0x00000000


	//----- nvinfo : EIATTR_CBANK_PARAM_SIZE
	.align		4
.L_612:
        /*003c*/ 	.byte	0x03, 0x19
        /*003e*/ 	.short	0x0280


	//----- nvinfo : EIATTR_PARAM_CBANK
	.align		4
        /*0040*/ 	.byte	0x04, 0x0a
        /*0042*/ 	.short	(.L_614 - .L_613)
	.align		4
.L_613:
        /*0044*/ 	.word	index@(.nv.constant0._ZN5flash44flash_bwd_dq_dk_dv_loop_seqk_parallel_kernelI23Flash_bwd_kernel_traitsILi32ELi128ELi128ELi8ELi4ELi4ELi4ELb0ELb0EN7cutlass6half_tE19Flash_kernel_traitsILi32ELi128ELi128ELi8ES3_EELb1ELb0ELb0ELb0ELb0ELb0ELb0EEEvNS_16Flash_bwd_paramsE)
        /*0048*/ 	.short	0x0210
        /*004a*/ 	.short	0x0280


	//----- nvinfo : EIATTR_SW_WAR
	.align		4
.L_614:
        /*004c*/ 	.byte	0x04, 0x36
        /*004e*/ 	.short	(.L_616 - .L_615)
.L_615:
        /*0050*/ 	.word	0x00000008
.L_616:


//--------------------- .nv.info._ZN5flash44flash_bwd_dq_dk_dv_loop_seqk_parallel_kernelI23Flash_bwd_kernel_traitsILi32ELi128ELi128ELi8ELi4ELi4ELi4ELb0ELb0EN7cutlass6half_tE19Flash_kernel_traitsILi32ELi128ELi128ELi8ES3_EELb0ELb0ELb0ELb0ELb0ELb0ELb1EEEvNS_16Flash_bwd_paramsE --------------------------
	.section	.nv.info._ZN5flash44flash_bwd_dq_dk_dv_loop_seqk_parallel_kernelI23Flash_bwd_kernel_traitsILi32ELi128ELi128ELi8ELi4ELi4ELi4ELb0ELb0EN7cutlass6half_tE19Flash_kernel_traitsILi32ELi128ELi128ELi8ES3_EELb0ELb0ELb0ELb0ELb0ELb0ELb1EEEvNS_16Flash_bwd_paramsE,"",@"SHT_CUDA_INFO"
	.sectionflags	@""
	.align	4


	//----- nvinfo : EIATTR_CUDA_API_VERSION
	.align		4
        /*0000*/ 	.byte	0x04, 0x37
        /*0002*/ 	.short	(.L_618 - .L_617)
.L_617:
        /*0004*/ 	.word	0x00000082


	//----- nvinfo : EIATTR_KPARAM_INFO
	.align		4
.L_618:
        /*0008*/ 	.byte	0x04, 0x17
        /*000a*/ 	.short	(.L_620 - .L_619)
.L_619:
        /*000c*/ 	.word	0x00000000
        /*0010*/ 	.short	0x0000
        /*0012*/ 	.short	0x0000
        /*0014*/ 	.byte	0x00, 0xf0, 0x01, 0x0a


	//----- nvinfo : EIATTR_SPARSE_MMA_MASK
	.align		4
.L_620:
        /*0018*/ 	.byte	0x03, 0x50
        /*001a*/ 	.short	0x0000


	//----- nvinfo : EIATTR_MAXREG_COUNT
	.align		4
        /*001c*/ 	.byte	0x03, 0x1b
        /*001e*/ 	.short	0x00ff


	//----- nvinfo : EIATTR_NUM_BARRIERS
	.align		4
        /*0020*/ 	.byte	0x02, 0x4c
        /*0022*/ 	.byte	0x01
	.zero		1


	//----- nvinfo : EIATTR_ANNOTATIONS
	.align		4
        /*0024*/ 	.byte	0x04, 0x55
        /*0026*/ 	.short	(.L_622 - .L_621)


	//   ....[0]....
.L_621:
        /* <DEDUP_REMOVED lines=44> */


	//----- nvinfo : EIATTR_MERCURY_ISA_VERSION
	.align		4
.L_622:
        /*02d8*/ 	.byte	0x03, 0x5f
        /*02da*/ 	.short	0x0101


	//----- nvinfo : EIATTR_EXIT_INSTR_OFFSETS
	.align		4
        /*02dc*/ 	.byte	0x04, 0x1c
        /*02de*/ 	.short	(.L_624 - .L_623)


	//   ....[0]....
.L_623:
        /*02e0*/ 	.word	0x000000a0


	//   ....[1]....
        /*02e4*/ 	.word	0x0000a3e0


	//----- nvinfo : EIATTR_CRS_STACK_SIZE
	.align		4
.L_624:
        /*02e8*/ 	.byte	0x04, 0x1e
        /*02ea*/ 	.short	(.L_626 - .L_625)
.L_625:
        /*02ec*/ 	.word	0x00000000


	//----- nvinfo : EIATTR_CBANK_PARAM_SIZE
	.align		4
.L_626:
        /*02f0*/ 	.byte	0x03, 0x19
        /*02f2*/ 	.short	0x0280


	//----- nvinfo : EIATTR_PARAM_CBANK
	.align		4
        /*02f4*/ 	.byte	0x04, 0x0a
        /*02f6*/ 	.short	(.L_628 - .L_627)
	.align		4
.L_627:
        /*02f8*/ 	.word	index@(.nv.constant0._ZN5flash44flash_bwd_dq_dk_dv_loop_seqk_parallel_kernelI23Flash_bwd_kernel_traitsILi32ELi128ELi128ELi8ELi4ELi4ELi4ELb0ELb0EN7cutlass6half_tE19Flash_kernel_traitsILi32ELi128ELi128ELi8ES3_EELb0ELb0ELb0ELb0ELb0ELb0ELb1EEEvNS_16Flash_bwd_paramsE)
        /*02fc*/ 	.short	0x0210
        /*02fe*/ 	.short	0x0280


	//----- nvinfo : EIATTR_SW_WAR
	.align		4
.L_628:
        /*0300*/ 	.byte	0x04, 0x36
        /*0302*/ 	.short	(.L_630 - .L_629)
.L_629:
        /*0304*/ 	.word	0x00000008
.L_630:


//--------------------- .nv.info._ZN5flash44flash_bwd_dq_dk_dv_loop_seqk_parallel_kernelI23Flash_bwd_kernel_traitsILi32ELi128ELi128ELi8ELi4ELi4ELi4ELb0ELb0EN7cutlass6half_tE19Flash_kernel_traitsILi32ELi128ELi128ELi8ES3_EELb1ELb0ELb1ELb0ELb0ELb0ELb0EEEvNS_16Flash_bwd_paramsE --------------------------
	.section	.nv.info._ZN5flash44flash_bwd_dq_dk_dv_loop_seqk_parallel_kernelI23Flash_bwd_kernel_traitsILi32ELi128ELi128ELi8ELi4ELi4ELi4ELb0ELb0EN7cutlass6half_tE19Flash_kernel_traitsILi32ELi128ELi128ELi8ES3_EELb1ELb0ELb1ELb0ELb0ELb0ELb0EEEvNS_16Flash_bwd_paramsE,"",@"SHT_CUDA_INFO"
	.sectionflags	@""
	.align	4


	//----- nvinfo : EIATTR_CUDA_API_VERSION
	.align		4
        /*0000*/ 	.byte	0x04, 0x37
        /*0002*/ 	.short	(.L_632 - .L_631)
.L_631:
        /*0004*/ 	.word	0x00000082


	//----- nvinfo : EIATTR_KPARAM_INFO
	.align		4
.L_632:
        /*0008*/ 	.byte	0x04, 0x17
        /*000a*/ 	.short	(.L_634 - .L_633)
.L_633:
        /*000c*/ 	.word	0x00000000
        /*0010*/ 	.short	0x0000
        /*0012*/ 	.short	0x0000
        /*0014*/ 	.byte	0x00, 0xf0, 0x01, 0x0a


	//----- nvinfo : EIATTR_SPARSE_MMA_MASK
	.align		4
.L_634:
        /*0018*/ 	.byte	0x03, 0x50
        /*001a*/ 	.short	0x0000


	//----- nvinfo : EIATTR_MAXREG_COUNT
	.align		4
        /*001c*/ 	.byte	0x03, 0x1b
        /*001e*/ 	.short	0x00ff


	//----- nvinfo : EIATTR_NUM_BARRIERS
	.align		4
        /*0020*/ 	.byte	0x02, 0x4c
        /*0022*/ 	.byte	0x01
	.zero		1


	//----- nvinfo : EIATTR_MERCURY_ISA_VERSION
	.align		4
        /*0024*/ 	.byte	0x03, 0x5f
        /*0026*/ 	.short	0x0101


	//----- nvinfo : EIATTR_EXIT_INSTR_OFFSETS
	.align		4
        /*0028*/ 	.byte	0x04, 0x1c
        /*002a*/ 	.short	(.L_636 - .L_635)


	//   ....[0]....
.L_635:
        /*002c*/ 	.word	0x00000090


	//   ....[1]....
        /*0030*/ 	.word	0x0000a920


	//----- nvinfo : EIATTR_CRS_STACK_SIZE
	.align		4
.L_636:
        /*0034*/ 	.byte	0x04, 0x1e
        /*0036*/ 	.short	(.L_638 - .L_637)
.L_637:
        /*0038*/ 	.word	0x00000000


	//----- nvinfo : EIATTR_CBANK_PARAM_SIZE
	.align		4
.L_638:
        /*003c*/ 	.byte	0x03, 0x19
        /*003e*/ 	.short	0x0280


	//----- nvinfo : EIATTR_PARAM_CBANK
	.align		4
        /*0040*/ 	.byte	0x04, 0x0a
        /*0042*/ 	.short	(.L_640 - .L_639)
	.align		4
.L_639:
        /*0044*/ 	.word	index@(.nv.constant0._ZN5flash44flash_bwd_dq_dk_dv_loop_seqk_parallel_kernelI23Flash_bwd_kernel_traitsILi32ELi128ELi128ELi8ELi4ELi4ELi4ELb0ELb0EN7cutlass6half_tE19Flash_kernel_traitsILi32ELi128ELi128ELi8ES3_EELb1ELb0ELb1ELb0ELb0ELb0ELb0EEEvNS_16Flash_bwd_paramsE)
        /*0048*/ 	.short	0x0210
        /*004a*/ 	.short	0x0280


	//----- nvinfo : EIATTR_SW_WAR
	.align		4
.L_640:
        /*004c*/ 	.byte	0x04, 0x36
        /*004e*/ 	.short	(.L_642 - .L_641)
.L_641:
        /*0050*/ 	.word	0x00000008
.L_642:


//--------------------- .nv.info._ZN5flash44flash_bwd_dq_dk_dv_loop_seqk_parallel_kernelI23Flash_bwd_kernel_traitsILi32ELi128ELi128ELi8ELi4ELi4ELi4ELb0ELb0EN7cutlass6half_tE19Flash_kernel_traitsILi32ELi128ELi128ELi8ES3_EELb0ELb0ELb1ELb0ELb0ELb0ELb1EEEvNS_16Flash_bwd_paramsE --------------------------
	.section	.nv.info._ZN5flash44flash_bwd_dq_dk_dv_loop_seqk_parallel_kernelI23Flash_bwd_kernel_traitsILi32ELi128ELi128ELi8ELi4ELi4ELi4ELb0ELb0EN7cutlass6half_tE19Flash_kernel_traitsILi32ELi128ELi128ELi8ES3_EELb0ELb0ELb1ELb0ELb0ELb0ELb1EEEvNS_16Flash_bwd_paramsE,"",@"SHT_CUDA_INFO"
	.sectionflags	@""
	.align	4


	//----- nvinfo : EIATTR_CUDA_API_VERSION
	.align		4
        /*0000*/ 	.byte	0x04, 0x37
        /*0002*/ 	.short	(.L_644 - .L_643)
.L_643:
        /*0004*/ 	.word	0x00000082


	//----- nvinfo : EIATTR_KPARAM_INFO
	.align		4
.L_644:
        /*0008*/ 	.byte	0x04, 0x17
        /*000a*/ 	.short	(.L_646 - .L_645)
.L_645:
        /*000c*/ 	.word	0x00000000
        /*0010*/ 	.short	0x0000
        /*0012*/ 	.short	0x0000
        /*0014*/ 	.byte	0x00, 0xf0, 0x01, 0x0a


	//----- nvinfo : EIATTR_SPARSE_MMA_MASK
	.align		4
.L_646:
        /*0018*/ 	.byte	0x03, 0x50
        /*001a*/ 	.short	0x0000


	//----- nvinfo : EIATTR_MAXREG_COUNT
	.align		4
        /*001c*/ 	.byte	0x03, 0x1b
        /*001e*/ 	.short	0x00ff


	//----- nvinfo : EIATTR_NUM_BARRIERS
	.align		4
        /*0020*/ 	.byte	0x02, 0x4c
        /*0022*/ 	.byte	0x01
	.zero		1


	//----- nvinfo : EIATTR_ANNOTATIONS
	.align		4
        /*0024*/ 	.byte	0x04, 0x55
        /*0026*/ 	.short	(.L_648 - .L_647)


	//   ....[0]....
.L_647:
        /* <DEDUP_REMOVED lines=41> */


	//----- nvinfo : EIATTR_MERCURY_ISA_VERSION
	.align		4
.L_648:
        /*02a8*/ 	.byte	0x03, 0x5f
        /*02aa*/ 	.short	0x0101


	//----- nvinfo : EIATTR_EXIT_INSTR_OFFSETS
	.align		4
        /*02ac*/ 	.byte	0x04, 0x1c
        /*02ae*/ 	.short	(.L_650 - .L_649)


	//   ....[0]....
.L_649:
        /*02b0*/ 	.word	0x000000a0


	//   ....[1]....
        /*02b4*/ 	.word	0x0000a720


	//----- nvinfo : EIATTR_CRS_STACK_SIZE
	.align		4
.L_650:
        /*02b8*/ 	.byte	0x04, 0x1e
        /*02ba*/ 	.short	(.L_652 - .L_651)
.L_651:
        /*02bc*/ 	.word	0x00000000


	//----- nvinfo : EIATTR_CBANK_PARAM_SIZE
	.align		4
.L_652:
        /*02c0*/ 	.byte	0x03, 0x19
        /*02c2*/ 	.short	0x0280


	//----- nvinfo : EIATTR_PARAM_CBANK
	.align		4
        /*02c4*/ 	.byte	0x04, 0x0a
        /*02c6*/ 	.short	(.L_654 - .L_653)
	.align		4
.L_653:
        /*02c8*/ 	.word	index@(.nv.constant0._ZN5flash44flash_bwd_dq_dk_dv_loop_seqk_parallel_kernelI23Flash_bwd_kernel_traitsILi32ELi128ELi128ELi8ELi4ELi4ELi4ELb0ELb0EN7cutlass6half_tE19Flash_kernel_traitsILi32ELi128ELi128ELi8ES3_EELb0ELb0ELb1ELb0ELb0ELb0ELb1EEEvNS_16Flash_bwd_paramsE)
        /*02cc*/ 	.short	0x0210
        /*02ce*/ 	.short	0x0280


	//----- nvinfo : EIATTR_SW_WAR
	.align		4
.L_654:
        /*02d0*/ 	.byte	0x04, 0x36
        /*02d2*/ 	.short	(.L_656 - .L_655)
.L_655:
        /*02d4*/ 	.word	0x00000008
.L_656:


//--------------------- .nv.info._ZN5flash44flash_bwd_dq_dk_dv_loop_seqk_parallel_kernelI23Flash_bwd_kernel_traitsILi32ELi128ELi128ELi8ELi4ELi4ELi4ELb0ELb0EN7cutlass6half_tE19Flash_kernel_traitsILi32ELi128ELi128ELi8ES3_EELb1ELb0ELb0ELb0ELb1ELb1ELb0EEEvNS_16Flash_bwd_paramsE --------------------------
	.section	.nv.info._ZN5flash44flash_bwd_dq_dk_dv_loop_seqk_parallel_kernelI23Flash_bwd_kernel_traitsILi32ELi128ELi128ELi8ELi4ELi4ELi4ELb0ELb0EN7cutlass6half_tE19Flash_kernel_traitsILi32ELi128ELi128ELi8ES3_EELb1ELb0ELb0ELb0ELb1ELb1ELb0EEEvNS_16Flash_bwd_paramsE,"",@"SHT_CUDA_INFO"
	.sectionflags	@""
	.align	4


	//----- nvinfo : EIATTR_CUDA_API_VERSION
	.align		4
        /*0000*/ 	.byte	0x04, 0x37
        /*0002*/ 	.short	(.L_658 - .L_657)
.L_657:
        /*0004*/ 	.word	0x00000082


	//----- nvinfo : EIATTR_KPARAM_INFO
	.align		4
.L_658:
        /*0008*/ 	.byte	0x04, 0x17
        /*000a*/ 	.short	(.L_660 - .L_659)
.L_659:
        /*000c*/ 	.word	0x00000000
        /*0010*/ 	.short	0x0000
        /*0012*/ 	.short	0x0000
        /*0014*/ 	.byte	0x00, 0xf0, 0x01, 0x0a


	//----- nvinfo : EIATTR_SPARSE_MMA_MASK
	.align		4
.L_660:
        /*0018*/ 	.byte	0x03, 0x50
        /*001a*/ 	.short	0x0000


	//----- nvinfo : EIATTR_MAXREG_COUNT
	.align		4
        /*001c*/ 	.byte	0x03, 0x1b
        /*001e*/ 	.short	0x00ff


	//----- nvinfo : EIATTR_NUM_BARRIERS
	.align		4
        /*0020*/ 	.byte	0x02, 0x4c
        /*0022*/ 	.byte	0x01
	.zero		1


	//----- nvinfo : EIATTR_MERCURY_ISA_VERSION
	.align		4
        /*0024*/ 	.byte	0x03, 0x5f
        /*0026*/ 	.short	0x0101


	//----- nvinfo : EIATTR_EXIT_INSTR_OFFSETS
	.align		4
        /*0028*/ 	.byte	0x04, 0x1c
        /*002a*/ 	.short	(.L_662 - .L_661)


	//   ....[0]....
.L_661:
        /*002c*/ 	.word	0x00000090


	//   ....[1]....
        /*0030*/ 	.word	0x00007a50


	//----- nvinfo : EIATTR_CBANK_PARAM_SIZE
	.align		4
.L_662:
        /*0034*/ 	.byte	0x03, 0x19
        /*0036*/ 	.short	0x0280


	//----- nvinfo : EIATTR_PARAM_CBANK
	.align		4
        /*0038*/ 	.byte	0x04, 0x0a
        /*003a*/ 	.short	(.L_664 - .L_663)
	.align		4
.L_663:
        /*003c*/ 	.word	index@(.nv.constant0._ZN5flash44flash_bwd_dq_dk_dv_loop_seqk_parallel_kernelI23Flash_bwd_kernel_traitsILi32ELi128ELi128ELi8ELi4ELi4ELi4ELb0ELb0EN7cutlass6half_tE19Flash_kernel_traitsILi32ELi128ELi128ELi8ES3_EELb1ELb0ELb0ELb0ELb1ELb1ELb0EEEvNS_16Flash_bwd_paramsE)
        /*0040*/ 	.short	0x0210
        /*0042*/ 	.short	0x0280


	//----- nvinfo : EIATTR_SW_WAR
	.align		4
.L_664:
        /*0044*/ 	.byte	0x04, 0x36
        /*0046*/ 	.short	(.L_666 - .L_665)
.L_665:
        /*0048*/ 	.word	0x00000008
.L_666:


//--------------------- .nv.info._ZN5flash44flash_bwd_dq_dk_dv_loop_seqk_parallel_kernelI23Flash_bwd_kernel_traitsILi32ELi128ELi128ELi8ELi4ELi4ELi4ELb0ELb0EN7cutlass6half_tE19Flash_kernel_traitsILi32ELi128ELi128ELi8ES3_EELb0ELb0ELb0ELb0ELb1ELb1ELb1EEEvNS_16Flash_bwd_paramsE --------------------------
	.section	.nv.info._ZN5flash44flash_bwd_dq_dk_dv_loop_seqk_parallel_kernelI23Flash_bwd_kernel_traitsILi32ELi128ELi128ELi8ELi4ELi4ELi4ELb0ELb0EN7cutlass6half_tE19Flash_kernel_traitsILi32ELi128ELi128ELi8ES3_EELb0ELb0ELb0ELb0ELb1ELb1ELb1EEEvNS_16Flash_bwd_paramsE,"",@"SHT_CUDA_INFO"
	.sectionflags	@""
	.align	4


	//----- nvinfo : EIATTR_CUDA_API_VERSION
	.align		4
        /*0000*/ 	.byte	0x04, 0x37
        /*0002*/ 	.short	(.L_668 - .L_667)
.L_667:
        /*0004*/ 	.word	0x00000082


	//----- nvinfo : EIATTR_KPARAM_INFO
	.align		4
.L_668:
        /*0008*/ 	.byte	0x04, 0x17
        /*000a*/ 	.short	(.L_670 - .L_669)
.L_669:
        /*000c*/ 	.word	0x00000000
        /*0010*/ 	.short	0x0000
        /*0012*/ 	.short	0x0000
        /*0014*/ 	.byte	0x00, 0xf0, 0x01, 0x0a


	//----- nvinfo : EIATTR_SPARSE_MMA_MASK
	.align		4
.L_670:
        /*0018*/ 	.byte	0x03, 0x50
        /*001a*/ 	.short	0x0000


	//----- nvinfo : EIATTR_MAXREG_COUNT
	.align		4
        /*001c*/ 	.byte	0x03, 0x1b
        /*001e*/ 	.short	0x00ff


	//----- nvinfo : EIATTR_NUM_BARRIERS
	.align		4
        /*0020*/ 	.byte	0x02, 0x4c
        /*0022*/ 	.byte	0x01
	.zero		1


	//----- nvinfo : EIATTR_ANNOTATIONS
	.align		4
        /*0024*/ 	.byte	0x04, 0x55
        /*0026*/ 	.short	(.L_672 - .L_671)


	//   ....[0]....
.L_671:
        /* <DEDUP_REMOVED lines=38> */


	//----- nvinfo : EIATTR_MERCURY_ISA_VERSION
	.align		4
.L_672:
        /*0270*/ 	.byte	0x03, 0x5f
        /*0272*/ 	.short	0x0101


	//----- nvinfo : EIATTR_EXIT_INSTR_OFFSETS
	.align		4
        /*0274*/ 	.byte	0x04, 0x1c
        /*0276*/ 	.short	(.L_674 - .L_673)


	//   ....[0]....
.L_673:
        /*0278*/ 	.word	0x000000a0


	//   ....[1]....
        /*027c*/ 	.word	0x00007430


	//----- nvinfo : EIATTR_CBANK_PARAM_SIZE
	.align		4
.L_674:
        /*0280*/ 	.byte	0x03, 0x19
        /*0282*/ 	.short	0x0280


	//----- nvinfo : EIATTR_PARAM_CBANK
	.align		4
        /*0284*/ 	.byte	0x04, 0x0a
        /*0286*/ 	.short	(.L_676 - .L_675)
	.align		4
.L_675:
        /*0288*/ 	.word	index@(.nv.constant0._ZN5flash44flash_bwd_dq_dk_dv_loop_seqk_parallel_kernelI23Flash_bwd_kernel_traitsILi32ELi128ELi128ELi8ELi4ELi4ELi4ELb0ELb0EN7cutlass6half_tE19Flash_kernel_traitsILi32ELi128ELi128ELi8ES3_EELb0ELb0ELb0ELb0ELb1ELb1ELb1EEEvNS_16Flash_bwd_paramsE)
        /*028c*/ 	.short	0x0210
        /*028e*/ 	.short	0x0280


	//----- nvinfo : EIATTR_SW_WAR
	.align		4
.L_676:
        /*0290*/ 	.byte	0x04, 0x36
        /*0292*/ 	.short	(.L_678 - .L_677)
.L_677:
        /*0294*/ 	.word	0x00000008
.L_678:


//--------------------- .nv.info._ZN5flash44flash_bwd_dq_dk_dv_loop_seqk_parallel_kernelI23Flash_bwd_kernel_traitsILi32ELi128ELi128ELi8ELi4ELi4ELi4ELb0ELb0EN7cutlass6half_tE19Flash_kernel_traitsILi32ELi128ELi128ELi8ES3_EELb1ELb0ELb0ELb1ELb0ELb0ELb0EEEvNS_16Flash_bwd_paramsE --------------------------
	.section	.nv.info._ZN5flash44flash_bwd_dq_dk_dv_loop_seqk_parallel_kernelI23Flash_bwd_kernel_traitsILi32ELi128ELi128ELi8ELi4ELi4ELi4ELb0ELb0EN7cutlass6half_tE19Flash_kernel_traitsILi32ELi128ELi128ELi8ES3_EELb1ELb0ELb0ELb1ELb0ELb0ELb0EEEvNS_16Flash_bwd_paramsE,"",@"SHT_CUDA_INFO"
	.sectionflags	@""
	.align	4


	//----- nvinfo : EIATTR_CUDA_API_VERSION
	.align		4
        /*0000*/ 	.byte	0x04, 0x37
        /*0002*/ 	.short	(.L_680 - .L_679)
.L_679:
        /*0004*/ 	.word	0x00000082


	//----- nvinfo : EIATTR_KPARAM_INFO
	.align		4
.L_680:
        /*0008*/ 	.byte	0x04, 0x17
        /*000a*/ 	.short	(.L_682 - .L_681)
.L_681:
        /*000c*/ 	.word	0x00000000
        /*0010*/ 	.short	0x0000
        /*0012*/ 	.short	0x0000
        /*0014*/ 	.byte	0x00, 0xf0, 0x01, 0x0a


	//----- nvinfo : EIATTR_SPARSE_MMA_MASK
	.align		4
.L_682:
        /*0018*/ 	.byte	0x03, 0x50
        /*001a*/ 	.short	0x0000


	//----- nvinfo : EIATTR_MAXREG_COUNT
	.align		4
        /*001c*/ 	.byte	0x03, 0x1b
        /*001e*/ 	.short	0x00ff


	//----- nvinfo : EIATTR_NUM_BARRIERS
	.align		4
        /*0020*/ 	.byte	0x02, 0x4c
        /*0022*/ 	.byte	0x01
	.zero		1


	//----- nvinfo : EIATTR_MERCURY_ISA_VERSION
	.align		4
        /*0024*/ 	.byte	0x03, 0x5f
        /*0026*/ 	.short	0x0101


	//----- nvinfo : EIATTR_EXIT_INSTR_OFFSETS
	.align		4
        /*0028*/ 	.byte	0x04, 0x1c
        /*002a*/ 	.short	(.L_684 - .L_683)


	//   ....[0]....
.L_683:
        /*002c*/ 	.word	0x00000090


	//   ....[1]....
        /*0030*/ 	.word	0x0000b3d0


	//----- nvinfo : EIATTR_CRS_STACK_SIZE
	.align		4
.L_684:
        /*0034*/ 	.byte	0x04, 0x1e
        /*0036*/ 	.short	(.L_686 - .L_685)
.L_685:
        /*0038*/ 	.word	0x00000000


	//----- nvinfo : EIATTR_CBANK_PARAM_SIZE
	.align		4
.L_686:
        /*003c*/ 	.byte	0x03, 0x19
        /*003e*/ 	.short	0x0280


	//----- nvinfo : EIATTR_PARAM_CBANK
	.align		4
        /*0040*/ 	.byte	0x04, 0x0a
        /*0042*/ 	.short	(.L_688 - .L_687)
	.align		4
.L_687:
        /*0044*/ 	.word	index@(.nv.constant0._ZN5flash44flash_bwd_dq_dk_dv_loop_seqk_parallel_kernelI23Flash_bwd_kernel_traitsILi32ELi128ELi128ELi8ELi4ELi4ELi4ELb0ELb0EN7cutlass6half_tE19Flash_kernel_traitsILi32ELi128ELi128ELi8ES3_EELb1ELb0ELb0ELb1ELb0ELb0ELb0EEEvNS_16Flash_bwd_paramsE)
        /*0048*/ 	.short	0x0210
        /*004a*/ 	.short	0x0280


	//----- nvinfo : EIATTR_SW_WAR
	.align		4
.L_688:
        /*004c*/ 	.byte	0x04, 0x36
        /*004e*/ 	.short	(.L_690 - .L_689)
.L_689:
        /*0050*/ 	.word	0x00000008
.L_690:


//--------------------- .nv.info._ZN5flash44flash_bwd_dq_dk_dv_loop_seqk_parallel_kernelI23Flash_bwd_kernel_traitsILi32ELi128ELi128ELi8ELi4ELi4ELi4ELb0ELb0EN7cutlass6half_tE19Flash_kernel_traitsILi32ELi128ELi128ELi8ES3_EELb0ELb0ELb0ELb1ELb0ELb0ELb1EEEvNS_16Flash_bwd_paramsE --------------------------
	.section	.nv.info._ZN5flash44flash_bwd_dq_dk_dv_loop_seqk_parallel_kernelI23Flash_bwd_kernel_traitsILi32ELi128ELi128ELi8ELi4ELi4ELi4ELb0ELb0EN7cutlass6half_tE19Flash_kernel_traitsILi32ELi128ELi128ELi8ES3_EELb0ELb0ELb0ELb1ELb0ELb0ELb1EEEvNS_16Flash_bwd_paramsE,"",@"SHT_CUDA_INFO"
	.sectionflags	@""
	.align	4


	//----- nvinfo : EIATTR_CUDA_API_VERSION
	.align		4
        /*0000*/ 	.byte	0x04, 0x37
        /*0002*/ 	.short	(.L_692 - .L_691)
.L_691:
        /*0004*/ 	.word	0x00000082


	//----- nvinfo : EIATTR_KPARAM_INFO
	.align		4
.L_692:
        /*0008*/ 	.byte	0x04, 0x17
        /*000a*/ 	.short	(.L_694 - .L_693)
.L_693:
        /*000c*/ 	.word	0x00000000
        /*0010*/ 	.short	0x0000
        /*0012*/ 	.short	0x0000
        /*0014*/ 	.byte	0x00, 0xf0, 0x01, 0x0a


	//----- nvinfo : EIATTR_SPARSE_MMA_MASK
	.align		4
.L_694:
        /*0018*/ 	.byte	0x03, 0x50
        /*001a*/ 	.short	0x0000


	//----- nvinfo : EIATTR_MAXREG_COUNT
	.align		4
        /*001c*/ 	.byte	0x03, 0x1b
        /*001e*/ 	.short	0x00ff


	//----- nvinfo : EIATTR_NUM_BARRIERS
	.align		4
        /*0020*/ 	.byte	0x02, 0x4c
        /*0022*/ 	.byte	0x01
	.zero		1


	//----- nvinfo : EIATTR_ANNOTATIONS
	.align		4
        /*0024*/ 	.byte	0x04, 0x55
        /*0026*/ 	.short	(.L_696 - .L_695)


	//   ....[0]....
.L_695:
        /* <DEDUP_REMOVED lines=44> */


	//----- nvinfo : EIATTR_MERCURY_ISA_VERSION
	.align		4
.L_696:
        /*02d8*/ 	.byte	0x03, 0x5f
        /*02da*/ 	.short	0x0101


	//----- nvinfo : EIATTR_EXIT_INSTR_OFFSETS
	.align		4
        /*02dc*/ 	.byte	0x04, 0x1c
        /*02de*/ 	.short	(.L_698 - .L_697)


	//   ....[0]....
.L_697:
        /*02e0*/ 	.word	0x000000a0


	//   ....[1]....
        /*02e4*/ 	.word	0x0000ae20


	//----- nvinfo : EIATTR_CRS_STACK_SIZE
	.align		4
.L_698:
        /*02e8*/ 	.byte	0x04, 0x1e
        /*02ea*/ 	.short	(.L_700 - .L_699)
.L_699:
        /*02ec*/ 	.word	0x00000000


	//----- nvinfo : EIATTR_CBANK_PARAM_SIZE
	.align		4
.L_700:
        /*02f0*/ 	.byte	0x03, 0x19
        /*02f2*/ 	.short	0x0280


	//----- nvinfo : EIATTR_PARAM_CBANK
	.align		4
        /*02f4*/ 	.byte	0x04, 0x0a
        /*02f6*/ 	.short	(.L_702 - .L_701)
	.align		4
.L_701:
        /*02f8*/ 	.word	index@(.nv.constant0._ZN5flash44flash_bwd_dq_dk_dv_loop_seqk_parallel_kernelI23Flash_bwd_kernel_traitsILi32ELi128ELi128ELi8ELi4ELi4ELi4ELb0ELb0EN7cutlass6half_tE19Flash_kernel_traitsILi32ELi128ELi128ELi8ES3_EELb0ELb0ELb0ELb1ELb0ELb0ELb1EEEvNS_16Flash_bwd_paramsE)
        /*02fc*/ 	.short	0x0210
        /*02fe*/ 	.short	0x0280


	//----- nvinfo : EIATTR_SW_WAR
	.align		4
.L_702:
        /*0300*/ 	.byte	0x04, 0x36
        /*0302*/ 	.short	(.L_704 - .L_703)
.L_703:
        /*0304*/ 	.word	0x00000008
.L_704:


//--------------------- .nv.info._ZN5flash44flash_bwd_dq_dk_dv_loop_seqk_parallel_kernelI23Flash_bwd_kernel_traitsILi32ELi128ELi128ELi8ELi4ELi4ELi4ELb0ELb0EN7cutlass6half_tE19Flash_kernel_traitsILi32ELi128ELi128ELi8ES3_EELb1ELb0ELb1ELb0ELb0ELb1ELb0EEEvNS_16Flash_bwd_paramsE --------------------------
	.section	.nv.info._ZN5flash44flash_bwd_dq_dk_dv_loop_seqk_parallel_kernelI23Flash_bwd_kernel_traitsILi32ELi128ELi128ELi8ELi4ELi4ELi4ELb0ELb0EN7cutlass6half_tE19Flash_kernel_traitsILi32ELi128ELi128ELi8ES3_EELb1ELb0ELb1ELb0ELb0ELb1ELb0EEEvNS_16Flash_bwd_paramsE,"",@"SHT_CUDA_INFO"
	.sectionflags	@""
	.align	4


	//----- nvinfo : EIATTR_CUDA_API_VERSION
	.align		4
        /*0000*/ 	.byte	0x04, 0x37
        /*0002*/ 	.short	(.L_706 - .L_705)
.L_705:
        /*0004*/ 	.word	0x00000082


	//----- nvinfo : EIATTR_KPARAM_INFO
	.align		4
.L_706:
        /*0008*/ 	.byte	0x04, 0x17
        /*000a*/ 	.short	(.L_708 - .L_707)
.L_707:
        /*000c*/ 	.word	0x00000000
        /*0010*/ 	.short	0x0000
        /*0012*/ 	.short	0x0000
        /*0014*/ 	.byte	0x00, 0xf0, 0x01, 0x0a


	//----- nvinfo : EIATTR_SPARSE_MMA_MASK
	.align		4
.L_708:
        /*0018*/ 	.byte	0x03, 0x50
        /*001a*/ 	.short	0x0000


	//----- nvinfo : EIATTR_MAXREG_COUNT
	.align		4
        /*001c*/ 	.byte	0x03, 0x1b
        /*001e*/ 	.short	0x00ff


	//----- nvinfo : EIATTR_NUM_BARRIERS
	.align		4
        /*0020*/ 	.byte	0x02, 0x4c
        /*0022*/ 	.byte	0x01
	.zero		1


	//----- nvinfo : EIATTR_MERCURY_ISA_VERSION
	.align		4
        /*0024*/ 	.byte	0x03, 0x5f
        /*0026*/ 	.short	0x0101


	//----- nvinfo : EIATTR_EXIT_INSTR_OFFSETS
	.align		4
        /*0028*/ 	.byte	0x04, 0x1c
        /*002a*/ 	.short	(.L_710 - .L_709)


	//   ....[0]....
.L_709:
        /*002c*/ 	.word	0x000000a0


	//   ....[1]....
        /*0030*/ 	.word	0x0000a2e0


	//----- nvinfo : EIATTR_CRS_STACK_SIZE
	.align		4
.L_710:
        /*0034*/ 	.byte	0x04, 0x1e
        /*0036*/ 	.short	(.L_712 - .L_711)
.L_711:
        /*0038*/ 	.word	0x00000000


	//----- nvinfo : EIATTR_CBANK_PARAM_SIZE
	.align		4
.L_712:
        /*003c*/ 	.byte	0x03, 0x19
        /*003e*/ 	.short	0x0280


	//----- nvinfo : EIATTR_PARAM_CBANK
	.align		4
        /*0040*/ 	.byte	0x04, 0x0a
        /*0042*/ 	.short	(.L_714 - .L_713)
	.align		4
.L_713:
        /*0044*/ 	.word	index@(.nv.constant0._ZN5flash44flash_bwd_dq_dk_dv_loop_seqk_parallel_kernelI23Flash_bwd_kernel_traitsILi32ELi128ELi128ELi8ELi4ELi4ELi4ELb0ELb0EN7cutlass6half_tE19Flash_kernel_traitsILi32ELi128ELi128ELi8ES3_EELb1ELb0ELb1ELb0ELb0ELb1ELb0EEEvNS_16Flash_bwd_paramsE)
        /*0048*/ 	.short	0x0210
        /*004a*/ 	.short	0x0280


	//----- nvinfo : EIATTR_SW_WAR
	.align		4
.L_714:
        /*004c*/ 	.byte	0x04, 0x36
        /*004e*/ 	.short	(.L_716 - .L_715)
.L_715:
        /*0050*/ 	.word	0x00000008
.L_716:


//--------------------- .nv.info._ZN5flash44flash_bwd_dq_dk_dv_loop_seqk_parallel_kernelI23Flash_bwd_kernel_traitsILi32ELi128ELi128ELi8ELi4ELi4ELi4ELb0ELb0EN7cutlass6half_tE19Flash_kernel_traitsILi32ELi128ELi128ELi8ES3_EELb0ELb0ELb1ELb0ELb0ELb1ELb1EEEvNS_16Flash_bwd_paramsE --------------------------
	.section	.nv.info._ZN5flash44flash_bwd_dq_dk_dv_loop_seqk_parallel_kernelI23Flash_bwd_kernel_traitsILi32ELi128ELi128ELi8ELi4ELi4ELi4ELb0ELb0EN7cutlass6half_tE19Flash_kernel_traitsILi32ELi128ELi128ELi8ES3_EELb0ELb0ELb1ELb0ELb0ELb1ELb1EEEvNS_16Flash_bwd_paramsE,"",@"SHT_CUDA_INFO"
	.sectionflags	@""
	.align	4


	//----- nvinfo : EIATTR_CUDA_API_VERSION
	.align		4
        /*0000*/ 	.byte	0x04, 0x37
        /*0002*/ 	.short	(.L_718 - .L_717)
.L_717:
        /*0004*/ 	.word	0x00000082


	//----- nvinfo : EIATTR_KPARAM_INFO
	.align		4
.L_718:
        /*0008*/ 	.byte	0x04, 0x17
        /*000a*/ 	.short	(.L_720 - .L_719)
.L_719:
        /*000c*/ 	.word	0x00000000
        /*0010*/ 	.short	0x0000
        /*0012*/ 	.short	0x0000
        /*0014*/ 	.byte	0x00, 0xf0, 0x01, 0x0a


	//----- nvinfo : EIATTR_SPARSE_MMA_MASK
	.align		4
.L_720:
        /*0018*/ 	.byte	0x03, 0x50
        /*001a*/ 	.short	0x0000


	//----- nvinfo : EIATTR_MAXREG_COUNT
	.align		4
        /*001c*/ 	.byte	0x03, 0x1b
        /*001e*/ 	.short	0x00ff


	//----- nvinfo : EIATTR_NUM_BARRIERS
	.align		4
        /*0020*/ 	.byte	0x02, 0x4c
        /*0022*/ 	.byte	0x01
	.zero		1


	//----- nvinfo : EIATTR_ANNOTATIONS
	.align		4
        /*0024*/ 	.byte	0x04, 0x55
        /*0026*/ 	.short	(.L_722 - .L_721)


	//   ....[0]....
.L_721:
        /* <DEDUP_REMOVED lines=39> */


	//----- nvinfo : EIATTR_MERCURY_ISA_VERSION
	.align		4
.L_722:
        /*0288*/ 	.byte	0x03, 0x5f
        /*028a*/ 	.short	0x0101


	//----- nvinfo : EIATTR_EXIT_INSTR_OFFSETS
	.align		4
        /*028c*/ 	.byte	0x04, 0x1c
        /*028e*/ 	.short	(.L_724 - .L_723)


	//   ....[0]....
.L_723:
        /*0290*/ 	.word	0x000000b0


	//   ....[1]....
        /*0294*/ 	.word	0x0000a130


	//----- nvinfo : EIATTR_CRS_STACK_SIZE
	.align		4
.L_724:
        /*0298*/ 	.byte	0x04, 0x1e
        /*029a*/ 	.short	(.L_726 - .L_725)
.L_725:
        /*029c*/ 	.word	0x00000000


	//----- nvinfo : EIATTR_CBANK_PARAM_SIZE
	.align		4
.L_726:
        /*02a0*/ 	.byte	0x03, 0x19
        /*02a2*/ 	.short	0x0280


	//----- nvinfo : EIATTR_PARAM_CBANK
	.align		4
        /*02a4*/ 	.byte	0x04, 0x0a
        /*02a6*/ 	.short	(.L_728 - .L_727)
	.align		4
.L_727:
        /*02a8*/ 	.word	index@(.nv.constant0._ZN5flash44flash_bwd_dq_dk_dv_loop_seqk_parallel_kernelI23Flash_bwd_kernel_traitsILi32ELi128ELi128ELi8ELi4ELi4ELi4ELb0ELb0EN7cutlass6half_tE19Flash_kernel_traitsILi32ELi128ELi128ELi8ES3_EELb0ELb0ELb1ELb0ELb0ELb1ELb1EEEvNS_16Flash_bwd_paramsE)
        /*02ac*/ 	.short	0x0210
        /*02ae*/ 	.short	0x0280


	//----- nvinfo : EIATTR_SW_WAR
	.align		4
.L_728:
        /*02b0*/ 	.byte	0x04, 0x36
        /*02b2*/ 	.short	(.L_730 - .L_729)
.L_729:
        /*02b4*/ 	.word	0x00000008
.L_730:


//--------------------- .nv.info._ZN5flash44flash_bwd_dq_dk_dv_loop_seqk_parallel_kernelI23Flash_bwd_kernel_traitsILi32ELi128ELi128ELi8ELi4ELi4ELi4ELb0ELb0EN7cutlass6half_tE19Flash_kernel_traitsILi32ELi128ELi128ELi8ES3_EELb1ELb0ELb1ELb1ELb0ELb0ELb0EEEvNS_16Flash_bwd_paramsE --------------------------
	.section	.nv.info._ZN5flash44flash_bwd_dq_dk_dv_loop_seqk_parallel_kernelI23Flash_bwd_kernel_traitsILi32ELi128ELi128ELi8ELi4ELi4ELi4ELb0ELb0EN7cutlass6half_tE19Flash_kernel_traitsILi32ELi128ELi128ELi8ES3_EELb1ELb0ELb1ELb1ELb0ELb0ELb0EEEvNS_16Flash_bwd_paramsE,"",@"SHT_CUDA_INFO"
	.sectionflags	@""
	.align	4


	//----- nvinfo : EIATTR_CUDA_API_VERSION
	.align		4
        /*0000*/ 	.byte	0x04, 0x37
        /*0002*/ 	.short	(.L_732 - .L_731)
.L_731:
        /*0004*/ 	.word	0x00000082


	//----- nvinfo : EIATTR_KPARAM_INFO
	.align		4
.L_732:
        /*0008*/ 	.byte	0x04, 0x17
        /*000a*/ 	.short	(.L_734 - .L_733)
.L_733:
        /*000c*/ 	.word	0x00000000
        /*0010*/ 	.short	0x0000
        /*0012*/ 	.short	0x0000
        /*0014*/ 	.byte	0x00, 0xf0, 0x01, 0x0a


	//----- nvinfo : EIATTR_SPARSE_MMA_MASK
	.align		4
.L_734:
        /*0018*/ 	.byte	0x03, 0x50
        /*001a*/ 	.short	0x0000


	//----- nvinfo : EIATTR_MAXREG_COUNT
	.align		4
        /*001c*/ 	.byte	0x03, 0x1b
        /*001e*/ 	.short	0x00ff


	//----- nvinfo : EIATTR_NUM_BARRIERS
	.align		4
        /*0020*/ 	.byte	0x02, 0x4c
        /*0022*/ 	.byte	0x01
	.zero		1


	//----- nvinfo : EIATTR_MERCURY_ISA_VERSION
	.align		4
        /*0024*/ 	.byte	0x03, 0x5f
        /*0026*/ 	.short	0x0101


	//----- nvinfo : EIATTR_EXIT_INSTR_OFFSETS
	.align		4
        /*0028*/ 	.byte	0x04, 0x1c
        /*002a*/ 	.short	(.L_736 - .L_735)


	//   ....[0]....
.L_735:
        /*002c*/ 	.word	0x00000090


	//   ....[1]....
        /*0030*/ 	.word	0x0000b6e0


	//----- nvinfo : EIATTR_CRS_STACK_SIZE
	.align		4
.L_736:
        /*0034*/ 	.byte	0x04, 0x1e
        /*0036*/ 	.short	(.L_738 - .L_737)
.L_737:
        /*0038*/ 	.word	0x00000000


	//----- nvinfo : EIATTR_CBANK_PARAM_SIZE
	.align		4
.L_738:
        /*003c*/ 	.byte	0x03, 0x19
        /*003e*/ 	.short	0x0280


	//----- nvinfo : EIATTR_PARAM_CBANK
	.align		4
        /*0040*/ 	.byte	0x04, 0x0a
        /*0042*/ 	.short	(.L_740 - .L_739)
	.align		4
.L_739:
        /*0044*/ 	.word	index@(.nv.constant0._ZN5flash44flash_bwd_dq_dk_dv_loop_seqk_parallel_kernelI23Flash_bwd_kernel_traitsILi32ELi128ELi128ELi8ELi4ELi4ELi4ELb0ELb0EN7cutlass6half_tE19Flash_kernel_traitsILi32ELi128ELi128ELi8ES3_EELb1ELb0ELb1ELb1ELb0ELb0ELb0EEEvNS_16Flash_bwd_paramsE)
        /*0048*/ 	.short	0x0210
        /*004a*/ 	.short	0x0280


	//----- nvinfo : EIATTR_SW_WAR
	.align		4
.L_740:
        /*004c*/ 	.byte	0x04, 0x36
        /*004e*/ 	.short	(.L_742 - .L_741)
.L_741:
        /*0050*/ 	.word	0x00000008
.L_742:


//--------------------- .nv.info._ZN5flash44flash_bwd_dq_dk_dv_loop_seqk_parallel_kernelI23Flash_bwd_kernel_traitsILi32ELi128ELi128ELi8ELi4ELi4ELi4ELb0ELb0EN7cutlass6half_tE19Flash_kernel_traitsILi32ELi128ELi128ELi8ES3_EELb0ELb0ELb1ELb1ELb0ELb0ELb1EEEvNS_16Flash_bwd_paramsE --------------------------
	.section	.nv.info._ZN5flash44flash_bwd_dq_dk_dv_loop_seqk_parallel_kernelI23Flash_bwd_kernel_traitsILi32ELi128ELi128ELi8ELi4ELi4ELi4ELb0ELb0EN7cutlass6half_tE19Flash_kernel_traitsILi32ELi128ELi128ELi8ES3_EELb0ELb0ELb1ELb1ELb0ELb0ELb1EEEvNS_16Flash_bwd_paramsE,"",@"SHT_CUDA_INFO"
	.sectionflags	@""
	.align	4


	//----- nvinfo : EIATTR_CUDA_API_VERSION
	.align		4
        /*0000*/ 	.byte	0x04, 0x37
        /*0002*/ 	.short	(.L_744 - .L_743)
.L_743:
        /*0004*/ 	.word	0x00000082


	//----- nvinfo : EIATTR_KPARAM_INFO
	.align		4
.L_744:
        /*0008*/ 	.byte	0x04, 0x17
        /*000a*/ 	.short	(.L_746 - .L_745)
.L_745:
        /*000c*/ 	.word	0x00000000
        /*0010*/ 	.short	0x0000
        /*0012*/ 	.short	0x0000
        /*0014*/ 	.byte	0x00, 0xf0, 0x01, 0x0a


	//----- nvinfo : EIATTR_SPARSE_MMA_MASK
	.align		4
.L_746:
        /*0018*/ 	.byte	0x03, 0x50
        /*001a*/ 	.short	0x0000


	//----- nvinfo : EIATTR_MAXREG_COUNT
	.align		4
        /*001c*/ 	.byte	0x03, 0x1b
        /*001e*/ 	.short	0x00ff


	//----- nvinfo : EIATTR_NUM_BARRIERS
	.align		4
        /*0020*/ 	.byte	0x02, 0x4c
        /*0022*/ 	.byte	0x01
	.zero		1


	//----- nvinfo : EIATTR_ANNOTATIONS
	.align		4
        /*0024*/ 	.byte	0x04, 0x55
        /*0026*/ 	.short	(.L_748 - .L_747)


	//   ....[0]....
.L_747:
        /* <DEDUP_REMOVED lines=44> */


	//----- nvinfo : EIATTR_MERCURY_ISA_VERSION
	.align		4
.L_748:
        /*02d8*/ 	.byte	0x03, 0x5f
        /*02da*/ 	.short	0x0101


	//----- nvinfo : EIATTR_EXIT_INSTR_OFFSETS
	.align		4
        /*02dc*/ 	.byte	0x04, 0x1c
        /*02de*/ 	.short	(.L_750 - .L_749)


	//   ....[0]....
.L_749:
        /*02e0*/ 	.word	0x000000a0


	//   ....[1]....
        /*02e4*/ 	.word	0x0000b1c0


	//----- nvinfo : EIATTR_CRS_STACK_SIZE
	.align		4
.L_750:
        /*02e8*/ 	.byte	0x04, 0x1e
        /*02ea*/ 	.short	(.L_752 - .L_751)
.L_751:
        /*02ec*/ 	.word	0x00000000


	//----- nvinfo : EIATTR_CBANK_PARAM_SIZE
	.align		4
.L_752:
        /*02f0*/ 	.byte	0x03, 0x19
        /*02f2*/ 	.short	0x0280


	//----- nvinfo : EIATTR_PARAM_CBANK
	.align		4
        /*02f4*/ 	.byte	0x04, 0x0a
        /*02f6*/ 	.short	(.L_754 - .L_753)
	.align		4
.L_753:
        /*02f8*/ 	.word	index@(.nv.constant0._ZN5flash44flash_bwd_dq_dk_dv_loop_seqk_parallel_kernelI23Flash_bwd_kernel_traitsILi32ELi128ELi128ELi8ELi4ELi4ELi4ELb0ELb0EN7cutlass6half_tE19Flash_kernel_traitsILi32ELi128ELi128ELi8ES3_EELb0ELb0ELb1ELb1ELb0ELb0ELb1EEEvNS_16Flash_bwd_paramsE)
        /*02fc*/ 	.short	0x0210
        /*02fe*/ 	.short	0x0280


	//----- nvinfo : EIATTR_SW_WAR
	.align		4
.L_754:
        /*0300*/ 	.byte	0x04, 0x36
        /*0302*/ 	.short	(.L_756 - .L_755)
.L_755:
        /*0304*/ 	.word	0x00000008
.L_756:


//--------------------- .nv.info._ZN5flash25flash_bwd_dot_do_o_kernelILb0E23Flash_bwd_kernel_traitsILi32ELi128ELi128ELi8ELi4ELi4ELi4ELb0ELb0EN7cutlass6half_tE19Flash_kernel_traitsILi32ELi128ELi128ELi8ES3_EEEEvNS_16Flash_bwd_paramsE --------------------------
	.section	.nv.info._ZN5flash25flash_bwd_dot_do_o_kernelILb0E23Flash_bwd_kernel_traitsILi32ELi128ELi128ELi8ELi4ELi4ELi4ELb0ELb0EN7cutlass6half_tE19Flash_kernel_traitsILi32ELi128ELi128ELi8ES3_EEEEvNS_16Flash_bwd_paramsE,"",@"SHT_CUDA_INFO"
	.sectionflags	@""
	.align	4


	//----- nvinfo : EIATTR_CUDA_API_VERSION
	.align		4
        /*0000*/ 	.byte	0x04, 0x37
        /*0002*/ 	.short	(.L_758 - .L_757)
.L_757:
        /*0004*/ 	.word	0x00000082


	//----- nvinfo : EIATTR_KPARAM_INFO
	.align		4
.L_758:
        /*0008*/ 	.byte	0x04, 0x17
        /*000a*/ 	.short	(.L_760 - .L_759)
.L_759:
        /*000c*/ 	.word	0x00000000
        /*0010*/ 	.short	0x0000
        /*0012*/ 	.short	0x0000
        /*0014*/ 	.byte	0x00, 0xf0, 0x01, 0x0a


	//----- nvinfo : EIATTR_SPARSE_MMA_MASK
	.align		4
.L_760:
        /*0018*/ 	.byte	0x03, 0x50
        /*001a*/ 	.short	0x0000


	//----- nvinfo : EIATTR_MAXREG_COUNT
	.align		4
        /*001c*/ 	.byte	0x03, 0x1b
        /*001e*/ 	.short	0x00ff


	//----- nvinfo : EIATTR_MERCURY_ISA_VERSION
	.align		4
        /*0020*/ 	.byte	0x03, 0x5f
        /*0022*/ 	.short	0x0101


	//----- nvinfo : EIATTR_COOP_GROUP_MASK_REGIDS
	.align		4
        /*0024*/ 	.byte	0x04, 0x29
        /*0026*/ 	.short	(.L_762 - .L_761)


	//   ....[0]....
.L_761:
        /*0028*/ 	.word	0xffffffff


	//   ....[1]....
        /*002c*/ 	.word	0xffffffff


	//   ....[2]....
        /*0030*/ 	.word	0xffffffff


	//   ....[3]....
        /*0034*/ 	.word	0xffffffff


	//----- nvinfo : EIATTR_COOP_GROUP_INSTR_OFFSETS
	.align		4
.L_762:
        /*0038*/ 	.byte	0x04, 0x28
        /*003a*/ 	.short	(.L_764 - .L_763)


	//   ....[0]....
.L_763:
        /*003c*/ 	.word	0x00000bc0


	//   ....[1]....
        /*0040*/ 	.word	0x00000be0


	//   ....[2]....
        /*0044*/ 	.word	0x00000c00


	//   ....[3]....
        /*0048*/ 	.word	0x00000c20


	//----- nvinfo : EIATTR_EXIT_INSTR_OFFSETS
	.align		4
.L_764:
        /*004c*/ 	.byte	0x04, 0x1c
        /*004e*/ 	.short	(.L_766 - .L_765)


	//   ....[0]....
.L_765:
        /*0050*/ 	.word	0x00000100


	//   ....[1]....
        /*0054*/ 	.word	0x00000d00


	//   ....[2]....
        /*0058*/ 	.word	0x00000d20


	//----- nvinfo : EIATTR_CBANK_PARAM_SIZE
	.align		4
.L_766:
        /*005c*/ 	.byte	0x03, 0x19
        /*005e*/ 	.short	0x0280


	//----- nvinfo : EIATTR_PARAM_CBANK
	.align		4
        /*0060*/ 	.byte	0x04, 0x0a
        /*0062*/ 	.short	(.L_768 - .L_767)
	.align		4
.L_767:
        /*0064*/ 	.word	index@(.nv.constant0._ZN5flash25flash_bwd_dot_do_o_kernelILb0E23Flash_bwd_kernel_traitsILi32ELi128ELi128ELi8ELi4ELi4ELi4ELb0ELb0EN7cutlass6half_tE19Flash_kernel_traitsILi32ELi128ELi128ELi8ES3_EEEEvNS_16Flash_bwd_paramsE)
        /*0068*/ 	.short	0x0210
        /*006a*/ 	.short	0x0280


	//----- nvinfo : EIATTR_SW_WAR
	.align		4
.L_768:
        /*006c*/ 	.byte	0x04, 0x36
        /*006e*/ 	.short	(.L_770 - .L_769)
.L_769:
        /*0070*/ 	.word	0x00000008
.L_770:


//--------------------- .nv.info._ZN5flash25flash_bwd_dot_do_o_kernelILb1E23Flash_bwd_kernel_traitsILi32ELi128ELi128ELi8ELi4ELi4ELi4ELb0ELb0EN7cutlass6half_tE19Flash_kernel_traitsILi32ELi128ELi128ELi8ES3_EEEEvNS_16Flash_bwd_paramsE --------------------------
	.section	.nv.info._ZN5flash25flash_bwd_dot_do_o_kernelILb1E23Flash_bwd_kernel_traitsILi32ELi128ELi128ELi8ELi4ELi4ELi4ELb0ELb0EN7cutlass6half_tE19Flash_kernel_traitsILi32ELi128ELi128ELi8ES3_EEEEvNS_16Flash_bwd_paramsE,"",@"SHT_CUDA_INFO"
	.sectionflags	@""
	.align	4


	//----- nvinfo : EIATTR_CUDA_API_VERSION
	.align		4
        /*0000*/ 	.byte	0x04, 0x37
        /*0002*/ 	.short	(.L_772 - .L_771)
.L_771:
        /*0004*/ 	.word	0x00000082


	//----- nvinfo : EIATTR_KPARAM_INFO
	.align		4
.L_772:
        /*0008*/ 	.byte	0x04, 0x17
        /*000a*/ 	.short	(.L_774 - .L_773)
.L_773:
        /*000c*/ 	.word	0x00000000
        /*0010*/ 	.short	0x0000
        /*0012*/ 	.short	0x0000
        /*0014*/ 	.byte	0x00, 0xf0, 0x01, 0x0a


	//----- nvinfo : EIATTR_SPARSE_MMA_MASK
	.align		4
.L_774:
        /*0018*/ 	.byte	0x03, 0x50
        /*001a*/ 	.short	0x0000


	//----- nvinfo : EIATTR_MAXREG_COUNT
	.align		4
        /*001c*/ 	.byte	0x03, 0x1b
        /*001e*/ 	.short	0x00ff


	//----- nvinfo : EIATTR_MERCURY_ISA_VERSION
	.align		4
        /*0020*/ 	.byte	0x03, 0x5f
        /*0022*/ 	.short	0x0101


	//----- nvinfo : EIATTR_COOP_GROUP_MASK_REGIDS
	.align		4
        /*0024*/ 	.byte	0x04, 0x29
        /*0026*/ 	.short	(.L_776 - .L_775)


	//   ....[0]....
.L_775:
        /*0028*/ 	.word	0xffffffff


	//   ....[1]....
        /*002c*/ 	.word	0xffffffff


	//   ....[2]....
        /*0030*/ 	.word	0xffffffff


	//   ....[3]....
        /*0034*/ 	.word	0xffffffff


	//----- nvinfo : EIATTR_COOP_GROUP_INSTR_OFFSETS
	.align		4
.L_776:
        /*0038*/ 	.byte	0x04, 0x28
        /*003a*/ 	.short	(.L_778 - .L_777)


	//   ....[0]....
.L_777:
        /*003c*/ 	.word	0x00000e00


	//   ....[1]....
        /*0040*/ 	.word	0x00000e10


	//   ....[2]....
        /*0044*/ 	.word	0x00000e80


	//   ....[3]....
        /*0048*/ 	.word	0x00000ea0


	//----- nvinfo : EIATTR_EXIT_INSTR_OFFSETS
	.align		4
.L_778:
        /*004c*/ 	.byte	0x04, 0x1c
        /*004e*/ 	.short	(.L_780 - .L_779)


	//   ....[0]....
.L_779:
        /*0050*/ 	.word	0x00000100


	//   ....[1]....
        /*0054*/ 	.word	0x00001050


	//----- nvinfo : EIATTR_CBANK_PARAM_SIZE
	.align		4
.L_780:
        /*0058*/ 	.byte	0x03, 0x19
        /*005a*/ 	.short	0x0280


	//----- nvinfo : EIATTR_PARAM_CBANK
	.align		4
        /*005c*/ 	.byte	0x04, 0x0a
        /*005e*/ 	.short	(.L_782 - .L_781)
	.align		4
.L_781:
        /*0060*/ 	.word	index@(.nv.constant0._ZN5flash25flash_bwd_dot_do_o_kernelILb1E23Flash_bwd_kernel_traitsILi32ELi128ELi128ELi8ELi4ELi4ELi4ELb0ELb0EN7cutlass6half_tE19Flash_kernel_traitsILi32ELi128ELi128ELi8ES3_EEEEvNS_16Flash_bwd_paramsE)
        /*0064*/ 	.short	0x0210
        /*0066*/ 	.short	0x0280


	//----- nvinfo : EIATTR_SW_WAR
	.align		4
.L_782:
        /*0068*/ 	.byte	0x04, 0x36
        /*006a*/ 	.short	(.L_784 - .L_783)
.L_783:
        /*006c*/ 	.word	0x00000008
.L_784:


//--------------------- .nv.callgraph             --------------------------
	.section	.nv.callgraph,"",@"SHT_CUDA_CALLGRAPH"
	.align	4
	.sectionentsize	8
	.align		4
        /*0000*/ 	.word	0x00000000
	.align		4
        /*0004*/ 	.word	0xffffffff
	.align		4
        /*0008*/ 	.word	0x00000000
	.align		4
        /*000c*/ 	.word	0xfffffffe
	.align		4
        /*0010*/ 	.word	0x00000000
	.align		4
        /*0014*/ 	.word	0xfffffffd
	.align		4
        /*0018*/ 	.word	0x00000000
	.align		4
        /*001c*/ 	.word	0xfffffffc


//--------------------- .nv.constant4             --------------------------
	.section	.nv.constant4,"a",@progbits
	.align	8
	.align		8
.nv.constant4:
        /*0000*/ 	.dword	_ZN65_INTERNAL_ade4a511_29_flash_bwd_hdim32_fp16_sm80_cu_21e1f8cb_29524cuda3std3__45__cpo5beginE
	.align		8
        /*0008*/ 	.dword	_ZN65_INTERNAL_ade4a511_29_flash_bwd_hdim32_fp16_sm80_cu_21e1f8cb_29524cuda3std3__45__cpo3endE
	.align		8
        /*0010*/ 	.dword	_ZN65_INTERNAL_ade4a511_29_flash_bwd_hdim32_fp16_sm80_cu_21e1f8cb_29524cuda3std3__45__cpo6cbeginE
	.align		8
        /*0018*/ 	.dword	_ZN65_INTERNAL_ade4a511_29_flash_bwd_hdim32_fp16_sm80_cu_21e1f8cb_29524cuda3std3__45__cpo4cendE
	.align		8
        /*0020*/ 	.dword	_ZN65_INTERNAL_ade4a511_29_flash_bwd_hdim32_fp16_sm80_cu_21e1f8cb_29524cuda3std3__467_GLOBAL__N__ade4a511_29_flash_bwd_hdim32_fp16_sm80_cu_21e1f8cb_29526ignoreE
	.align		8
        /*0028*/ 	.dword	_ZN65_INTERNAL_ade4a511_29_flash_bwd_hdim32_fp16_sm80_cu_21e1f8cb_29524cuda3std3__419piecewise_constructE
	.align		8
        /*0030*/ 	.dword	_ZN65_INTERNAL_ade4a511_29_flash_bwd_hdim32_fp16_sm80_cu_21e1f8cb_29524cuda3std3__48in_placeE
	.align		8
        /*0038*/ 	.dword	_ZN65_INTERNAL_ade4a511_29_flash_bwd_hdim32_fp16_sm80_cu_21e1f8cb_29524cuda3std6ranges3__45__cpo4swapE
	.align		8
        /*0040*/ 	.dword	_ZN65_INTERNAL_ade4a511_29_flash_bwd_hdim32_fp16_sm80_cu_21e1f8cb_29524cuda3std6ranges3__45__cpo9iter_moveE
	.align		8
        /*0048*/ 	.dword	_ZN65_INTERNAL_ade4a511_29_flash_bwd_hdim32_fp16_sm80_cu_21e1f8cb_29524cute7productE
	.align		8
        /*0050*/ 	.dword	_ZN65_INTERNAL_ade4a511_29_flash_bwd_hdim32_fp16_sm80_cu_21e1f8cb_29524cute1_E


//--------------------- .text._ZN5flash44flash_bwd_dq_dk_dv_loop_seqk_parallel_kernelI23Flash_bwd_kernel_traitsILi32ELi128ELi128ELi8ELi4ELi4ELi4ELb1ELb0EN7cutlass6half_tE19Flash_kernel_traitsILi32ELi128ELi128ELi8ES3_EELb0ELb0ELb0ELb0ELb0ELb1ELb0EEEvNS_16Flash_bwd_paramsE --------------------------
	.section	.text._ZN5flash44flash_bwd_dq_dk_dv_loop_seqk_parallel_kernelI23Flash_bwd_kernel_traitsILi32ELi128ELi128ELi8ELi4ELi4ELi4ELb1ELb0EN7cutlass6half_tE19Flash_kernel_traitsILi32ELi128ELi128ELi8ES3_EELb0ELb0ELb0ELb0ELb0ELb1ELb0EEEvNS_16Flash_bwd_paramsE,"ax",@progbits
	.align	128
        .global         _ZN5flash44flash_bwd_dq_dk_dv_loop_seqk_parallel_kernelI23Flash_bwd_kernel_traitsILi32ELi128ELi128ELi8ELi4ELi4ELi4ELb1ELb0EN7cutlass6half_tE19Flash_kernel_traitsILi32ELi128ELi128ELi8ES3_EELb0ELb0ELb0ELb0ELb0ELb1ELb0EEEvNS_16Flash_bwd_paramsE
        .type           _ZN5flash44flash_bwd_dq_dk_dv_loop_seqk_parallel_kernelI23Flash_bwd_kernel_traitsILi32ELi128ELi128ELi8ELi4ELi4ELi4ELb1ELb0EN7cutlass6half_tE19Flash_kernel_traitsILi32ELi128ELi128ELi8ES3_EELb0ELb0ELb0ELb0ELb0ELb1ELb0EEEvNS_16Flash_bwd_paramsE,@function
        .size           _ZN5flash44flash_bwd_dq_dk_dv_loop_seqk_parallel_kernelI23Flash_bwd_kernel_traitsILi32ELi128ELi128ELi8ELi4ELi4ELi4ELb1ELb0EN7cutlass6half_tE19Flash_kernel_traitsILi32ELi128ELi128ELi8ES3_EELb0ELb0ELb0ELb0ELb0ELb1ELb0EEEvNS_16Flash_bwd_paramsE,(.L_x_1328 - _ZN5flash44flash_bwd_dq_dk_dv_loop_seqk_parallel_kernelI23Flash_bwd_kernel_traitsILi32ELi128ELi128ELi8ELi4ELi4ELi4ELb1ELb0EN7cutlass6half_tE19Flash_kernel_traitsILi32ELi128ELi128ELi8ES3_EELb0ELb0ELb0ELb0ELb0ELb1ELb0EEEvNS_16Flash_bwd_paramsE)
        .other          _ZN5flash44flash_bwd_dq_dk_dv_loop_seqk_parallel_kernelI23Flash_bwd_kernel_traitsILi32ELi128ELi128ELi8ELi4ELi4ELi4ELb1ELb0EN7cutlass6half_tE19Flash_kernel_traitsILi32ELi128ELi128ELi8ES3_EELb0ELb0ELb0ELb0ELb0ELb1ELb0EEEvNS_16Flash_bwd_paramsE,@"STO_CUDA_ENTRY STV_DEFAULT"
_ZN5flash44flash_bwd_dq_dk_dv_loop_seqk_parallel_kernelI23Flash_bwd_kernel_traitsILi32ELi128ELi128ELi8ELi4ELi4ELi4ELb1ELb0EN7cutlass6half_tE19Flash_kernel_traitsILi32ELi128ELi128ELi8ES3_EELb0ELb0ELb0ELb0ELb0ELb1ELb0EEEvNS_16Flash_bwd_paramsE:
.text._ZN5flash44flash_bwd_dq_dk_dv_loop_seqk_parallel_kernelI23Flash_bwd_kernel_traitsILi32ELi128ELi128ELi8ELi4ELi4ELi4ELb1ELb0EN7cutlass6half_tE19Flash_kernel_traitsILi32ELi128ELi128ELi8ES3_EELb0ELb0ELb0ELb0ELb0ELb1ELb0EEEvNS_16Flash_bwd_paramsE:
[----:B------:R-:W-:Y:S08]  /*0000*/  LDC R1, c[0x0][0x28] ;  /* 0x00000a00ff017b82 */ /* 0x000ff00000000800 */
[----:B------:R-:W1:Y:S01]  /*0010*/  S2UR UR32, SR_CTAID.X ;  /* 0x00000000002079c3 */ /* 0x000e620000002500 */
[----:B------:R-:W-:Y:S02]  /*0020*/  ULDC UR4, c[0x0][0x2c8] ;  /* 0x0000b20000047ab9 */ /* 0x000fe40000000800 */
[----:B------:R-:W-:-:S04]  /*0030*/  UIADD3 UR5, UR4, 0x7f, URZ ;  /* 0x0000007f04057890 */ /* 0x000fc8000fffe03f */
[----:B------:R-:W-:-:S04]  /*0040*/  USHF.R.S32.HI UR4, URZ, 0x1f, UR5 ;  /* 0x0000001f3f047899 */ /* 0x000fc80008011405 */
[----:B------:R-:W-:-:S04]  /*0050*/  ULEA.HI UR4, UR4, UR5, URZ, 0x7 ;  /* 0x0000000504047291 */ /* 0x000fc8000f8f383f */
[----:B------:R-:W-:-:S04]  /*0060*/  USHF.R.S32.HI UR4, URZ, 0x7, UR4 ;  /* 0x000000073f047899 */ /* 0x000fc80008011404 */
[----:B-1----:R-:W-:-:S06]  /*0070*/  UISETP.GE.AND UP0, UPT, UR32, UR4, UPT ;  /* 0x000000042000728c */ /* 0x002fcc000bf06270 */
[----:B------:R-:W-:-:S13]  /*0080*/  PLOP3.LUT P0, PT, PT, PT, UP0, 0x80, 0x0 ;  /* 0x000000000000781c */ /* 0x000fda0003f0f008 */
[----:B------:R-:W-:Y:S05]  /*0090*/  @P0 EXIT ;  /* 0x000000000000094d */ /* 0x000fea0003800000 */
[----:B------:R-:W1:Y:S01]  /*00a0*/  S2R R20, SR_TID.X ;  /* 0x0000000000147919 */ /* 0x000e620000002100 */
[----:B------:R-:W2:Y:S01]  /*00b0*/  S2UR UR4, SR_CgaCtaId ;  /* 0x00000000000479c3 */ /* 0x000ea20000008800 */
[----:B------:R-:W-:Y:S01]  /*00c0*/  UMOV UR5, 0x400 ;  /* 0x0000040000057882 */ /* 0x000fe20000000000 */
[----:B------:R-:W-:Y:S01]  /*00d0*/  IMAD.MOV.U32 R202, RZ, RZ, -0x10 ;  /* 0xfffffff0ffca7424 */ /* 0x000fe200078e00ff */
[----:B------:R-:W-:Y:S01]  /*00e0*/  ULDC.64 UR8, c[0x0][0x208] ;  /* 0x0000820000087ab9 */ /* 0x000fe20000000a00 */
[----:B------:R-:W-:Y:S02]  /*00f0*/  IMAD.MOV.U32 R155, RZ, RZ, 0x20 ;  /* 0x00000020ff9b7424 */ /* 0x000fe400078e00ff */
[----:B------:R-:W-:Y:S02]  /*0100*/  IMAD.MOV.U32 R152, RZ, RZ, 0x40 ;  /* 0x00000040ff987424 */ /* 0x000fe400078e00ff */
[----:B------:R-:W3:Y:S08]  /*0110*/  S2UR UR59, SR_CTAID.Z ;  /* 0x00000000003b79c3 */ /* 0x000ef00000002700 */
[----:B------:R-:W4:Y:S01]  /*0120*/  S2UR UR48, SR_CTAID.Y ;  /* 0x00000000003079c3 */ /* 0x000f220000002600 */
[----:B--2---:R-:W-:Y:S01]  /*0130*/  ULEA UR4, UR4, UR5, 0x18 ;  /* 0x0000000504047291 */ /* 0x004fe2000f8ec03f */
[----:B-1----:R-:W-:Y:S01]  /*0140*/  SHF.R.S32.HI R11, RZ, 0x1f, R20 ;  /* 0x0000001fff0b7819 */ /* 0x002fe20000011414 */
[----:B---3--:R-:W-:Y:S01]  /*0150*/  USHF.R.S32.HI UR5, URZ, 0x1f, UR59 ;  /* 0x0000001f3f057899 */ /* 0x008fe2000801143b */
[----:B------:R-:W-:-:S02]  /*0160*/  IMAD.SHL.U32 R246, R20, 0x2, RZ ;  /* 0x0000000214f67824 */ /* 0x000fc400078e00ff */
[CC--:B------:R-:W-:Y:S02]  /*0170*/  LEA.HI R3, R11.reuse, R20.reuse, RZ, 0x2 ;  /* 0x000000140b037211 */ /* 0x0c0fe400078f10ff */
[----:B------:R-:W-:Y:S02]  /*0180*/  LEA.HI R10, R11, R20, RZ, 0x5 ;  /* 0x000000140b0a7211 */ /* 0x000fe400078f28ff */
[--C-:B------:R-:W-:Y:S01]  /*0190*/  SHF.R.S32.HI R4, RZ, 0x2, R3.reuse ;  /* 0x00000002ff047819 */ /* 0x100fe20000011403 */
[----:B----4-:R-:W-:Y:S01]  /*01a0*/  USHF.L.U32 UR6, UR48, 0x7, URZ ;  /* 0x0000000730067899 */ /* 0x010fe2000800063f */
[----:B------:R-:W-:Y:S02]  /*01b0*/  SHF.R.S32.HI R0, RZ, 0x1f, R3 ;  /* 0x0000001fff007819 */ /* 0x000fe40000011403 */
[-C--:B------:R-:W-:Y:S02]  /*01c0*/  LEA.HI R2, R3, R4.reuse, RZ, 0x1 ;  /* 0x0000000403027211 */ /* 0x080fe400078f08ff */
[----:B------:R-:W-:-:S02]  /*01d0*/  LEA.HI R0, R0, R4, RZ, 0x3 ;  /* 0x0000000400007211 */ /* 0x000fc400078f18ff */
[----:B------:R-:W-:Y:S02]  /*01e0*/  LOP3.LUT R2, R2, 0x7fffffe, RZ, 0xc0, !PT ;  /* 0x07fffffe02027812 */ /* 0x000fe400078ec0ff */
[----:B------:R-:W-:Y:S02]  /*01f0*/  LOP3.LUT R0, R0, 0xfffffff8, RZ, 0xc0, !PT ;  /* 0xfffffff800007812 */ /* 0x000fe400078ec0ff */
[----:B------:R-:W-:Y:S01]  /*0200*/  LOP3.LUT R5, R10, 0xffffffe0, RZ, 0xc0, !PT ;  /* 0xffffffe00a057812 */ /* 0x000fe200078ec0ff */
[C---:B------:R-:W-:Y:S01]  /*0210*/  IMAD.IADD R9, R4.reuse, 0x1, -R2 ;  /* 0x0000000104097824 */ /* 0x040fe200078e0a02 */
[CC--:B------:R-:W-:Y:S01]  /*0220*/  LEA.HI R21, R11.reuse, R20.reuse, RZ, 0x3 ;  /* 0x000000140b157211 */ /* 0x0c0fe200078f18ff */
[----:B------:R-:W-:Y:S01]  /*0230*/  IMAD.IADD R7, R4, 0x1, -R0 ;  /* 0x0000000104077824 */ /* 0x000fe200078e0a00 */
[----:B------:R-:W-:Y:S01]  /*0240*/  LEA.HI R6, R11, R20, RZ, 0x4 ;  /* 0x000000140b067211 */ /* 0x000fe200078f20ff */
[----:B------:R-:W-:Y:S01]  /*0250*/  IMAD.IADD R0, R20, 0x1, -R5 ;  /* 0x0000000114007824 */ /* 0x000fe200078e0a05 */
[----:B------:R-:W-:-:S02]  /*0260*/  SHF.R.S32.HI R2, RZ, 0x3, R21 ;  /* 0x00000003ff027819 */ /* 0x000fc40000011415 */
[----:B------:R-:W-:Y:S02]  /*0270*/  LOP3.LUT R3, R3, 0xfffffffc, RZ, 0xc0, !PT ;  /* 0xfffffffc03037812 */ /* 0x000fe400078ec0ff */
[----:B------:R-:W-:Y:S01]  /*0280*/  SHF.R.S32.HI R8, RZ, 0x4, R6 ;  /* 0x00000004ff087819 */ /* 0x000fe20000011406 */
[----:B------:R-:W-:Y:S01]  /*0290*/  IMAD.SHL.U32 R2, R2, 0x40, RZ ;  /* 0x0000004002027824 */ /* 0x000fe200078e00ff */
[----:B------:R-:W-:Y:S01]  /*02a0*/  SHF.R.S32.HI R4, RZ, 0x1f, R0 ;  /* 0x0000001fff047819 */ /* 0x000fe20000011400 */
[----:B------:R-:W-:Y:S01]  /*02b0*/  IMAD.IADD R13, R20, 0x1, -R3 ;  /* 0x00000001140d7824 */ /* 0x000fe200078e0a03 */
[----:B------:R-:W-:Y:S02]  /*02c0*/  LEA.HI R3, R6, R8, RZ, 0x1 ;  /* 0x0000000806037211 */ /* 0x000fe400078f08ff */
[----:B------:R-:W-:Y:S01]  /*02d0*/  LEA.HI R247, R4, R0, RZ, 0x2 ;  /* 0x0000000004f77211 */ /* 0x000fe200078f10ff */
[----:B------:R-:W-:Y:S01]  /*02e0*/  IMAD.SHL.U32 R5, R13, 0x8, RZ ;  /* 0x000000080d057824 */ /* 0x000fe200078e00ff */
[----:B------:R-:W-:-:S02]  /*02f0*/  LOP3.LUT R0, R2, 0xc0, RZ, 0xc0, !PT ;  /* 0x000000c002007812 */ /* 0x000fc400078ec0ff */
[----:B------:R-:W-:Y:S02]  /*0300*/  LOP3.LUT R2, R3, 0xfffffffe, RZ, 0xc0, !PT ;  /* 0xfffffffe03027812 */ /* 0x000fe400078ec0ff */
[----:B------:R-:W-:Y:S02]  /*0310*/  LOP3.LUT R5, R0, 0x18, R5, 0xf8, !PT ;  /* 0x0000001800057812 */ /* 0x000fe400078ef805 */
[----:B------:R-:W-:Y:S01]  /*0320*/  SHF.R.U32.HI R0, RZ, 0x3, R0 ;  /* 0x00000003ff007819 */ /* 0x000fe20000011600 */
[----:B------:R-:W-:Y:S01]  /*0330*/  IMAD.IADD R14, R8, 0x1, -R2 ;  /* 0x00000001080e7824 */ /* 0x000fe200078e0a02 */
[----:B------:R-:W-:Y:S02]  /*0340*/  LOP3.LUT R8, R21, 0xfffffff8, RZ, 0xc0, !PT ;  /* 0xfffffff815087812 */ /* 0x000fe400078ec0ff */
[--C-:B------:R-:W-:Y:S02]  /*0350*/  SHF.R.S32.HI R4, RZ, 0x5, R10.reuse ;  /* 0x00000005ff047819 */ /* 0x100fe4000001140a */
[----:B------:R-:W-:Y:S01]  /*0360*/  SHF.R.S32.HI R3, RZ, 0x1f, R10 ;  /* 0x0000001fff037819 */ /* 0x000fe2000001140a */
[----:B------:R-:W-:Y:S01]  /*0370*/  IMAD.IADD R8, R20, 0x1, -R8 ;  /* 0x0000000114087824 */ /* 0x000fe200078e0a08 */
[----:B------:R-:W-:-:S02]  /*0380*/  LOP3.LUT R245, R5, R0, RZ, 0x3c, !PT ;  /* 0x0000000005f57212 */ /* 0x000fc400078e3cff */
[----:B------:R-:W-:Y:S01]  /*0390*/  LOP3.LUT R0, R6, 0xfffffff0, RZ, 0xc0, !PT ;  /* 0xfffffff006007812 */ /* 0x000fe200078ec0ff */
[----:B------:R-:W-:Y:S01]  /*03a0*/  IMAD R6, R4, 0x8, R9 ;  /* 0x0000000804067824 */ /* 0x000fe200078e0209 */
[----:B------:R-:W-:Y:S02]  /*03b0*/  LEA.HI R2, R3, R4, RZ, 0x2 ;  /* 0x0000000403027211 */ /* 0x000fe400078f10ff */
[----:B------:R-:W-:Y:S01]  /*03c0*/  LEA.HI R10, R8, R8, RZ, 0x1 ;  /* 0x00000008080a7211 */ /* 0x000fe200078f08ff */
[----:B------:R-:W-:Y:S01]  /*03d0*/  IMAD.IADD R0, R20, 0x1, -R0 ;  /* 0x0000000114007824 */ /* 0x000fe200078e0a00 */
[----:B------:R-:W-:Y:S01]  /*03e0*/  LEA.HI R11, R11, R20, RZ, 0x7 ;  /* 0x000000140b0b7211 */ /* 0x000fe200078f38ff */
[----:B------:R-:W-:Y:S01]  /*03f0*/  IMAD.U32 R245, R6, 0x20, R245 ;  /* 0x0000002006f57824 */ /* 0x000fe200078e00f5 */
[----:B------:R-:W-:Y:S02]  /*0400*/  LOP3.LUT R2, R2, 0xfffffffc, RZ, 0xc0, !PT ;  /* 0xfffffffc02027812 */ /* 0x000fe400078ec0ff */
[----:B------:R-:W-:-:S02]  /*0410*/  LOP3.LUT R3, R10, 0x3fffffe, RZ, 0xc0, !PT ;  /* 0x03fffffe0a037812 */ /* 0x000fc400078ec0ff */
[----:B------:R-:W-:Y:S01]  /*0420*/  SHF.R.S32.HI R11, RZ, 0x7, R11 ;  /* 0x00000007ff0b7819 */ /* 0x000fe2000001140b */
[----:B------:R-:W-:Y:S01]  /*0430*/  IMAD.IADD R161, R4, 0x1, -R2 ;  /* 0x0000000104a17824 */ /* 0x000fe200078e0a02 */
[----:B------:R-:W-:Y:S01]  /*0440*/  SHF.R.S32.HI R12, RZ, 0x1f, R0 ;  /* 0x0000001fff0c7819 */ /* 0x000fe20000011400 */
[----:B------:R-:W-:Y:S01]  /*0450*/  IMAD.IADD R4, R8, 0x1, -R3 ;  /* 0x0000000108047824 */ /* 0x000fe200078e0a03 */
[-C--:B------:R-:W-:Y:S01]  /*0460*/  LEA.HI R2, R0, R0.reuse, RZ, 0x1 ;  /* 0x0000000000027211 */ /* 0x080fe200078f08ff */
[----:B------:R-:W-:Y:S01]  /*0470*/  IMAD R3, R11, 0x8, R14 ;  /* 0x000000080b037824 */ /* 0x000fe200078e020e */
[----:B------:R-:W-:Y:S02]  /*0480*/  LEA.HI R12, R12, R0, RZ, 0x3 ;  /* 0x000000000c0c7211 */ /* 0x000fe400078f18ff */
[----:B------:R-:W-:Y:S01]  /*0490*/  SHF.R.S32.HI R9, RZ, 0x1, R2 ;  /* 0x00000001ff097819 */ /* 0x000fe20000011402 */
[----:B------:R-:W-:Y:S01]  /*04a0*/  IMAD R18, R3, 0x8, R4 ;  /* 0x0000000803127824 */ /* 0x000fe200078e0204 */
[----:B------:R-:W-:-:S02]  /*04b0*/  SHF.R.S32.HI R5, RZ, 0x1f, R2 ;  /* 0x0000001fff057819 */ /* 0x000fc40000011402 */
[----:B------:R-:W-:Y:S02]  /*04c0*/  LOP3.LUT R4, R2, 0x7fffffe, RZ, 0xc0, !PT ;  /* 0x07fffffe02047812 */ /* 0x000fe400078ec0ff */
[----:B------:R-:W-:Y:S02]  /*04d0*/  LOP3.LUT R2, R12, 0xfffffff8, RZ, 0xc0, !PT ;  /* 0xfffffff80c027812 */ /* 0x000fe400078ec0ff */
[----:B------:R-:W-:Y:S01]  /*04e0*/  LEA.HI R5, R5, R9, RZ, 0x2 ;  /* 0x0000000905057211 */ /* 0x000fe200078f10ff */
[C---:B------:R-:W-:Y:S01]  /*04f0*/  IMAD.IADD R17, R0.reuse, 0x1, -R4 ;  /* 0x0000000100117824 */ /* 0x040fe200078e0a04 */
[----:B------:R-:W-:Y:S01]  /*0500*/  LOP3.LUT R3, R7, 0x1, RZ, 0xc0, !PT ;  /* 0x0000000107037812 */ /* 0x000fe200078ec0ff */
[----:B------:R-:W-:Y:S01]  /*0510*/  IMAD.IADD R16, R0, 0x1, -R2 ;  /* 0x0000000100107824 */ /* 0x000fe200078e0a02 */
[----:B------:R-:W-:Y:S01]  /*0520*/  LOP3.LUT R5, R5, 0xfffffffc, RZ, 0xc0, !PT ;  /* 0xfffffffc05057812 */ /* 0x000fe200078ec0ff */
[----:B------:R-:W-:Y:S01]  /*0530*/  IMAD.SHL.U32 R0, R8, 0x40, RZ ;  /* 0x0000004008007824 */ /* 0x000fe200078e00ff */
[----:B------:R-:W-:Y:S01]  /*0540*/  ISETP.NE.U32.AND P6, PT, R3, 0x1, PT ;  /* 0x000000010300780c */ /* 0x000fe20003fc5070 */
[----:B------:R-:W-:Y:S01]  /*0550*/  IMAD.SHL.U32 R8, R13, 0x2, RZ ;  /* 0x000000020d087824 */ /* 0x000fe200078e00ff */
[----:B------:R-:W-:Y:S01]  /*0560*/  LEA.HI R13, R7, R7, RZ, 0x1 ;  /* 0x00000007070d7211 */ /* 0x000fe200078f08ff */
[----:B------:R-:W-:Y:S01]  /*0570*/  IMAD.IADD R15, R9, 0x1, -R5 ;  /* 0x00000001090f7824 */ /* 0x000fe200078e0a05 */
[----:B------:R-:W-:Y:S01]  /*0580*/  LOP3.LUT R9, R0, 0x1c0, RZ, 0xc0, !PT ;  /* 0x000001c000097812 */ /* 0x000fe200078ec0ff */
[----:B------:R-:W-:Y:S01]  /*0590*/  IMAD.SHL.U32 R3, R7, 0x40, RZ ;  /* 0x0000004007037824 */ /* 0x000fe200078e00ff */
[----:B------:R-:W-:Y:S01]  /*05a0*/  LOP3.LUT R0, R13, 0x3fffffe, RZ, 0xc0, !PT ;  /* 0x03fffffe0d007812 */ /* 0x000fe200078ec0ff */
[----:B------:R-:W-:Y:S01]  /*05b0*/  IMAD R19, R11, 0x2000, R8 ;  /* 0x000020000b137824 */ /* 0x000fe200078e0208 */
[----:B------:R-:W-:-:S02]  /*05c0*/  SHF.R.S32.HI R2, RZ, 0x1, R10 ;  /* 0x00000001ff027819 */ /* 0x000fc4000001140a */
[----:B------:R-:W-:Y:S01]  /*05d0*/  SHF.R.S32.HI R4, RZ, 0x3, R12 ;  /* 0x00000003ff047819 */ /* 0x000fe2000001140c */
[----:B------:R-:W-:Y:S01]  /*05e0*/  IMAD.IADD R10, R7, 0x1, -R0 ;  /* 0x00000001070a7824 */ /* 0x000fe200078e0a00 */
[C---:B------:R-:W-:Y:S01]  /*05f0*/  LOP3.LUT P0, RZ, R2.reuse, 0x2, RZ, 0xc0, !PT ;  /* 0x0000000202ff7812 */ /* 0x040fe2000780c0ff */
[----:B------:R-:W-:Y:S01]  /*0600*/  IMAD.SHL.U32 R6, R2, 0x40, RZ ;  /* 0x0000004002067824 */ /* 0x000fe200078e00ff */
[----:B------:R-:W-:Y:S01]  /*0610*/  LOP3.LUT R2, R3, 0x1c0, RZ, 0xc0, !PT ;  /* 0x000001c003027812 */ /* 0x000fe200078ec0ff */
[----:B------:R-:W-:Y:S01]  /*0620*/  IMAD.SHL.U32 R0, R161, 0x10, RZ ;  /* 0x00000010a1007824 */ /* 0x000fe200078e00ff */
[----:B------:R-:W-:Y:S01]  /*0630*/  LOP3.LUT P5, RZ, R7, 0x2, RZ, 0xc0, !PT ;  /* 0x0000000207ff7812 */ /* 0x000fe200078ac0ff */
[----:B------:R-:W-:Y:S01]  /*0640*/  IMAD.SHL.U32 R3, R161, 0x400, RZ ;  /* 0x00000400a1037824 */ /* 0x000fe200078e00ff */
[----:B------:R-:W-:Y:S01]  /*0650*/  LEA.HI R2, R2, R2, RZ, 0x1d ;  /* 0x0000000202027211 */ /* 0x000fe200078fe8ff */
[C---:B------:R-:W-:Y:S01]  /*0660*/  IMAD R17, R4.reuse, 0x8, R17 ;  /* 0x0000000804117824 */ /* 0x040fe200078e0211 */
[----:B------:R-:W-:Y:S01]  /*0670*/  LEA.HI.SX32 R247, R247, R0, 0x1e ;  /* 0x00000000f7f77211 */ /* 0x000fe200078ff2ff */
[--C-:B------:R-:W-:Y:S01]  /*0680*/  IMAD R12, R4, 0x200, R3.reuse ;  /* 0x00000200040c7824 */ /* 0x100fe200078e0203 */
[----:B------:R-:W-:Y:S01]  /*0690*/  LOP3.LUT R5, R9, 0x30, R0, 0xf8, !PT ;  /* 0x0000003009057812 */ /* 0x000fe200078ef800 */
[----:B------:R-:W-:Y:S01]  /*06a0*/  IMAD.SHL.U32 R4, R16, 0x40, RZ ;  /* 0x0000004010047824 */ /* 0x000fe200078e00ff */
[----:B------:R-:W-:Y:S01]  /*06b0*/  LOP3.LUT R0, R6, 0xc0, RZ, 0xc0, !PT ;  /* 0x000000c006007812 */ /* 0x000fe200078ec0ff */
[----:B------:R-:W-:Y:S01]  /*06c0*/  IMAD.SHL.U32 R6, R14, 0x8, RZ ;  /* 0x000000080e067824 */ /* 0x000fe200078e00ff */
[----:B------:R-:W-:-:S02]  /*06d0*/  IADD3 R19, R2, R19, R3 ;  /* 0x0000001302137210 */ /* 0x000fc40007ffe003 */
[----:B------:R-:W-:Y:S02]  /*06e0*/  LOP3.LUT R3, R0, 0x8, R21, 0xf8, !PT ;  /* 0x0000000800037812 */ /* 0x000fe400078ef815 */
[----:B------:R-:W-:Y:S01]  /*06f0*/  SHF.R.U32.HI R149, RZ, 0x3, R0 ;  /* 0x00000003ff957819 */ /* 0x000fe20000011600 */
[----:B------:R-:W-:Y:S01]  /*0700*/  IMAD R0, R161, 0x200, R8 ;  /* 0x00000200a1007824 */ /* 0x000fe200078e0208 */
[----:B------:R-:W-:Y:S02]  /*0710*/  LOP3.LUT P4, RZ, R7, 0x4, RZ, 0xc0, !PT ;  /* 0x0000000407ff7812 */ /* 0x000fe4000788c0ff */
[----:B------:R-:W-:Y:S01]  /*0720*/  LOP3.LUT R4, R4, 0x1c0, RZ, 0xc0, !PT ;  /* 0x000001c004047812 */ /* 0x000fe200078ec0ff */
[----:B------:R-:W-:Y:S01]  /*0730*/  IMAD R10, R10, 0x20, R0 ;  /* 0x000000200a0a7824 */ /* 0x000fe200078e0200 */
[----:B------:R-:W-:Y:S01]  /*0740*/  R2P PR, R16, 0x6 ;  /* 0x0000000610007804 */ /* 0x000fe20000000000 */
[----:B------:R-:W-:Y:S01]  /*0750*/  IMAD.SHL.U32 R0, R11, 0x8, RZ ;  /* 0x000000080b007824 */ /* 0x000fe200078e00ff */
[----:B------:R-:W-:-:S02]  /*0760*/  LOP3.LUT R6, R6, 0x8, RZ, 0xc0, !PT ;  /* 0x0000000806067812 */ /* 0x000fc400078ec0ff */
[----:B------:R-:W-:Y:S02]  /*0770*/  SHF.R.U32.HI R151, RZ, 0x3, R4 ;  /* 0x00000003ff977819 */ /* 0x000fe40000011604 */
[----:B------:R-:W-:Y:S02]  /*0780*/  LOP3.LUT R7, R0, 0x8, RZ, 0xc0, !PT ;  /* 0x0000000800077812 */ /* 0x000fe400078ec0ff */
[----:B------:R-:W-:Y:S02]  /*0790*/  SHF.R.S32.HI R0, RZ, 0x1, R13 ;  /* 0x00000001ff007819 */ /* 0x000fe4000001140d */
[----:B------:R-:W-:Y:S02]  /*07a0*/  LOP3.LUT R5, R5, 0x8, R21, 0xf8, !PT ;  /* 0x0000000805057812 */ /* 0x000fe400078ef815 */
[C---:B------:R-:W-:Y:S01]  /*07b0*/  LOP3.LUT P3, RZ, R0.reuse, 0x2, RZ, 0xc0, !PT ;  /* 0x0000000200ff7812 */ /* 0x040fe2000786c0ff */
[----:B------:R-:W-:Y:S01]  /*07c0*/  IMAD.SHL.U32 R0, R0, 0x40, RZ ;  /* 0x0000004000007824 */ /* 0x000fe200078e00ff */
[----:B------:R-:W-:Y:S01]  /*07d0*/  SHF.R.U32.HI R2, RZ, 0x3, R9 ;  /* 0x00000003ff027819 */ /* 0x000fe20000011609 */
[----:B------:R-:W-:Y:S01]  /*07e0*/  IMAD.SHL.U32 R9, R14, 0x10, RZ ;  /* 0x000000100e097824 */ /* 0x000fe200078e00ff */
[----:B------:R-:W-:Y:S01]  /*07f0*/  LOP3.LUT R151, R151, R4, R6, 0x1e, !PT ;  /* 0x0000000497977212 */ /* 0x000fe200078e1e06 */
[----:B------:R-:W-:Y:S01]  /*0800*/  IMAD.U32 R4, RZ, RZ, UR5 ;  /* 0x00000005ff047e24 */ /* 0x000fe2000f8e00ff */
[----:B------:R-:W-:Y:S01]  /*0810*/  LOP3.LUT R0, R0, 0xc0, RZ, 0xc0, !PT ;  /* 0x000000c000007812 */ /* 0x000fe200078ec0ff */
[----:B------:R-:W-:Y:S01]  /*0820*/  USHF.R.S32.HI UR5, URZ, 0x1f, UR48 ;  /* 0x0000001f3f057899 */ /* 0x000fe20008011430 */
[----:B------:R-:W-:Y:S01]  /*0830*/  LOP3.LUT R149, R3, R149, RZ, 0x3c, !PT ;  /* 0x0000009503957212 */ /* 0x000fe200078e3cff */
[----:B------:R-:W-:Y:S01]  /*0840*/  IMAD.U32 R4, RZ, RZ, UR6 ;  /* 0x00000006ff047e24 */ /* 0x000fe2000f8e00ff */
[----:B------:R-:W-:Y:S01]  /*0850*/  LOP3.LUT R3, R5, R2, RZ, 0x3c, !PT ;  /* 0x0000000205037212 */ /* 0x000fe200078e3cff */
[----:B------:R-:W-:Y:S01]  /*0860*/  IMAD.SHL.U32 R2, R15, 0x40, RZ ;  /* 0x000000400f027824 */ /* 0x000fe200078e00ff */
[----:B------:R-:W-:Y:S01]  /*0870*/  SHF.R.U32.HI R8, RZ, 0x3, R0 ;  /* 0x00000003ff087819 */ /* 0x000fe20000011600 */
[----:B------:R-:W-:Y:S01]  /*0880*/  USHF.R.S32.HI UR6, URZ, 0x1f, UR59 ;  /* 0x0000001f3f067899 */ /* 0x000fe2000801143b */
[----:B------:R-:W-:Y:S01]  /*0890*/  IMAD.U32 R4, RZ, RZ, UR5 ;  /* 0x00000005ff047e24 */ /* 0x000fe2000f8e00ff */
[----:B------:R-:W-:Y:S01]  /*08a0*/  LEA R208, R19, UR4, 0x1 ;  /* 0x0000000413d07c11 */ /* 0x000fe2000f8e08ff */
[----:B------:R-:W-:Y:S01]  /*08b0*/  IMAD.U32 R251, RZ, RZ, UR5 ;  /* 0x00000005fffb7e24 */ /* 0x000fe2000f8e00ff */
[----:B------:R-:W-:Y:S01]  /*08c0*/  LOP3.LUT R8, R8, R0, R7, 0x1e, !PT ;  /* 0x0000000008087212 */ /* 0x000fe200078e1e07 */
[----:B------:R-:W-:Y:S01]  /*08d0*/  UIADD3 UR5, UR4, 0x8000, URZ ;  /* 0x0000800004057890 */ /* 0x000fe2000fffe03f */
[----:B------:R-:W-:Y:S01]  /*08e0*/  LOP3.LUT R2, R2, 0xc0, RZ, 0xc0, !PT ;  /* 0x000000c002027812 */ /* 0x000fe200078ec0ff */
[----:B------:R-:W-:Y:S01]  /*08f0*/  IMAD.IADD R151, R12, 0x1, R151 ;  /* 0x000000010c977824 */ /* 0x000fe200078e0297 */
[----:B------:R-:W-:Y:S01]  /*0900*/  LOP3.LUT R9, R7, 0x10, R9, 0xf8, !PT ;  /* 0x0000001007097812 */ /* 0x000fe200078ef809 */
[----:B------:R-:W-:Y:S01]  /*0910*/  IMAD.U32 R252, RZ, RZ, UR6 ;  /* 0x00000006fffc7e24 */ /* 0x000fe2000f8e00ff */
[----:B------:R-:W-:Y:S01]  /*0920*/  SHF.R.U32.HI R5, RZ, 0x3, R2 ;  /* 0x00000003ff057819 */ /* 0x000fe20000011602 */
[----:B------:R-:W-:Y:S01]  /*0930*/  IMAD.U32 R250, RZ, RZ, UR6 ;  /* 0x00000006fffa7e24 */ /* 0x000fe2000f8e00ff */
[----:B------:R-:W-:Y:S01]  /*0940*/  UIADD3 UR6, UR4, 0x6000, URZ ;  /* 0x0000600004067890 */ /* 0x000fe2000fffe03f */
[----:B------:R-:W-:Y:S01]  /*0950*/  IMAD.IADD R8, R8, 0x1, R10 ;  /* 0x0000000108087824 */ /* 0x000fe200078e020a */
[----:B------:R-:W-:Y:S01]  /*0960*/  SEL R202, R202, 0x10, !P6 ;  /* 0x00000010caca7807 */ /* 0x000fe20007000000 */
[----:B------:R-:W-:Y:S01]  /*0970*/  IMAD.U32 R149, R18, 0x20, R149 ;  /* 0x0000002012957824 */ /* 0x000fe200078e0095 */
[----:B------:R-:W-:Y:S01]  /*0980*/  LEA R151, R151, UR5, 0x1 ;  /* 0x0000000597977c11 */ /* 0x000fe2000f8e08ff */
[C---:B------:R-:W-:Y:S01]  /*0990*/  VIADD R203, R208.reuse, 0x40 ;  /* 0x00000040d0cb7836 */ /* 0x040fe20000000000 */
[----:B------:R-:W-:Y:S01]  /*09a0*/  LOP3.LUT R6, R5, R2, R6, 0x1e, !PT ;  /* 0x0000000205067212 */ /* 0x000fe200078e1e06 */
[----:B------:R-:W-:Y:S01]  /*09b0*/  IMAD.SHL.U32 R0, R17, 0x20, RZ ;  /* 0x0000002011007824 */ /* 0x000fe200078e00ff */
[----:B------:R-:W-:Y:S01]  /*09c0*/  LOP3.LUT R2, R5, R9, R2, 0x1e, !PT ;  /* 0x0000000905027212 */ /* 0x000fe200078e1e02 */
[----:B------:R-:W-:Y:S01]  /*09d0*/  @P4 VIADD R203, R208, 0xffffffc0 ;  /* 0xffffffc0d0cb4836 */ /* 0x000fe20000000000 */
[----:B------:R-:W-:Y:S01]  /*09e0*/  SEL R204, R155, 0xffffffe0, !P5 ;  /* 0xffffffe09bcc7807 */ /* 0x000fe20006800000 */
[----:B------:R-:W-:Y:S01]  /*09f0*/  IMAD R3, R14, 0x200, R3 ;  /* 0x000002000e037824 */ /* 0x000fe200078e0203 */
[----:B------:R-:W-:Y:S01]  /*0a00*/  SEL R152, R152, 0xffffffc0, !P2 ;  /* 0xffffffc098987807 */ /* 0x000fe20005000000 */
[----:B------:R-:W-:Y:S01]  /*0a10*/  IMAD.IADD R207, R208, 0x1, R202 ;  /* 0x00000001d0cf7824 */ /* 0x000fe200078e02ca */
[----:B------:R-:W-:Y:S01]  /*0a20*/  LEA R248, R8, UR6, 0x1 ;  /* 0x0000000608f87c11 */ /* 0x000fe2000f8e08ff */
[----:B------:R-:W-:Y:S01]  /*0a30*/  VIADD R157, R151, 0x20 ;  /* 0x00000020979d7836 */ /* 0x000fe20000000000 */
[----:B------:R-:W-:Y:S01]  /*0a40*/  LOP3.LUT R246, R246, 0x6, RZ, 0xc0, !PT ;  /* 0x00000006f6f67812 */ /* 0x000fe200078ec0ff */
[----:B------:R-:W-:Y:S01]  /*0a50*/  IMAD R161, R161, 0x200, R0 ;  /* 0x00000200a1a17824 */ /* 0x000fe200078e0200 */
[----:B------:R-:W-:Y:S01]  /*0a60*/  SEL R150, R155, 0xffffffe0, !P0 ;  /* 0xffffffe09b967807 */ /* 0x000fe20004000000 */
[----:B------:R-:W-:Y:S01]  /*0a70*/  IMAD.IADD R202, R202, 0x1, R203 ;  /* 0x00000001caca7824 */ /* 0x000fe200078e02cb */
[----:B------:R-:W-:Y:S01]  /*0a80*/  LEA R149, R149, UR4, 0x1 ;  /* 0x0000000495957c11 */ /* 0x000fe2000f8e08ff */
[----:B------:R-:W-:Y:S01]  /*0a90*/  @P1 VIADD R157, R151, 0xffffffe0 ;  /* 0xffffffe0979d1836 */ /* 0x000fe20000000000 */
[----:B------:R-:W-:Y:S01]  /*0aa0*/  LOP3.LUT P0, RZ, R15, 0x2, RZ, 0xc0, !PT ;  /* 0x000000020fff7812 */ /* 0x000fe2000780c0ff */
[----:B------:R-:W-:Y:S01]  /*0ab0*/  IMAD.IADD R156, R0, 0x1, R2 ;  /* 0x00000001009c7824 */ /* 0x000fe200078e0202 */
[----:B------:R-:W-:Y:S01]  /*0ac0*/  LEA R2, R3, UR4, 0x1 ;  /* 0x0000000403027c11 */ /* 0x000fe2000f8e08ff */
[--C-:B------:R-:W-:Y:S01]  /*0ad0*/  IMAD.IADD R209, R208, 0x1, R204.reuse ;  /* 0x00000001d0d17824 */ /* 0x100fe200078e02cc */
[----:B------:R-:W-:Y:S01]  /*0ae0*/  SEL R155, R155, 0xffffffe0, !P0 ;  /* 0xffffffe09b9b7807 */ /* 0x000fe20004000000 */
[----:B------:R-:W-:-:S02]  /*0af0*/  IMAD.IADD R206, R207, 0x1, R204 ;  /* 0x00000001cfce7824 */ /* 0x000fc400078e02cc */
[----:B------:R-:W-:Y:S02]  /*0b00*/  IMAD.IADD R205, R204, 0x1, R203 ;  /* 0x00000001cccd7824 */ /* 0x000fe400078e02cb */
[----:B------:R-:W-:Y:S02]  /*0b10*/  VIADD R249, R248, 0x20 ;  /* 0x00000020f8f97836 */ /* 0x000fe40000000000 */
[----:B------:R-:W-:Y:S02]  /*0b20*/  IMAD.IADD R153, R151, 0x1, R152 ;  /* 0x0000000197997824 */ /* 0x000fe400078e0298 */
[----:B------:R-:W-:Y:S02]  /*0b30*/  IMAD R246, R11, 0x40, R246 ;  /* 0x000000400bf67824 */ /* 0x000fe400078e02f6 */
[----:B------:R-:W-:Y:S02]  /*0b40*/  IMAD.IADD R161, R161, 0x1, R6 ;  /* 0x00000001a1a17824 */ /* 0x000fe400078e0206 */
[----:B------:R-:W-:-:S02]  /*0b50*/  IMAD.IADD R150, R150, 0x1, R149 ;  /* 0x0000000196967824 */ /* 0x000fc400078e0295 */
[----:B------:R-:W-:Y:S02]  /*0b60*/  IMAD.IADD R204, R204, 0x1, R202 ;  /* 0x00000001cccc7824 */ /* 0x000fe400078e02ca */
[----:B------:R-:W-:Y:S02]  /*0b70*/  @P3 VIADD R249, R248, 0xffffffe0 ;  /* 0xffffffe0f8f93836 */ /* 0x000fe40000000000 */
[----:B------:R-:W-:Y:S02]  /*0b80*/  IMAD.IADD R152, R152, 0x1, R157 ;  /* 0x0000000198987824 */ /* 0x000fe400078e029d */
[C---:B------:R-:W-:Y:S02]  /*0b90*/  VIADD R160, R157.reuse, 0x2000 ;  /* 0x000020009da07836 */ /* 0x040fe40000000000 */
[C---:B------:R-:W-:Y:S02]  /*0ba0*/  VIADD R159, R157.reuse, 0x4000 ;  /* 0x000040009d9f7836 */ /* 0x040fe40000000000 */
[----:B------:R-:W-:-:S07]  /*0bb0*/  VIADD R158, R157, 0x6000 ;  /* 0x000060009d9e7836 */ /* 0x000fce0000000000 */
.L_x_28:
[----:B------:R-:W-:Y:S01]  /*0bc0*/  ULDC.64 UR6, c[0x0][0x308] ;  /* 0x0000c20000067ab9 */ /* 0x000fe20000000a00 */
[----:B------:R-:W-:Y:S01]  /*0bd0*/  ULDC.64 UR10, c[0x0][0x300] ;  /* 0x0000c000000a7ab9 */ /* 0x000fe20000000a00 */
[----:B------:R-:W-:Y:S02]  /*0be0*/  UISETP.NE.U32.AND UP3, UPT, UR6, URZ, UPT ;  /* 0x0000003f0600728c */ /* 0x000fe4000bf65070 */
[----:B------:R-:W-:Y:S02]  /*0bf0*/  UISETP.NE.U32.AND UP4, UPT, UR10, URZ, UPT ;  /* 0x0000003f0a00728c */ /* 0x000fe4000bf85070 */
[----:B------:R-:W-:Y:S02]  /*0c00*/  UISETP.NE.AND.EX UP3, UPT, UR7, URZ, UPT, UP3 ;  /* 0x0000003f0700728c */ /* 0x000fe4000bf65330 */
[----:B------:R-:W-:Y:S02]  /*0c10*/  UISETP.NE.AND.EX UP4, UPT, UR11, URZ, UPT, UP4 ;  /* 0x0000003f0b00728c */ /* 0x000fe4000bf85340 */
[----:B------:R-:W-:-:S02]  /*0c20*/  USHF.R.S32.HI UR60, URZ, 0x1f, UR48 ;  /* 0x0000001f3f3c7899 */ /* 0x000fc40008011430 */
[----:B------:R-:W-:Y:S01]  /*0c30*/  USHF.L.U32 UR16, UR48, 0x2, URZ ;  /* 0x0000000230107899 */ /* 0x000fe2000800063f */
[----:B------:R-:W-:Y:S01]  /*0c40*/  PLOP3.LUT P0, PT, PT, PT, UP3, 0x80, 0x0 ;  /* 0x000000000000781c */ /* 0x000fe20003f0f038 */
[----:B------:R-:W-:Y:S01]  /*0c50*/  USHF.L.U64.HI UR5, UR48, 0x2, UR60 ;  /* 0x0000000230057899 */ /* 0x000fe2000801023c */
[----:B------:R-:W-:Y:S01]  /*0c60*/  PLOP3.LUT P1, PT, PT, PT, UP4, 0x80, 0x0 ;  /* 0x000000000000781c */ /* 0x000fe20003f2f048 */
[----:B------:R-:W-:Y:S01]  /*0c70*/  ULDC.64 UR12, c[0x0][0x2f0] ;  /* 0x0000bc00000c7ab9 */ /* 0x000fe20000000a00 */
[----:B------:R-:W-:Y:S02]  /*0c80*/  @UP3 UIADD3 UR6, UP0, UR16, UR6, URZ ;  /* 0x0000000610063290 */ /* 0x000fe4000ff1e03f */
[----:B------:R-:W-:Y:S02]  /*0c90*/  @UP4 UIADD3 UR10, UP1, UR16, UR10, URZ ;  /* 0x0000000a100a4290 */ /* 0x000fe4000ff3e03f */
[----:B------:R-:W-:Y:S02]  /*0ca0*/  UIADD3 UR15, UP2, UR16, UR12, URZ ;  /* 0x0000000c100f7290 */ /* 0x000fe4000ff5e03f */
[----:B------:R-:W-:Y:S01]  /*0cb0*/  @UP3 UIADD3.X UR7, UR5, UR7, URZ, UP0, !UPT ;  /* 0x0000000705073290 */ /* 0x000fe200087fe43f */
[----:B--2-4-:R-:W-:Y:S01]  /*0cc0*/  IMAD.U32 R4, RZ, RZ, UR6 ;  /* 0x00000006ff047e24 */ /* 0x014fe2000f8e00ff */
[----:B------:R-:W-:Y:S01]  /*0cd0*/  UISETP.NE.U32.AND UP0, UPT, UR12, URZ, UPT ;  /* 0x0000003f0c00728c */ /* 0x000fe2000bf05070 */
[----:B------:R-:W-:Y:S01]  /*0ce0*/  IMAD.U32 R6, RZ, RZ, UR10 ;  /* 0x0000000aff067e24 */ /* 0x000fe2000f8e00ff */
[----:B------:R-:W-:-:S02]  /*0cf0*/  @UP4 UIADD3.X UR11, UR5, UR11, URZ, UP1, !UPT ;  /* 0x0000000b050b4290 */ /* 0x000fc40008ffe43f */
[----:B------:R-:W-:Y:S01]  /*0d00*/  UIADD3.X UR14, UR5, UR13, URZ, UP2, !UPT ;  /* 0x0000000d050e7290 */ /* 0x000fe200097fe43f */
[----:B------:R-:W-:Y:S01]  /*0d10*/  IMAD.U32 R5, RZ, RZ, UR7 ;  /* 0x00000007ff057e24 */ /* 0x000fe2000f8e00ff */
[----:B------:R-:W-:Y:S01]  /*0d20*/  UISETP.NE.AND.EX UP2, UPT, UR13, URZ, UPT, UP0 ;  /* 0x0000003f0d00728c */ /* 0x000fe2000bf45300 */
[----:B------:R-:W-:Y:S02]  /*0d30*/  ULDC.U8 UR17, c[0x0][0x3c2] ;  /* 0x0000f08000117ab9 */ /* 0x000fe40000000000 */
[----:B------:R-:W-:Y:S01]  /*0d40*/  ULDC.64 UR12, c[0x0][0x2f8] ;  /* 0x0000be00000c7ab9 */ /* 0x000fe20000000a00 */
[----:B------:R-:W-:Y:S01]  /*0d50*/  UISETP.NE.AND UP1, UPT, UR17, URZ, UPT ;  /* 0x0000003f1100728c */ /* 0x000fe2000bf25270 */
[----:B------:R-:W-:Y:S01]  /*0d60*/  IMAD.U32 R7, RZ, RZ, UR11 ;  /* 0x0000000bff077e24 */ /* 0x000fe2000f8e00ff */
[----:B------:R-:W-:Y:S01]  /*0d70*/  UISETP.EQ.U32.AND UP4, UPT, UR12, URZ, UPT ;  /* 0x0000003f0c00728c */ /* 0x000fe2000bf82070 */
[----:B------:R-:W-:-:S03]  /*0d80*/  PLOP3.LUT P3, PT, PT, PT, UP2, 0x80, 0x0 ;  /* 0x000000000000781c */ /* 0x000fc60003f6f028 */
[----:B------:R-:W-:Y:S01]  /*0d90*/  UISETP.EQ.OR.EX UP4, UPT, UR13, URZ, !UP1, UP4 ;  /* 0x0000003f0d00728c */ /* 0x000fe2000cf82740 */
[----:B-1-3--:R-:W2:Y:S01]  /*0da0*/  @P1 LDG.E R8, desc[UR8][R6.64] ;  /* 0x0000000806081981 */ /* 0x00aea2000c1e1900 */
[----:B------:R-:W-:-:S04]  /*0db0*/  UIADD3 UR6, UP0, UR16, UR12, URZ ;  /* 0x0000000c10067290 */ /* 0x000fc8000ff1e03f */
[----:B------:R-:W-:Y:S01]  /*0dc0*/  PLOP3.LUT P2, PT, PT, PT, UP4, 0x80, 0x0 ;  /* 0x000000000000781c */ /* 0x000fe20003f4f048 */
[----:B------:R-:W-:Y:S01]  /*0dd0*/  UIADD3.X UR5, UR5, UR13, URZ, UP0, !UPT ;  /* 0x0000000d05057290 */ /* 0x000fe200087fe43f */
[----:B------:R1:W3:Y:S02]  /*0de0*/  @P0 LDG.E R6, desc[UR8][R4.64] ;  /* 0x0000000804060981 */ /* 0x0002e4000c1e1900 */
[----:B-1----:R-:W-:Y:S02]  /*0df0*/  IMAD.U32 R4, RZ, RZ, UR15 ;  /* 0x0000000fff047e24 */ /* 0x002fe4000f8e00ff */
[----:B------:R-:W-:-:S05]  /*0e00*/  IMAD.U32 R5, RZ, RZ, UR14 ;  /* 0x0000000eff057e24 */ /* 0x000fca000f8e00ff */
[----:B------:R-:W4:Y:S04]  /*0e10*/  @P3 LDG.E R7, desc[UR8][R4.64] ;  /* 0x0000000804073981 */ /* 0x000f28000c1e1900 */
[----:B-----5:R1:W5:Y:S02]  /*0e20*/  @P3 LDG.E R0, desc[UR8][R4.64+0x4] ;  /* 0x0000040804003981 */ /* 0x020364000c1e1900 */
[----:B-1----:R-:W-:Y:S01]  /*0e30*/  IMAD.U32 R4, RZ, RZ, UR6 ;  /* 0x00000006ff047e24 */ /* 0x002fe2000f8e00ff */
[----:B------:R-:W-:Y:S01]  /*0e40*/  UMOV UR31, URZ ;  /* 0x0000003f001f7c82 */ /* 0x000fe20008000000 */
[----:B------:R-:W-:Y:S01]  /*0e50*/  IMAD.U32 R5, RZ, RZ, UR5 ;  /* 0x00000005ff057e24 */ /* 0x000fe2000f8e00ff */
[----:B------:R-:W-:Y:S01]  /*0e60*/  @!UP3 ULDC.64 UR6, c[0x0][0x318] ;  /* 0x0000c6000006bab9 */ /* 0x000fe20000000a00 */
[----:B------:R-:W-:-:S03]  /*0e70*/  @!UP3 ULDC UR5, c[0x0][0x2cc] ;  /* 0x0000b3000005bab9 */ /* 0x000fc60000000800 */
[----:B------:R-:W5:Y:S01]  /*0e80*/  @!P2 LDG.E R3, desc[UR8][R4.64] ;  /* 0x000000080403a981 */ /* 0x000f62000c1e1900 */
[----:B------:R-:W-:Y:S01]  /*0e90*/  @!UP3 UISETP.NE.U32.AND UP0, UPT, UR6, URZ, UPT ;  /* 0x0000003f0600b28c */ /* 0x000fe2000bf05070 */
[----:B------:R-:W-:Y:S01]  /*0ea0*/  UMOV UR16, 0xffffffff ;  /* 0xffffffff00107882 */ /* 0x000fe20000000000 */
[----:B------:R-:W-:Y:S02]  /*0eb0*/  UMOV UR33, 0xffffffff ;  /* 0xffffffff00217882 */ /* 0x000fe40000000000 */
[----:B------:R-:W-:Y:S02]  /*0ec0*/  @!UP3 UISETP.NE.AND.EX UP0, UPT, UR7, URZ, UPT, UP0 ;  /* 0x0000003f0700b28c */ /* 0x000fe4000bf05300 */
[----:B------:R-:W-:Y:S02]  /*0ed0*/  USHF.L.U32 UR30, UR32, 0x7, URZ ;  /* 0x00000007201e7899 */ /* 0x000fe4000800063f */
[----:B------:R-:W-:Y:S01]  /*0ee0*/  @!UP3 USEL UR7, UR5, URZ, UP0 ;  /* 0x0000003f0507b287 */ /* 0x000fe20008000000 */
[----:B------:R-:W-:Y:S01]  /*0ef0*/  ULDC UR6, c[0x0][0x2c8] ;  /* 0x0000b20000067ab9 */ /* 0x000fe20000000800 */
[----:B--2---:R-:W-:-:S02]  /*0f00*/  @P1 R2UR UR31, R8 ;  /* 0x00000000081f12ca */ /* 0x004fc400000e0000 */
[----:B---3--:R-:W-:Y:S02]  /*0f10*/  @P0 R2UR UR10, R6 ;  /* 0x00000000060a02ca */ /* 0x008fe400000e0000 */
[----:B------:R-:W-:-:S04]  /*0f20*/  ISETP.NE.U32.AND P0, PT, RZ, UR12, PT ;  /* 0x0000000cff007c0c */ /* 0x000fc8000bf05070 */
[----:B------:R-:W-:-:S07]  /*0f30*/  ISETP.NE.AND.EX P0, PT, RZ, UR13, PT, P0 ;  /* 0x0000000dff007c0c */ /* 0x000fce000bf05300 */
[----:B------:R-:W-:Y:S01]  /*0f40*/  @UP3 UIADD3 UR5, UR10, -UR31, URZ ;  /* 0x8000001f0a053290 */ /* 0x000fe2000fffe03f */
[----:B----4-:R-:W-:Y:S02]  /*0f50*/  @P3 R2UR UR16, R7 ;  /* 0x00000000071032ca */ /* 0x010fe400000e0000 */
[----:B-----5:R-:W-:Y:S02]  /*0f60*/  @P3 R2UR UR11, R0 ;  /* 0x00000000000b32ca */ /* 0x020fe400000e0000 */
[----:B------:R-:W-:Y:S01]  /*0f70*/  @!P2 R2UR UR33, R3 ;  /* 0x000000000321a2ca */ /* 0x000fe200000e0000 */
[----:B------:R-:W-:-:S14]  /*0f80*/  @!P0 BRA `(.L_x_0) ;  /* 0x0000000000188947 */ /* 0x000fdc0003800000 */
[----:B------:R-:W-:-:S13]  /*0f90*/  PLOP3.LUT P0, PT, PT, PT, UP1, 0x80, 0x0 ;  /* 0x000000000000781c */ /* 0x000fda0003f0f018 */
[----:B------:R-:W2:Y:S04]  /*0fa0*/  @P0 LDG.E R0, desc[UR8][R4.64+0x4] ;  /* 0x0000040804000981 */ /* 0x000ea8000c1e1900 */
[----:B------:R-:W3:Y:S01]  /*0fb0*/  @!P0 LDG.E R4, desc[UR8][R4.64] ;  /* 0x0000000804048981 */ /* 0x000ee2000c1e1900 */
[----:B--2---:R-:W-:-:S13]  /*0fc0*/  @P0 R2UR UR6, R0 ;  /* 0x00000000000602ca */ /* 0x004fda00000e0000 */
[----:B------:R-:W-:-:S07]  /*0fd0*/  @UP1 UIADD3 UR6, UR6, -UR33, URZ ;  /* 0x8000002106061290 */ /* 0x000fce000fffe03f */
[----:B---3--:R-:W-:-:S15]  /*0fe0*/  @!P0 R2UR UR6, R4 ;  /* 0x00000000040682ca */ /* 0x008fde00000e0000 */
.L_x_0:
[----:B------:R-:W-:Y:S02]  /*0ff0*/  @!UP3 UIADD3 UR5, UR7, UR6, -UR31 ;  /* 0x000000060705b290 */ /* 0x000fe4000fffe81f */
[----:B------:R-:W-:Y:S02]  /*1000*/  @UP2 UIADD3 UR38, UR11, -UR16, URZ ;  /* 0x800000100b262290 */ /* 0x000fe4000fffe03f */
[----:B------:R-:W-:-:S05]  /*1010*/  UISETP.GT.AND UP0, UPT, UR5, UR30, UPT ;  /* 0x0000001e0500728c */ /* 0x000fca000bf04270 */
[----:B------:R-:W-:Y:S01]  /*1020*/  @!UP2 ULDC UR38, c[0x0][0x2c4] ;  /* 0x0000b1000026aab9 */ /* 0x000fe20000000800 */
[----:B------:R-:W-:-:S13]  /*1030*/  PLOP3.LUT P0, PT, PT, PT, UP0, 0x80, 0x0 ;  /* 0x000000000000781c */ /* 0x000fda0003f0f008 */
[----:B------:R-:W-:Y:S05]  /*1040*/  @!P0 BRA `(.L_x_1) ;  /* 0x0000006c00fc8947 */ /* 0x000fea0003800000 */
[----:B------:R-:W1:Y:S01]  /*1050*/  LDC R7, c[0x0][0x278] ;  /* 0x00009e00ff077b82 */ /* 0x000e620000000800 */
[----:B------:R-:W-:Y:S01]  /*1060*/  ULDC.64 UR10, c[0x0][0x488] ;  /* 0x00012200000a7ab9 */ /* 0x000fe20000000a00 */
[----:B------:R-:W-:Y:S01]  /*1070*/  UISETP.NE.AND UP1, UPT, UR16, -0x1, UPT ;  /* 0xffffffff1000788c */ /* 0x000fe2000bf25270 */
[----:B------:R-:W-:Y:S01]  /*1080*/  ULDC.64 UR6, c[0x0][0x228] ;  /* 0x00008a0000067ab9 */ /* 0x000fe20000000a00 */
[----:B------:R-:W-:Y:S01]  /*1090*/  ULDC UR61, c[0x0][0x2d4] ;  /* 0x0000b500003d7ab9 */ /* 0x000fe20000000800 */
[----:B------:R-:W-:-:S03]  /*10a0*/  UIMAD.WIDE.U32 UR18, UR48, UR6, URZ ;  /* 0x00000006301272a5 */ /* 0x000fc6000f8e003f */
[----:B------:R-:W2:Y:S01]  /*10b0*/  S2UR UR12, SR_CTAID.X ;  /* 0x00000000000c79c3 */ /* 0x000ea20000002500 */
[----:B------:R-:W-:Y:S02]  /*10c0*/  UIMAD UR6, UR60, UR6, URZ ;  /* 0x000000063c0672a4 */ /* 0x000fe4000f8e023f */
[----:B------:R-:W-:Y:S02]  /*10d0*/  USHF.R.S32.HI UR39, URZ, 0x1f, UR61 ;  /* 0x0000001f3f277899 */ /* 0x000fe4000801143d */
[----:B------:R-:W-:Y:S02]  /*10e0*/  UIMAD UR23, UR48, UR7, UR6 ;  /* 0x00000007301772a4 */ /* 0x000fe4000f8e0206 */
[----:B------:R-:W-:Y:S01]  /*10f0*/  USHF.L.U32 UR14, UR48, 0x7, URZ ;  /* 0x00000007300e7899 */ /* 0x000fe2000800063f */
[----:B------:R-:W-:Y:S01]  /*1100*/  @!UP1 ULDC.64 UR6, c[0x0][0x418] ;  /* 0x0001060000069ab9 */ /* 0x000fe20000000a00 */
[----:B------:R-:W-:Y:S01]  /*1110*/  ULDC.64 UR42, c[0x0][0x240] ;  /* 0x00009000002a7ab9 */ /* 0x000fe20000000a00 */
[----:B------:R-:W-:Y:S01]  /*1120*/  ULDC UR44, c[0x0][0x2dc] ;  /* 0x0000b700002c7ab9 */ /* 0x000fe20000000800 */
[----:B------:R-:W-:Y:S01]  /*1130*/  ULDC UR41, c[0x0][0x270] ;  /* 0x00009c0000297ab9 */ /* 0x000fe20000000800 */
[----:B------:R-:W-:-:S02]  /*1140*/  USEL UR36, UR14, URZ, UP2 ;  /* 0x0000003f0e247287 */ /* 0x000fc40009000000 */
[----:B------:R-:W-:Y:S01]  /*1150*/  @!UP1 UIMAD.WIDE.U32 UR28, UR48, UR6, URZ ;  /* 0x00000006301c92a5 */ /* 0x000fe2000f8e003f */
[----:B-1----:R-:W-:Y:S01]  /*1160*/  IABS R6, R7 ;  /* 0x0000000700067213 */ /* 0x002fe20000000000 */
[----:B------:R-:W-:Y:S01]  /*1170*/  UIMAD.WIDE.U32 UR14, UR16, UR42, URZ ;  /* 0x0000002a100e72a5 */ /* 0x000fe2000f8e003f */
[----:B------:R-:W-:Y:S01]  /*1180*/  ISETP.NE.AND P3, PT, R7, RZ, PT ;  /* 0x000000ff0700720c */ /* 0x000fe20003f65270 */
[----:B------:R-:W-:Y:S01]  /*1190*/  ULDC.U8 UR20, c[0x0][0x3d8] ;  /* 0x0000f60000147ab9 */ /* 0x000fe20000000000 */
[----:B------:R-:W1:Y:S01]  /*11a0*/  I2F.RP R4, R6 ;  /* 0x0000000600047306 */ /* 0x000e620000209400 */
[----:B------:R-:W-:Y:S02]  /*11b0*/  USHF.L.U64.HI UR13, UR48, 0x7, UR60 ;  /* 0x00000007300d7899 */ /* 0x000fe4000801023c */
[----:B------:R-:W-:Y:S02]  /*11c0*/  UISETP.NE.AND UP3, UPT, UR20, URZ, UPT ;  /* 0x0000003f1400728c */ /* 0x000fe4000bf65270 */
[----:B--2---:R-:W-:-:S02]  /*11d0*/  UIMAD.WIDE.U32 UR26, UR12, UR10, URZ ;  /* 0x0000000a0c1a72a5 */ /* 0x004fc4000f8e003f */
[----:B------:R-:W-:Y:S02]  /*11e0*/  USEL UR57, UR18, UR14, !UP1 ;  /* 0x0000000e12397287 */ /* 0x000fe4000c800000 */
[----:B------:R-:W-:Y:S02]  /*11f0*/  UIMAD UR45, UR12, UR11, UR27 ;  /* 0x0000000b0c2d72a4 */ /* 0x000fe4000f8e021b */
[----:B------:R-:W-:Y:S01]  /*1200*/  UIADD3 UR12, UR38, 0x7f, URZ ;  /* 0x0000007f260c7890 */ /* 0x000fe2000fffe03f */
[----:B------:R-:W-:Y:S01]  /*1210*/  @UP1 ULDC.64 UR10, c[0x0][0x420] ;  /* 0x00010800000a1ab9 */ /* 0x000fe20000000a00 */
[----:B------:R-:W-:Y:S01]  /*1220*/  UIMAD UR24, UR16, UR43, URZ ;  /* 0x0000002b101872a4 */ /* 0x000fe2000f8e023f */
[----:B-1----:R-:W1:Y:S01]  /*1230*/  MUFU.RCP R4, R4 ;  /* 0x0000000400047308 */ /* 0x002e620000001000 */
[----:B------:R-:W-:Y:S02]  /*1240*/  USHF.R.S32.HI UR17, URZ, 0x1f, UR12 ;  /* 0x0000001f3f117899 */ /* 0x000fe4000801140c */
[----:B------:R-:W-:-:S02]  /*1250*/  @UP1 UIMAD.WIDE.U32 UR34, UR16, UR10, URZ ;  /* 0x0000000a102212a5 */ /* 0x000fc4000f8e003f */
[----:B------:R-:W-:Y:S02]  /*1260*/  @!UP1 UIMAD UR10, UR60, UR6, URZ ;  /* 0x000000063c0a92a4 */ /* 0x000fe4000f8e023f */
[----:B------:R-:W-:Y:S02]  /*1270*/  ULEA.HI UR46, UR17, UR12, URZ, 0x7 ;  /* 0x0000000c112e7291 */ /* 0x000fe4000f8f383f */
[----:B------:R-:W-:Y:S02]  /*1280*/  UIMAD UR12, UR39, UR48, URZ ;  /* 0x00000030270c72a4 */ /* 0x000fe4000f8e023f */
[----:B------:R-:W-:Y:S02]  /*1290*/  @UP1 UIMAD UR50, UR16, UR11, UR35 ;  /* 0x0000000b103212a4 */ /* 0x000fe4000f8e0223 */
[----:B------:R-:W-:Y:S02]  /*12a0*/  @!UP1 UIMAD UR27, UR48, UR7, UR10 ;  /* 0x00000007301b92a4 */ /* 0x000fe4000f8e020a */
[----:B------:R-:W-:Y:S01]  /*12b0*/  UIMAD.WIDE UR6, UR44, UR41, URZ ;  /* 0x000000292c0672a5 */ /* 0x000fe2000f8e023f */
[----:B-1----:R-:W-:Y:S01]  /*12c0*/  VIADD R4, R4, 0xffffffe ;  /* 0x0ffffffe04047836 */ /* 0x002fe20000000000 */
[----:B------:R-:W-:-:S02]  /*12d0*/  UIMAD.WIDE.U32 UR10, UR48, UR61, URZ ;  /* 0x0000003d300a72a5 */ /* 0x000fc4000f8e003f */
[----:B------:R-:W-:Y:S01]  /*12e0*/  UIMAD UR12, UR60, UR61, UR12 ;  /* 0x0000003d3c0c72a4 */ /* 0x000fe2000f8e020c */
[----:B------:R-:W1:Y:S01]  /*12f0*/  F2I.FTZ.U32.TRUNC.NTZ R5, R4 ;  /* 0x0000000400057305 */ /* 0x000e62000021f000 */
[----:B------:R-:W-:Y:S02]  /*1300*/  UIMAD UR17, UR7, UR10, URZ ;  /* 0x0000000a071172a4 */ /* 0x000fe4000f8e023f */
[----:B------:R-:W-:Y:S02]  /*1310*/  UIADD3 UR14, UR11, UR12, URZ ;  /* 0x0000000c0b0e7290 */ /* 0x000fe4000fffe03f */
[----:B------:R-:W-:Y:S02]  /*1320*/  USEL UR37, UR13, URZ, UP2 ;  /* 0x0000003f0d257287 */ /* 0x000fe40009000000 */
[----:B------:R-:W-:Y:S02]  /*1330*/  UIADD3 UR47, UR19, UR23, URZ ;  /* 0x00000017132f7290 */ /* 0x000fe4000fffe03f */
[----:B------:R-:W-:-:S02]  /*1340*/  UIMAD.WIDE.U32 UR12, UR6, UR10, URZ ;  /* 0x0000000a060c72a5 */ /* 0x000fc4000f8e003f */
[----:B------:R-:W-:Y:S02]  /*1350*/  @UP1 UIADD3 UR47, UR15, UR24, URZ ;  /* 0x000000180f2f1290 */ /* 0x000fe4000fffe03f */
[----:B------:R-:W-:Y:S01]  /*1360*/  UIMAD.WIDE.U32 UR10, UR6, UR16, URZ ;  /* 0x00000010060a72a5 */ /* 0x000fe2000f8e003f */
[--C-:B-1----:R-:W-:Y:S01]  /*1370*/  IMAD.MOV R0, RZ, RZ, -R5.reuse ;  /* 0x000000ffff007224 */ /* 0x102fe200078e0a05 */
[----:B------:R-:W-:Y:S01]  /*1380*/  UIMAD UR14, UR6, UR14, UR17 ;  /* 0x0000000e060e72a4 */ /* 0x000fe2000f8e0211 */
[----:B------:R-:W-:Y:S01]  /*1390*/  IMAD.MOV.U32 R4, RZ, RZ, RZ ;  /* 0x000000ffff047224 */ /* 0x000fe200078e00ff */
[----:B------:R-:W-:Y:S01]  /*13a0*/  UIMAD UR15, UR7, UR16, URZ ;  /* 0x00000010070f72a4 */ /* 0x000fe2000f8e023f */
[----:B------:R-:W-:Y:S01]  /*13b0*/  IMAD R3, R0, R6, RZ ;  /* 0x0000000600037224 */ /* 0x000fe200078e02ff */
[----:B------:R-:W-:Y:S01]  /*13c0*/  IABS R0, UR59 ;  /* 0x0000003b00007c13 */ /* 0x000fe20008000000 */
[----:B------:R-:W-:Y:S01]  /*13d0*/  ULDC UR40, c[0x0][0x2c4] ;  /* 0x0000b10000287ab9 */ /* 0x000fe20000000800 */
[----:B------:R-:W-:Y:S01]  /*13e0*/  USEL UR58, UR12, UR10, !UP1 ;  /* 0x0000000a0c3a7287 */ /* 0x000fe2000c800000 */
[----:B------:R-:W-:Y:S01]  /*13f0*/  IMAD.HI.U32 R3, R5, R3, R4 ;  /* 0x0000000305037227 */ /* 0x000fe200078e0004 */
[----:B------:R-:W-:-:S02]  /*1400*/  UIADD3 UR49, UR13, UR14, URZ ;  /* 0x0000000e0d317290 */ /* 0x000fc4000fffe03f */
[----:B------:R-:W-:Y:S02]  /*1410*/  @UP1 UIADD3 UR49, UR11, UR15, URZ ;  /* 0x0000000f0b311290 */ /* 0x000fe4000fffe03f */
[----:B------:R-:W-:Y:S01]  /*1420*/  @UP3 UIMAD UR10, UR48, UR40, URZ ;  /* 0x00000028300a32a4 */ /* 0x000fe2000f8e023f */
[----:B------:R-:W-:Y:S01]  /*1430*/  IMAD.HI.U32 R3, R3, R0, RZ ;  /* 0x0000000003037227 */ /* 0x000fe200078e00ff */
[----:B------:R-:W-:Y:S02]  /*1440*/  ULOP3.LUT UR11, UR46, 0xffffff80, URZ, 0xc0, !UPT ;  /* 0xffffff802e0b7892 */ /* 0x000fe4000f8ec03f */
[----:B------:R-:W-:Y:S01]  /*1450*/  UISETP.NE.AND UP0, UPT, UR33, -0x1, UPT ;  /* 0xffffffff2100788c */ /* 0x000fe2000bf05270 */
[----:B------:R-:W-:Y:S01]  /*1460*/  IMAD.MOV R4, RZ, RZ, -R3 ;  /* 0x000000ffff047224 */ /* 0x000fe200078e0a03 */
[----:B------:R-:W-:Y:S02]  /*1470*/  @UP3 USEL UR10, UR10, UR16, !UP1 ;  /* 0x000000100a0a3287 */ /* 0x000fe4000c800000 */
[----:B------:R-:W-:Y:S01]  /*1480*/  UIADD3 UR14, UR11, -0x80, URZ ;  /* 0xffffff800b0e7890 */ /* 0x000fe2000fffe03f */
[----:B------:R-:W-:Y:S01]  /*1490*/  IMAD R0, R6, R4, R0 ;  /* 0x0000000406007224 */ /* 0x000fe200078e0200 */
[----:B------:R-:W-:Y:S01]  /*14a0*/  @UP3 ULDC UR15, c[0x0][0x2e4] ;  /* 0x0000b900000f3ab9 */ /* 0x000fe20000000800 */
[----:B------:R-:W-:-:S02]  /*14b0*/  @!UP3 UIMAD UR11, UR48, UR41, UR59 ;  /* 0x00000029300bb2a4 */ /* 0x000fc4000f8e023b */
[----:B------:R-:W-:Y:S01]  /*14c0*/  @UP3 UIMAD UR23, UR59, UR15, UR10 ;  /* 0x0000000f3b1732a4 */ /* 0x000fe2000f8e020a */
[----:B------:R-:W-:Y:S01]  /*14d0*/  ISETP.GT.U32.AND P1, PT, R6, R0, PT ;  /* 0x000000000600720c */ /* 0x000fe20003f24070 */
[----:B------:R-:W-:Y:S02]  /*14e0*/  USHF.R.S32.HI UR17, URZ, 0x1f, UR14 ;  /* 0x0000001f3f117899 */ /* 0x000fe4000801140e */
[----:B------:R-:W-:Y:S02]  /*14f0*/  UIADD3 UR10, UP2, UR14, UR36, URZ ;  /* 0x000000240e0a7290 */ /* 0x000fe4000ff5e03f */
[----:B------:R-:W-:Y:S01]  /*1500*/  @!UP3 UIMAD UR23, UR11, UR40, URZ ;  /* 0x000000280b17b2a4 */ /* 0x000fe2000f8e023f */
[----:B------:R-:W-:Y:S01]  /*1510*/  ULDC.U8 UR21, c[0x0][0x480] ;  /* 0x0001200000157ab9 */ /* 0x000fe20000000000 */
[----:B------:R-:W-:Y:S02]  /*1520*/  UIADD3.X UR11, UR17, UR37, URZ, UP2, !UPT ;  /* 0x00000025110b7290 */ /* 0x000fe400097fe43f */
[----:B------:R-:W-:-:S02]  /*1530*/  UIMAD UR7, UR7, UR10, URZ ;  /* 0x0000000a070772a4 */ /* 0x000fc4000f8e023f */
[----:B------:R-:W-:Y:S02]  /*1540*/  @UP0 UIADD3 UR22, UR31, UR33, URZ ;  /* 0x000000211f160290 */ /* 0x000fe4000fffe03f */
[-C--:B------:R-:W-:Y:S01]  /*1550*/  @!P1 IADD3 R0, R0, -R6.reuse, RZ ;  /* 0x8000000600009210 */ /* 0x080fe20007ffe0ff */
[----:B------:R-:W-:Y:S01]  /*1560*/  @!P1 VIADD R3, R3, 0x1 ;  /* 0x0000000103039836 */ /* 0x000fe20000000000 */
[----:B------:R-:W-:Y:S01]  /*1570*/  PLOP3.LUT P1, PT, PT, PT, UP0, 0x80, 0x0 ;  /* 0x000000000000781c */ /* 0x000fe20003f2f008 */
[----:B------:R-:W-:Y:S01]  /*1580*/  @UP0 UIADD3 UR25, UR31, UR33, URZ ;  /* 0x000000211f190290 */ /* 0x000fe2000fffe03f */
[----:B------:R-:W-:Y:S01]  /*1590*/  ISETP.GE.U32.AND P0, PT, R0, R6, PT ;  /* 0x000000060000720c */ /* 0x000fe20003f06070 */
[----:B------:R-:W-:Y:S01]  /*15a0*/  UISETP.NE.AND UP5, UPT, UR21, URZ, UPT ;  /* 0x0000003f1500728c */ /* 0x000fe2000bfa5270 */
[----:B------:R-:W-:Y:S01]  /*15b0*/  LOP3.LUT R0, R7, UR59, RZ, 0x3c, !PT ;  /* 0x0000003b07007c12 */ /* 0x000fe2000f8e3cff */
[----:B------:R-:W-:Y:S01]  /*15c0*/  @UP0 ULDC.64 UR18, c[0x0][0x250] ;  /* 0x0000940000120ab9 */ /* 0x000fe20000000a00 */
[----:B------:R-:W-:Y:S01]  /*15d0*/  @UP0 ULDC.64 UR20, c[0x0][0x248] ;  /* 0x0000920000140ab9 */ /* 0x000fe20000000a00 */
[----:B------:R-:W-:Y:S01]  /*15e0*/  UIMAD.WIDE.U32 UR40, UR6, UR10, URZ ;  /* 0x0000000a062872a5 */ /* 0x000fe2000f8e003f */
[----:B------:R-:W-:Y:S01]  /*15f0*/  ISETP.GE.AND P2, PT, R0, RZ, PT ;  /* 0x000000ff0000720c */ /* 0x000fe20003f46270 */
[----:B------:R-:W-:-:S02]  /*1600*/  UIMAD UR10, UR6, UR11, UR7 ;  /* 0x0000000b060a72a4 */ /* 0x000fc4000f8e0207 */
[----:B------:R-:W-:Y:S02]  /*1610*/  @UP0 UIMAD.WIDE.U32 UR12, UR22, UR20, URZ ;  /* 0x00000014160c02a5 */ /* 0x000fe4000f8e003f */
[----:B------:R-:W-:Y:S02]  /*1620*/  @UP0 UIMAD.WIDE.U32 UR6, UR25, UR18, URZ ;  /* 0x00000012190602a5 */ /* 0x000fe4000f8e003f */
[----:B------:R-:W-:Y:S01]  /*1630*/  UIMAD UR52, UR59, UR44, URZ ;  /* 0x0000002c3b3472a4 */ /* 0x000fe2000f8e023f */
[----:B------:R-:W-:Y:S01]  /*1640*/  @P0 VIADD R3, R3, 0x1 ;  /* 0x0000000103030836 */ /* 0x000fe20000000000 */
[----:B------:R-:W-:Y:S01]  /*1650*/  @UP0 UIMAD UR15, UR22, UR21, URZ ;  /* 0x00000015160f02a4 */ /* 0x000fe2000f8e023f */
[----:B------:R-:W-:Y:S01]  /*1660*/  PLOP3.LUT P0, PT, PT, PT, UP3, 0x80, 0x0 ;  /* 0x000000000000781c */ /* 0x000fe20003f0f038 */
[----:B------:R-:W-:Y:S02]  /*1670*/  @UP0 UIMAD UR11, UR25, UR19, URZ ;  /* 0x00000013190b02a4 */ /* 0x000fe4000f8e023f */
[----:B------:R-:W-:Y:S01]  /*1680*/  USEL UR54, UR45, URZ, UP5 ;  /* 0x0000003f2d367287 */ /* 0x000fe2000a800000 */
[----:B------:R-:W-:Y:S01]  /*1690*/  @!P2 IADD3 R3, -R3, RZ, RZ ;  /* 0x000000ff0303a210 */ /* 0x000fe20007ffe1ff */
[----:B------:R-:W-:Y:S01]  /*16a0*/  USHF.R.S32.HI UR51, URZ, 0x1f, UR30 ;  /* 0x0000001f3f337899 */ /* 0x000fe2000801141e */
[----:B------:R-:W-:Y:S01]  /*16b0*/  @!P3 LOP3.LUT R3, RZ, R7, RZ, 0x33, !PT ;  /* 0x00000007ff03b212 */ /* 0x000fe200078e33ff */
[----:B------:R-:W-:-:S02]  /*16c0*/  @!UP1 UIADD3 UR50, UR29, UR27, URZ ;  /* 0x0000001b1d329290 */ /* 0x000fc4000fffe03f */
[----:B------:R-:W-:Y:S02]  /*16d0*/  USHF.R.S32.HI UR56, URZ, 0x1f, UR52 ;  /* 0x0000001f3f387899 */ /* 0x000fe40008011434 */
[----:B------:R-:W-:Y:S02]  /*16e0*/  USEL UR55, UR26, URZ, UP5 ;  /* 0x0000003f1a377287 */ /* 0x000fe4000a800000 */
[----:B------:R-:W-:Y:S02]  /*16f0*/  @UP0 UIADD3 UR44, UR7, UR11, URZ ;  /* 0x0000000b072c0290 */ /* 0x000fe4000fffe03f */
[----:B------:R-:W-:Y:S02]  /*1700*/  UIADD3 UR53, UR41, UR10, URZ ;  /* 0x0000000a29357290 */ /* 0x000fe4000fffe03f */
[----:B------:R-:W-:Y:S01]  /*1710*/  @UP0 UIADD3 UR45, UR13, UR15, URZ ;  /* 0x0000000f0d2d0290 */ /* 0x000fe2000fffe03f */
[----:B------:R-:W-:Y:S01]  /*1720*/  @UP0 UMOV UR39, UR12 ;  /* 0x0000000c00270c82 */ /* 0x000fe20008000000 */
[----:B------:R-:W-:Y:S01]  /*1730*/  @UP0 UMOV UR37, UR6 ;  /* 0x0000000600250c82 */ /* 0x000fe20008000000 */
[----:B------:R-:W-:Y:S09]  /*1740*/  @P1 BRA `(.L_x_2) ;  /* 0x0000000000301947 */ /* 0x000ff20003800000 */
[----:B------:R-:W-:Y:S01]  /*1750*/  USHF.R.S32.HI UR6, URZ, 0x1f, UR31 ;  /* 0x0000001f3f067899 */ /* 0x000fe2000801141f */
[----:B------:R-:W-:-:S03]  /*1760*/  ULDC.64 UR20, c[0x0][0x248] ;  /* 0x0000920000147ab9 */ /* 0x000fc60000000a00 */
[----:B------:R-:W-:Y:S02]  /*1770*/  UIMAD UR10, UR6, UR20, URZ ;  /* 0x00000014060a72a4 */ /* 0x000fe4000f8e023f */
[----:B------:R-:W-:Y:S02]  /*1780*/  UIMAD.WIDE.U32 UR6, UR31, UR20, URZ ;  /* 0x000000141f0672a5 */ /* 0x000fe4000f8e003f */
[----:B------:R-:W-:-:S04]  /*1790*/  UIMAD UR10, UR31, UR21, UR10 ;  /* 0x000000151f0a72a4 */ /* 0x000fc8000f8e020a */
[----:B------:R-:W-:-:S03]  /*17a0*/  UIADD3 UR7, UR7, UR10, URZ ;  /* 0x0000000a07077290 */ /* 0x000fc6000fffe03f */
[----:B------:R-:W-:Y:S02]  /*17b0*/  ULDC.64 UR10, c[0x0][0x230] ;  /* 0x00008c00000a7ab9 */ /* 0x000fe40000000a00 */
[----:B------:R-:W-:Y:S02]  /*17c0*/  UIMAD UR12, UR60, UR10, URZ ;  /* 0x0000000a3c0c72a4 */ /* 0x000fe4000f8e023f */
[----:B------:R-:W-:Y:S02]  /*17d0*/  UIMAD.WIDE.U32 UR6, UR48, UR10, UR6 ;  /* 0x0000000a300672a5 */ /* 0x000fe4000f8e0006 */
[----:B------:R-:W-:-:S04]  /*17e0*/  UIMAD UR11, UR48, UR11, UR12 ;  /* 0x0000000b300b72a4 */ /* 0x000fc8000f8e020c */
[----:B------:R-:W-:Y:S01]  /*17f0*/  UIADD3 UR45, UR7, UR11, URZ ;  /* 0x0000000b072d7290 */ /* 0x000fe2000fffe03f */
[----:B------:R-:W-:-:S11]  /*1800*/  UMOV UR39, UR6 ;  /* 0x0000000600277c82 */ /* 0x000fd60008000000 */
.L_x_2:
[----:B------:R-:W-:Y:S05]  /*1810*/  @P1 BRA `(.L_x_3) ;  /* 0x0000000000301947 */ /* 0x000fea0003800000 */
[----:B------:R-:W-:Y:S01]  /*1820*/  USHF.R.S32.HI UR6, URZ, 0x1f, UR31 ;  /* 0x0000001f3f067899 */ /* 0x000fe2000801141f */
[----:B------:R-:W-:-:S03]  /*1830*/  ULDC.64 UR18, c[0x0][0x250] ;  /* 0x0000940000127ab9 */ /* 0x000fc60000000a00 */
[----:B------:R-:W-:Y:S02]  /*1840*/  UIMAD UR10, UR6, UR18, URZ ;  /* 0x00000012060a72a4 */ /* 0x000fe4000f8e023f */
[----:B------:R-:W-:Y:S02]  /*1850*/  UIMAD.WIDE.U32 UR6, UR31, UR18, URZ ;  /* 0x000000121f0672a5 */ /* 0x000fe4000f8e003f */
[----:B------:R-:W-:-:S03]  /*1860*/  UIMAD UR12, UR31, UR19, UR10 ;  /* 0x000000131f0c72a4 */ /* 0x000fc6000f8e020a */
[----:B------:R-:W-:Y:S01]  /*1870*/  ULDC.64 UR10, c[0x0][0x238] ;  /* 0x00008e00000a7ab9 */ /* 0x000fe20000000a00 */
[----:B------:R-:W-:Y:S02]  /*1880*/  UIADD3 UR7, UR7, UR12, URZ ;  /* 0x0000000c07077290 */ /* 0x000fe4000fffe03f */
[----:B------:R-:W-:Y:S02]  /*1890*/  UIMAD UR12, UR60, UR10, URZ ;  /* 0x0000000a3c0c72a4 */ /* 0x000fe4000f8e023f */
[----:B------:R-:W-:Y:S02]  /*18a0*/  UIMAD.WIDE.U32 UR6, UR48, UR10, UR6 ;  /* 0x0000000a300672a5 */ /* 0x000fe4000f8e0006 */
[----:B------:R-:W-:-:S04]  /*18b0*/  UIMAD UR11, UR48, UR11, UR12 ;  /* 0x0000000b300b72a4 */ /* 0x000fc8000f8e020c */
[----:B------:R-:W-:Y:S01]  /*18c0*/  UIADD3 UR44, UR7, UR11, URZ ;  /* 0x0000000b072c7290 */ /* 0x000fe2000fffe03f */
[----:B------:R-:W-:-:S11]  /*18d0*/  UMOV UR37, UR6 ;  /* 0x0000000600257c82 */ /* 0x000fd60008000000 */
.L_x_3:
[----:B------:R-:W-:Y:S01]  /*18e0*/  @UP1 UMOV UR7, UR34 ;  /* 0x0000002200071c82 */ /* 0x000fe20008000000 */
[----:B------:R-:W-:Y:S01]  /*18f0*/  @!UP1 UMOV UR7, UR28 ;  /* 0x0000001c00079c82 */ /* 0x000fe20008000000 */
[----:B------:R-:W-:Y:S01]  /*1900*/  SHF.R.S32.HI R16, RZ, 0x1f, R3 ;  /* 0x0000001fff107819 */ /* 0x000fe20000011403 */
[----:B------:R-:W-:Y:S06]  /*1910*/  @!P0 BRA `(.L_x_4) ;  /* 0x00000000001c8947 */ /* 0x000fec0003800000 */
[----:B------:R-:W-:Y:S01]  /*1920*/  @!UP1 UIMAD UR16, UR48, UR61, URZ ;  /* 0x0000003d301092a4 */ /* 0x000fe2000f8e023f */
[----:B------:R-:W-:Y:S01]  /*1930*/  ULDC UR6, c[0x0][0x2c0] ;  /* 0x0000b00000067ab9 */ /* 0x000fe20000000800 */
[----:B------:R-:W-:Y:S02]  /*1940*/  ULDC UR10, c[0x0][0x2e4] ;  /* 0x0000b900000a7ab9 */ /* 0x000fe40000000800 */
[----:B------:R-:W-:Y:S02]  /*1950*/  ULEA UR10, UR6, UR10, 0x7 ;  /* 0x0000000a060a7291 */ /* 0x000fe4000f8e383f */
[----:B------:R-:W-:-:S04]  /*1960*/  ULEA UR6, UR48, UR16, 0x7 ;  /* 0x0000001030067291 */ /* 0x000fc8000f8e383f */
[----:B------:R-:W-:Y:S01]  /*1970*/  UIMAD UR6, UR10, UR59, UR6 ;  /* 0x0000003b0a0672a4 */ /* 0x000fe2000f8e0206 */
[----:B------:R-:W-:Y:S11]  /*1980*/  BRA `(.L_x_5) ;  /* 0x00000000000c7947 */ /* 0x000ff60003800000 */
.L_x_4:
[----:B------:R-:W-:Y:S02]  /*1990*/  ULDC UR6, c[0x0][0x270] ;  /* 0x00009c0000067ab9 */ /* 0x000fe40000000800 */
[----:B------:R-:W-:-:S04]  /*19a0*/  UIMAD UR6, UR48, UR6, UR59 ;  /* 0x00000006300672a4 */ /* 0x000fc8000f8e023b */
[----:B------:R-:W-:-:S12]  /*19b0*/  UIMAD UR6, UR6, UR61, URZ ;  /* 0x0000003d060672a4 */ /* 0x000fd8000f8e023f */
.L_x_5:
[----:B------:R-:W1:Y:S01]  /*19c0*/  S2R R5, SR_TID.X ;  /* 0x0000000000057919 */ /* 0x000e620000002100 */
[----:B------:R-:W2:Y:S01]  /*19d0*/  LDC.64 R12, c[0x0][0x420] ;  /* 0x00010800ff0c7b82 */ /* 0x000ea20000000a00 */
[----:B------:R-:W-:Y:S01]  /*19e0*/  USHF.R.S32.HI UR12, URZ, 0x1f, UR59 ;  /* 0x0000001f3f0c7899 */ /* 0x000fe2000801143b */
[----:B------:R-:W-:Y:S01]  /*19f0*/  BSSY B1, `(.L_x_1) ;  /* 0x0000664000017945 */ /* 0x000fe20003800000 */
[----:B------:R-:W-:Y:S01]  /*1a00*/  UIADD3 UR34, UR14, UR6, URZ ;  /* 0x000000060e227290 */ /* 0x000fe2000fffe03f */
[----:B------:R-:W-:Y:S01]  /*1a10*/  ULDC UR10, c[0x0][0x2dc] ;  /* 0x0000b700000a7ab9 */ /* 0x000fe20000000800 */
[----:B------:R-:W-:Y:S01]  /*1a20*/  ULDC UR11, c[0x0][0x270] ;  /* 0x00009c00000b7ab9 */ /* 0x000fe20000000800 */
[----:B------:R-:W-:Y:S01]  /*1a30*/  ULDC.64 UR24, c[0x0][0x210] ;  /* 0x0000840000187ab9 */ /* 0x000fe20000000a00 */
[----:B------:R-:W-:Y:S02]  /*1a40*/  UIMAD UR16, UR10, UR11, URZ ;  /* 0x0000000b0a1072a4 */ /* 0x000fe4000f8e023f */
[----:B------:R-:W-:-:S02]  /*1a50*/  UISETP.GE.AND UP4, UPT, UR38, 0x1, UPT ;  /* 0x000000012600788c */ /* 0x000fc4000bf86270 */
[----:B------:R-:W-:Y:S01]  /*1a60*/  USHF.L.U32 UR15, UR16, 0x7, URZ ;  /* 0x00000007100f7899 */ /* 0x000fe2000800063f */
[----:B------:R-:W-:Y:S01]  /*1a70*/  ULDC.64 UR28, c[0x0][0x3e0] ;  /* 0x0000f800001c7ab9 */ /* 0x000fe20000000a00 */
[----:B------:R-:W-:Y:S01]  /*1a80*/  ULDC.64 UR26, c[0x0][0x400] ;  /* 0x00010000001a7ab9 */ /* 0x000fe20000000a00 */
[----:B------:R-:W-:Y:S01]  /*1a90*/  UIADD3 UR13, UR14, UR23, URZ ;  /* 0x000000170e0d7290 */ /* 0x000fe2000fffe03f */
[----:B------:R-:W-:Y:S02]  /*1aa0*/  ULDC.64 UR60, c[0x0][0x478] ;  /* 0x00011e00003c7ab9 */ /* 0x000fe40000000a00 */
[----:B------:R-:W-:Y:S01]  /*1ab0*/  ULDC.64 UR22, c[0x0][0x2b0] ;  /* 0x0000ac0000167ab9 */ /* 0x000fe20000000a00 */
[----:B------:R-:W-:Y:S02]  /*1ac0*/  ULEA.HI.SX32 UR36, UR46, 0xffffffff, 0x19 ;  /* 0xffffffff2e247891 */ /* 0x000fe4000f8fca3f */
[----:B------:R-:W-:Y:S01]  /*1ad0*/  UIMAD.WIDE UR22, UR13, 0x4, UR22 ;  /* 0x000000040d1678a5 */ /* 0x000fe2000f8e0216 */
[----:B--2---:R-:W-:Y:S01]  /*1ae0*/  IMAD R10, R12, UR17, RZ ;  /* 0x000000110c0a7c24 */ /* 0x004fe2000f8e02ff */
[----:B------:R-:W-:Y:S01]  /*1af0*/  UIMAD.WIDE UR34, UR34, 0x4, UR60 ;  /* 0x00000004222278a5 */ /* 0x000fe2000f8e023c */
[----:B-1----:R-:W-:-:S04]  /*1b00*/  SHF.R.S32.HI R14, RZ, 0x1f, R5 ;  /* 0x0000001fff0e7819 */ /* 0x002fc80000011405 */
[CC--:B------:R-:W-:Y:S02]  /*1b10*/  LEA.HI R0, R14.reuse, R5.reuse, RZ, 0x2 ;  /* 0x000000050e007211 */ /* 0x0c0fe400078f10ff */
[----:B------:R-:W-:Y:S02]  /*1b20*/  LEA.HI R14, R14, R5, RZ, 0x5 ;  /* 0x000000050e0e7211 */ /* 0x000fe400078f28ff */
[----:B------:R-:W-:Y:S02]  /*1b30*/  LOP3.LUT R4, R0, 0xfffffffc, RZ, 0xc0, !PT ;  /* 0xfffffffc00047812 */ /* 0x000fe400078ec0ff */
[----:B------:R-:W-:Y:S02]  /*1b40*/  SHF.R.S32.HI R0, RZ, 0x2, R0 ;  /* 0x00000002ff007819 */ /* 0x000fe40000011400 */
[----:B------:R-:W-:Y:S01]  /*1b50*/  LOP3.LUT R15, R14, 0xffffffe0, RZ, 0xc0, !PT ;  /* 0xffffffe00e0f7812 */ /* 0x000fe200078ec0ff */
[----:B------:R-:W-:Y:S01]  /*1b60*/  IMAD.IADD R4, R5, 0x1, -R4 ;  /* 0x0000000105047824 */ /* 0x000fe200078e0a04 */
[----:B------:R-:W-:-:S02]  /*1b70*/  SHF.R.S32.HI R22, RZ, 0x1f, R0 ;  /* 0x0000001fff167819 */ /* 0x000fc40000011400 */
[----:B------:R-:W-:Y:S01]  /*1b80*/  IADD3 R6, P0, R0, UR14, RZ ;  /* 0x0000000e00067c10 */ /* 0x000fe2000ff1e0ff */
[----:B------:R-:W-:Y:S02]  /*1b90*/  IMAD.SHL.U32 R4, R4, 0x8, RZ ;  /* 0x0000000804047824 */ /* 0x000fe400078e00ff */
[----:B------:R-:W-:Y:S01]  /*1ba0*/  IMAD.IADD R15, R5, 0x1, -R15 ;  /* 0x00000001050f7824 */ /* 0x000fe200078e0a0f */
[----:B------:R-:W-:Y:S02]  /*1bb0*/  IADD3.X R7, R22, UR17, RZ, P0, !PT ;  /* 0x0000001116077c10 */ /* 0x000fe400087fe4ff */
[----:B------:R-:W-:-:S03]  /*1bc0*/  SHF.R.S32.HI R5, RZ, 0x1f, R4 ;  /* 0x0000001fff057819 */ /* 0x000fc60000011404 */
[----:B------:R-:W-:Y:S02]  /*1bd0*/  IMAD R7, R7, UR42, RZ ;  /* 0x0000002a07077c24 */ /* 0x000fe4000f8e02ff */
[----:B------:R-:W-:-:S04]  /*1be0*/  IMAD.WIDE.U32 R8, R6, UR42, R4 ;  /* 0x0000002a06087c25 */ /* 0x000fc8000f8e0004 */
[----:B------:R-:W-:Y:S01]  /*1bf0*/  IMAD R11, R6, UR43, R7 ;  /* 0x0000002b060b7c24 */ /* 0x000fe2000f8e0207 */
[----:B------:R-:W-:Y:S01]  /*1c00*/  IADD3 R6, P0, R4, UR7, RZ ;  /* 0x0000000704067c10 */ /* 0x000fe2000ff1e0ff */
[----:B------:R-:W-:Y:S01]  /*1c10*/  ULDC.64 UR6, c[0x0][0x428] ;  /* 0x00010a0000067ab9 */ /* 0x000fe20000000a00 */
[----:B------:R-:W-:Y:S01]  /*1c20*/  IADD3 R8, P1, R8, UR57, RZ ;  /* 0x0000003908087c10 */ /* 0x000fe2000ff3e0ff */
[----:B------:R-:W-:Y:S01]  /*1c30*/  UIMAD UR10, UR12, UR6, URZ ;  /* 0x000000060c0a72a4 */ /* 0x000fe2000f8e023f */
[----:B------:R-:W-:Y:S02]  /*1c40*/  IADD3.X R7, R5, UR50, RZ, P0, !PT ;  /* 0x0000003205077c10 */ /* 0x000fe400087fe4ff */
[----:B------:R-:W-:Y:S01]  /*1c50*/  IADD3.X R9, R9, UR47, R11, P1, !PT ;  /* 0x0000002f09097c10 */ /* 0x000fe20008ffe40b */
[----:B------:R-:W-:Y:S01]  /*1c60*/  IMAD R11, R13, UR14, R10 ;  /* 0x0000000e0d0b7c24 */ /* 0x000fe2000f8e020a */
[----:B------:R-:W-:Y:S01]  /*1c70*/  UIMAD UR11, UR59, UR7, UR10 ;  /* 0x000000073b0b72a4 */ /* 0x000fe2000f8e020a */
[----:B------:R-:W-:-:S04]  /*1c80*/  IMAD.WIDE.U32 R6, R12, UR14, R6 ;  /* 0x0000000e0c067c25 */ /* 0x000fc8000f8e0006 */
[----:B------:R-:W-:Y:S01]  /*1c90*/  IMAD.U32 R10, RZ, RZ, UR6 ;  /* 0x00000006ff0a7e24 */ /* 0x000fe2000f8e00ff */
[----:B------:R-:W-:Y:S01]  /*1ca0*/  ULDC.64 UR6, c[0x0][0x258] ;  /* 0x0000960000067ab9 */ /* 0x000fe20000000a00 */
[----:B------:R-:W-:Y:S01]  /*1cb0*/  IMAD.IADD R7, R7, 0x1, R11 ;  /* 0x0000000107077824 */ /* 0x000fe200078e020b */
[----:B------:R-:W-:Y:S01]  /*1cc0*/  UIMAD UR10, UR12, UR6, URZ ;  /* 0x000000060c0a72a4 */ /* 0x000fe2000f8e023f */
[----:B------:R-:W-:Y:S01]  /*1cd0*/  SHF.R.S32.HI R11, RZ, 0x5, R14 ;  /* 0x00000005ff0b7819 */ /* 0x000fe2000001140e */
[----:B------:R-:W-:Y:S02]  /*1ce0*/  IMAD.WIDE.U32 R6, R10, UR59, R6 ;  /* 0x0000003b0a067c25 */ /* 0x000fe4000f8e0006 */
[----:B------:R-:W-:Y:S02]  /*1cf0*/  UIMAD UR12, UR59, UR7, UR10 ;  /* 0x000000073b0c72a4 */ /* 0x000fe4000f8e020a */
[----:B------:R-:W-:Y:S01]  /*1d00*/  USHF.R.S32.HI UR7, URZ, 0x1f, UR15 ;  /* 0x0000001f3f077899 */ /* 0x000fe2000801140f */
[----:B------:R-:W-:Y:S01]  /*1d10*/  IMAD.U32 R10, RZ, RZ, UR6 ;  /* 0x00000006ff0a7e24 */ /* 0x000fe2000f8e00ff */
[----:B------:R-:W-:Y:S01]  /*1d20*/  UIADD3 UR6, UP3, UP2, UR40, UR15, UR52 ;  /* 0x0000000f28067290 */ /* 0x000fe2000fa7e034 */
[----:B------:R-:W-:-:S02]  /*1d30*/  IMAD R11, R11, UR16, R15 ;  /* 0x000000100b0b7c24 */ /* 0x000fc4000f8e020f */
[----:B------:R-:W-:Y:S01]  /*1d40*/  IMAD.WIDE.U32 R8, R10, UR59, R8 ;  /* 0x0000003b0a087c25 */ /* 0x000fe2000f8e0008 */
[----:B------:R-:W-:Y:S02]  /*1d50*/  UIADD3 UR10, UP1, UP0, UR55, UR6, UR58 ;  /* 0x00000006370a7290 */ /* 0x000fe4000f83e03a */
[----:B------:R-:W-:Y:S01]  /*1d60*/  UIADD3.X UR6, UR53, UR7, UR56, UP3, UP2 ;  /* 0x0000000735067290 */ /* 0x000fe20009fe4438 */
[----:B------:R-:W-:Y:S01]  /*1d70*/  VIADD R14, R9, UR12 ;  /* 0x0000000c090e7c36 */ /* 0x000fe20008000000 */
[----:B------:R-:W-:Y:S01]  /*1d80*/  LEA R214, P0, R8, UR24, 0x1 ;  /* 0x0000001808d67c11 */ /* 0x000fe2000f8008ff */
[----:B------:R-:W-:Y:S01]  /*1d90*/  VIADD R7, R7, UR11 ;  /* 0x0000000b07077c36 */ /* 0x000fe20008000000 */
[----:B------:R-:W-:Y:S01]  /*1da0*/  UIADD3.X UR6, UR54, UR6, UR49, UP1, UP0 ;  /* 0x0000000636067290 */ /* 0x000fe20008fe0431 */
[-C--:B------:R-:W-:Y:S01]  /*1db0*/  IMAD R10, R22, R12.reuse, RZ ;  /* 0x0000000c160a7224 */ /* 0x080fe200078e02ff */
[----:B------:R-:W-:Y:S01]  /*1dc0*/  LEA.HI.X R215, R8, UR25, R14, 0x1, P0 ;  /* 0x0000001908d77c11 */ /* 0x000fe200080f0c0e */
[----:B------:R-:W-:Y:S01]  /*1dd0*/  IMAD.WIDE.U32 R6, R0, R12, R6 ;  /* 0x0000000c00067225 */ /* 0x000fe200078e0006 */
[----:B------:R-:W-:-:S02]  /*1de0*/  PLOP3.LUT P0, PT, PT, PT, UP4, 0x80, 0x0 ;  /* 0x000000000000781c */ /* 0x000fc40003f0f048 */
[----:B------:R-:W-:Y:S01]  /*1df0*/  IADD3 R8, P2, R11, UR10, RZ ;  /* 0x0000000a0b087c10 */ /* 0x000fe2000ff5e0ff */
[----:B------:R-:W-:Y:S01]  /*1e00*/  IMAD R9, R0, R13, R10 ;  /* 0x0000000d00097224 */ /* 0x000fe200078e020a */
[----:B------:R-:W-:Y:S02]  /*1e10*/  LEA R10, P3, R6, UR28, 0x1 ;  /* 0x0000001c060a7c11 */ /* 0x000fe4000f8608ff */
[----:B------:R-:W-:Y:S01]  /*1e20*/  LEA R221, P1, R8, UR26, 0x2 ;  /* 0x0000001a08dd7c11 */ /* 0x000fe2000f8210ff */
[----:B------:R-:W-:Y:S01]  /*1e30*/  IMAD.IADD R9, R7, 0x1, R9 ;  /* 0x0000000107097824 */ /* 0x000fe200078e0209 */
[----:B------:R-:W-:-:S04]  /*1e40*/  LEA.HI.X.SX32 R7, R11, UR6, 0x1, P2 ;  /* 0x000000060b077c11 */ /* 0x000fc800090f0eff */
[----:B------:R-:W-:Y:S02]  /*1e50*/  LEA.HI.X R11, R6, UR29, R9, 0x1, P3 ;  /* 0x0000001d060b7c11 */ /* 0x000fe400098f0c09 */
[----:B------:R-:W-:Y:S01]  /*1e60*/  LEA.HI.X R220, R8, UR27, R7, 0x2, P1 ;  /* 0x0000001b08dc7c11 */ /* 0x000fe200088f1407 */
[----:B------:R-:W-:Y:S06]  /*1e70*/  @!P0 BRA `(.L_x_6) ;  /* 0x0000005800508947 */ /* 0x000fec0003800000 */
[----:B------:R-:W-:Y:S01]  /*1e80*/  UIMAD UR6, UR51, UR18, URZ ;  /* 0x00000012330672a4 */ /* 0x000fe2000f8e023f */
[C---:B------:R-:W-:Y:S01]  /*1e90*/  VIADD R15, R0.reuse, 0x40 ;  /* 0x00000040000f7836 */ /* 0x040fe20000000000 */
[----:B------:R-:W-:Y:S01]  /*1ea0*/  UIMAD UR10, UR32, -0x80, UR5 ;  /* 0xffffff80200a78a4 */ /* 0x000fe2000f8e0205 */
[----:B------:R-:W-:Y:S01]  /*1eb0*/  IMAD.U32 R6, RZ, RZ, UR18 ;  /* 0x00000012ff067e24 */ /* 0x000fe2000f8e00ff */
[----:B------:R-:W-:Y:S01]  /*1ec0*/  UMOV UR7, UR36 ;  /* 0x0000002400077c82 */ /* 0x000fe20008000000 */
[----:B------:R-:W-:Y:S01]  /*1ed0*/  UIMAD UR11, UR30, UR19, UR6 ;  /* 0x000000131e0b72a4 */ /* 0x000fe2000f8e0206 */
[----:B------:R-:W-:Y:S01]  /*1ee0*/  IMAD.U32 R8, RZ, RZ, UR20 ;  /* 0x00000014ff087e24 */ /* 0x000fe2000f8e00ff */
[----:B------:R-:W-:Y:S01]  /*1ef0*/  UIMAD UR6, UR7, -0x80, UR38 ;  /* 0xffffff80070678a4 */ /* 0x000fe2000f8e0226 */
[----:B------:R-:W-:Y:S01]  /*1f00*/  ISETP.GE.AND P4, PT, R0, UR10, PT ;  /* 0x0000000a00007c0c */ /* 0x000fe2000bf86270 */
[----:B------:R-:W-:Y:S01]  /*1f10*/  IMAD.WIDE.U32 R6, R6, UR30, R4 ;  /* 0x0000001e06067c25 */ /* 0x000fe2000f8e0004 */
[----:B------:R-:W-:Y:S01]  /*1f20*/  ISETP.GE.AND P3, PT, R15, UR10, PT ;  /* 0x0000000a0f007c0c */ /* 0x000fe2000bf66270 */
[----:B------:R-:W-:-:S02]  /*1f30*/  ULDC.64 UR12, c[0x0][0x268] ;  /* 0x00009a00000c7ab9 */ /* 0x000fc40000000a00 */
[----:B------:R-:W-:Y:S01]  /*1f40*/  ISETP.GE.AND P1, PT, R15, UR6, PT ;  /* 0x000000060f007c0c */ /* 0x000fe2000bf26270 */
[----:B------:R-:W-:Y:S01]  /*1f50*/  IMAD.U32 R14, RZ, RZ, UR11 ;  /* 0x0000000bff0e7e24 */ /* 0x000fe2000f8e00ff */
[----:B------:R-:W-:Y:S01]  /*1f60*/  UIMAD UR11, UR51, UR20, URZ ;  /* 0x00000014330b72a4 */ /* 0x000fe2000f8e023f */
[----:B------:R-:W-:Y:S01]  /*1f70*/  IMAD.WIDE.U32 R8, R8, UR30, R4 ;  /* 0x0000001e08087c25 */ /* 0x000fe2000f8e0004 */
[----:B------:R-:W-:Y:S02]  /*1f80*/  IADD3 R4, P0, R6, UR37, RZ ;  /* 0x0000002506047c10 */ /* 0x000fe4000ff1e0ff */
[----:B------:R-:W-:Y:S01]  /*1f90*/  UIMAD UR14, UR30, UR21, UR11 ;  /* 0x000000151e0e72a4 */ /* 0x000fe2000f8e020b */
[----:B------:R-:W-:Y:S01]  /*1fa0*/  VIADD R5, R247, 0x8 ;  /* 0x00000008f7057836 */ /* 0x000fe20000000000 */
[----:B------:R-:W1:Y:S01]  /*1fb0*/  @!P4 LDC.64 R18, c[0x0][0x220] ;  /* 0x00008800ff12cb82 */ /* 0x000e620000000a00 */
[----:B------:R-:W-:Y:S01]  /*1fc0*/  IMAD.SHL.U32 R15, R13, 0x80, RZ ;  /* 0x000000800d0f7824 */ /* 0x000fe200078e00ff */
[----:B------:R-:W-:Y:S01]  /*1fd0*/  ULDC.64 UR10, c[0x0][0x260] ;  /* 0x00009800000a7ab9 */ /* 0x000fe20000000a00 */
[----:B------:R-:W-:Y:S01]  /*1fe0*/  IMAD.WIDE.U32 R12, R12, 0x80, RZ ;  /* 0x000000800c0c7825 */ /* 0x000fe200078e00ff */
[----:B------:R-:W-:-:S02]  /*1ff0*/  ISETP.GE.AND P6, PT, R5, UR6, PT ;  /* 0x0000000605007c0c */ /* 0x000fc4000bfc6270 */
[----:B------:R-:W-:Y:S01]  /*2000*/  IADD3.X R5, R7, UR44, R14, P0, !PT ;  /* 0x0000002c07057c10 */ /* 0x000fe200087fe40e */
[----:B------:R-:W-:Y:S01]  /*2010*/  IMAD.MOV.U32 R216, RZ, RZ, R10 ;  /* 0x000000ffffd87224 */ /* 0x000fe200078e000a */
[----:B------:R-:W-:Y:S01]  /*2020*/  IADD3 R10, P0, R8, UR39, RZ ;  /* 0x00000027080a7c10 */ /* 0x000fe2000ff1e0ff */
[----:B------:R-:W-:Y:S01]  /*2030*/  IMAD R6, R16, UR12, RZ ;  /* 0x0000000c10067c24 */ /* 0x000fe2000f8e02ff */
[----:B------:R-:W2:Y:S01]  /*2040*/  @!P3 LDC.64 R20, c[0x0][0x220] ;  /* 0x00008800ff14bb82 */ /* 0x000ea20000000a00 */
[----:B------:R-:W-:Y:S01]  /*2050*/  IMAD.U32 R8, RZ, RZ, UR14 ;  /* 0x0000000eff087e24 */ /* 0x000fe2000f8e00ff */
[----:B------:R-:W-:Y:S01]  /*2060*/  @!P1 IADD3 R14, P2, R216, R12, RZ ;  /* 0x0000000cd80e9210 */ /* 0x000fe20007f5e0ff */
[----:B------:R-:W-:Y:S01]  /*2070*/  IMAD R7, R3, UR13, R6 ;  /* 0x0000000d03077c24 */ /* 0x000fe2000f8e0206 */
[----:B------:R-:W-:Y:S01]  /*2080*/  @!P3 IADD3 R12, P5, R0, 0x40, RZ ;  /* 0x00000040000cb810 */ /* 0x000fe20007fbe0ff */
[----:B------:R-:W-:Y:S02]  /*2090*/  IMAD R6, R16, UR10, RZ ;  /* 0x0000000a10067c24 */ /* 0x000fe4000f8e02ff */
[----:B------:R-:W-:Y:S01]  /*20a0*/  IMAD.MOV.U32 R217, RZ, RZ, R11 ;  /* 0x000000ffffd97224 */ /* 0x000fe200078e000b */
[----:B------:R-:W-:Y:S01]  /*20b0*/  IADD3.X R11, R9, UR45, R8, P0, !PT ;  /* 0x0000002d090b7c10 */ /* 0x000fe200087fe408 */
[----:B------:R-:W-:Y:S01]  /*20c0*/  IMAD R9, R3, UR11, R6 ;  /* 0x0000000b03097c24 */ /* 0x000fe2000f8e0206 */
[----:B------:R-:W-:Y:S01]  /*20d0*/  USHF.L.U32 UR11, UR43, 0x7, URZ ;  /* 0x000000072b0b7899 */ /* 0x000fe2000800063f */
[----:B------:R-:W-:Y:S01]  /*20e0*/  @!P3 IMAD.X R6, RZ, RZ, R22, P5 ;  /* 0x000000ffff06b224 */ /* 0x000fe200028e0616 */
[----:B------:R-:W-:Y:S01]  /*20f0*/  @!P1 IADD3.X R15, R217, R13, R15, P2, !PT ;  /* 0x0000000dd90f9210 */ /* 0x000fe200017fe40f */
[----:B------:R-:W-:Y:S01]  /*2100*/  IMAD.WIDE.U32 R4, R3, UR12, R4 ;  /* 0x0000000c03047c25 */ /* 0x000fe2000f8e0004 */
[----:B------:R-:W-:-:S03]  /*2110*/  UIMAD.WIDE.U32 UR12, UR42, 0x80, URZ ;  /* 0x000000802a0c78a5 */ /* 0x000fc6000f8e003f */
[----:B------:R-:W-:Y:S01]  /*2120*/  IMAD.WIDE.U32 R10, R3, UR10, R10 ;  /* 0x0000000a030a7c25 */ /* 0x000fe2000f8e000a */
[----:B------:R-:W-:-:S03]  /*2130*/  ULEA.HI UR10, UR7, UR7, URZ, 0x1 ;  /* 0x00000007070a7291 */ /* 0x000fc6000f8f083f */
[----:B------:R-:W-:Y:S01]  /*2140*/  @!P3 IMAD R8, R6, UR18, RZ ;  /* 0x000000120608bc24 */ /* 0x000fe2000f8e02ff */
[----:B------:R-:W-:Y:S01]  /*2150*/  ULOP3.LUT UR10, UR10, 0xfffffffe, URZ, 0xc0, !UPT ;  /* 0xfffffffe0a0a7892 */ /* 0x000fe2000f8ec03f */
[----:B------:R-:W-:Y:S02]  /*2160*/  IMAD.IADD R7, R5, 0x1, R7 ;  /* 0x0000000105077824 */ /* 0x000fe400078e0207 */
[----:B------:R-:W-:Y:S01]  /*2170*/  @!P4 IMAD R3, R22, UR18, RZ ;  /* 0x000000121603cc24 */ /* 0x000fe2000f8e02ff */
[----:B------:R-:W-:Y:S01]  /*2180*/  UIADD3 UR10, UR7, -UR10, URZ ;  /* 0x8000000a070a7290 */ /* 0x000fe2000fffe03f */
[----:B------:R-:W-:Y:S02]  /*2190*/  @!P4 IMAD.MOV.U32 R6, RZ, RZ, R4 ;  /* 0x000000ffff06c224 */ /* 0x000fe400078e0004 */
[----:B------:R-:W-:Y:S01]  /*21a0*/  IMAD.IADD R5, R11, 0x1, R9 ;  /* 0x000000010b057824 */ /* 0x000fe200078e0209 */
[----:B------:R-:W-:Y:S01]  /*21b0*/  UISETP.NE.AND UP0, UPT, UR10, 0x1, UPT ;  /* 0x000000010a00788c */ /* 0x000fe2000bf05270 */
[----:B------:R-:W-:-:S02]  /*21c0*/  @!P3 IMAD R11, R12, UR19, R8 ;  /* 0x000000130c0bbc24 */ /* 0x000fc4000f8e0208 */
[----:B------:R-:W-:Y:S01]  /*21d0*/  @!P3 IMAD.MOV.U32 R16, RZ, RZ, R4 ;  /* 0x000000ffff10b224 */ /* 0x000fe200078e0004 */
[----:B------:R-:W-:Y:S01]  /*21e0*/  UMOV UR10, UR23 ;  /* 0x00000017000a7c82 */ /* 0x000fe20008000000 */
[----:B------:R-:W-:Y:S02]  /*21f0*/  @!P3 IMAD.MOV.U32 R17, RZ, RZ, R7 ;  /* 0x000000ffff11b224 */ /* 0x000fe400078e0007 */
[C---:B------:R-:W-:Y:S01]  /*2200*/  @!P4 IMAD R13, R0.reuse, UR19, R3 ;  /* 0x00000013000dcc24 */ /* 0x040fe2000f8e0203 */
[C---:B------:R-:W-:Y:S01]  /*2210*/  @!P3 IADD3 R3, P2, R0.reuse, 0x40, RZ ;  /* 0x000000400003b810 */ /* 0x040fe20007f5e0ff */
[----:B------:R-:W-:-:S04]  /*2220*/  @!P4 IMAD.WIDE.U32 R8, R0, UR18, R6 ;  /* 0x000000120008cc25 */ /* 0x000fc8000f8e0006 */
[----:B------:R-:W-:Y:S01]  /*2230*/  @!P3 IMAD.WIDE.U32 R6, R12, UR18, R16 ;  /* 0x000000120c06bc25 */ /* 0x000fe2000f8e0010 */
[----:B-1----:R-:W-:-:S03]  /*2240*/  @!P4 LEA R12, P0, R8, R18, 0x1 ;  /* 0x00000012080cc211 */ /* 0x002fc600078008ff */
[----:B------:R-:W-:Y:S02]  /*2250*/  @!P4 IMAD.IADD R9, R9, 0x1, R13 ;  /* 0x000000010909c824 */ /* 0x000fe400078e020d */
[--C-:B------:R-:W-:Y:S02]  /*2260*/  @!P4 IMAD.MOV.U32 R4, RZ, RZ, R10.reuse ;  /* 0x000000ffff04c224 */ /* 0x100fe400078e000a */
[----:B------:R-:W-:Y:S01]  /*2270*/  @!P3 IMAD.MOV.U32 R16, RZ, RZ, R10 ;  /* 0x000000ffff10b224 */ /* 0x000fe200078e000a */
[----:B------:R-:W-:Y:S01]  /*2280*/  @!P4 LEA.HI.X R13, R8, R19, R9, 0x1, P0 ;  /* 0x00000013080dc211 */ /* 0x000fe200000f0c09 */
[----:B------:R-:W-:Y:S01]  /*2290*/  @!P3 IMAD.X R18, RZ, RZ, R22, P2 ;  /* 0x000000ffff12b224 */ /* 0x000fe200010e0616 */
[----:B------:R-:W-:Y:S01]  /*22a0*/  PLOP3.LUT P0, PT, PT, PT, UP5, 0x80, 0x0 ;  /* 0x000000000000781c */ /* 0x000fe20003f0f058 */
[----:B------:R-:W-:Y:S01]  /*22b0*/  @!P3 IMAD.IADD R11, R7, 0x1, R11 ;  /* 0x00000001070bb824 */ /* 0x000fe200078e020b */
[----:B--2---:R-:W-:Y:S01]  /*22c0*/  @!P3 LEA R10, P2, R6, R20, 0x1 ;  /* 0x00000014060ab211 */ /* 0x004fe200078408ff */
[----:B------:R-:W-:-:S02]  /*22d0*/  @!P3 IMAD.MOV.U32 R17, RZ, RZ, R5 ;  /* 0x000000ffff11b224 */ /* 0x000fc400078e0005 */
[----:B------:R-:W-:Y:S01]  /*22e0*/  @!P4 IMAD R7, R22, UR20, RZ ;  /* 0x000000141607cc24 */ /* 0x000fe2000f8e02ff */
[----:B------:R-:W-:Y:S01]  /*22f0*/  @!P3 LEA.HI.X R11, R6, R21, R11, 0x1, P2 ;  /* 0x00000015060bb211 */ /* 0x000fe200010f0c0b */
[----:B------:R-:W-:Y:S01]  /*2300*/  @!P3 IMAD R6, R18, UR20, RZ ;  /* 0x000000141206bc24 */ /* 0x000fe2000f8e02ff */
[C---:B------:R-:W-:Y:S01]  /*2310*/  ISETP.GE.AND P2, PT, R0.reuse, UR6, PT ;  /* 0x0000000600007c0c */ /* 0x040fe2000bf46270 */
[----:B------:R-:W-:Y:S01]  /*2320*/  @!P4 IMAD R9, R0, UR21, R7 ;  /* 0x000000150009cc24 */ /* 0x000fe2000f8e0207 */
[----:B------:R-:W1:Y:S01]  /*2330*/  @!P3 LDC.64 R18, c[0x0][0x218] ;  /* 0x00008600ff12bb82 */ /* 0x000e620000000a00 */
[----:B------:R-:W-:-:S07]  /*2340*/  @!P3 IMAD R20, R3, UR21, R6 ;  /* 0x000000150314bc24 */ /* 0x000fce000f8e0206 */
[----:B------:R-:W-:Y:S01]  /*2350*/  @P0 BAR.SYNC.DEFER_BLOCKING 0x0 ;  /* 0x0000000000000b1d */ /* 0x000fe20000010000 */
[----:B------:R-:W-:Y:S01]  /*2360*/  @!P3 IMAD.WIDE.U32 R6, R3, UR20, R16 ;  /* 0x000000140306bc25 */ /* 0x000fe2000f8e0010 */
[----:B------:R-:W-:-:S03]  /*2370*/  PLOP3.LUT P0, PT, PT, PT, UP0, 0x80, 0x0 ;  /* 0x000000000000781c */ /* 0x000fc60003f0f008 */
[----:B------:R-:W-:-:S03]  /*2380*/  @!P4 IMAD.WIDE.U32 R4, R0, UR20, R4 ;  /* 0x000000140004cc25 */ /* 0x000fc6000f8e0004 */
[----:B------:R-:W2:Y:S01]  /*2390*/  @!P4 LDC.64 R16, c[0x0][0x218] ;  /* 0x00008600ff10cb82 */ /* 0x000ea20000000a00 */
[C---:B------:R-:W-:Y:S01]  /*23a0*/  LEA R0, R245.reuse, UR4, 0x1 ;  /* 0x00000004f5007c11 */ /* 0x040fe2000f8e08ff */
[----:B------:R-:W-:Y:S02]  /*23b0*/  VIADD R8, R245, 0x1000 ;  /* 0x00001000f5087836 */ /* 0x000fe40000000000 */
[----:B------:R-:W-:Y:S01]  /*23c0*/  IMAD.U32 R3, RZ, RZ, UR11 ;  /* 0x0000000bff037e24 */ /* 0x000fe2000f8e00ff */
[----:B------:R-:W-:Y:S01]  /*23d0*/  UMOV UR11, UR22 ;  /* 0x00000016000b7c82 */ /* 0x000fe20008000000 */
[----:B------:R-:W-:Y:S02]  /*23e0*/  @!P3 IMAD.IADD R7, R7, 0x1, R20 ;  /* 0x000000010707b824 */ /* 0x000fe400078e0214 */
[----:B------:R-:W-:Y:S02]  /*23f0*/  IMAD.MOV.U32 R239, RZ, RZ, 0x7f800000 ;  /* 0x7f800000ffef7424 */ /* 0x000fe400078e00ff */
[----:B------:R-:W-:-:S02]  /*2400*/  IMAD.MOV.U32 R240, RZ, RZ, 0x7f800000 ;  /* 0x7f800000fff07424 */ /* 0x000fc400078e00ff */
[----:B------:R-:W-:Y:S02]  /*2410*/  IMAD.MOV.U32 R237, RZ, RZ, 0x7f800000 ;  /* 0x7f800000ffed7424 */ /* 0x000fe400078e00ff */
[----:B------:R-:W-:Y:S01]  /*2420*/  IMAD.MOV.U32 R238, RZ, RZ, 0x7f800000 ;  /* 0x7f800000ffee7424 */ /* 0x000fe200078e00ff */
[----:B------:R-:W-:Y:S04]  /*2430*/  @P4 STS [R0+0x8000], RZ ;  /* 0x008000ff00004388 */ /* 0x000fe80000000800 */
[----:B------:R-:W-:Y:S04]  /*2440*/  @P4 STS [R0+0x8004], RZ ;  /* 0x008004ff00004388 */ /* 0x000fe80000000800 */
[----:B------:R-:W-:Y:S04]  /*2450*/  @P4 STS.64 [R0+0x8008], RZ ;  /* 0x008008ff00004388 */ /* 0x000fe80000000a00 */
[----:B------:R-:W-:Y:S01]  /*2460*/  @!PT LDS RZ, [RZ] ;  /* 0x00000000fffff984 */ /* 0x000fe20000000800 */
[----:B------:R-:W-:Y:S01]  /*2470*/  @!PT LDS RZ, [RZ] ;  /* 0x00000000fffff984 */ /* 0x000fe20000000800 */
[----:B------:R-:W-:Y:S01]  /*2480*/  @!PT LDS RZ, [RZ] ;  /* 0x00000000fffff984 */ /* 0x000fe20000000800 */
[----:B------:R3:W-:Y:S04]  /*2490*/  @!P4 LDGSTS.E.BYPASS.LTC128B.128 [R0+0x8000], desc[UR8][R12.64] ;  /* 0x080000000c00cfae */ /* 0x0007e8000b901d48 */
[----:B------:R-:W-:Y:S04]  /*24a0*/  @P3 STS.128 [R0+0x9000], RZ ;  /* 0x009000ff00003388 */ /* 0x000fe80000000c00 */
[----:B------:R-:W-:Y:S01]  /*24b0*/  @!PT LDS RZ, [RZ] ;  /* 0x00000000fffff984 */ /* 0x000fe20000000800 */
[----:B------:R-:W-:Y:S01]  /*24c0*/  @!PT LDS RZ, [RZ] ;  /* 0x00000000fffff984 */ /* 0x000fe20000000800 */
[----:B------:R-:W-:Y:S01]  /*24d0*/  @!PT LDS RZ, [RZ] ;  /* 0x00000000fffff984 */ /* 0x000fe20000000800 */
[----:B------:R4:W-:Y:S04]  /*24e0*/  @!P3 LDGSTS.E.BYPASS.LTC128B.128 [R0+0x9000], desc[UR8][R10.64] ;  /* 0x090000000a00bfae */ /* 0x0009e8000b901d48 */
[----:B------:R-:W0:Y:S04]  /*24f0*/  LDGDEPBAR ;  /* 0x00000000000079af */ /* 0x000e280000000000 */
[----:B------:R-:W-:Y:S04]  /*2500*/  @P2 STS [R0+0x4000], RZ ;  /* 0x004000ff00002388 */ /* 0x000fe80000000800 */
[----:B------:R-:W-:Y:S04]  /*2510*/  @P2 STS [R0+0x4004], RZ ;  /* 0x004004ff00002388 */ /* 0x000fe80000000800 */
[----:B------:R-:W-:Y:S01]  /*2520*/  @P2 STS.64 [R0+0x4008], RZ ;  /* 0x004008ff00002388 */ /* 0x000fe20000000a00 */
[----:B---3--:R-:W-:-:S03]  /*2530*/  SEL R12, R8, R245, !P0 ;  /* 0x000000f5080c7207 */ /* 0x008fc60004000000 */
[----:B------:R-:W-:Y:S01]  /*2540*/  @!PT LDS RZ, [RZ] ;  /* 0x00000000fffff984 */ /* 0x000fe20000000800 */
[----:B------:R-:W-:Y:S01]  /*2550*/  @!PT LDS RZ, [RZ] ;  /* 0x00000000fffff984 */ /* 0x000fe20000000800 */
[----:B------:R-:W-:Y:S01]  /*2560*/  @!PT LDS RZ, [RZ] ;  /* 0x00000000fffff984 */ /* 0x000fe20000000800 */
[----:B------:R-:W-:Y:S01]  /*2570*/  @!P2 LDGSTS.E.BYPASS.LTC128B.128 [R0+0x4000], desc[UR8][R216.64] ;  /* 0x04000000d800afae */ /* 0x000fe2000b901d48 */
[----:B------:R-:W-:-:S03]  /*2580*/  LEA R222, R12, UR4, 0x1 ;  /* 0x000000040cde7c11 */ /* 0x000fc6000f8e08ff */
[----:B------:R-:W-:Y:S01]  /*2590*/  @P1 STS.128 [R0+0x5000], RZ ;  /* 0x005000ff00001388 */ /* 0x000fe20000000c00 */
[----:B----4-:R-:W-:-:S03]  /*25a0*/  @!P1 IADD3 R10, P5, R214, UR12, RZ ;  /* 0x0000000cd60a9c10 */ /* 0x010fc6000ffbe0ff */
[----:B------:R-:W-:Y:S01]  /*25b0*/  @!PT LDS RZ, [RZ] ;  /* 0x00000000fffff984 */ /* 0x000fe20000000800 */
[----:B------:R-:W-:Y:S01]  /*25c0*/  @!PT LDS RZ, [RZ] ;  /* 0x00000000fffff984 */ /* 0x000fe20000000800 */
[----:B------:R-:W-:Y:S01]  /*25d0*/  @!PT LDS RZ, [RZ] ;  /* 0x00000000fffff984 */ /* 0x000fe20000000800 */
[----:B------:R-:W-:Y:S01]  /*25e0*/  @!P1 LDGSTS.E.BYPASS.LTC128B.128 [R0+0x5000], desc[UR8][R14.64] ;  /* 0x050000000e009fae */ /* 0x000fe2000b901d48 */
[----:B------:R-:W-:Y:S01]  /*25f0*/  @!P1 IADD3.X R11, R215, UR13, R3, P5, !PT ;  /* 0x0000000dd70b9c10 */ /* 0x000fe2000affe403 */
[----:B------:R-:W-:Y:S01]  /*2600*/  @!P4 IMAD.IADD R3, R5, 0x1, R9 ;  /* 0x000000010503c824 */ /* 0x000fe200078e0209 */
[C---:B--2---:R-:W-:Y:S01]  /*2610*/  @!P4 LEA R8, P5, R4.reuse, R16, 0x1 ;  /* 0x000000100408c211 */ /* 0x044fe200078a08ff */
[C---:B------:R-:W-:Y:S01]  /*2620*/  VIADD R5, R247.reuse, 0x40 ;  /* 0x00000040f7057836 */ /* 0x040fe20000000000 */
[----:B------:R-:W-:Y:S02]  /*2630*/  @P2 STS [R222], RZ ;  /* 0x000000ffde002388 */ /* 0x000fe40000000800 */
[----:B------:R-:W-:Y:S01]  /*2640*/  @!P4 LEA.HI.X R9, R4, R17, R3, 0x1, P5 ;  /* 0x000000110409c211 */ /* 0x000fe200028f0c03 */
[C---:B------:R-:W-:Y:S01]  /*2650*/  VIADD R3, R247.reuse, 0x48 ;  /* 0x00000048f7037836 */ /* 0x040fe20000000000 */
[----:B------:R-:W-:Y:S01]  /*2660*/  @P2 STS [R222+0x4], RZ ;  /* 0x000004ffde002388 */ /* 0x000fe20000000800 */
[----:B------:R-:W-:-:S03]  /*2670*/  ISETP.GE.AND P5, PT, R247, UR6, PT ;  /* 0x00000006f7007c0c */ /* 0x000fc6000bfa6270 */
[----:B------:R-:W-:Y:S04]  /*2680*/  @P2 STS [R222+0x8], RZ ;  /* 0x000008ffde002388 */ /* 0x000fe80000000800 */
[----:B------:R-:W-:Y:S04]  /*2690*/  @P2 STS [R222+0xc], RZ ;  /* 0x00000cffde002388 */ /* 0x000fe80000000800 */
[----:B------:R-:W-:Y:S01]  /*26a0*/  @!PT LDS RZ, [RZ] ;  /* 0x00000000fffff984 */ /* 0x000fe20000000800 */
[----:B------:R-:W-:Y:S01]  /*26b0*/  @!PT LDS RZ, [RZ] ;  /* 0x00000000fffff984 */ /* 0x000fe20000000800 */
[----:B------:R-:W-:Y:S01]  /*26c0*/  @!PT LDS RZ, [RZ] ;  /* 0x00000000fffff984 */ /* 0x000fe20000000800 */
[----:B------:R-:W-:Y:S01]  /*26d0*/  @!P2 LDGSTS.E.BYPASS.LTC128B.128 [R222], desc[UR8][R214.64] ;  /* 0x00000000d6deafae */ /* 0x000fe2000b901d48 */
[----:B-1----:R-:W-:-:S03]  /*26e0*/  @!P3 LEA R4, P2, R6, R18, 0x1 ;  /* 0x000000120604b211 */ /* 0x002fc600078408ff */
[----:B------:R-:W-:Y:S04]  /*26f0*/  @P1 STS [R222+0x1000], RZ ;  /* 0x001000ffde001388 */ /* 0x000fe80000000800 */
[----:B------:R-:W-:Y:S04]  /*2700*/  @P1 STS [R222+0x1004], RZ ;  /* 0x001004ffde001388 */ /* 0x000fe80000000800 */
[----:B------:R-:W-:Y:S04]  /*2710*/  @P1 STS [R222+0x1008], RZ ;  /* 0x001008ffde001388 */ /* 0x000fe80000000800 */
[----:B------:R-:W-:Y:S04]  /*2720*/  @P1 STS [R222+0x100c], RZ ;  /* 0x00100cffde001388 */ /* 0x000fe80000000800 */
[----:B------:R-:W-:Y:S01]  /*2730*/  @!PT LDS RZ, [RZ] ;  /* 0x00000000fffff984 */ /* 0x000fe20000000800 */
[----:B------:R-:W-:Y:S01]  /*2740*/  @!PT LDS RZ, [RZ] ;  /* 0x00000000fffff984 */ /* 0x000fe20000000800 */
[----:B------:R-:W-:Y:S01]  /*2750*/  @!PT LDS RZ, [RZ] ;  /* 0x00000000fffff984 */ /* 0x000fe20000000800 */
[----:B------:R-:W-:Y:S01]  /*2760*/  @!P1 LDGSTS.E.BYPASS.LTC128B.128 [R222+0x1000], desc[UR8][R10.64] ;  /* 0x010000000ade9fae */ /* 0x000fe2000b901d48 */
[----:B------:R-:W-:-:S02]  /*2770*/  ISETP.GE.AND P1, PT, R5, UR6, PT ;  /* 0x0000000605007c0c */ /* 0x000fc4000bf26270 */
[----:B------:R-:W-:Y:S01]  /*2780*/  @!P3 LEA.HI.X R5, R6, R19, R7, 0x1, P2 ;  /* 0x000000130605b211 */ /* 0x000fe200010f0c07 */
[----:B------:R-:W-:Y:S01]  /*2790*/  @P4 STS [R0+0x6000], RZ ;  /* 0x006000ff00004388 */ /* 0x000fe20000000800 */
[----:B------:R-:W-:Y:S01]  /*27a0*/  ISETP.GE.AND P2, PT, R3, UR6, PT ;  /* 0x0000000603007c0c */ /* 0x000fe2000bf46270 */
[----:B------:R-:W-:Y:S02]  /*27b0*/  IMAD.SHL.U32 R6, R247, 0x4, RZ ;  /* 0x00000004f7067824 */ /* 0x000fe400078e00ff */
[----:B------:R-:W-:Y:S04]  /*27c0*/  @P4 STS [R0+0x6004], RZ ;  /* 0x006004ff00004388 */ /* 0x000fe80000000800 */
[----:B------:R-:W-:Y:S04]  /*27d0*/  @P4 STS.64 [R0+0x6008], RZ ;  /* 0x006008ff00004388 */ /* 0x000fe80000000a00 */
[----:B------:R-:W-:Y:S01]  /*27e0*/  @!PT LDS RZ, [RZ] ;  /* 0x00000000fffff984 */ /* 0x000fe20000000800 */
[----:B------:R-:W-:Y:S01]  /*27f0*/  @!PT LDS RZ, [RZ] ;  /* 0x00000000fffff984 */ /* 0x000fe20000000800 */
[----:B------:R-:W-:Y:S01]  /*2800*/  @!PT LDS RZ, [RZ] ;  /* 0x00000000fffff984 */ /* 0x000fe20000000800 */
[----:B------:R1:W-:Y:S04]  /*2810*/  @!P4 LDGSTS.E.BYPASS.LTC128B.128 [R0+0x6000], desc[UR8][R8.64] ;  /* 0x060000000800cfae */ /* 0x0003e8000b901d48 */
[----:B------:R2:W-:Y:S04]  /*2820*/  @P3 STS.128 [R0+0x7000], RZ ;  /* 0x007000ff00003388 */ /* 0x0005e80000000c00 */
[----:B------:R-:W-:Y:S01]  /*2830*/  @!PT LDS RZ, [RZ] ;  /* 0x00000000fffff984 */ /* 0x000fe20000000800 */
[----:B------:R-:W-:Y:S01]  /*2840*/  @!PT LDS RZ, [RZ] ;  /* 0x00000000fffff984 */ /* 0x000fe20000000800 */
[----:B------:R-:W-:Y:S01]  /*2850*/  @!PT LDS RZ, [RZ] ;  /* 0x00000000fffff984 */ /* 0x000fe20000000800 */
[----:B------:R3:W-:Y:S04]  /*2860*/  @!P3 LDGSTS.E.BYPASS.LTC128B.128 [R0+0x7000], desc[UR8][R4.64] ;  /* 0x070000000400bfae */ /* 0x0007e8000b901d48 */
[----:B------:R-:W0:Y:S01]  /*2870*/  LDGDEPBAR ;  /* 0x00000000000079af */ /* 0x000e220000000000 */
[----:B-1----:R-:W-:-:S02]  /*2880*/  SHF.R.S32.HI R8, RZ, 0x1f, R247 ;  /* 0x0000001fff087819 */ /* 0x002fc400000114f7 */
[----:B---3--:R-:W-:Y:S01]  /*2890*/  IADD3 R4, P4, R6, UR11, RZ ;  /* 0x0000000b06047c10 */ /* 0x008fe2000ff9e0ff */
[----:B------:R-:W-:-:S04]  /*28a0*/  DEPBAR.LE SB0, 0x1 ;  /* 0x000080400000791a */ /* 0x000fc80000000000 */
[----:B--2---:R-:W-:Y:S02]  /*28b0*/  SHF.R.S32.HI R0, RZ, 0x1f, R3 ;  /* 0x0000001fff007819 */ /* 0x004fe40000011403 */
[----:B------:R-:W-:Y:S02]  /*28c0*/  @!P2 LEA R6, P3, R3, UR11, 0x2 ;  /* 0x0000000b0306ac11 */ /* 0x000fe4000f8610ff */
[----:B------:R-:W-:Y:S02]  /*28d0*/  SHF.L.U64.HI R5, R247, 0x2, R8 ;  /* 0x00000002f7057819 */ /* 0x000fe40000010208 */
[----:B------:R-:W-:Y:S02]  /*28e0*/  @!P2 LEA.HI.X R7, R3, UR10, R0, 0x2, P3 ;  /* 0x0000000a0307ac11 */ /* 0x000fe400098f1400 */
[----:B------:R-:W-:-:S03]  /*28f0*/  IADD3.X R5, R5, UR10, RZ, P4, !PT ;  /* 0x0000000a05057c10 */ /* 0x000fc6000a7fe4ff */
[----:B------:R-:W5:Y:S04]  /*2900*/  @!P2 LDG.E R238, desc[UR8][R6.64] ;  /* 0x0000000806eea981 */ /* 0x000f68000c1e1900 */
[----:B------:R-:W5:Y:S04]  /*2910*/  @!P5 LDG.E R239, desc[UR8][R4.64] ;  /* 0x0000000804efd981 */ /* 0x000f68000c1e1900 */
[----:B------:R-:W5:Y:S04]  /*2920*/  @!P6 LDG.E R240, desc[UR8][R4.64+0x20] ;  /* 0x0000200804f0e981 */ /* 0x000f68000c1e1900 */
[----:B------:R1:W5:Y:S01]  /*2930*/  @!P1 LDG.E R237, desc[UR8][R4.64+0x100] ;  /* 0x0001000804ed9981 */ /* 0x000362000c1e1900 */
[----:B------:R-:W-:Y:S01]  /*2940*/  BAR.SYNC.DEFER_BLOCKING 0x0 ;  /* 0x0000000000007b1d */ /* 0x000fe20000010000 */
[----:B------:R-:W-:-:S05]  /*2950*/  VIADD R0, R247, 0xffffff80 ;  /* 0xffffff80f7007836 */ /* 0x000fca0000000000 */
[----:B------:R2:W3:Y:S04]  /*2960*/  LDSM.16.M88.4 R116, [R149+0x8000] ;  /* 0x008000009574783b */ /* 0x0004e80000000200 */
[----:B------:R2:W4:Y:S04]  /*2970*/  LDSM.16.M88.4 R120, [R149+0x8400] ;  /* 0x008400009578783b */ /* 0x0005280000000200 */
[----:B------:R2:W2:Y:S04]  /*2980*/  LDSM.16.M88.4 R124, [R149+0x8800] ;  /* 0x00880000957c783b */ /* 0x0004a80000000200 */
[----:B------:R2:W2:Y:S04]  /*2990*/  LDSM.16.M88.4 R128, [R149+0x8c00] ;  /* 0x008c00009580783b */ /* 0x0004a80000000200 */
[----:B------:R2:W2:Y:S04]  /*29a0*/  LDSM.16.M88.4 R132, [R150+0x8000] ;  /* 0x008000009684783b */ /* 0x0004a80000000200 */
[----:B------:R2:W2:Y:S04]  /*29b0*/  LDSM.16.M88.4 R136, [R150+0x8400] ;  /* 0x008400009688783b */ /* 0x0004a80000000200 */
[----:B------:R2:W2:Y:S04]  /*29c0*/  LDSM.16.M88.4 R140, [R150+0x8800] ;  /* 0x00880000968c783b */ /* 0x0004a80000000200 */
[----:B------:R2:W2:Y:S01]  /*29d0*/  LDSM.16.M88.4 R144, [R150+0x8c00] ;  /* 0x008c00009690783b */ /* 0x0004a20000000200 */
[----:B------:R-:W-:Y:S01]  /*29e0*/  VIADD R148, R161, 0x1000 ;  /* 0x00001000a1947836 */ /* 0x000fe20000000000 */
[----:B------:R-:W-:Y:S01]  /*29f0*/  SHF.R.S32.HI R3, RZ, 0x1f, R0 ;  /* 0x0000001fff037819 */ /* 0x000fe20000011400 */
[----:B-1----:R-:W-:Y:S01]  /*2a00*/  VIADD R4, R156, 0x1000 ;  /* 0x000010009c047836 */ /* 0x002fe20000000000 */
[----:B------:R-:W-:-:S02]  /*2a10*/  UIADD3 UR6, UR30, 0x80, URZ ;  /* 0x000000801e067890 */ /* 0x000fc4000fffe03f */
[----:B------:R-:W-:Y:S02]  /*2a20*/  SHF.L.U64.HI R242, R0, 0x2, R3 ;  /* 0x0000000200f27819 */ /* 0x000fe40000010203 */
[----:B------:R-:W-:Y:S02]  /*2a30*/  SEL R148, R148, R161, !P0 ;  /* 0x000000a194947207 */ /* 0x000fe40004000000 */
[----:B------:R-:W-:Y:S01]  /*2a40*/  SEL R3, R4, R156, !P0 ;  /* 0x0000009c04037207 */ /* 0x000fe20004000000 */
[----:B------:R-:W-:Y:S01]  /*2a50*/  IMAD.SHL.U32 R244, R247, 0x4, RZ ;  /* 0x00000004f7f47824 */ /* 0x000fe200078e00ff */
[----:B------:R-:W-:Y:S01]  /*2a60*/  CS2R R94, SRZ ;  /* 0x00000000005e7805 */ /* 0x000fe2000001ff00 */
[----:B------:R-:W-:Y:S01]  /*2a70*/  IMAD.SHL.U32 R154, R161, 0x2, RZ ;  /* 0x00000002a19a7824 */ /* 0x000fe200078e00ff */
[----:B------:R-:W-:Y:S02]  /*2a80*/  CS2R R92, SRZ ;  /* 0x00000000005c7805 */ /* 0x000fe4000001ff00 */
[----:B------:R-:W-:-:S02]  /*2a90*/  CS2R R98, SRZ ;  /* 0x0000000000627805 */ /* 0x000fc4000001ff00 */
[----:B------:R-:W-:Y:S02]  /*2aa0*/  CS2R R96, SRZ ;  /* 0x0000000000607805 */ /* 0x000fe4000001ff00 */
[----:B------:R-:W-:Y:S02]  /*2ab0*/  CS2R R90, SRZ ;  /* 0x00000000005a7805 */ /* 0x000fe4000001ff00 */
[----:B------:R-:W-:Y:S02]  /*2ac0*/  CS2R R88, SRZ ;  /* 0x0000000000587805 */ /* 0x000fe4000001ff00 */
[----:B------:R-:W-:Y:S02]  /*2ad0*/  CS2R R86, SRZ ;  /* 0x0000000000567805 */ /* 0x000fe4000001ff00 */
        /* <DEDUP_REMOVED lines=9> */
[----:B------:R-:W-:Y:S01]  /*2b70*/  SHF.L.U64.HI R243, R247, 0x2, R8 ;  /* 0x00000002f7f37819 */ /* 0x000fe20000010208 */
[----:B------:R-:W-:Y:S01]  /*2b80*/  IMAD.SHL.U32 R241, R0, 0x4, RZ ;  /* 0x0000000400f17824 */ /* 0x000fe200078e00ff */
[----:B------:R-:W-:Y:S02]  /*2b90*/  LEA R148, R148, UR4, 0x1 ;  /* 0x0000000494947c11 */ /* 0x000fe4000f8e08ff */
[----:B------:R-:W-:Y:S01]  /*2ba0*/  LEA R3, R3, UR4, 0x1 ;  /* 0x0000000403037c11 */ /* 0x000fe2000f8e08ff */
[----:B------:R-:W-:Y:S02]  /*2bb0*/  USHF.L.U32 UR30, UR16, 0x3, URZ ;  /* 0x00000003101e7899 */ /* 0x000fe4000800063f */
[----:B------:R-:W-:Y:S02]  /*2bc0*/  USHF.L.U32 UR29, UR16, 0x4, URZ ;  /* 0x00000004101d7899 */ /* 0x000fe4000800063f */
[----:B------:R-:W-:-:S02]  /*2bd0*/  UIMAD UR28, UR16, 0x18, URZ ;  /* 0x00000018101c78a4 */ /* 0x000fc4000f8e023f */
[----:B------:R-:W-:Y:S02]  /*2be0*/  USHF.L.U32 UR27, UR16, 0x5, URZ ;  /* 0x00000005101b7899 */ /* 0x000fe4000800063f */
[----:B------:R-:W-:Y:S02]  /*2bf0*/  UIMAD UR26, UR16, 0x28, URZ ;  /* 0x00000028101a78a4 */ /* 0x000fe4000f8e023f */
[----:B------:R-:W-:Y:S02]  /*2c00*/  UIMAD UR25, UR16, 0x30, URZ ;  /* 0x00000030101978a4 */ /* 0x000fe4000f8e023f */
[----:B------:R-:W-:Y:S02]  /*2c10*/  UIMAD UR24, UR16, 0x38, URZ ;  /* 0x00000038101878a4 */ /* 0x000fe4000f8e023f */
[----:B------:R-:W-:Y:S02]  /*2c20*/  USHF.L.U32 UR23, UR16, 0x6, URZ ;  /* 0x0000000610177899 */ /* 0x000fe4000800063f */
[----:B------:R-:W-:-:S02]  /*2c30*/  UIMAD UR22, UR16, 0x48, URZ ;  /* 0x00000048101678a4 */ /* 0x000fc4000f8e023f */
[----:B------:R-:W-:Y:S02]  /*2c40*/  UIMAD UR21, UR16, 0x50, URZ ;  /* 0x00000050101578a4 */ /* 0x000fe4000f8e023f */
[----:B------:R-:W-:Y:S02]  /*2c50*/  UIMAD UR20, UR16, 0x58, URZ ;  /* 0x00000058101478a4 */ /* 0x000fe4000f8e023f */
[----:B------:R-:W-:Y:S02]  /*2c60*/  UIMAD UR19, UR16, 0x60, URZ ;  /* 0x00000060101378a4 */ /* 0x000fe4000f8e023f */
[----:B------:R-:W-:Y:S02]  /*2c70*/  UIMAD UR18, UR16, 0x68, URZ ;  /* 0x00000068101278a4 */ /* 0x000fe4000f8e023f */
[----:B------:R-:W-:Y:S02]  /*2c80*/  UIMAD UR17, UR16, 0x70, URZ ;  /* 0x00000070101178a4 */ /* 0x000fe4000f8e023f */
[----:B------:R-:W-:Y:S01]  /*2c90*/  UISETP.GE.AND UP0, UPT, UR6, UR5, UPT ;  /* 0x000000050600728c */ /* 0x000fe2000bf06270 */
[----:B------:R-:W-:Y:S01]  /*2ca0*/  UMOV UR13, UR34 ;  /* 0x00000022000d7c82 */ /* 0x000fe20008000000 */
[----:B------:R-:W-:-:S02]  /*2cb0*/  UIADD3 UR15, -UR15, URZ, URZ ;  /* 0x0000003f0f0f7290 */ /* 0x000fc4000fffe13f */
[----:B------:R-:W-:Y:S01]  /*2cc0*/  UIMAD UR16, UR16, 0x78, URZ ;  /* 0x00000078101078a4 */ /* 0x000fe2000f8e023f */
[----:B------:R-:W-:Y:S01]  /*2cd0*/  UMOV UR12, UR35 ;  /* 0x00000023000c7c82 */ /* 0x000fe20008000000 */
[----:B--234-:R-:W-:-:S10]  /*2ce0*/  ULDC UR6, c[0x0][0x2ec] ;  /* 0x0000bb0000067ab9 */ /* 0x01cfd40000000800 */
.L_x_9:
[----:B------:R-:W0:Y:S01]  /*2cf0*/  LDGDEPBAR ;  /* 0x00000000000079af */ /* 0x000e220000000000 */
[----:B------:R-:W-:Y:S01]  /*2d00*/  IMAD.IADD R112, R155, 0x1, R148 ;  /* 0x000000019b707824 */ /* 0x000fe200078e0294 */
[----:B------:R-:W-:Y:S01]  /*2d10*/  PLOP3.LUT P0, PT, PT, PT, UP0, 0x80, 0x0 ;  /* 0x000000000000781c */ /* 0x000fe20003f0f008 */
[----:B------:R-:W-:Y:S01]  /*2d20*/  UISETP.GE.AND UP3, UPT, UR7, 0x1, UPT ;  /* 0x000000010700788c */ /* 0x000fe2000bf66270 */
[----:B------:R-:W-:Y:S02]  /*2d30*/  PLOP3.LUT P2, PT, PT, PT, UP0, 0x80, 0x0 ;  /* 0x000000000000781c */ /* 0x000fe40003f4f008 */
[----:B------:R-:W-:Y:S02]  /*2d40*/  PLOP3.LUT P6, PT, PT, PT, UP0, 0x80, 0x0 ;  /* 0x000000000000781c */ /* 0x000fe40003fcf008 */
[----:B------:R-:W-:Y:S02]  /*2d50*/  PLOP3.LUT P5, PT, PT, PT, UP0, 0x80, 0x0 ;  /* 0x000000000000781c */ /* 0x000fe40003faf008 */
[----:B------:R-:W-:Y:S02]  /*2d60*/  PLOP3.LUT P1, PT, PT, PT, UP0, 0x80, 0x0 ;  /* 0x000000000000781c */ /* 0x000fe40003f2f008 */
[----:B-----5:R-:W-:Y:S02]  /*2d70*/  FSETP.NEU.FTZ.AND P3, PT, R239, -INF , PT ;  /* 0xff800000ef00780b */ /* 0x020fe40003f7d000 */
[----:B------:R-:W-:Y:S01]  /*2d80*/  PLOP3.LUT P4, PT, PT, PT, UP0, 0x80, 0x0 ;  /* 0x000000000000781c */ /* 0x000fe20003f8f008 */
[----:B------:R-:W-:Y:S04]  /*2d90*/  DEPBAR.LE SB0, 0x0 ;  /* 0x000080000000791a */ /* 0x000fe80000000000 */
[----:B------:R-:W-:Y:S06]  /*2da0*/  BAR.SYNC.DEFER_BLOCKING 0x0 ;  /* 0x0000000000007b1d */ /* 0x000fec0000010000 */
[----:B------:R-:W-:Y:S08]  /*2db0*/  LDSM.16.M88.4 R64, [R148] ;  /* 0x000000009440783b */ /* 0x000ff00000000200 */
[----:B------:R-:W1:Y:S08]  /*2dc0*/  LDSM.16.M88.4 R16, [R149+0x6000] ;  /* 0x006000009510783b */ /* 0x000e700000000200 */
[----:B------:R-:W2:Y:S08]  /*2dd0*/  LDSM.16.M88.4 R60, [R148+0x1000] ;  /* 0x00100000943c783b */ /* 0x000eb00000000200 */
[----:B------:R-:W3:Y:S08]  /*2de0*/  LDSM.16.M88.4 R32, [R149+0x6400] ;  /* 0x006400009520783b */ /* 0x000ef00000000200 */
[----:B------:R-:W4:Y:S08]  /*2df0*/  LDSM.16.M88.4 R48, [R149+0x6800] ;  /* 0x006800009530783b */ /* 0x000f300000000200 */
[----:B------:R-:W4:Y:S01]  /*2e00*/  LDSM.16.M88.4 R100, [R149+0x6c00] ;  /* 0x006c00009564783b */ /* 0x000f220000000200 */
[-C--:B-1----:R-:W-:Y:S07]  /*2e10*/  HMMA.16816.F32 R4, R64, R16.reuse, RZ ;  /* 0x000000104004723c */ /* 0x082fee00000018ff */
[----:B------:R-:W-:Y:S01]  /*2e20*/  LDSM.16.M88.4 R104, [R112] ;  /* 0x000000007068783b */ /* 0x000fe20000000200 */
[C---:B--2---:R-:W-:Y:S07]  /*2e30*/  HMMA.16816.F32 R8, R60.reuse, R16, RZ ;  /* 0x000000103c08723c */ /* 0x044fee00000018ff */
[----:B------:R-:W1:Y:S01]  /*2e40*/  LDSM.16.M88.4 R108, [R150+0x6000] ;  /* 0x00600000966c783b */ /* 0x000e620000000200 */
[-C--:B------:R-:W-:Y:S07]  /*2e50*/  HMMA.16816.F32 R12, R60, R18.reuse, RZ ;  /* 0x000000123c0c723c */ /* 0x080fee00000018ff */
[----:B------:R-:W2:Y:S01]  /*2e60*/  LDSM.16.M88.4 R112, [R112+0x1000] ;  /* 0x001000007070783b */ /* 0x000ea20000000200 */
[C---:B------:R-:W-:Y:S06]  /*2e70*/  HMMA.16816.F32 R16, R64.reuse, R18, RZ ;  /* 0x000000124010723c */ /* 0x040fec00000018ff */
[-C--:B---3--:R-:W-:Y:S06]  /*2e80*/  HMMA.16816.F32 R20, R64, R32.reuse, RZ ;  /* 0x000000204014723c */ /* 0x088fec00000018ff */
[C---:B------:R-:W-:Y:S06]  /*2e90*/  HMMA.16816.F32 R24, R60.reuse, R32, RZ ;  /* 0x000000203c18723c */ /* 0x040fec00000018ff */
[-C--:B------:R-:W-:Y:S06]  /*2ea0*/  HMMA.16816.F32 R28, R60, R34.reuse, RZ ;  /* 0x000000223c1c723c */ /* 0x080fec00000018ff */
[C---:B------:R-:W-:Y:S06]  /*2eb0*/  HMMA.16816.F32 R32, R64.reuse, R34, RZ ;  /* 0x000000224020723c */ /* 0x040fec00000018ff */
[-C--:B----4-:R-:W-:Y:S06]  /*2ec0*/  HMMA.16816.F32 R36, R64, R48.reuse, RZ ;  /* 0x000000304024723c */ /* 0x090fec00000018ff */
[C---:B------:R-:W-:Y:S06]  /*2ed0*/  HMMA.16816.F32 R40, R60.reuse, R48, RZ ;  /* 0x000000303c28723c */ /* 0x040fec00000018ff */
[-C--:B------:R-:W-:Y:S06]  /*2ee0*/  HMMA.16816.F32 R44, R60, R50.reuse, RZ ;  /* 0x000000323c2c723c */ /* 0x080fec00000018ff */
[C---:B------:R-:W-:Y:S06]  /*2ef0*/  HMMA.16816.F32 R48, R64.reuse, R50, RZ ;  /* 0x000000324030723c */ /* 0x040fec00000018ff */
[-C--:B------:R-:W-:Y:S06]  /*2f00*/  HMMA.16816.F32 R52, R64, R100.reuse, RZ ;  /* 0x000000644034723c */ /* 0x080fec00000018ff */
[C---:B------:R-:W-:Y:S06]  /*2f10*/  HMMA.16816.F32 R56, R60.reuse, R100, RZ ;  /* 0x000000643c38723c */ /* 0x040fec00000018ff */
[-C--:B------:R-:W-:Y:S01]  /*2f20*/  HMMA.16816.F32 R60, R60, R102.reuse, RZ ;  /* 0x000000663c3c723c */ /* 0x080fe200000018ff */
[----:B------:R-:W-:Y:S01]  /*2f30*/  FMUL.FTZ R101, R240, 1.4426950216293334961 ;  /* 0x3fb8aa3bf0657820 */ /* 0x000fe20000410000 */
[----:B------:R-:W-:Y:S04]  /*2f40*/  FMUL.FTZ R100, R237, 1.4426950216293334961 ;  /* 0x3fb8aa3bed647820 */ /* 0x000fe80000410000 */
[----:B------:R-:W-:Y:S06]  /*2f50*/  HMMA.16816.F32 R64, R64, R102, RZ ;  /* 0x000000664040723c */ /* 0x000fec00000018ff */
[-C--:B-1----:R-:W-:Y:S01]  /*2f60*/  HMMA.16816.F32 R4, R104, R108.reuse, R4 ;  /* 0x0000006c6804723c */ /* 0x082fe20000001804 */
[----:B------:R-:W-:Y:S04]  /*2f70*/  IMAD.U32 R102, RZ, RZ, UR32 ;  /* 0x00000020ff667e24 */ /* 0x000fe8000f8e00ff */
[----:B------:R-:W-:Y:S01]  /*2f80*/  @P0 IMAD R102, R102, 0x80, R246 ;  /* 0x0000008066660824 */ /* 0x000fe200078e02f6 */
[----:B------:R-:W-:Y:S01]  /*2f90*/  PLOP3.LUT P0, PT, PT, PT, UP0, 0x80, 0x0 ;  /* 0x000000000000781c */ /* 0x000fe20003f0f008 */
[----:B------:R-:W-:Y:S01]  /*2fa0*/  FMUL.FTZ R103, R239, 1.4426950216293334961 ;  /* 0x3fb8aa3bef677820 */ /* 0x000fe20000410000 */
[C---:B--2---:R-:W-:Y:S04]  /*2fb0*/  HMMA.16816.F32 R8, R112.reuse, R108, R8 ;  /* 0x0000006c7008723c */ /* 0x044fe80000001808 */
[C---:B------:R-:W-:Y:S01]  /*2fc0*/  @P2 VIADD R0, R102.reuse, 0x1 ;  /* 0x0000000166002836 */ /* 0x040fe20000000000 */
[----:B------:R-:W-:Y:S01]  /*2fd0*/  @P6 ISETP.GE.AND P6, PT, R102, UR5, PT ;  /* 0x0000000566006c0c */ /* 0x000fe2000bfc6270 */
[-C--:B------:R-:W-:Y:S03]  /*2fe0*/  HMMA.16816.F32 R12, R112, R110.reuse, R12 ;  /* 0x0000006e700c723c */ /* 0x080fe6000000180c */
[----:B------:R-:W-:Y:S02]  /*2ff0*/  @P5 ISETP.GE.AND P5, PT, R0, UR5, PT ;  /* 0x0000000500005c0c */ /* 0x000fe4000bfa6270 */
[----:B------:R-:W-:Y:S01]  /*3000*/  FSEL R103, R103, RZ, P3 ;  /* 0x000000ff67677208 */ /* 0x000fe20001800000 */
[----:B------:R-:W-:Y:S01]  /*3010*/  FMUL.FTZ R0, R238, 1.4426950216293334961 ;  /* 0x3fb8aa3bee007820 */ /* 0x000fe20000410000 */
[----:B------:R-:W-:Y:S01]  /*3020*/  FSETP.NEU.FTZ.AND P2, PT, R240, -INF , PT ;  /* 0xff800000f000780b */ /* 0x000fe20003f5d000 */
[C---:B------:R-:W-:Y:S01]  /*3030*/  HMMA.16816.F32 R16, R104.reuse, R110, R16 ;  /* 0x0000006e6810723c */ /* 0x040fe20000001810 */
[----:B------:R-:W-:Y:S03]  /*3040*/  PLOP3.LUT P3, PT, PT, PT, UP0, 0x80, 0x0 ;  /* 0x000000000000781c */ /* 0x000fe60003f6f008 */
[----:B------:R-:W-:Y:S02]  /*3050*/  @P1 FSEL R4, R4, -INF , !P6 ;  /* 0xff80000004041808 */ /* 0x000fe40007000000 */
[----:B------:R-:W-:Y:S02]  /*3060*/  @P0 FSEL R5, R5, -INF , !P5 ;  /* 0xff80000005050808 */ /* 0x000fe40006800000 */
[----:B------:R-:W-:Y:S02]  /*3070*/  PLOP3.LUT P1, PT, PT, PT, UP0, 0x80, 0x0 ;  /* 0x000000000000781c */ /* 0x000fe40003f2f008 */
[----:B------:R-:W-:Y:S01]  /*3080*/  PLOP3.LUT P0, PT, PT, PT, UP0, 0x80, 0x0 ;  /* 0x000000000000781c */ /* 0x000fe20003f0f008 */
[--C-:B------:R-:W-:Y:S01]  /*3090*/  FFMA.FTZ R4, R4, UR6, -R103.reuse ;  /* 0x0000000604047c23 */ /* 0x100fe20008010867 */
[----:B------:R-:W-:Y:S01]  /*30a0*/  FSEL R101, R101, RZ, P2 ;  /* 0x000000ff65657208 */ /* 0x000fe20001000000 */
[----:B------:R-:W-:Y:S01]  /*30b0*/  FFMA.FTZ R5, R5, UR6, -R103 ;  /* 0x0000000605057c23 */ /* 0x000fe20008010867 */
[----:B------:R-:W-:Y:S01]  /*30c0*/  PLOP3.LUT P2, PT, PT, PT, UP0, 0x80, 0x0 ;  /* 0x000000000000781c */ /* 0x000fe20003f4f008 */
[----:B------:R1:W-:Y:S06]  /*30d0*/  MUFU.EX2 R236, R4 ;  /* 0x0000000400ec7308 */ /* 0x0003ec0000000800 */
[----:B------:R-:W-:Y:S04]  /*30e0*/  @P1 FSEL R6, R6, -INF , !P6 ;  /* 0xff80000006061808 */ /* 0x000fe80007000000 */
[----:B------:R-:W2:Y:S01]  /*30f0*/  MUFU.EX2 R235, R5 ;  /* 0x0000000500eb7308 */ /* 0x000ea20000000800 */
[----:B------:R-:W-:Y:S02]  /*3100*/  @P0 FSEL R7, R7, -INF , !P5 ;  /* 0xff80000007070808 */ /* 0x000fe40006800000 */
[----:B------:R-:W-:Y:S01]  /*3110*/  PLOP3.LUT P1, PT, PT, PT, UP0, 0x80, 0x0 ;  /* 0x000000000000781c */ /* 0x000fe20003f2f008 */
[--C-:B------:R-:W-:Y:S01]  /*3120*/  FFMA.FTZ R6, R6, UR6, -R101.reuse ;  /* 0x0000000606067c23 */ /* 0x100fe20008010865 */
[----:B------:R-:W-:Y:S01]  /*3130*/  @P2 FSEL R9, R9, -INF , !P5 ;  /* 0xff80000009092808 */ /* 0x000fe20006800000 */
[--C-:B------:R-:W-:Y:S01]  /*3140*/  FFMA.FTZ R7, R7, UR6, -R101.reuse ;  /* 0x0000000607077c23 */ /* 0x100fe20008010865 */
[----:B------:R-:W-:Y:S03]  /*3150*/  FSETP.NEU.FTZ.AND P0, PT, R237, -INF , PT ;  /* 0xff800000ed00780b */ /* 0x000fe60003f1d000 */
[----:B------:R-:W-:Y:S01]  /*3160*/  MUFU.EX2 R193, R6 ;  /* 0x0000000600c17308 */ /* 0x000fe20000000800 */
[----:B-1----:R-:W-:Y:S01]  /*3170*/  @P3 VIADD R4, R102, 0x8 ;  /* 0x0000000866043836 */ /* 0x002fe20000000000 */
[----:B------:R-:W-:Y:S02]  /*3180*/  FSETP.NEU.FTZ.AND P2, PT, R238, -INF , PT ;  /* 0xff800000ee00780b */ /* 0x000fe40003f5d000 */
[----:B------:R-:W-:Y:S02]  /*3190*/  FSEL R100, R100, RZ, P0 ;  /* 0x000000ff64647208 */ /* 0x000fe40000000000 */
[----:B------:R-:W-:Y:S04]  /*31a0*/  @P4 ISETP.GE.AND P4, PT, R4, UR5, PT ;  /* 0x0000000504004c0c */ /* 0x000fe8000bf86270 */
[----:B------:R1:W-:Y:S01]  /*31b0*/  MUFU.EX2 R192, R7 ;  /* 0x0000000700c07308 */ /* 0x0003e20000000800 */
[----:B------:R-:W-:Y:S01]  /*31c0*/  @P1 FSEL R8, R8, -INF , !P6 ;  /* 0xff80000008081808 */ /* 0x000fe20007000000 */
[--C-:B------:R-:W-:Y:S01]  /*31d0*/  FFMA.FTZ R9, R9, UR6, -R100.reuse ;  /* 0x0000000609097c23 */ /* 0x100fe20008010864 */
[----:B------:R-:W-:Y:S02]  /*31e0*/  PLOP3.LUT P1, PT, PT, PT, UP0, 0x80, 0x0 ;  /* 0x000000000000781c */ /* 0x000fe40003f2f008 */
[----:B------:R-:W-:Y:S01]  /*31f0*/  PLOP3.LUT P0, PT, PT, PT, UP0, 0x80, 0x0 ;  /* 0x000000000000781c */ /* 0x000fe20003f0f008 */
[----:B------:R-:W-:Y:S01]  /*3200*/  FFMA.FTZ R8, R8, UR6, -R100 ;  /* 0x0000000608087c23 */ /* 0x000fe20008010864 */
[----:B------:R-:W-:Y:S03]  /*3210*/  FSEL R0, R0, RZ, P2 ;  /* 0x000000ff00007208 */ /* 0x000fe60001000000 */
[----:B------:R-:W-:Y:S01]  /*3220*/  MUFU.EX2 R200, R9 ;  /* 0x0000000900c87308 */ /* 0x000fe20000000800 */
[----:B------:R-:W-:Y:S02]  /*3230*/  PLOP3.LUT P2, PT, PT, PT, UP0, 0x80, 0x0 ;  /* 0x000000000000781c */ /* 0x000fe40003f4f008 */
[----:B------:R-:W-:Y:S07]  /*3240*/  PLOP3.LUT P3, PT, PT, PT, UP0, 0x80, 0x0 ;  /* 0x000000000000781c */ /* 0x000fee0003f6f008 */
[----:B------:R3:W4:Y:S01]  /*3250*/  MUFU.EX2 R201, R8 ;  /* 0x0000000800c97308 */ /* 0x0007220000000800 */
[----:B-1----:R-:W1:Y:S01]  /*3260*/  LDSM.16.M88.4 R4, [R150+0x6400] ;  /* 0x006400009604783b */ /* 0x002e620000000200 */
[----:B------:R-:W-:Y:S02]  /*3270*/  @P1 FSEL R10, R10, -INF , !P6 ;  /* 0xff8000000a0a1808 */ /* 0x000fe40007000000 */
[----:B------:R-:W-:Y:S02]  /*3280*/  PLOP3.LUT P6, PT, PT, PT, UP0, 0x80, 0x0 ;  /* 0x000000000000781c */ /* 0x000fe40003fcf008 */
[----:B------:R-:W-:Y:S01]  /*3290*/  PLOP3.LUT P1, PT, PT, PT, UP0, 0x80, 0x0 ;  /* 0x000000000000781c */ /* 0x000fe20003f2f008 */
[--C-:B------:R-:W-:Y:S01]  /*32a0*/  FFMA.FTZ R10, R10, UR6, -R0.reuse ;  /* 0x000000060a0a7c23 */ /* 0x100fe20008010800 */
[----:B------:R-:W-:Y:S02]  /*32b0*/  @P0 FSEL R11, R11, -INF , !P5 ;  /* 0xff8000000b0b0808 */ /* 0x000fe40006800000 */
[----:B------:R-:W-:Y:S01]  /*32c0*/  PLOP3.LUT P0, PT, PT, PT, UP0, 0x80, 0x0 ;  /* 0x000000000000781c */ /* 0x000fe20003f0f008 */
[----:B------:R-:W-:Y:S01]  /*32d0*/  MUFU.EX2 R213, R10 ;  /* 0x0000000a00d57308 */ /* 0x000fe20000000800 */
[----:B------:R-:W-:Y:S01]  /*32e0*/  PLOP3.LUT P5, PT, PT, PT, UP0, 0x80, 0x0 ;  /* 0x000000000000781c */ /* 0x000fe20003faf008 */
[----:B------:R-:W-:Y:S01]  /*32f0*/  FFMA.FTZ R11, R11, UR6, -R0 ;  /* 0x000000060b0b7c23 */ /* 0x000fe20008010800 */
[----:B---3--:R-:W-:Y:S01]  /*3300*/  @P2 VIADD R8, R102, 0x9 ;  /* 0x0000000966082836 */ /* 0x008fe20000000000 */
[----:B------:R-:W-:Y:S06]  /*3310*/  PLOP3.LUT P2, PT, PT, PT, UP0, 0x80, 0x0 ;  /* 0x000000000000781c */ /* 0x000fec0003f4f008 */
[----:B------:R3:W-:Y:S01]  /*3320*/  MUFU.EX2 R212, R11 ;  /* 0x0000000b00d47308 */ /* 0x0007e20000000800 */
[----:B------:R-:W-:Y:S02]  /*3330*/  @P1 FSEL R12, R12, -INF , !P4 ;  /* 0xff8000000c0c1808 */ /* 0x000fe40006000000 */
[----:B------:R-:W-:Y:S02]  /*3340*/  @P6 ISETP.GE.AND P6, PT, R8, UR5, PT ;  /* 0x0000000508006c0c */ /* 0x000fe4000bfc6270 */
[----:B------:R-:W-:Y:S01]  /*3350*/  PLOP3.LUT P1, PT, PT, PT, UP0, 0x80, 0x0 ;  /* 0x000000000000781c */ /* 0x000fe20003f2f008 */
[----:B------:R-:W-:Y:S01]  /*3360*/  @P5 VIADD R8, R102, 0x10 ;  /* 0x0000001066085836 */ /* 0x000fe20000000000 */
[----:B------:R-:W-:Y:S01]  /*3370*/  @P0 FSEL R13, R13, -INF , !P6 ;  /* 0xff8000000d0d0808 */ /* 0x000fe20007000000 */
[--C-:B------:R-:W-:Y:S01]  /*3380*/  FFMA.FTZ R12, R12, UR6, -R100.reuse ;  /* 0x000000060c0c7c23 */ /* 0x100fe20008010864 */
[----:B------:R-:W-:Y:S02]  /*3390*/  PLOP3.LUT P0, PT, PT, PT, UP0, 0x80, 0x0 ;  /* 0x000000000000781c */ /* 0x000fe40003f0f008 */
[----:B------:R-:W-:Y:S01]  /*33a0*/  PLOP3.LUT P5, PT, PT, PT, UP0, 0x80, 0x0 ;  /* 0x000000000000781c */ /* 0x000fe20003faf008 */
[----:B------:R2:W-:Y:S01]  /*33b0*/  MUFU.EX2 R199, R12 ;  /* 0x0000000c00c77308 */ /* 0x0005e20000000800 */
[----:B------:R-:W-:Y:S01]  /*33c0*/  @P2 FSEL R18, R18, -INF , !P4 ;  /* 0xff80000012122808 */ /* 0x000fe20006000000 */
[----:B------:R-:W-:Y:S01]  /*33d0*/  FFMA.FTZ R13, R13, UR6, -R100 ;  /* 0x000000060d0d7c23 */ /* 0x000fe20008010864 */
[----:B------:R-:W-:Y:S03]  /*33e0*/  PLOP3.LUT P2, PT, PT, PT, UP0, 0x80, 0x0 ;  /* 0x000000000000781c */ /* 0x000fe60003f4f008 */
[----:B------:R-:W-:Y:S01]  /*33f0*/  @P1 FSEL R14, R14, -INF , !P4 ;  /* 0xff8000000e0e1808 */ /* 0x000fe20006000000 */
[----:B------:R-:W-:Y:S03]  /*3400*/  FFMA.FTZ R18, R18, UR6, -R101 ;  /* 0x0000000612127c23 */ /* 0x000fe60008010865 */
[----:B------:R-:W-:Y:S01]  /*3410*/  MUFU.EX2 R197, R13 ;  /* 0x0000000d00c57308 */ /* 0x000fe20000000800 */
[----:B------:R-:W-:Y:S01]  /*3420*/  PLOP3.LUT P1, PT, PT, PT, UP0, 0x80, 0x0 ;  /* 0x000000000000781c */ /* 0x000fe20003f2f008 */
[-C--:B-1----:R-:W-:Y:S03]  /*3430*/  HMMA.16816.F32 R20, R104, R4.reuse, R20 ;  /* 0x000000046814723c */ /* 0x082fe60000001814 */
[----:B------:R-:W-:Y:S01]  /*3440*/  @P0 FSEL R15, R15, -INF , !P6 ;  /* 0xff8000000f0f0808 */ /* 0x000fe20007000000 */
[--C-:B------:R-:W-:Y:S01]  /*3450*/  FFMA.FTZ R14, R14, UR6, -R0.reuse ;  /* 0x000000060e0e7c23 */ /* 0x100fe20008010800 */
[----:B------:R-:W-:Y:S03]  /*3460*/  PLOP3.LUT P0, PT, PT, PT, UP0, 0x80, 0x0 ;  /* 0x000000000000781c */ /* 0x000fe60003f0f008 */
[----:B------:R-:W-:Y:S01]  /*3470*/  MUFU.EX2 R185, R18 ;  /* 0x0000001200b97308 */ /* 0x000fe20000000800 */
[C---:B------:R-:W-:Y:S04]  /*3480*/  HMMA.16816.F32 R24, R112.reuse, R4, R24 ;  /* 0x000000047018723c */ /* 0x040fe80000001818 */
[----:B------:R-:W-:Y:S01]  /*3490*/  FFMA.FTZ R15, R15, UR6, -R0 ;  /* 0x000000060f0f7c23 */ /* 0x000fe20008010800 */
[----:B------:R-:W-:Y:S01]  /*34a0*/  @P1 FSEL R16, R16, -INF , !P4 ;  /* 0xff80000010101808 */ /* 0x000fe20006000000 */
[-C--:B------:R-:W-:Y:S03]  /*34b0*/  HMMA.16816.F32 R28, R112, R6.reuse, R28 ;  /* 0x00000006701c723c */ /* 0x080fe6000000181c */
[----:B------:R-:W-:Y:S01]  /*34c0*/  MUFU.EX2 R211, R14 ;  /* 0x0000000e00d37308 */ /* 0x000fe20000000800 */
[----:B------:R-:W-:Y:S02]  /*34d0*/  PLOP3.LUT P1, PT, PT, PT, UP0, 0x80, 0x0 ;  /* 0x000000000000781c */ /* 0x000fe40003f2f008 */
[----:B------:R-:W-:Y:S01]  /*34e0*/  PLOP3.LUT P4, PT, PT, PT, UP0, 0x80, 0x0 ;  /* 0x000000000000781c */ /* 0x000fe20003f8f008 */
[----:B------:R-:W-:Y:S01]  /*34f0*/  @P3 VIADD R4, R102, 0x11 ;  /* 0x0000001166043836 */ /* 0x000fe20000000000 */
[----:B------:R-:W-:Y:S01]  /*3500*/  @P0 FSEL R17, R17, -INF , !P6 ;  /* 0xff80000011110808 */ /* 0x000fe20007000000 */
[C---:B------:R-:W-:Y:S01]  /*3510*/  HMMA.16816.F32 R32, R104.reuse, R6, R32 ;  /* 0x000000066820723c */ /* 0x040fe20000001820 */
[----:B------:R-:W-:Y:S03]  /*3520*/  PLOP3.LUT P0, PT, PT, PT, UP0, 0x80, 0x0 ;  /* 0x000000000000781c */ /* 0x000fe60003f0f008 */
[----:B------:R-:W-:Y:S01]  /*3530*/  MUFU.EX2 R210, R15 ;  /* 0x0000000f00d27308 */ /* 0x000fe20000000800 */
[----:B------:R-:W-:Y:S01]  /*3540*/  PLOP3.LUT P3, PT, PT, PT, UP0, 0x80, 0x0 ;  /* 0x000000000000781c */ /* 0x000fe20003f6f008 */
[--C-:B------:R-:W-:Y:S01]  /*3550*/  FFMA.FTZ R16, R16, UR6, -R103.reuse ;  /* 0x0000000610107c23 */ /* 0x100fe20008010867 */
[----:B------:R-:W-:Y:S01]  /*3560*/  FFMA.FTZ R17, R17, UR6, -R103 ;  /* 0x0000000611117c23 */ /* 0x000fe20008010867 */
[----:B------:R-:W-:Y:S06]  /*3570*/  @P1 ISETP.GE.AND P1, PT, R8, UR5, PT ;  /* 0x0000000508001c0c */ /* 0x000fec000bf26270 */
[----:B------:R-:W-:Y:S01]  /*3580*/  MUFU.EX2 R234, R16 ;  /* 0x0000001000ea7308 */ /* 0x000fe20000000800 */
[----:B------:R-:W-:Y:S01]  /*3590*/  @P4 ISETP.GE.AND P4, PT, R4, UR5, PT ;  /* 0x0000000504004c0c */ /* 0x000fe2000bf86270 */
[----:B---3--:R-:W1:Y:S01]  /*35a0*/  LDSM.16.M88.4 R8, [R150+0x6800] ;  /* 0x006800009608783b */ /* 0x008e620000000200 */
[----:B------:R-:W-:Y:S02]  /*35b0*/  @P2 FSEL R20, R20, -INF , !P1 ;  /* 0xff80000014142808 */ /* 0x000fe40004800000 */
[----:B------:R-:W-:Y:S02]  /*35c0*/  @P0 FSEL R19, R19, -INF , !P6 ;  /* 0xff80000013130808 */ /* 0x000fe40007000000 */
[----:B------:R-:W-:Y:S03]  /*35d0*/  PLOP3.LUT P0, PT, PT, PT, UP0, 0x80, 0x0 ;  /* 0x000000000000781c */ /* 0x000fe60003f0f008 */
[----:B------:R-:W3:Y:S01]  /*35e0*/  MUFU.EX2 R233, R17 ;  /* 0x0000001100e97308 */ /* 0x000ee20000000800 */
[----:B------:R-:W-:Y:S01]  /*35f0*/  PLOP3.LUT P2, PT, PT, PT, UP0, 0x80, 0x0 ;  /* 0x000000000000781c */ /* 0x000fe20003f4f008 */
[----:B------:R-:W-:Y:S01]  /*3600*/  FFMA.FTZ R19, R19, UR6, -R101 ;  /* 0x0000000613137c23 */ /* 0x000fe20008010865 */
[----:B------:R-:W-:Y:S01]  /*3610*/  @P3 FSEL R22, R22, -INF , !P1 ;  /* 0xff80000016163808 */ /* 0x000fe20004800000 */
[----:B------:R-:W-:Y:S01]  /*3620*/  FFMA.FTZ R20, R20, UR6, -R103 ;  /* 0x0000000614147c23 */ /* 0x000fe20008010867 */
[----:B------:R-:W-:Y:S02]  /*3630*/  PLOP3.LUT P3, PT, PT, PT, UP0, 0x80, 0x0 ;  /* 0x000000000000781c */ /* 0x000fe40003f6f008 */
[----:B------:R-:W-:Y:S03]  /*3640*/  @P5 FSEL R24, R24, -INF , !P1 ;  /* 0xff80000018185808 */ /* 0x000fe60004800000 */
[----:B------:R-:W-:Y:S01]  /*3650*/  MUFU.EX2 R182, R19 ;  /* 0x0000001300b67308 */ /* 0x000fe20000000800 */
[----:B------:R-:W-:Y:S01]  /*3660*/  PLOP3.LUT P5, PT, PT, PT, UP0, 0x80, 0x0 ;  /* 0x000000000000781c */ /* 0x000fe20003faf008 */
[----:B------:R-:W-:Y:S01]  /*3670*/  FFMA.FTZ R22, R22, UR6, -R101 ;  /* 0x0000000616167c23 */ /* 0x000fe20008010865 */
[----:B------:R-:W-:Y:S01]  /*3680*/  PLOP3.LUT P6, PT, PT, PT, UP0, 0x80, 0x0 ;  /* 0x000000000000781c */ /* 0x000fe20003fcf008 */
[----:B------:R-:W-:Y:S01]  /*3690*/  FFMA.FTZ R24, R24, UR6, -R100 ;  /* 0x0000000618187c23 */ /* 0x000fe20008010864 */
[----:B------:R-:W-:Y:S02]  /*36a0*/  @P0 FSEL R21, R21, -INF , !P4 ;  /* 0xff80000015150808 */ /* 0x000fe40006000000 */
[----:B------:R-:W-:Y:S03]  /*36b0*/  @P2 FSEL R23, R23, -INF , !P4 ;  /* 0xff80000017172808 */ /* 0x000fe60006000000 */
[----:B------:R-:W-:Y:S01]  /*36c0*/  MUFU.EX2 R232, R20 ;  /* 0x0000001400e87308 */ /* 0x000fe20000000800 */
[----:B------:R-:W-:Y:S01]  /*36d0*/  PLOP3.LUT P0, PT, PT, PT, UP0, 0x80, 0x0 ;  /* 0x000000000000781c */ /* 0x000fe20003f0f008 */
[----:B------:R-:W-:Y:S01]  /*36e0*/  @P3 VIADD R4, R102, 0x18 ;  /* 0x0000001866043836 */ /* 0x000fe20000000000 */
[----:B------:R-:W-:Y:S01]  /*36f0*/  PLOP3.LUT P2, PT, PT, PT, UP0, 0x80, 0x0 ;  /* 0x000000000000781c */ /* 0x000fe20003f4f008 */
[----:B------:R-:W-:Y:S01]  /*3700*/  FFMA.FTZ R21, R21, UR6, -R103 ;  /* 0x0000000615157c23 */ /* 0x000fe20008010867 */
[----:B------:R-:W-:Y:S01]  /*3710*/  PLOP3.LUT P3, PT, PT, PT, UP0, 0x80, 0x0 ;  /* 0x000000000000781c */ /* 0x000fe20003f6f008 */
[----:B------:R-:W-:Y:S01]  /*3720*/  FFMA.FTZ R23, R23, UR6, -R101 ;  /* 0x0000000617177c23 */ /* 0x000fe20008010865 */
[----:B------:R-:W-:Y:S03]  /*3730*/  @P5 ISETP.GE.AND P5, PT, R4, UR5, PT ;  /* 0x0000000504005c0c */ /* 0x000fe6000bfa6270 */
[----:B------:R-:W-:Y:S04]  /*3740*/  MUFU.EX2 R231, R21 ;  /* 0x0000001500e77308 */ /* 0x000fe80000000800 */
[----:B------:R-:W-:Y:S06]  /*3750*/  @P0 FSEL R25, R25, -INF , !P4 ;  /* 0xff80000019190808 */ /* 0x000fec0006000000 */
[----:B------:R-:W-:Y:S01]  /*3760*/  MUFU.EX2 R181, R22 ;  /* 0x0000001600b57308 */ /* 0x000fe20000000800 */
[----:B------:R-:W-:Y:S01]  /*3770*/  @P2 FSEL R26, R26, -INF , !P1 ;  /* 0xff8000001a1a2808 */ /* 0x000fe20004800000 */
[-C--:B-1----:R-:W-:Y:S01]  /*3780*/  HMMA.16816.F32 R36, R104, R8.reuse, R36 ;  /* 0x000000086824723c */ /* 0x082fe20000001824 */
[----:B------:R-:W-:Y:S02]  /*3790*/  PLOP3.LUT P0, PT, PT, PT, UP0, 0x80, 0x0 ;  /* 0x000000000000781c */ /* 0x000fe40003f0f008 */
[----:B------:R-:W-:Y:S01]  /*37a0*/  PLOP3.LUT P1, PT, PT, PT, UP0, 0x80, 0x0 ;  /* 0x000000000000781c */ /* 0x000fe20003f2f008 */
[----:B------:R-:W-:Y:S01]  /*37b0*/  FFMA.FTZ R26, R26, UR6, -R0 ;  /* 0x000000061a1a7c23 */ /* 0x000fe20008010800 */
[----:B------:R-:W-:Y:S03]  /*37c0*/  PLOP3.LUT P2, PT, PT, PT, UP0, 0x80, 0x0 ;  /* 0x000000000000781c */ /* 0x000fe60003f4f008 */
[----:B------:R-:W-:Y:S01]  /*37d0*/  MUFU.EX2 R180, R23 ;  /* 0x0000001700b47308 */ /* 0x000fe20000000800 */
[C---:B------:R-:W-:Y:S04]  /*37e0*/  HMMA.16816.F32 R40, R112.reuse, R8, R40 ;  /* 0x000000087028723c */ /* 0x040fe80000001828 */
[----:B------:R-:W-:Y:S02]  /*37f0*/  FFMA.FTZ R25, R25, UR6, -R100 ;  /* 0x0000000619197c23 */ /* 0x000fe40008010864 */
[-C--:B------:R-:W-:Y:S03]  /*3800*/  HMMA.16816.F32 R44, R112, R10.reuse, R44 ;  /* 0x0000000a702c723c */ /* 0x080fe6000000182c */
[----:B------:R-:W-:Y:S02]  /*3810*/  MUFU.EX2 R198, R26 ;  /* 0x0000001a00c67308 */ /* 0x000fe40000000800 */
[----:B------:R-:W-:Y:S01]  /*3820*/  @P0 FSEL R27, R27, -INF , !P4 ;  /* 0xff8000001b1b0808 */ /* 0x000fe20006000000 */
[----:B------:R-:W-:Y:S01]  /*3830*/  @P2 VIADD R4, R102, 0x19 ;  /* 0x0000001966042836 */ /* 0x000fe20000000000 */
[----:B------:R-:W-:Y:S01]  /*3840*/  @P1 FSEL R28, R28, -INF , !P5 ;  /* 0xff8000001c1c1808 */ /* 0x000fe20006800000 */
[C---:B------:R-:W-:Y:S05]  /*3850*/  HMMA.16816.F32 R48, R104.reuse, R10, R48 ;  /* 0x0000000a6830723c */ /* 0x040fea0000001830 */
[----:B------:R-:W-:Y:S01]  /*3860*/  MUFU.EX2 R191, R24 ;  /* 0x0000001800bf7308 */ /* 0x000fe20000000800 */
[----:B------:R-:W-:Y:S02]  /*3870*/  PLOP3.LUT P0, PT, PT, PT, UP0, 0x80, 0x0 ;  /* 0x000000000000781c */ /* 0x000fe40003f0f008 */
[----:B------:R-:W-:Y:S03]  /*3880*/  PLOP3.LUT P1, PT, PT, PT, UP0, 0x80, 0x0 ;  /* 0x000000000000781c */ /* 0x000fe60003f2f008 */
[----:B------:R-:W-:Y:S01]  /*3890*/  FFMA.FTZ R27, R27, UR6, -R0 ;  /* 0x000000061b1b7c23 */ /* 0x000fe20008010800 */
[----:B------:R-:W-:Y:S01]  /*38a0*/  @P6 ISETP.GE.AND P6, PT, R4, UR5, PT ;  /* 0x0000000504006c0c */ /* 0x000fe2000bfc6270 */
[--C-:B------:R-:W-:Y:S01]  /*38b0*/  FFMA.FTZ R28, R28, UR6, -R100.reuse ;  /* 0x000000061c1c7c23 */ /* 0x100fe20008010864 */
[----:B------:R-:W-:Y:S01]  /*38c0*/  PLOP3.LUT P4, PT, PT, PT, UP0, 0x80, 0x0 ;  /* 0x000000000000781c */ /* 0x000fe20003f8f008 */
[----:B------:R-:W-:Y:S01]  /*38d0*/  MUFU.EX2 R196, R27 ;  /* 0x0000001b00c47308 */ /* 0x000fe20000000800 */
[----:B------:R-:W-:Y:S03]  /*38e0*/  PLOP3.LUT P2, PT, PT, PT, UP0, 0x80, 0x0 ;  /* 0x000000000000781c */ /* 0x000fe60003f4f008 */
[----:B------:R-:W-:Y:S06]  /*38f0*/  @P0 FSEL R29, R29, -INF , !P6 ;  /* 0xff8000001d1d0808 */ /* 0x000fec0007000000 */
[----:B------:R-:W-:Y:S01]  /*3900*/  MUFU.EX2 R190, R25 ;  /* 0x0000001900be7308 */ /* 0x000fe20000000800 */
[----:B------:R-:W-:Y:S02]  /*3910*/  @P1 FSEL R30, R30, -INF , !P5 ;  /* 0xff8000001e1e1808 */ /* 0x000fe40006800000 */
[----:B------:R-:W-:Y:S01]  /*3920*/  PLOP3.LUT P0, PT, PT, PT, UP0, 0x80, 0x0 ;  /* 0x000000000000781c */ /* 0x000fe20003f0f008 */
[----:B------:R-:W-:Y:S01]  /*3930*/  @P4 VIADD R4, R102, 0x20 ;  /* 0x0000002066044836 */ /* 0x000fe20000000000 */
[----:B------:R-:W-:Y:S01]  /*3940*/  PLOP3.LUT P1, PT, PT, PT, UP0, 0x80, 0x0 ;  /* 0x000000000000781c */ /* 0x000fe20003f2f008 */
[----:B------:R-:W-:Y:S01]  /*3950*/  FFMA.FTZ R29, R29, UR6, -R100 ;  /* 0x000000061d1d7c23 */ /* 0x000fe20008010864 */
[----:B------:R-:W-:Y:S03]  /*3960*/  PLOP3.LUT P4, PT, PT, PT, UP0, 0x80, 0x0 ;  /* 0x000000000000781c */ /* 0x000fe60003f8f008 */
[----:B------:R-:W-:Y:S01]  /*3970*/  MUFU.EX2 R188, R28 ;  /* 0x0000001c00bc7308 */ /* 0x000fe20000000800 */
[----:B------:R-:W-:Y:S01]  /*3980*/  @P2 ISETP.GE.AND P2, PT, R4, UR5, PT ;  /* 0x0000000504002c0c */ /* 0x000fe2000bf46270 */
[----:B------:R-:W-:Y:S01]  /*3990*/  @P3 VIADD R4, R102, 0x21 ;  /* 0x0000002166043836 */ /* 0x000fe20000000000 */
[----:B------:R-:W-:Y:S01]  /*39a0*/  PLOP3.LUT P3, PT, PT, PT, UP0, 0x80, 0x0 ;  /* 0x000000000000781c */ /* 0x000fe20003f6f008 */
[--C-:B------:R-:W-:Y:S06]  /*39b0*/  FFMA.FTZ R30, R30, UR6, -R0.reuse ;  /* 0x000000061e1e7c23 */ /* 0x100fec0008010800 */
[----:B------:R-:W-:Y:S01]  /*39c0*/  MUFU.EX2 R187, R29 ;  /* 0x0000001d00bb7308 */ /* 0x000fe20000000800 */
[----:B------:R-:W-:Y:S02]  /*39d0*/  @P0 FSEL R31, R31, -INF , !P6 ;  /* 0xff8000001f1f0808 */ /* 0x000fe40007000000 */
[----:B------:R-:W-:Y:S02]  /*39e0*/  @P1 FSEL R32, R32, -INF , !P5 ;  /* 0xff80000020201808 */ /* 0x000fe40006800000 */
[----:B------:R-:W-:Y:S01]  /*39f0*/  PLOP3.LUT P0, PT, PT, PT, UP0, 0x80, 0x0 ;  /* 0x000000000000781c */ /* 0x000fe20003f0f008 */
[----:B------:R-:W-:Y:S01]  /*3a00*/  FFMA.FTZ R31, R31, UR6, -R0 ;  /* 0x000000061f1f7c23 */ /* 0x000fe20008010800 */
[----:B------:R-:W-:Y:S03]  /*3a10*/  PLOP3.LUT P1, PT, PT, PT, UP0, 0x80, 0x0 ;  /* 0x000000000000781c */ /* 0x000fe60003f2f008 */
[----:B------:R-:W-:Y:S01]  /*3a20*/  MUFU.EX2 R195, R30 ;  /* 0x0000001e00c37308 */ /* 0x000fe20000000800 */
[----:B------:R-:W-:Y:S01]  /*3a30*/  @P3 FSEL R38, R38, -INF , !P2 ;  /* 0xff80000026263808 */ /* 0x000fe20005000000 */
[----:B------:R-:W-:Y:S01]  /*3a40*/  FFMA.FTZ R32, R32, UR6, -R103 ;  /* 0x0000000620207c23 */ /* 0x000fe20008010867 */
[----:B------:R-:W-:Y:S03]  /*3a50*/  PLOP3.LUT P3, PT, PT, PT, UP0, 0x80, 0x0 ;  /* 0x000000000000781c */ /* 0x000fe60003f6f008 */
[----:B------:R-:W-:Y:S04]  /*3a60*/  FFMA.FTZ R38, R38, UR6, -R101 ;  /* 0x0000000626267c23 */ /* 0x000fe80008010865 */
[----:B------:R-:W-:Y:S01]  /*3a70*/  MUFU.EX2 R230, R32 ;  /* 0x0000002000e67308 */ /* 0x000fe20000000800 */
[----:B------:R-:W-:Y:S02]  /*3a80*/  @P0 FSEL R33, R33, -INF , !P6 ;  /* 0xff80000021210808 */ /* 0x000fe40007000000 */
[----:B------:R-:W-:Y:S02]  /*3a90*/  @P1 FSEL R34, R34, -INF , !P5 ;  /* 0xff80000022221808 */ /* 0x000fe40006800000 */
[----:B------:R-:W-:Y:S01]  /*3aa0*/  PLOP3.LUT P0, PT, PT, PT, UP0, 0x80, 0x0 ;  /* 0x000000000000781c */ /* 0x000fe20003f0f008 */
[----:B------:R-:W-:Y:S04]  /*3ab0*/  FFMA.FTZ R33, R33, UR6, -R103 ;  /* 0x0000000621217c23 */ /* 0x000fe80008010867 */
[----:B------:R-:W-:Y:S01]  /*3ac0*/  MUFU.EX2 R194, R31 ;  /* 0x0000001f00c27308 */ /* 0x000fe20000000800 */
[----:B------:R-:W-:Y:S01]  /*3ad0*/  PLOP3.LUT P1, PT, PT, PT, UP0, 0x80, 0x0 ;  /* 0x000000000000781c */ /* 0x000fe20003f2f008 */
[--C-:B------:R-:W-:Y:S01]  /*3ae0*/  FFMA.FTZ R34, R34, UR6, -R101.reuse ;  /* 0x0000000622227c23 */ /* 0x100fe20008010865 */
[----:B------:R-:W-:Y:S07]  /*3af0*/  PLOP3.LUT P5, PT, PT, PT, UP0, 0x80, 0x0 ;  /* 0x000000000000781c */ /* 0x000fee0003faf008 */
[----:B------:R-:W-:Y:S01]  /*3b00*/  MUFU.EX2 R229, R33 ;  /* 0x0000002100e57308 */ /* 0x000fe20000000800 */
[----:B------:R-:W-:Y:S02]  /*3b10*/  @P0 FSEL R35, R35, -INF , !P6 ;  /* 0xff80000023230808 */ /* 0x000fe40007000000 */
[----:B------:R-:W-:Y:S02]  /*3b20*/  PLOP3.LUT P0, PT, PT, PT, UP0, 0x80, 0x0 ;  /* 0x000000000000781c */ /* 0x000fe40003f0f008 */
[----:B------:R-:W-:Y:S05]  /*3b30*/  @P1 FSEL R36, R36, -INF , !P2 ;  /* 0xff80000024241808 */ /* 0x000fea0005000000 */
[----:B------:R-:W-:Y:S01]  /*3b40*/  MUFU.EX2 R175, R34 ;  /* 0x0000002200af7308 */ /* 0x000fe20000000800 */
[----:B------:R-:W-:Y:S01]  /*3b50*/  PLOP3.LUT P1, PT, PT, PT, UP0, 0x80, 0x0 ;  /* 0x000000000000781c */ /* 0x000fe20003f2f008 */
[----:B------:R-:W-:Y:S01]  /*3b60*/  FFMA.FTZ R35, R35, UR6, -R101 ;  /* 0x0000000623237c23 */ /* 0x000fe20008010865 */
[----:B------:R-:W-:Y:S01]  /*3b70*/  @P5 ISETP.GE.AND P5, PT, R4, UR5, PT ;  /* 0x0000000504005c0c */ /* 0x000fe2000bfa6270 */
[--C-:B------:R-:W-:Y:S01]  /*3b80*/  FFMA.FTZ R36, R36, UR6, -R103.reuse ;  /* 0x0000000624247c23 */ /* 0x100fe20008010867 */
[----:B------:R-:W-:Y:S01]  /*3b90*/  PLOP3.LUT P6, PT, PT, PT, UP0, 0x80, 0x0 ;  /* 0x000000000000781c */ /* 0x000fe20003fcf008 */
[----:B------:R-:W1:Y:S01]  /*3ba0*/  LDSM.16.M88.4 R4, [R150+0x6c00] ;  /* 0x006c00009604783b */ /* 0x000e620000000200 */
[----:B------:R-:W-:Y:S03]  /*3bb0*/  @P4 FSEL R41, R41, -INF , !P5 ;  /* 0xff80000029294808 */ /* 0x000fe60006800000 */
[----:B------:R-:W-:Y:S01]  /*3bc0*/  MUFU.EX2 R173, R35 ;  /* 0x0000002300ad7308 */ /* 0x000fe20000000800 */
[----:B------:R-:W-:Y:S02]  /*3bd0*/  IADD3 R8, P4, R244, UR13, RZ ;  /* 0x0000000df4087c10 */ /* 0x000fe4000ff9e0ff */
[----:B------:R-:W-:Y:S01]  /*3be0*/  @P0 FSEL R37, R37, -INF , !P5 ;  /* 0xff80000025250808 */ /* 0x000fe20006800000 */
[--C-:B------:R-:W-:Y:S01]  /*3bf0*/  FFMA.FTZ R41, R41, UR6, -R100.reuse ;  /* 0x0000000629297c23 */ /* 0x100fe20008010864 */
[----:B------:R-:W-:Y:S02]  /*3c00*/  PLOP3.LUT P0, PT, PT, PT, UP0, 0x80, 0x0 ;  /* 0x000000000000781c */ /* 0x000fe40003f0f008 */
[----:B------:R-:W-:Y:S03]  /*3c10*/  @P1 FSEL R39, R39, -INF , !P5 ;  /* 0xff80000027271808 */ /* 0x000fe60006800000 */
[----:B------:R-:W-:Y:S01]  /*3c20*/  MUFU.EX2 R228, R36 ;  /* 0x0000002400e47308 */ /* 0x000fe20000000800 */
[----:B------:R-:W-:Y:S01]  /*3c30*/  PLOP3.LUT P1, PT, PT, PT, UP0, 0x80, 0x0 ;  /* 0x000000000000781c */ /* 0x000fe20003f2f008 */
[----:B------:R-:W-:Y:S01]  /*3c40*/  FFMA.FTZ R37, R37, UR6, -R103 ;  /* 0x0000000625257c23 */ /* 0x000fe20008010867 */
[----:B------:R-:W-:Y:S01]  /*3c50*/  IADD3.X R9, R243, UR12, RZ, P4, !PT ;  /* 0x0000000cf3097c10 */ /* 0x000fe2000a7fe4ff */
[----:B------:R-:W-:Y:S01]  /*3c60*/  FFMA.FTZ R39, R39, UR6, -R101 ;  /* 0x0000000627277c23 */ /* 0x000fe20008010865 */
[----:B------:R-:W-:Y:S02]  /*3c70*/  PLOP3.LUT P4, PT, PT, PT, UP0, 0x80, 0x0 ;  /* 0x000000000000781c */ /* 0x000fe40003f8f008 */
[----:B------:R-:W-:Y:S03]  /*3c80*/  @P3 FSEL R43, R43, -INF , !P5 ;  /* 0xff8000002b2b3808 */ /* 0x000fe60006800000 */
[----:B------:R-:W-:Y:S01]  /*3c90*/  MUFU.EX2 R227, R37 ;  /* 0x0000002500e37308 */ /* 0x000fe20000000800 */
[----:B------:R-:W3:Y:S01]  /*3ca0*/  LDG.E R111, desc[UR8][R8.64] ;  /* 0x00000008086f7981 */ /* 0x000ee2000c1e1900 */
[----:B------:R-:W-:Y:S02]  /*3cb0*/  @P0 FSEL R40, R40, -INF , !P2 ;  /* 0xff80000028280808 */ /* 0x000fe40005000000 */
[----:B------:R-:W-:Y:S01]  /*3cc0*/  PLOP3.LUT P0, PT, PT, PT, UP0, 0x80, 0x0 ;  /* 0x000000000000781c */ /* 0x000fe20003f0f008 */
[----:B------:R-:W3:Y:S01]  /*3cd0*/  LDG.E R110, desc[UR8][R8.64+0x20] ;  /* 0x00002008086e7981 */ /* 0x000ee2000c1e1900 */
[----:B------:R-:W-:Y:S01]  /*3ce0*/  @P1 FSEL R42, R42, -INF , !P2 ;  /* 0xff8000002a2a1808 */ /* 0x000fe20005000000 */
[----:B------:R-:W-:Y:S03]  /*3cf0*/  FFMA.FTZ R40, R40, UR6, -R100 ;  /* 0x0000000628287c23 */ /* 0x000fe60008010864 */
[----:B------:R-:W-:Y:S01]  /*3d00*/  MUFU.EX2 R172, R38 ;  /* 0x0000002600ac7308 */ /* 0x000fe20000000800 */
[----:B------:R-:W-:Y:S01]  /*3d10*/  PLOP3.LUT P2, PT, PT, PT, UP0, 0x80, 0x0 ;  /* 0x000000000000781c */ /* 0x000fe20003f4f008 */
[----:B------:R-:W5:Y:S01]  /*3d20*/  LDG.E R109, desc[UR8][R8.64+0x100] ;  /* 0x00010008086d7981 */ /* 0x000f62000c1e1900 */
[----:B------:R-:W-:Y:S01]  /*3d30*/  PLOP3.LUT P3, PT, PT, PT, UP0, 0x80, 0x0 ;  /* 0x000000000000781c */ /* 0x000fe20003f6f008 */
[--C-:B------:R-:W-:Y:S01]  /*3d40*/  FFMA.FTZ R42, R42, UR6, -R0.reuse ;  /* 0x000000062a2a7c23 */ /* 0x100fe20008010800 */
[----:B------:R-:W-:Y:S01]  /*3d50*/  PLOP3.LUT P5, PT, PT, PT, UP0, 0x80, 0x0 ;  /* 0x000000000000781c */ /* 0x000fe20003faf008 */
[----:B------:R4:W5:Y:S01]  /*3d60*/  LDG.E R108, desc[UR8][R8.64+0x120] ;  /* 0x00012008086c7981 */ /* 0x000962000c1e1900 */
[----:B------:R-:W-:Y:S03]  /*3d70*/  PLOP3.LUT P1, PT, PT, PT, UP0, 0x80, 0x0 ;  /* 0x000000000000781c */ /* 0x000fe60003f2f008 */
[----:B------:R-:W-:Y:S01]  /*3d80*/  MUFU.EX2 R171, R39 ;  /* 0x0000002700ab7308 */ /* 0x000fe20000000800 */
[C---:B--2---:R-:W-:Y:S01]  /*3d90*/  @P0 VIADD R12, R102.reuse, 0x28 ;  /* 0x00000028660c0836 */ /* 0x044fe20000000000 */
[----:B------:R-:W-:Y:S01]  /*3da0*/  PLOP3.LUT P0, PT, PT, PT, UP0, 0x80, 0x0 ;  /* 0x000000000000781c */ /* 0x000fe20003f0f008 */
[----:B------:R-:W-:Y:S01]  /*3db0*/  FFMA.FTZ R43, R43, UR6, -R0 ;  /* 0x000000062b2b7c23 */ /* 0x000fe20008010800 */
[----:B------:R-:W-:Y:S01]  /*3dc0*/  @P2 VIADD R10, R102, 0x29 ;  /* 0x00000029660a2836 */ /* 0x000fe20000000000 */
[----:B------:R-:W-:Y:S05]  /*3dd0*/  PLOP3.LUT P2, PT, PT, PT, UP0, 0x80, 0x0 ;  /* 0x000000000000781c */ /* 0x000fea0003f4f008 */
[----:B------:R-:W-:Y:S01]  /*3de0*/  MUFU.EX2 R179, R40 ;  /* 0x0000002800b37308 */ /* 0x000fe20000000800 */
[----:B------:R-:W-:Y:S01]  /*3df0*/  @P6 ISETP.GE.AND P6, PT, R12, UR5, PT ;  /* 0x000000050c006c0c */ /* 0x000fe2000bfc6270 */
[-C--:B-1----:R-:W-:Y:S03]  /*3e00*/  HMMA.16816.F32 R52, R104, R4.reuse, R52 ;  /* 0x000000046834723c */ /* 0x082fe60000001834 */
[----:B------:R-:W-:Y:S02]  /*3e10*/  @P4 ISETP.GE.AND P4, PT, R10, UR5, PT ;  /* 0x000000050a004c0c */ /* 0x000fe4000bf86270 */
[----:B------:R-:W-:Y:S03]  /*3e20*/  @P1 FSEL R44, R44, -INF , !P6 ;  /* 0xff8000002c2c1808 */ /* 0x000fe60007000000 */
[----:B------:R-:W-:Y:S01]  /*3e30*/  MUFU.EX2 R178, R41 ;  /* 0x0000002900b27308 */ /* 0x000fe20000000800 */
[C---:B------:R-:W-:Y:S01]  /*3e40*/  HMMA.16816.F32 R56, R112.reuse, R4, R56 ;  /* 0x000000047038723c */ /* 0x040fe20000001838 */
[----:B------:R-:W-:Y:S03]  /*3e50*/  PLOP3.LUT P1, PT, PT, PT, UP0, 0x80, 0x0 ;  /* 0x000000000000781c */ /* 0x000fe60003f2f008 */
[----:B------:R-:W-:Y:S01]  /*3e60*/  @P2 FSEL R46, R46, -INF , !P6 ;  /* 0xff8000002e2e2808 */ /* 0x000fe20007000000 */
[----:B------:R-:W-:Y:S01]  /*3e70*/  FFMA.FTZ R44, R44, UR6, -R100 ;  /* 0x000000062c2c7c23 */ /* 0x000fe20008010864 */
[----:B------:R-:W-:Y:S03]  /*3e80*/  PLOP3.LUT P2, PT, PT, PT, UP0, 0x80, 0x0 ;  /* 0x000000000000781c */ /* 0x000fe60003f4f008 */
[----:B------:R-:W-:Y:S01]  /*3e90*/  MUFU.EX2 R189, R42 ;  /* 0x0000002a00bd7308 */ /* 0x000fe20000000800 */
[-C--:B------:R-:W-:Y:S03]  /*3ea0*/  HMMA.16816.F32 R60, R112, R6.reuse, R60 ;  /* 0x00000006703c723c */ /* 0x080fe6000000183c */
[----:B----4-:R-:W-:Y:S01]  /*3eb0*/  @P3 VIADD R8, R102, 0x30 ;  /* 0x0000003066083836 */ /* 0x010fe20000000000 */
[----:B------:R-:W-:Y:S01]  /*3ec0*/  PLOP3.LUT P3, PT, PT, PT, UP0, 0x80, 0x0 ;  /* 0x000000000000781c */ /* 0x000fe20003f6f008 */
[----:B------:R-:W-:Y:S01]  /*3ed0*/  FFMA.FTZ R46, R46, UR6, -R0 ;  /* 0x000000062e2e7c23 */ /* 0x000fe20008010800 */
[----:B------:R-:W-:Y:S03]  /*3ee0*/  F2FP.F16.F32.PACK_AB R5, R235, R236 ;  /* 0x000000eceb05723e */ /* 0x000fe600000000ff */
[----:B------:R-:W-:Y:S01]  /*3ef0*/  MUFU.EX2 R186, R43 ;  /* 0x0000002b00ba7308 */ /* 0x000fe20000000800 */
[----:B------:R-:W-:Y:S01]  /*3f00*/  HMMA.16816.F32 R64, R104, R6, R64 ;  /* 0x000000066840723c */ /* 0x000fe20000001840 */
[----:B------:R3:W-:Y:S03]  /*3f10*/  STS [R208+0x10000], R5 ;  /* 0x01000005d0007388 */ /* 0x0007e60000000800 */
[----:B------:R-:W-:Y:S02]  /*3f20*/  @P2 FSEL R49, R49, -INF , !P4 ;  /* 0xff80000031312808 */ /* 0x000fe40006000000 */
[----:B------:R-:W-:Y:S03]  /*3f30*/  PLOP3.LUT P2, PT, PT, PT, UP0, 0x80, 0x0 ;  /* 0x000000000000781c */ /* 0x000fe60003f4f008 */
[----:B------:R-:W-:Y:S01]  /*3f40*/  MUFU.EX2 R177, R44 ;  /* 0x0000002c00b17308 */ /* 0x000fe20000000800 */
[----:B------:R-:W-:Y:S01]  /*3f50*/  @P5 ISETP.GE.AND P5, PT, R8, UR5, PT ;  /* 0x0000000508005c0c */ /* 0x000fe2000bfa6270 */
[----:B------:R-:W-:Y:S01]  /*3f60*/  @P3 VIADD R4, R102, 0x38 ;  /* 0x0000003866043836 */ /* 0x000fe20000000000 */
[----:B------:R-:W-:Y:S01]  /*3f70*/  F2FP.F16.F32.PACK_AB R6, R200, R201 ;  /* 0x000000c9c806723e */ /* 0x000fe200000000ff */
[----:B------:R-:W-:Y:S01]  /*3f80*/  FFMA.FTZ R49, R49, UR6, -R103 ;  /* 0x0000000631317c23 */ /* 0x000fe20008010867 */
[----:B------:R-:W-:Y:S05]  /*3f90*/  @P0 FSEL R45, R45, -INF , !P4 ;  /* 0xff8000002d2d0808 */ /* 0x000fea0006000000 */
[----:B------:R-:W-:Y:S01]  /*3fa0*/  MUFU.EX2 R184, R46 ;  /* 0x0000002e00b87308 */ /* 0x000fe20000000800 */
[----:B------:R-:W-:Y:S01]  /*3fb0*/  PLOP3.LUT P0, PT, PT, PT, UP0, 0x80, 0x0 ;  /* 0x000000000000781c */ /* 0x000fe20003f0f008 */
[----:B------:R-:W-:Y:S01]  /*3fc0*/  IMAD.U32 R104, RZ, RZ, UR4 ;  /* 0x00000004ff687e24 */ /* 0x000fe2000f8e00ff */
[----:B------:R-:W-:Y:S01]  /*3fd0*/  @P1 FSEL R47, R47, -INF , !P4 ;  /* 0xff8000002f2f1808 */ /* 0x000fe20006000000 */
[----:B------:R-:W-:Y:S01]  /*3fe0*/  @P2 VIADD R8, R102, 0x31 ;  /* 0x0000003166082836 */ /* 0x000fe20000000000 */
[----:B------:R-:W-:Y:S01]  /*3ff0*/  PLOP3.LUT P2, PT, PT, PT, UP0, 0x80, 0x0 ;  /* 0x000000000000781c */ /* 0x000fe20003f4f008 */
[----:B------:R-:W-:Y:S01]  /*4000*/  FFMA.FTZ R45, R45, UR6, -R100 ;  /* 0x000000062d2d7c23 */ /* 0x000fe20008010864 */
[----:B------:R-:W-:Y:S03]  /*4010*/  PLOP3.LUT P1, PT, PT, PT, UP0, 0x80, 0x0 ;  /* 0x000000000000781c */ /* 0x000fe60003f2f008 */
[----:B------:R-:W-:Y:S01]  /*4020*/  MUFU.EX2 R225, R49 ;  /* 0x0000003100e17308 */ /* 0x000fe20000000800 */
[----:B------:R-:W-:Y:S01]  /*4030*/  PLOP3.LUT P3, PT, PT, PT, UP0, 0x80, 0x0 ;  /* 0x000000000000781c */ /* 0x000fe20003f6f008 */
[----:B------:R-:W-:Y:S01]  /*4040*/  FFMA.FTZ R47, R47, UR6, -R0 ;  /* 0x000000062f2f7c23 */ /* 0x000fe20008010800 */
[----:B------:R-:W-:Y:S02]  /*4050*/  IADD3 R104, R154, 0x4000, R104 ;  /* 0x000040009a687810 */ /* 0x000fe40007ffe068 */
[----:B---3--:R-:W-:Y:S02]  /*4060*/  F2FP.F16.F32.PACK_AB R5, R233, R234 ;  /* 0x000000eae905723e */ /* 0x008fe400000000ff */
[----:B------:R-:W-:Y:S03]  /*4070*/  @P0 FSEL R48, R48, -INF , !P6 ;  /* 0xff80000030300808 */ /* 0x000fe60007000000 */
[----:B------:R-:W-:Y:S01]  /*4080*/  MUFU.EX2 R176, R45 ;  /* 0x0000002d00b07308 */ /* 0x000fe20000000800 */
[----:B------:R-:W-:Y:S01]  /*4090*/  PLOP3.LUT P0, PT, PT, PT, UP0, 0x80, 0x0 ;  /* 0x000000000000781c */ /* 0x000fe20003f0f008 */
[----:B------:R-:W-:Y:S01]  /*40a0*/  IMAD.IADD R104, R104, 0x1, R155 ;  /* 0x0000000168687824 */ /* 0x000fe200078e029b */
[----:B------:R-:W-:Y:S01]  /*40b0*/  @P2 ISETP.GE.AND P2, PT, R4, UR5, PT ;  /* 0x0000000504002c0c */ /* 0x000fe2000bf46270 */
[----:B------:R-:W-:Y:S01]  /*40c0*/  FFMA.FTZ R48, R48, UR6, -R103 ;  /* 0x0000000630307c23 */ /* 0x000fe20008010867 */
[----:B------:R-:W-:Y:S02]  /*40d0*/  F2FP.F16.F32.PACK_AB R4, R192, R193 ;  /* 0x000000c1c004723e */ /* 0x000fe400000000ff */
[----:B------:R-:W-:Y:S03]  /*40e0*/  @P1 FSEL R50, R50, -INF , !P6 ;  /* 0xff80000032321808 */ /* 0x000fe60007000000 */
[----:B------:R-:W1:Y:S01]  /*40f0*/  MUFU.EX2 R226, R48 ;  /* 0x0000003000e27308 */ /* 0x000e620000000800 */
[----:B------:R-:W-:Y:S01]  /*4100*/  PLOP3.LUT P6, PT, PT, PT, UP0, 0x80, 0x0 ;  /* 0x000000000000781c */ /* 0x000fe20003fcf008 */
[----:B------:R2:W-:Y:S01]  /*4110*/  STS [R208+0x10400], R4 ;  /* 0x01040004d0007388 */ /* 0x0005e20000000800 */
[----:B------:R-:W-:Y:S01]  /*4120*/  PLOP3.LUT P1, PT, PT, PT, UP0, 0x80, 0x0 ;  /* 0x000000000000781c */ /* 0x000fe20003f2f008 */
[--C-:B------:R-:W-:Y:S02]  /*4130*/  FFMA.FTZ R50, R50, UR6, -R101.reuse ;  /* 0x0000000632327c23 */ /* 0x100fe40008010865 */
[----:B------:R3:W-:Y:S01]  /*4140*/  STS [R207+0x10000], R5 ;  /* 0x01000005cf007388 */ /* 0x0007e20000000800 */
[----:B------:R-:W-:Y:S03]  /*4150*/  @P0 FSEL R51, R51, -INF , !P4 ;  /* 0xff80000033330808 */ /* 0x000fe60006000000 */
[----:B------:R-:W-:Y:S01]  /*4160*/  MUFU.EX2 R165, R50 ;  /* 0x0000003200a57308 */ /* 0x000fe20000000800 */
[----:B------:R-:W-:Y:S02]  /*4170*/  PLOP3.LUT P0, PT, PT, PT, UP0, 0x80, 0x0 ;  /* 0x000000000000781c */ /* 0x000fe40003f0f008 */
[----:B------:R-:W-:Y:S01]  /*4180*/  PLOP3.LUT P4, PT, PT, PT, UP0, 0x80, 0x0 ;  /* 0x000000000000781c */ /* 0x000fe20003f8f008 */
[----:B------:R-:W-:Y:S01]  /*4190*/  FFMA.FTZ R51, R51, UR6, -R101 ;  /* 0x0000000633337c23 */ /* 0x000fe20008010865 */
[----:B------:R-:W-:Y:S02]  /*41a0*/  @P6 ISETP.GE.AND P6, PT, R8, UR5, PT ;  /* 0x0000000508006c0c */ /* 0x000fe4000bfc6270 */
[----:B------:R-:W-:Y:S03]  /*41b0*/  @P1 FSEL R52, R52, -INF , !P5 ;  /* 0xff80000034341808 */ /* 0x000fe60006800000 */
[----:B------:R-:W-:Y:S01]  /*41c0*/  MUFU.EX2 R164, R51 ;  /* 0x0000003300a47308 */ /* 0x000fe20000000800 */
[----:B------:R-:W-:Y:S02]  /*41d0*/  PLOP3.LUT P1, PT, PT, PT, UP0, 0x80, 0x0 ;  /* 0x000000000000781c */ /* 0x000fe40003f2f008 */
[----:B-1----:R-:W-:Y:S01]  /*41e0*/  F2FP.F16.F32.PACK_AB R7, R225, R226 ;  /* 0x000000e2e107723e */ /* 0x002fe200000000ff */
[--C-:B------:R-:W-:Y:S01]  /*41f0*/  FFMA.FTZ R52, R52, UR6, -R103.reuse ;  /* 0x0000000634347c23 */ /* 0x100fe20008010867 */
[----:B------:R-:W-:Y:S02]  /*4200*/  @P0 FSEL R53, R53, -INF , !P6 ;  /* 0xff80000035350808 */ /* 0x000fe40007000000 */
[----:B------:R-:W-:Y:S01]  /*4210*/  PLOP3.LUT P0, PT, PT, PT, UP0, 0x80, 0x0 ;  /* 0x000000000000781c */ /* 0x000fe20003f0f008 */
[----:B------:R-:W-:Y:S02]  /*4220*/  @P4 VIADD R102, R102, 0x39 ;  /* 0x0000003966664836 */ /* 0x000fe40000000000 */
[----:B------:R-:W-:Y:S01]  /*4230*/  MUFU.EX2 R183, R47 ;  /* 0x0000002f00b77308 */ /* 0x000fe20000000800 */
[----:B--2---:R-:W-:Y:S01]  /*4240*/  F2FP.F16.F32.PACK_AB R4, R182, R185 ;  /* 0x000000b9b604723e */ /* 0x004fe200000000ff */
[----:B------:R-:W-:Y:S01]  /*4250*/  FFMA.FTZ R53, R53, UR6, -R103 ;  /* 0x0000000635357c23 */ /* 0x000fe20008010867 */
[----:B------:R-:W-:Y:S03]  /*4260*/  @P3 ISETP.GE.AND P3, PT, R102, UR5, PT ;  /* 0x0000000566003c0c */ /* 0x000fe6000bf66270 */
[----:B------:R1:W-:Y:S01]  /*4270*/  STS [R207+0x10400], R4 ;  /* 0x01040004cf007388 */ /* 0x0003e20000000800 */
[----:B---3--:R-:W-:Y:S03]  /*4280*/  F2FP.F16.F32.PACK_AB R5, R197, R199 ;  /* 0x000000c7c505723e */ /* 0x008fe600000000ff */
[----:B------:R-:W-:Y:S01]  /*4290*/  MUFU.EX2 R224, R52 ;  /* 0x0000003400e07308 */ /* 0x000fe20000000800 */
[----:B------:R-:W-:Y:S01]  /*42a0*/  @P1 FSEL R54, R54, -INF , !P5 ;  /* 0xff80000036361808 */ /* 0x000fe20006800000 */
[----:B------:R2:W-:Y:S01]  /*42b0*/  STS [R208+0x12000], R6 ;  /* 0x01200006d0007388 */ /* 0x0005e20000000800 */
[----:B------:R-:W-:Y:S02]  /*42c0*/  @P0 FSEL R55, R55, -INF , !P6 ;  /* 0xff80000037370808 */ /* 0x000fe40007000000 */
[----:B------:R-:W-:Y:S01]  /*42d0*/  PLOP3.LUT P0, PT, PT, PT, UP0, 0x80, 0x0 ;  /* 0x000000000000781c */ /* 0x000fe20003f0f008 */
[--C-:B------:R-:W-:Y:S01]  /*42e0*/  FFMA.FTZ R54, R54, UR6, -R101.reuse ;  /* 0x0000000636367c23 */ /* 0x100fe20008010865 */
[----:B------:R-:W-:Y:S01]  /*42f0*/  PLOP3.LUT P1, PT, PT, PT, UP0, 0x80, 0x0 ;  /* 0x000000000000781c */ /* 0x000fe20003f2f008 */
[----:B------:R-:W-:Y:S02]  /*4300*/  FFMA.FTZ R55, R55, UR6, -R101 ;  /* 0x0000000637377c23 */ /* 0x000fe40008010865 */
[----:B------:R-:W-:Y:S10]  /*4310*/  MUFU.EX2 R223, R53 ;  /* 0x0000003500df7308 */ /* 0x000ff40000000800 */
[----:B------:R-:W-:Y:S01]  /*4320*/  MUFU.EX2 R163, R54 ;  /* 0x0000003600a37308 */ /* 0x000fe20000000800 */
[----:B------:R-:W-:Y:S02]  /*4330*/  @P0 FSEL R57, R57, -INF , !P6 ;  /* 0xff80000039390808 */ /* 0x000fe40007000000 */
[----:B------:R-:W-:Y:S02]  /*4340*/  PLOP3.LUT P0, PT, PT, PT, UP0, 0x80, 0x0 ;  /* 0x000000000000781c */ /* 0x000fe40003f0f008 */
[----:B------:R-:W-:Y:S01]  /*4350*/  @P1 FSEL R56, R56, -INF , !P5 ;  /* 0xff80000038381808 */ /* 0x000fe20006800000 */
[--C-:B------:R-:W-:Y:S01]  /*4360*/  FFMA.FTZ R57, R57, UR6, -R100.reuse ;  /* 0x0000000639397c23 */ /* 0x100fe20008010864 */
[----:B-1----:R-:W-:Y:S03]  /*4370*/  F2FP.F16.F32.PACK_AB R4, R210, R211 ;  /* 0x000000d3d204723e */ /* 0x002fe600000000ff */
[----:B------:R-:W-:Y:S01]  /*4380*/  MUFU.EX2 R162, R55 ;  /* 0x0000003700a27308 */ /* 0x000fe20000000800 */
[----:B------:R-:W-:Y:S01]  /*4390*/  PLOP3.LUT P1, PT, PT, PT, UP0, 0x80, 0x0 ;  /* 0x000000000000781c */ /* 0x000fe20003f2f008 */
[----:B------:R-:W-:Y:S01]  /*43a0*/  FFMA.FTZ R56, R56, UR6, -R100 ;  /* 0x0000000638387c23 */ /* 0x000fe20008010864 */
[----:B--2---:R-:W-:Y:S05]  /*43b0*/  F2FP.F16.F32.PACK_AB R6, R212, R213 ;  /* 0x000000d5d406723e */ /* 0x004fea00000000ff */
[----:B------:R1:W-:Y:S01]  /*43c0*/  STS [R208+0x12400], R6 ;  /* 0x01240006d0007388 */ /* 0x0003e20000000800 */
[----:B------:R-:W-:Y:S01]  /*43d0*/  @P0 FSEL R59, R59, -INF , !P6 ;  /* 0xff8000003b3b0808 */ /* 0x000fe20007000000 */
[----:B------:R-:W-:Y:S01]  /*43e0*/  MUFU.EX2 R168, R56 ;  /* 0x0000003800a87308 */ /* 0x000fe20000000800 */
[----:B------:R-:W-:Y:S01]  /*43f0*/  PLOP3.LUT P0, PT, PT, PT, UP0, 0x80, 0x0 ;  /* 0x000000000000781c */ /* 0x000fe20003f0f008 */
[----:B------:R2:W-:Y:S02]  /*4400*/  STS [R207+0x12000], R5 ;  /* 0x01200005cf007388 */ /* 0x0005e40000000800 */
[----:B------:R-:W-:Y:S01]  /*4410*/  @P1 FSEL R58, R58, -INF , !P5 ;  /* 0xff8000003a3a1808 */ /* 0x000fe20006800000 */
[--C-:B------:R-:W-:Y:S01]  /*4420*/  FFMA.FTZ R59, R59, UR6, -R0.reuse ;  /* 0x000000063b3b7c23 */ /* 0x100fe20008010800 */
[----:B------:R3:W-:Y:S01]  /*4430*/  STS [R207+0x12400], R4 ;  /* 0x01240004cf007388 */ /* 0x0007e20000000800 */
[----:B------:R-:W-:Y:S03]  /*4440*/  PLOP3.LUT P1, PT, PT, PT, UP0, 0x80, 0x0 ;  /* 0x000000000000781c */ /* 0x000fe60003f2f008 */
[----:B------:R-:W-:Y:S01]  /*4450*/  MUFU.EX2 R167, R57 ;  /* 0x0000003900a77308 */ /* 0x000fe20000000800 */
[----:B------:R-:W-:Y:S03]  /*4460*/  FFMA.FTZ R58, R58, UR6, -R0 ;  /* 0x000000063a3a7c23 */ /* 0x000fe60008010800 */
[----:B------:R-:W-:Y:S02]  /*4470*/  @P0 FSEL R61, R61, -INF , !P3 ;  /* 0xff8000003d3d0808 */ /* 0x000fe40005800000 */
[----:B------:R-:W-:Y:S04]  /*4480*/  PLOP3.LUT P0, PT, PT, PT, UP0, 0x80, 0x0 ;  /* 0x000000000000781c */ /* 0x000fe80003f0f008 */
[----:B------:R-:W-:Y:S01]  /*4490*/  MUFU.EX2 R174, R58 ;  /* 0x0000003a00ae7308 */ /* 0x000fe20000000800 */
[----:B------:R-:W-:Y:S02]  /*44a0*/  @P1 FSEL R60, R60, -INF , !P2 ;  /* 0xff8000003c3c1808 */ /* 0x000fe40005000000 */
[----:B------:R-:W-:Y:S02]  /*44b0*/  PLOP3.LUT P1, PT, PT, PT, UP0, 0x80, 0x0 ;  /* 0x000000000000781c */ /* 0x000fe40003f2f008 */
[----:B-1----:R-:W-:Y:S01]  /*44c0*/  F2FP.F16.F32.PACK_AB R6, R231, R232 ;  /* 0x000000e8e706723e */ /* 0x002fe200000000ff */
[--C-:B------:R-:W-:Y:S01]  /*44d0*/  FFMA.FTZ R60, R60, UR6, -R100.reuse ;  /* 0x000000063c3c7c23 */ /* 0x100fe20008010864 */
[----:B------:R-:W-:Y:S01]  /*44e0*/  FFMA.FTZ R100, R61, UR6, -R100 ;  /* 0x000000063d647c23 */ /* 0x000fe20008010864 */
[----:B--2---:R-:W-:Y:S02]  /*44f0*/  F2FP.F16.F32.PACK_AB R5, R180, R181 ;  /* 0x000000b5b405723e */ /* 0x004fe400000000ff */
[----:B------:R-:W-:Y:S01]  /*4500*/  MUFU.EX2 R170, R59 ;  /* 0x0000003b00aa7308 */ /* 0x000fe20000000800 */
[----:B------:R1:W-:Y:S01]  /*4510*/  STS [R209+0x10000], R6 ;  /* 0x01000006d1007388 */ /* 0x0003e20000000800 */
[----:B------:R-:W-:Y:S02]  /*4520*/  @P0 FSEL R64, R64, -INF , !P2 ;  /* 0xff80000040400808 */ /* 0x000fe40005000000 */
[----:B---3--:R-:W-:Y:S01]  /*4530*/  F2FP.F16.F32.PACK_AB R4, R229, R230 ;  /* 0x000000e6e504723e */ /* 0x008fe200000000ff */
[----:B------:R2:W-:Y:S01]  /*4540*/  STS [R209+0x10400], R5 ;  /* 0x01040005d1007388 */ /* 0x0005e20000000800 */
[----:B------:R-:W-:Y:S01]  /*4550*/  PLOP3.LUT P0, PT, PT, PT, UP0, 0x80, 0x0 ;  /* 0x000000000000781c */ /* 0x000fe20003f0f008 */
[----:B------:R-:W-:Y:S01]  /*4560*/  FFMA.FTZ R64, R64, UR6, -R103 ;  /* 0x0000000640407c23 */ /* 0x000fe20008010867 */
[----:B------:R-:W-:Y:S01]  /*4570*/  @P1 FSEL R62, R62, -INF , !P2 ;  /* 0xff8000003e3e1808 */ /* 0x000fe20005000000 */
[----:B------:R3:W-:Y:S01]  /*4580*/  STS [R206+0x10000], R4 ;  /* 0x01000004ce007388 */ /* 0x0007e20000000800 */
[----:B------:R-:W-:Y:S01]  /*4590*/  PLOP3.LUT P1, PT, PT, PT, UP0, 0x80, 0x0 ;  /* 0x000000000000781c */ /* 0x000fe20003f2f008 */
[----:B------:R-:W-:Y:S02]  /*45a0*/  MUFU.EX2 R219, R64 ;  /* 0x0000004000db7308 */ /* 0x000fe40000000800 */
[--C-:B------:R-:W-:Y:S06]  /*45b0*/  FFMA.FTZ R62, R62, UR6, -R0.reuse ;  /* 0x000000063e3e7c23 */ /* 0x100fec0008010800 */
[----:B------:R-:W-:Y:S02]  /*45c0*/  @P0 FSEL R66, R66, -INF , !P2 ;  /* 0xff80000042420808 */ /* 0x000fe40005000000 */
[----:B------:R-:W-:Y:S01]  /*45d0*/  MUFU.EX2 R115, R60 ;  /* 0x0000003c00737308 */ /* 0x000fe20000000800 */
[----:B------:R-:W-:Y:S02]  /*45e0*/  PLOP3.LUT P0, PT, PT, PT, UP0, 0x80, 0x0 ;  /* 0x000000000000781c */ /* 0x000fe40003f0f008 */
[----:B------:R-:W-:Y:S01]  /*45f0*/  @P1 FSEL R65, R65, -INF , !P3 ;  /* 0xff80000041411808 */ /* 0x000fe20005800000 */
[----:B------:R-:W-:Y:S01]  /*4600*/  FFMA.FTZ R66, R66, UR6, -R101 ;  /* 0x0000000642427c23 */ /* 0x000fe20008010865 */
[----:B------:R-:W-:Y:S02]  /*4610*/  PLOP3.LUT P1, PT, PT, PT, UP0, 0x80, 0x0 ;  /* 0x000000000000781c */ /* 0x000fe40003f2f008 */
[----:B-1----:R-:W-:Y:S01]  /*4620*/  F2FP.F16.F32.PACK_AB R6, R194, R195 ;  /* 0x000000c3c206723e */ /* 0x002fe200000000ff */
[----:B------:R-:W-:Y:S02]  /*4630*/  FFMA.FTZ R103, R65, UR6, -R103 ;  /* 0x0000000641677c23 */ /* 0x000fe40008010867 */
[----:B------:R-:W-:Y:S01]  /*4640*/  MUFU.EX2 R113, R66 ;  /* 0x0000004200717308 */ /* 0x000fe20000000800 */
[----:B--2---:R-:W-:Y:S02]  /*4650*/  F2FP.F16.F32.PACK_AB R5, R190, R191 ;  /* 0x000000bfbe05723e */ /* 0x004fe400000000ff */
[----:B---3--:R-:W-:Y:S02]  /*4660*/  F2FP.F16.F32.PACK_AB R4, R173, R175 ;  /* 0x000000afad04723e */ /* 0x008fe400000000ff */
[----:B------:R-:W-:Y:S05]  /*4670*/  @P0 FSEL R63, R63, -INF , !P3 ;  /* 0xff8000003f3f0808 */ /* 0x000fea0005800000 */
[----:B------:R-:W1:Y:S01]  /*4680*/  MUFU.EX2 R218, R103 ;  /* 0x0000006700da7308 */ /* 0x000e620000000800 */
[----:B------:R-:W-:Y:S01]  /*4690*/  @P1 FSEL R67, R67, -INF , !P3 ;  /* 0xff80000043431808 */ /* 0x000fe20005800000 */
[----:B------:R2:W-:Y:S01]  /*46a0*/  STS [R206+0x10400], R4 ;  /* 0x01040004ce007388 */ /* 0x0005e20000000800 */
[----:B------:R-:W-:Y:S01]  /*46b0*/  PLOP3.LUT P1, PT, PT, PT, UP3, 0x80, 0x0 ;  /* 0x000000000000781c */ /* 0x000fe20003f2f038 */
[----:B------:R-:W-:Y:S02]  /*46c0*/  FFMA.FTZ R0, R63, UR6, -R0 ;  /* 0x000000063f007c23 */ /* 0x000fe40008010800 */
[----:B------:R3:W-:Y:S01]  /*46d0*/  STS [R209+0x12000], R5 ;  /* 0x01200005d1007388 */ /* 0x0007e20000000800 */
[----:B------:R-:W-:Y:S03]  /*46e0*/  FFMA.FTZ R101, R67, UR6, -R101 ;  /* 0x0000000643657c23 */ /* 0x000fe60008010865 */
[----:B------:R1:W-:Y:S10]  /*46f0*/  MUFU.EX2 R166, R0 ;  /* 0x0000000000a67308 */ /* 0x0003f40000000800 */
[----:B------:R-:W4:Y:S10]  /*4700*/  MUFU.EX2 R112, R101 ;  /* 0x0000006500707308 */ /* 0x000f340000000800 */
[----:B------:R-:W4:Y:S01]  /*4710*/  MUFU.EX2 R114, R100 ;  /* 0x0000006400727308 */ /* 0x000f220000000800 */
[----:B-1----:R-:W-:Y:S02]  /*4720*/  F2FP.F16.F32.PACK_AB R0, R218, R219 ;  /* 0x000000dbda00723e */ /* 0x002fe400000000ff */
[----:B--2---:R-:W-:Y:S02]  /*4730*/  F2FP.F16.F32.PACK_AB R4, R196, R198 ;  /* 0x000000c6c404723e */ /* 0x004fe400000000ff */
[----:B---3--:R-:W-:Y:S03]  /*4740*/  F2FP.F16.F32.PACK_AB R5, R227, R228 ;  /* 0x000000e4e305723e */ /* 0x008fe600000000ff */
[----:B------:R1:W-:Y:S02]  /*4750*/  STS [R209+0x12400], R4 ;  /* 0x01240004d1007388 */ /* 0x0003e40000000800 */
[----:B------:R-:W2:Y:S02]  /*4760*/  MUFU.EX2 R169, R62 ;  /* 0x0000003e00a97308 */ /* 0x000ea40000000800 */
[----:B------:R3:W-:Y:S01]  /*4770*/  STS [R206+0x12400], R6 ;  /* 0x01240006ce007388 */ /* 0x0007e20000000800 */
[----:B-1----:R-:W-:Y:S02]  /*4780*/  F2FP.F16.F32.PACK_AB R4, R187, R188 ;  /* 0x000000bcbb04723e */ /* 0x002fe400000000ff */
[----:B---3--:R-:W-:Y:S03]  /*4790*/  F2FP.F16.F32.PACK_AB R6, R164, R165 ;  /* 0x000000a5a406723e */ /* 0x008fe600000000ff */
[----:B------:R1:W-:Y:S04]  /*47a0*/  STS [R206+0x12000], R4 ;  /* 0x01200004ce007388 */ /* 0x0003e80000000800 */
[----:B------:R3:W-:Y:S01]  /*47b0*/  STS [R203+0x10000], R5 ;  /* 0x01000005cb007388 */ /* 0x0007e20000000800 */
[----:B-1----:R-:W-:Y:S02]  /*47c0*/  F2FP.F16.F32.PACK_AB R4, R171, R172 ;  /* 0x000000acab04723e */ /* 0x002fe400000000ff */
[----:B---3--:R-:W-:Y:S03]  /*47d0*/  F2FP.F16.F32.PACK_AB R5, R178, R179 ;  /* 0x000000b3b205723e */ /* 0x008fe600000000ff */
[----:B------:R1:W-:Y:S04]  /*47e0*/  STS [R203+0x10400], R4 ;  /* 0x01040004cb007388 */ /* 0x0003e80000000800 */
[----:B------:R3:W-:Y:S04]  /*47f0*/  STS [R202+0x10000], R7 ;  /* 0x01000007ca007388 */ /* 0x0007e80000000800 */
[----:B------:R4:W-:Y:S04]  /*4800*/  STS [R202+0x10400], R6 ;  /* 0x01040006ca007388 */ /* 0x0009e80000000800 */
[----:B------:R2:W-:Y:S01]  /*4810*/  STS [R203+0x12000], R5 ;  /* 0x01200005cb007388 */ /* 0x0005e20000000800 */
[----:B-1----:R-:W-:Y:S02]  /*4820*/  F2FP.F16.F32.PACK_AB R4, R186, R189 ;  /* 0x000000bdba04723e */ /* 0x002fe400000000ff */
[----:B---3--:R-:W-:Y:S03]  /*4830*/  F2FP.F16.F32.PACK_AB R7, R176, R177 ;  /* 0x000000b1b007723e */ /* 0x008fe600000000ff */
[----:B------:R1:W-:Y:S01]  /*4840*/  STS [R203+0x12400], R4 ;  /* 0x01240004cb007388 */ /* 0x0003e20000000800 */
[----:B----4-:R-:W-:Y:S03]  /*4850*/  F2FP.F16.F32.PACK_AB R6, R183, R184 ;  /* 0x000000b8b706723e */ /* 0x010fe600000000ff */
[----:B------:R3:W-:Y:S01]  /*4860*/  STS [R202+0x12000], R7 ;  /* 0x01200007ca007388 */ /* 0x0007e20000000800 */
[----:B--2---:R-:W-:Y:S03]  /*4870*/  F2FP.F16.F32.PACK_AB R5, R223, R224 ;  /* 0x000000e0df05723e */ /* 0x004fe600000000ff */
[----:B------:R2:W-:Y:S04]  /*4880*/  STS [R202+0x12400], R6 ;  /* 0x01240006ca007388 */ /* 0x0005e80000000800 */
[----:B------:R4:W-:Y:S01]  /*4890*/  STS [R205+0x10000], R5 ;  /* 0x01000005cd007388 */ /* 0x0009e20000000800 */
[----:B-1----:R-:W-:Y:S02]  /*48a0*/  F2FP.F16.F32.PACK_AB R4, R162, R163 ;  /* 0x000000a3a204723e */ /* 0x002fe400000000ff */
[----:B---3--:R-:W-:Y:S03]  /*48b0*/  F2FP.F16.F32.PACK_AB R7, R167, R168 ;  /* 0x000000a8a707723e */ /* 0x008fe600000000ff */
[----:B------:R1:W-:Y:S01]  /*48c0*/  STS [R205+0x10400], R4 ;  /* 0x01040004cd007388 */ /* 0x0003e20000000800 */
[----:B--2---:R-:W-:Y:S03]  /*48d0*/  F2FP.F16.F32.PACK_AB R6, R170, R174 ;  /* 0x000000aeaa06723e */ /* 0x004fe600000000ff */
[----:B------:R2:W-:Y:S01]  /*48e0*/  STS [R204+0x10000], R0 ;  /* 0x01000000cc007388 */ /* 0x0005e20000000800 */
[----:B----4-:R-:W-:Y:S05]  /*48f0*/  F2FP.F16.F32.PACK_AB R5, R112, R113 ;  /* 0x000000717005723e */ /* 0x010fea00000000ff */
[----:B------:R-:W-:Y:S04]  /*4900*/  STS [R204+0x10400], R5 ;  /* 0x01040005cc007388 */ /* 0x000fe80000000800 */
[----:B------:R-:W-:Y:S04]  /*4910*/  STS [R205+0x12000], R7 ;  /* 0x01200007cd007388 */ /* 0x000fe80000000800 */
[----:B------:R-:W-:Y:S01]  /*4920*/  STS [R205+0x12400], R6 ;  /* 0x01240006cd007388 */ /* 0x000fe20000000800 */
[----:B-1----:R-:W-:Y:S02]  /*4930*/  F2FP.F16.F32.PACK_AB R4, R114, R115 ;  /* 0x000000737204723e */ /* 0x002fe400000000ff */
[----:B--2---:R-:W-:Y:S03]  /*4940*/  F2FP.F16.F32.PACK_AB R0, R166, R169 ;  /* 0x000000a9a600723e */ /* 0x004fe600000000ff */
[----:B------:R-:W-:Y:S04]  /*4950*/  STS [R204+0x12000], R4 ;  /* 0x01200004cc007388 */ /* 0x000fe80000000800 */
[----:B------:R-:W-:Y:S04]  /*4960*/  STS [R204+0x12400], R0 ;  /* 0x01240000cc007388 */ /* 0x000fe80000000800 */
[----:B------:R-:W1:Y:S08]  /*4970*/  LDSM.16.M88.4 R64, [R154+UR4+0x4000] ;  /* 0x004000049a40783b */ /* 0x000e700008000200 */
[----:B------:R-:W2:Y:S08]  /*4980*/  LDSM.16.M88.4 R60, [R154+UR4+0x5000] ;  /* 0x005000049a3c783b */ /* 0x000eb00008000200 */
[----:B------:R-:W3:Y:S08]  /*4990*/  LDSM.16.M88.4 R100, [R104] ;  /* 0x000000006864783b */ /* 0x000ef00000000200 */
[----:B------:R-:W4:Y:S01]  /*49a0*/  LDSM.16.M88.4 R104, [R104+0x1000] ;  /* 0x001000006868783b */ /* 0x000f220000000200 */
[-C--:B-1----:R-:W-:Y:S06]  /*49b0*/  HMMA.16816.F32 R4, R64, R116.reuse, RZ ;  /* 0x000000744004723c */ /* 0x082fec00000018ff */
[C---:B--2---:R-:W-:Y:S06]  /*49c0*/  HMMA.16816.F32 R8, R60.reuse, R116, RZ ;  /* 0x000000743c08723c */ /* 0x044fec00000018ff */
[-C--:B------:R-:W-:Y:S06]  /*49d0*/  HMMA.16816.F32 R12, R60, R118.reuse, RZ ;  /* 0x000000763c0c723c */ /* 0x080fec00000018ff */
[C---:B------:R-:W-:Y:S06]  /*49e0*/  HMMA.16816.F32 R16, R64.reuse, R118, RZ ;  /* 0x000000764010723c */ /* 0x040fec00000018ff */
        /* <DEDUP_REMOVED lines=11> */
[----:B------:R-:W-:Y:S06]  /*4aa0*/  HMMA.16816.F32 R64, R64, R130, RZ ;  /* 0x000000824040723c */ /* 0x000fec00000018ff */
[-C--:B---3--:R-:W-:Y:S06]  /*4ab0*/  HMMA.16816.F32 R4, R100, R132.reuse, R4 ;  /* 0x000000846404723c */ /* 0x088fec0000001804 */
[C---:B----4-:R-:W-:Y:S06]  /*4ac0*/  HMMA.16816.F32 R8, R104.reuse, R132, R8 ;  /* 0x000000846808723c */ /* 0x050fec0000001808 */
[-C--:B------:R-:W-:Y:S06]  /*4ad0*/  HMMA.16816.F32 R12, R104, R134.reuse, R12 ;  /* 0x00000086680c723c */ /* 0x080fec000000180c */
[C---:B------:R-:W-:Y:S06]  /*4ae0*/  HMMA.16816.F32 R16, R100.reuse, R134, R16 ;  /* 0x000000866410723c */ /* 0x040fec0000001810 */
[-C--:B------:R-:W-:Y:S05]  /*4af0*/  HMMA.16816.F32 R20, R100, R136.reuse, R20 ;  /* 0x000000886414723c */ /* 0x080fea0000001814 */
[C---:B------:R-:W-:Y:S01]  /*4b00*/  FADD.FTZ R4, -R111.reuse, R4 ;  /* 0x000000046f047221 */ /* 0x040fe20000010100 */
[C---:B------:R-:W-:Y:S05]  /*4b10*/  HMMA.16816.F32 R24, R104.reuse, R136, R24 ;  /* 0x000000886818723c */ /* 0x040fea0000001818 */
[----:B------:R-:W-:Y:S01]  /*4b20*/  FADD.FTZ R0, -R111, R5 ;  /* 0x000000056f007221 */ /* 0x000fe20000010100 */
[-C--:B------:R-:W-:Y:S05]  /*4b30*/  HMMA.16816.F32 R28, R104, R138.reuse, R28 ;  /* 0x0000008a681c723c */ /* 0x080fea000000181c */
[----:B------:R-:W-:Y:S01]  /*4b40*/  FMUL.FTZ R0, R235, R0 ;  /* 0x00000000eb007220 */ /* 0x000fe20000410000 */
[C---:B------:R-:W-:Y:S05]  /*4b50*/  HMMA.16816.F32 R32, R100.reuse, R138, R32 ;  /* 0x0000008a6420723c */ /* 0x040fea0000001820 */
[----:B------:R-:W-:Y:S01]  /*4b60*/  FADD.FTZ R6, -R110, R6 ;  /* 0x000000066e067221 */ /* 0x000fe20000010100 */
[-C--:B------:R-:W-:Y:S05]  /*4b70*/  HMMA.16816.F32 R36, R100, R140.reuse, R36 ;  /* 0x0000008c6424723c */ /* 0x080fea0000001824 */
[C---:B------:R-:W-:Y:S01]  /*4b80*/  FADD.FTZ R5, -R111.reuse, R20 ;  /* 0x000000146f057221 */ /* 0x040fe20000010100 */
[C---:B------:R-:W-:Y:S05]  /*4b90*/  HMMA.16816.F32 R40, R104.reuse, R140, R40 ;  /* 0x0000008c6828723c */ /* 0x040fea0000001828 */
[C---:B------:R-:W-:Y:S01]  /*4ba0*/  FADD.FTZ R21, -R111.reuse, R21 ;  /* 0x000000156f157221 */ /* 0x040fe20000010100 */
[-C--:B------:R-:W-:Y:S05]  /*4bb0*/  HMMA.16816.F32 R44, R104, R142.reuse, R44 ;  /* 0x0000008e682c723c */ /* 0x080fea000000182c */
[----:B------:R-:W-:Y:S01]  /*4bc0*/  FMUL.FTZ R5, R232, R5 ;  /* 0x00000005e8057220 */ /* 0x000fe20000410000 */
[C---:B------:R-:W-:Y:S05]  /*4bd0*/  HMMA.16816.F32 R48, R100.reuse, R142, R48 ;  /* 0x0000008e6430723c */ /* 0x040fea0000001830 */
[C---:B------:R-:W-:Y:S01]  /*4be0*/  FADD.FTZ R32, -R111.reuse, R32 ;  /* 0x000000206f207221 */ /* 0x040fe20000010100 */
[-C--:B------:R-:W-:Y:S05]  /*4bf0*/  HMMA.16816.F32 R52, R100, R144.reuse, R52 ;  /* 0x000000906434723c */ /* 0x080fea0000001834 */
[----:B------:R-:W-:Y:S01]  /*4c00*/  FADD.FTZ R37, -R111, R37 ;  /* 0x000000256f257221 */ /* 0x000fe20000010100 */
[C---:B------:R-:W-:Y:S05]  /*4c10*/  HMMA.16816.F32 R56, R104.reuse, R144, R56 ;  /* 0x000000906838723c */ /* 0x040fea0000001838 */
[----:B------:R-:W-:Y:S01]  /*4c20*/  FMUL.FTZ R37, R227, R37 ;  /* 0x00000025e3257220 */ /* 0x000fe20000410000 */
[-C--:B------:R-:W-:Y:S05]  /*4c30*/  HMMA.16816.F32 R60, R104, R146.reuse, R60 ;  /* 0x00000092683c723c */ /* 0x080fea000000183c */
[----:B------:R-:W-:Y:S01]  /*4c40*/  FADD.FTZ R7, -R110, R7 ;  /* 0x000000076e077221 */ /* 0x000fe20000010100 */
[----:B------:R-:W-:Y:S05]  /*4c50*/  HMMA.16816.F32 R64, R100, R146, R64 ;  /* 0x000000926440723c */ /* 0x000fea0000001840 */
[C---:B------:R-:W-:Y:S02]  /*4c60*/  FADD.FTZ R20, -R111.reuse, R48 ;  /* 0x000000306f147221 */ /* 0x040fe40000010100 */
[----:B------:R-:W-:Y:S01]  /*4c70*/  FMUL.FTZ R101, R236, R4 ;  /* 0x00000004ec657220 */ /* 0x000fe20000410000 */
[C---:B------:R-:W-:Y:S03]  /*4c80*/  FADD.FTZ R4, -R111.reuse, R16 ;  /* 0x000000106f047221 */ /* 0x040fe60000010100 */
[----:B------:R-:W-:Y:S01]  /*4c90*/  FADD.FTZ R16, -R111, R17 ;  /* 0x000000116f107221 */ /* 0x000fe20000010100 */
[----:B------:R-:W-:Y:S01]  /*4ca0*/  F2FP.F16.F32.PACK_AB R0, R0, R101 ;  /* 0x000000650000723e */ /* 0x000fe200000000ff */
[----:B------:R-:W-:Y:S01]  /*4cb0*/  FMUL.FTZ R4, R234, R4 ;  /* 0x00000004ea047220 */ /* 0x000fe20000410000 */
[----:B------:R-:W-:Y:S01]  /*4cc0*/  FMUL.FTZ R100, R231, R21 ;  /* 0x00000015e7647220 */ /* 0x000fe20000410000 */
[----:B------:R-:W-:Y:S01]  /*4cd0*/  FMUL.FTZ R16, R233, R16 ;  /* 0x00000010e9107220 */ /* 0x000fe20000410000 */
[C---:B------:R-:W-:Y:S01]  /*4ce0*/  FADD.FTZ R21, -R111.reuse, R33 ;  /* 0x000000216f157221 */ /* 0x040fe20000010100 */
[----:B------:R-:W-:Y:S01]  /*4cf0*/  FMUL.FTZ R101, R230, R32 ;  /* 0x00000020e6657220 */ /* 0x000fe20000410000 */
[C---:B------:R-:W-:Y:S01]  /*4d00*/  FADD.FTZ R17, -R111.reuse, R36 ;  /* 0x000000246f117221 */ /* 0x040fe20000010100 */
[----:B------:R-:W-:Y:S01]  /*4d10*/  F2FP.F16.F32.PACK_AB R100, R100, R5 ;  /* 0x000000056464723e */ /* 0x000fe200000000ff */
[C---:B------:R-:W-:Y:S01]  /*4d20*/  FADD.FTZ R36, -R111.reuse, R49 ;  /* 0x000000316f247221 */ /* 0x040fe20000010100 */
[----:B------:R-:W-:Y:S01]  /*4d30*/  F2FP.F16.F32.PACK_AB R16, R16, R4 ;  /* 0x000000041010723e */ /* 0x000fe200000000ff */
[C---:B------:R-:W-:Y:S01]  /*4d40*/  FADD.FTZ R4, -R111.reuse, R52 ;  /* 0x000000346f047221 */ /* 0x040fe20000010100 */
[C---:B------:R-:W-:Y:S01]  /*4d50*/  FADD.FTZ R33, -R111.reuse, R53 ;  /* 0x000000356f217221 */ /* 0x040fe20000010100 */
[C---:B------:R-:W-:Y:S01]  /*4d60*/  FADD.FTZ R5, -R111.reuse, R64 ;  /* 0x000000406f057221 */ /* 0x040fe20000010100 */
[----:B------:R-:W-:Y:S01]  /*4d70*/  FADD.FTZ R32, -R111, R65 ;  /* 0x000000416f207221 */ /* 0x000fe20000010100 */
[----:B------:R-:W-:Y:S01]  /*4d80*/  FMUL.FTZ R21, R229, R21 ;  /* 0x00000015e5157220 */ /* 0x000fe20000410000 */
[----:B------:R-:W-:Y:S01]  /*4d90*/  FMUL.FTZ R17, R228, R17 ;  /* 0x00000011e4117220 */ /* 0x000fe20000410000 */
[----:B------:R-:W-:Y:S01]  /*4da0*/  FMUL.FTZ R20, R226, R20 ;  /* 0x00000014e2147220 */ /* 0x000fe20000410000 */
[----:B------:R-:W-:Y:S01]  /*4db0*/  FMUL.FTZ R36, R225, R36 ;  /* 0x00000024e1247220 */ /* 0x000fe20000410000 */
[----:B------:R-:W-:Y:S01]  /*4dc0*/  FMUL.FTZ R4, R224, R4 ;  /* 0x00000004e0047220 */ /* 0x000fe20000410000 */
[----:B------:R-:W-:Y:S01]  /*4dd0*/  F2FP.F16.F32.PACK_AB R48, R21, R101 ;  /* 0x000000651530723e */ /* 0x000fe200000000ff */
[----:B------:R-:W-:Y:S01]  /*4de0*/  FMUL.FTZ R33, R223, R33 ;  /* 0x00000021df217220 */ /* 0x000fe20000410000 */
[----:B------:R-:W-:Y:S01]  /*4df0*/  F2FP.F16.F32.PACK_AB R37, R37, R17 ;  /* 0x000000112525723e */ /* 0x000fe200000000ff */
[----:B------:R-:W-:Y:S01]  /*4e00*/  FMUL.FTZ R5, R219, R5 ;  /* 0x00000005db057220 */ /* 0x000fe20000410000 */
[----:B------:R-:W-:Y:S01]  /*4e10*/  F2FP.F16.F32.PACK_AB R36, R36, R20 ;  /* 0x000000142424723e */ /* 0x000fe200000000ff */
[----:B------:R-:W-:Y:S01]  /*4e20*/  FMUL.FTZ R32, R218, R32 ;  /* 0x00000020da207220 */ /* 0x000fe20000410000 */
[----:B------:R-:W-:Y:S04]  /*4e30*/  F2FP.F16.F32.PACK_AB R33, R33, R4 ;  /* 0x000000042121723e */ /* 0x000fe800000000ff */
[----:B------:R-:W-:Y:S01]  /*4e40*/  F2FP.F16.F32.PACK_AB R32, R32, R5 ;  /* 0x000000052020723e */ /* 0x000fe200000000ff */
[----:B------:R-:W-:Y:S06]  /*4e50*/  @!P1 BRA `(.L_x_7) ;  /* 0x0000000000549947 */ /* 0x000fec0003800000 */
[----:B------:R-:W1:Y:S01]  /*4e60*/  LDC R17, c[0x0][0x240] ;  /* 0x00009000ff117b82 */ /* 0x000e620000000800 */
[----:B------:R-:W-:Y:S01]  /*4e70*/  ULOP3.LUT UR14, UR7, 0x1, URZ, 0xc0, !UPT ;  /* 0x00000001070e7892 */ /* 0x000fe2000f8ec03f */
[----:B------:R-:W-:Y:S03]  /*4e80*/  UMOV UR34, 0xffffe000 ;  /* 0xffffe00000227882 */ /* 0x000fe60000000000 */
[----:B------:R-:W-:Y:S03]  /*4e90*/  UISETP.NE.U32.AND UP1, UPT, UR14, 0x1, UPT ;  /* 0x000000010e00788c */ /* 0x000fe6000bf25070 */
[----:B------:R-:W2:Y:S01]  /*4ea0*/  LDC R20, c[0x0][0x244] ;  /* 0x00009100ff147b82 */ /* 0x000ea20000000800 */
[----:B------:R-:W-:Y:S06]  /*4eb0*/  USEL UR14, UR34, 0x2000, !UP1 ;  /* 0x00002000220e7887 */ /* 0x000fec000c800000 */
[----:B------:R-:W-:Y:S01]  /*4ec0*/  VIADD R222, R222, UR14 ;  /* 0x0000000edede7c36 */ /* 0x000fe20008000000 */
[----:B------:R-:W-:Y:S01]  /*4ed0*/  IADD3 R148, R148, UR14, RZ ;  /* 0x0000000e94947c10 */ /* 0x000fe2000fffe0ff */
[C---:B-1----:R-:W-:Y:S05]  /*4ee0*/  IMAD.U32 R4, R17.reuse, -0x80, RZ ;  /* 0xffffff8011047824 */ /* 0x042fea00078e00ff */
[C---:B------:R-:W-:Y:S04]  /*4ef0*/  LEA R5, P0, R4.reuse, R214, 0x1 ;  /* 0x000000d604057211 */ /* 0x040fe800078008ff */
[----:B------:R-:W-:Y:S01]  /*4f00*/  LEA.HI.X.SX32 R4, R4, R215, 0x1, P0 ;  /* 0x000000d704047211 */ /* 0x000fe200000f0eff */
[----:B------:R-:W-:Y:S03]  /*4f10*/  IMAD.MOV.U32 R214, RZ, RZ, R5 ;  /* 0x000000ffffd67224 */ /* 0x000fe600078e0005 */
[----:B------:R-:W-:Y:S02]  /*4f20*/  MOV R215, R4 ;  /* 0x0000000400d77202 */ /* 0x000fe40000000f00 */
[C---:B------:R-:W-:Y:S03]  /*4f30*/  LEA R4, P0, R17.reuse, R214, 0x7 ;  /* 0x000000d611047211 */ /* 0x040fe600078038ff */
[----:B------:R-:W-:Y:S01]  /*4f40*/  @!PT LDS RZ, [RZ] ;  /* 0x00000000fffff984 */ /* 0x000fe20000000800 */
[----:B------:R-:W-:Y:S01]  /*4f50*/  @!PT LDS RZ, [RZ] ;  /* 0x00000000fffff984 */ /* 0x000fe20000000800 */
[----:B------:R-:W-:Y:S01]  /*4f60*/  @!PT LDS RZ, [RZ] ;  /* 0x00000000fffff984 */ /* 0x000fe20000000800 */
[----:B------:R1:W-:Y:S01]  /*4f70*/  LDGSTS.E.BYPASS.LTC128B.128 [R222], desc[UR8][R214.64] ;  /* 0x00000000d6de7fae */ /* 0x0003e2000b901d48 */
[----:B--2---:R-:W-:Y:S05]  /*4f80*/  LEA.HI.X R5, R17, R215, R20, 0x7, P0 ;  /* 0x000000d711057211 */ /* 0x004fea00000f3c14 */
[----:B------:R1:W-:Y:S04]  /*4f90*/  LDGSTS.E.BYPASS.LTC128B.128 [R222+0x1000], desc[UR8][R4.64] ;  /* 0x0100000004de7fae */ /* 0x0003e8000b901d48 */
[----:B------:R-:W0:Y:S02]  /*4fa0*/  LDGDEPBAR ;  /* 0x00000000000079af */ /* 0x000e240000000000 */
.L_x_7:
[----:B------:R2:W-:Y:S01]  /*4fb0*/  STS [R208+0x8000], R0 ;  /* 0x00800000d0007388 */ /* 0x0005e20000000800 */
[----:B------:R-:W-:Y:S01]  /*4fc0*/  FMUL.FTZ R6, R193, R6 ;  /* 0x00000006c1067220 */ /* 0x000fe20000410000 */
[----:B-1----:R-:W-:Y:S01]  /*4fd0*/  FMUL.FTZ R4, R192, R7 ;  /* 0x00000007c0047220 */ /* 0x002fe20000410000 */
[C---:B------:R-:W-:Y:S01]  /*4fe0*/  FADD.FTZ R19, -R110.reuse, R19 ;  /* 0x000000136e137221 */ /* 0x040fe20000010100 */
[----:B------:R-:W-:Y:S01]  /*4ff0*/  FADD.FTZ R18, -R110, R18 ;  /* 0x000000126e127221 */ /* 0x000fe20000010100 */
[C---:B-----5:R-:W-:Y:S01]  /*5000*/  FADD.FTZ R12, -R109.reuse, R12 ;  /* 0x0000000c6d0c7221 */ /* 0x060fe20000010100 */
[C---:B------:R-:W-:Y:S01]  /*5010*/  FADD.FTZ R13, -R109.reuse, R13 ;  /* 0x0000000d6d0d7221 */ /* 0x040fe20000010100 */
[----:B------:R-:W-:Y:S01]  /*5020*/  F2FP.F16.F32.PACK_AB R4, R4, R6 ;  /* 0x000000060404723e */ /* 0x000fe200000000ff */
[C---:B------:R-:W-:Y:S01]  /*5030*/  FADD.FTZ R15, -R108.reuse, R15 ;  /* 0x0000000f6c0f7221 */ /* 0x040fe20000010100 */
[----:B------:R-:W-:Y:S01]  /*5040*/  FADD.FTZ R25, -R109, R25 ;  /* 0x000000196d197221 */ /* 0x000fe20000010100 */
[C---:B------:R-:W-:Y:S01]  /*5050*/  FADD.FTZ R27, -R108.reuse, R27 ;  /* 0x0000001b6c1b7221 */ /* 0x040fe20000010100 */
[----:B------:R-:W-:Y:S01]  /*5060*/  FMUL.FTZ R18, R185, R18 ;  /* 0x00000012b9127220 */ /* 0x000fe20000410000 */
[----:B------:R1:W-:Y:S01]  /*5070*/  STS [R208+0x8400], R4 ;  /* 0x00840004d0007388 */ /* 0x0003e20000000800 */
[----:B------:R-:W-:Y:S01]  /*5080*/  FMUL.FTZ R12, R199, R12 ;  /* 0x0000000cc70c7220 */ /* 0x000fe20000410000 */
[----:B------:R-:W-:Y:S01]  /*5090*/  FMUL.FTZ R13, R197, R13 ;  /* 0x0000000dc50d7220 */ /* 0x000fe20000410000 */
[C---:B------:R-:W-:Y:S01]  /*50a0*/  FADD.FTZ R8, -R109.reuse, R8 ;  /* 0x000000086d087221 */ /* 0x040fe20000010100 */
[----:B------:R-:W-:Y:S01]  /*50b0*/  STS [R207+0x8000], R16 ;  /* 0x00800010cf007388 */ /* 0x000fe20000000800 */
[----:B------:R-:W-:Y:S01]  /*50c0*/  FADD.FTZ R9, -R109, R9 ;  /* 0x000000096d097221 */ /* 0x000fe20000010100 */
[C---:B------:R-:W-:Y:S01]  /*50d0*/  FADD.FTZ R10, -R108.reuse, R10 ;  /* 0x0000000a6c0a7221 */ /* 0x040fe20000010100 */
[----:B------:R-:W-:Y:S01]  /*50e0*/  FMUL.FTZ R8, R201, R8 ;  /* 0x00000008c9087220 */ /* 0x000fe20000410000 */
[----:B------:R-:W-:Y:S01]  /*50f0*/  FADD.FTZ R14, -R108, R14 ;  /* 0x0000000e6c0e7221 */ /* 0x000fe20000010100 */
[----:B------:R-:W-:Y:S01]  /*5100*/  FMUL.FTZ R9, R200, R9 ;  /* 0x00000009c8097220 */ /* 0x000fe20000410000 */
[----:B------:R-:W-:Y:S01]  /*5110*/  FMUL.FTZ R10, R213, R10 ;  /* 0x0000000ad50a7220 */ /* 0x000fe20000410000 */
[C---:B------:R-:W-:Y:S01]  /*5120*/  FADD.FTZ R22, -R110.reuse, R22 ;  /* 0x000000166e167221 */ /* 0x040fe20000010100 */
[----:B------:R-:W-:Y:S01]  /*5130*/  FADD.FTZ R23, -R110, R23 ;  /* 0x000000176e177221 */ /* 0x000fe20000010100 */
[----:B--2---:R-:W-:Y:S01]  /*5140*/  FMUL.FTZ R0, R182, R19 ;  /* 0x00000013b6007220 */ /* 0x004fe20000410000 */
[----:B------:R-:W-:Y:S01]  /*5150*/  F2FP.F16.F32.PACK_AB R19, R13, R12 ;  /* 0x0000000c0d13723e */ /* 0x000fe200000000ff */
[----:B------:R-:W-:Y:S01]  /*5160*/  FADD.FTZ R12, -R109, R57 ;  /* 0x000000396d0c7221 */ /* 0x000fe20000010100 */
[----:B------:R-:W-:Y:S01]  /*5170*/  FMUL.FTZ R14, R211, R14 ;  /* 0x0000000ed30e7220 */ /* 0x000fe20000410000 */
[----:B------:R-:W-:Y:S01]  /*5180*/  FMUL.FTZ R22, R181, R22 ;  /* 0x00000016b5167220 */ /* 0x000fe20000410000 */
[----:B------:R-:W-:Y:S01]  /*5190*/  F2FP.F16.F32.PACK_AB R0, R0, R18 ;  /* 0x000000120000723e */ /* 0x000fe200000000ff */
[----:B------:R-:W-:Y:S01]  /*51a0*/  FMUL.FTZ R18, R190, R25 ;  /* 0x00000019be127220 */ /* 0x000fe20000410000 */
[----:B------:R-:W-:Y:S01]  /*51b0*/  FMUL.FTZ R12, R167, R12 ;  /* 0x0000000ca70c7220 */ /* 0x000fe20000410000 */
[----:B------:R-:W-:Y:S01]  /*51c0*/  FMUL.FTZ R23, R180, R23 ;  /* 0x00000017b4177220 */ /* 0x000fe20000410000 */
[C---:B------:R-:W-:Y:S01]  /*51d0*/  FADD.FTZ R24, -R109.reuse, R24 ;  /* 0x000000186d187221 */ /* 0x040fe20000010100 */
[----:B------:R2:W-:Y:S01]  /*51e0*/  STS [R207+0x8400], R0 ;  /* 0x00840000cf007388 */ /* 0x0005e20000000800 */
[C---:B------:R-:W-:Y:S01]  /*51f0*/  FADD.FTZ R34, -R110.reuse, R34 ;  /* 0x000000226e227221 */ /* 0x040fe20000010100 */
[----:B-1----:R-:W-:Y:S01]  /*5200*/  FADD.FTZ R4, -R109, R56 ;  /* 0x000000386d047221 */ /* 0x002fe20000010100 */
[C---:B------:R-:W-:Y:S01]  /*5210*/  FADD.FTZ R35, -R110.reuse, R35 ;  /* 0x000000236e237221 */ /* 0x040fe20000010100 */
[C---:B------:R-:W-:Y:S01]  /*5220*/  FADD.FTZ R17, -R110.reuse, R54 ;  /* 0x000000366e117221 */ /* 0x040fe20000010100 */
[----:B------:R-:W-:Y:S01]  /*5230*/  FADD.FTZ R7, -R110, R55 ;  /* 0x000000376e077221 */ /* 0x000fe20000010100 */
[----:B------:R-:W-:Y:S01]  /*5240*/  FMUL.FTZ R4, R168, R4 ;  /* 0x00000004a8047220 */ /* 0x000fe20000410000 */
[C---:B------:R-:W-:Y:S01]  /*5250*/  FADD.FTZ R6, -R110.reuse, R66 ;  /* 0x000000426e067221 */ /* 0x040fe20000010100 */
[----:B------:R-:W-:Y:S01]  /*5260*/  FADD.FTZ R5, -R110, R67 ;  /* 0x000000436e057221 */ /* 0x000fe20000010100 */
[----:B------:R-:W-:Y:S01]  /*5270*/  F2FP.F16.F32.PACK_AB R23, R23, R22 ;  /* 0x000000161717723e */ /* 0x000fe200000000ff */
[----:B------:R-:W-:Y:S01]  /*5280*/  FMUL.FTZ R34, R175, R34 ;  /* 0x00000022af227220 */ /* 0x000fe20000410000 */
[----:B------:R-:W-:Y:S01]  /*5290*/  F2FP.F16.F32.PACK_AB R12, R12, R4 ;  /* 0x000000040c0c723e */ /* 0x000fe200000000ff */
[C---:B------:R-:W-:Y:S01]  /*52a0*/  FADD.FTZ R4, -R108.reuse, R11 ;  /* 0x0000000b6c047221 */ /* 0x040fe20000010100 */
[----:B------:R-:W-:Y:S01]  /*52b0*/  FMUL.FTZ R22, R173, R35 ;  /* 0x00000023ad167220 */ /* 0x000fe20000410000 */
[----:B------:R-:W-:Y:S01]  /*52c0*/  FADD.FTZ R26, -R108, R26 ;  /* 0x0000001a6c1a7221 */ /* 0x000fe20000010100 */
[----:B------:R-:W-:Y:S01]  /*52d0*/  FMUL.FTZ R17, R163, R17 ;  /* 0x00000011a3117220 */ /* 0x000fe20000410000 */
        /* <DEDUP_REMOVED lines=8> */
[----:B------:R-:W-:Y:S01]  /*5360*/  FADD.FTZ R28, -R109, R28 ;  /* 0x0000001c6d1c7221 */ /* 0x000fe20000010100 */
[----:B--2---:R-:W-:Y:S01]  /*5370*/  F2FP.F16.F32.PACK_AB R0, R9, R8 ;  /* 0x000000080900723e */ /* 0x004fe200000000ff */
[----:B------:R-:W-:Y:S01]  /*5380*/  STS [R208+0xa400], R10 ;  /* 0x00a4000ad0007388 */ /* 0x000fe20000000800 */
[----:B------:R-:W-:Y:S01]  /*5390*/  FMUL.FTZ R9, R210, R15 ;  /* 0x0000000fd2097220 */ /* 0x000fe20000410000 */
[----:B------:R-:W-:Y:S01]  /*53a0*/  FMUL.FTZ R8, R196, R27 ;  /* 0x0000001bc4087220 */ /* 0x000fe20000410000 */
[----:B------:R-:W-:Y:S01]  /*53b0*/  F2FP.F16.F32.PACK_AB R21, R7, R17 ;  /* 0x000000110715723e */ /* 0x000fe200000000ff */
[----:B------:R1:W-:Y:S01]  /*53c0*/  STS [R208+0xa000], R0 ;  /* 0x00a00000d0007388 */ /* 0x0003e20000000800 */
[----:B------:R-:W-:Y:S01]  /*53d0*/  F2FP.F16.F32.PACK_AB R20, R5, R6 ;  /* 0x000000060514723e */ /* 0x000fe200000000ff */
[----:B------:R-:W-:Y:S01]  /*53e0*/  FMUL.FTZ R28, R188, R28 ;  /* 0x0000001cbc1c7220 */ /* 0x000fe20000410000 */
[----:B------:R-:W-:Y:S01]  /*53f0*/  F2FP.F16.F32.PACK_AB R9, R9, R14 ;  /* 0x0000000e0909723e */ /* 0x000fe200000000ff */
[----:B------:R-:W-:Y:S01]  /*5400*/  STS [R207+0xa000], R19 ;  /* 0x00a00013cf007388 */ /* 0x000fe20000000800 */
[----:B------:R-:W-:Y:S01]  /*5410*/  F2FP.F16.F32.PACK_AB R18, R18, R24 ;  /* 0x000000181212723e */ /* 0x000fe200000000ff */
[----:B------:R-:W-:Y:S01]  /*5420*/  FADD.FTZ R29, -R109, R29 ;  /* 0x0000001d6d1d7221 */ /* 0x000fe20000010100 */
[----:B------:R-:W-:Y:S01]  /*5430*/  F2FP.F16.F32.PACK_AB R8, R8, R26 ;  /* 0x0000001a0808723e */ /* 0x000fe200000000ff */
[----:B------:R-:W-:Y:S01]  /*5440*/  STS [R207+0xa400], R9 ;  /* 0x00a40009cf007388 */ /* 0x000fe20000000800 */
[C---:B------:R-:W-:Y:S01]  /*5450*/  FADD.FTZ R30, -R108.reuse, R30 ;  /* 0x0000001e6c1e7221 */ /* 0x040fe20000010100 */
[----:B------:R-:W-:Y:S01]  /*5460*/  FADD.FTZ R31, -R108, R31 ;  /* 0x0000001f6c1f7221 */ /* 0x000fe20000010100 */
[----:B------:R-:W-:Y:S01]  /*5470*/  FMUL.FTZ R17, R187, R29 ;  /* 0x0000001dbb117220 */ /* 0x000fe20000410000 */
[----:B------:R-:W-:Y:S01]  /*5480*/  STS [R209+0x8000], R100 ;  /* 0x00800064d1007388 */ /* 0x000fe20000000800 */
[----:B------:R-:W-:Y:S01]  /*5490*/  FMUL.FTZ R30, R195, R30 ;  /* 0x0000001ec31e7220 */ /* 0x000fe20000410000 */
[----:B------:R-:W-:Y:S01]  /*54a0*/  FMUL.FTZ R6, R194, R31 ;  /* 0x0000001fc2067220 */ /* 0x000fe20000410000 */
[----:B------:R-:W-:Y:S01]  /*54b0*/  FADD.FTZ R40, -R109, R40 ;  /* 0x000000286d287221 */ /* 0x000fe20000010100 */
[----:B------:R-:W-:Y:S01]  /*54c0*/  STS [R209+0x8400], R23 ;  /* 0x00840017d1007388 */ /* 0x000fe20000000800 */
[C---:B------:R-:W-:Y:S01]  /*54d0*/  FADD.FTZ R38, -R110.reuse, R38 ;  /* 0x000000266e267221 */ /* 0x040fe20000010100 */
[----:B------:R-:W-:Y:S01]  /*54e0*/  FADD.FTZ R39, -R110, R39 ;  /* 0x000000276e277221 */ /* 0x000fe20000010100 */
[----:B------:R-:W-:Y:S01]  /*54f0*/  F2FP.F16.F32.PACK_AB R17, R17, R28 ;  /* 0x0000001c1111723e */ /* 0x000fe200000000ff */
[----:B------:R-:W-:Y:S01]  /*5500*/  STS [R206+0x8000], R48 ;  /* 0x00800030ce007388 */ /* 0x000fe20000000800 */
[----:B------:R-:W-:Y:S01]  /*5510*/  F2FP.F16.F32.PACK_AB R6, R6, R30 ;  /* 0x0000001e0606723e */ /* 0x000fe200000000ff */
[----:B------:R-:W-:Y:S01]  /*5520*/  FMUL.FTZ R40, R179, R40 ;  /* 0x00000028b3287220 */ /* 0x000fe20000410000 */
[----:B------:R-:W-:Y:S01]  /*5530*/  FMUL.FTZ R38, R172, R38 ;  /* 0x00000026ac267220 */ /* 0x000fe20000410000 */
[----:B------:R-:W-:Y:S01]  /*5540*/  STS [R206+0x8400], R22 ;  /* 0x00840016ce007388 */ /* 0x000fe20000000800 */
[----:B------:R-:W-:Y:S01]  /*5550*/  FMUL.FTZ R39, R171, R39 ;  /* 0x00000027ab277220 */ /* 0x000fe20000410000 */
[C---:B------:R-:W-:Y:S01]  /*5560*/  FADD.FTZ R50, -R110.reuse, R50 ;  /* 0x000000326e327221 */ /* 0x040fe20000010100 */
[----:B------:R-:W-:Y:S01]  /*5570*/  FADD.FTZ R51, -R110, R51 ;  /* 0x000000336e337221 */ /* 0x000fe20000010100 */
[----:B------:R-:W-:Y:S01]  /*5580*/  STS [R209+0xa000], R18 ;  /* 0x00a00012d1007388 */ /* 0x000fe20000000800 */
[----:B------:R-:W-:Y:S01]  /*5590*/  FADD.FTZ R41, -R109, R41 ;  /* 0x000000296d297221 */ /* 0x000fe20000010100 */
[----:B------:R-:W-:Y:S01]  /*55a0*/  FMUL.FTZ R50, R165, R50 ;  /* 0x00000032a5327220 */ /* 0x000fe20000410000 */
[----:B------:R-:W-:Y:S01]  /*55b0*/  FMUL.FTZ R51, R164, R51 ;  /* 0x00000033a4337220 */ /* 0x000fe20000410000 */
[----:B------:R-:W-:Y:S01]  /*55c0*/  STS [R209+0xa400], R8 ;  /* 0x00a40008d1007388 */ /* 0x000fe20000000800 */
[C---:B------:R-:W-:Y:S01]  /*55d0*/  FADD.FTZ R42, -R108.reuse, R42 ;  /* 0x0000002a6c2a7221 */ /* 0x040fe20000010100 */
[----:B------:R-:W-:Y:S01]  /*55e0*/  FADD.FTZ R43, -R108, R43 ;  /* 0x0000002b6c2b7221 */ /* 0x000fe20000010100 */
[----:B------:R-:W-:Y:S01]  /*55f0*/  F2FP.F16.F32.PACK_AB R38, R39, R38 ;  /* 0x000000262726723e */ /* 0x000fe200000000ff */
[----:B------:R-:W-:Y:S01]  /*5600*/  STS [R206+0xa000], R17 ;  /* 0x00a00011ce007388 */ /* 0x000fe20000000800 */
[----:B------:R-:W-:Y:S01]  /*5610*/  FMUL.FTZ R16, R178, R41 ;  /* 0x00000029b2107220 */ /* 0x000fe20000410000 */
[----:B------:R-:W-:Y:S01]  /*5620*/  FMUL.FTZ R42, R189, R42 ;  /* 0x0000002abd2a7220 */ /* 0x000fe20000410000 */
[----:B------:R-:W-:Y:S01]  /*5630*/  FMUL.FTZ R5, R186, R43 ;  /* 0x0000002bba057220 */ /* 0x000fe20000410000 */
[----:B------:R-:W-:Y:S01]  /*5640*/  STS [R206+0xa400], R6 ;  /* 0x00a40006ce007388 */ /* 0x000fe20000000800 */
[C---:B------:R-:W-:Y:S01]  /*5650*/  FADD.FTZ R44, -R109.reuse, R44 ;  /* 0x0000002c6d2c7221 */ /* 0x040fe20000010100 */
[----:B------:R-:W-:Y:S01]  /*5660*/  FADD.FTZ R45, -R109, R45 ;  /* 0x0000002d6d2d7221 */ /* 0x000fe20000010100 */
        /* <DEDUP_REMOVED lines=8> */
[----:B------:R-:W-:Y:S01]  /*56f0*/  FMUL.FTZ R4, R183, R47 ;  /* 0x0000002fb7047220 */ /* 0x000fe20000410000 */
[----:B------:R-:W-:Y:S01]  /*5700*/  F2FP.F16.F32.PACK_AB R16, R16, R40 ;  /* 0x000000281010723e */ /* 0x000fe200000000ff */
[C---:B------:R-:W-:Y:S01]  /*5710*/  FADD.FTZ R58, -R108.reuse, R58 ;  /* 0x0000003a6c3a7221 */ /* 0x040fe20000010100 */
[----:B------:R-:W-:Y:S01]  /*5720*/  F2FP.F16.F32.PACK_AB R5, R5, R42 ;  /* 0x0000002a0505723e */ /* 0x000fe200000000ff */
[----:B------:R-:W-:Y:S01]  /*5730*/  STS [R202+0x8000], R36 ;  /* 0x00800024ca007388 */ /* 0x000fe20000000800 */
[----:B------:R-:W-:Y:S01]  /*5740*/  F2FP.F16.F32.PACK_AB R13, R13, R44 ;  /* 0x0000002c0d0d723e */ /* 0x000fe200000000ff */
[----:B------:R-:W-:Y:S01]  /*5750*/  FADD.FTZ R59, -R108, R59 ;  /* 0x0000003b6c3b7221 */ /* 0x000fe20000010100 */
[----:B------:R-:W-:Y:S01]  /*5760*/  F2FP.F16.F32.PACK_AB R4, R4, R46 ;  /* 0x0000002e0404723e */ /* 0x000fe200000000ff */
[----:B------:R-:W-:Y:S01]  /*5770*/  STS [R202+0x8400], R50 ;  /* 0x00840032ca007388 */ /* 0x000fe20000000800 */
[----:B------:R-:W-:Y:S01]  /*5780*/  FMUL.FTZ R58, R174, R58 ;  /* 0x0000003aae3a7220 */ /* 0x000fe20000410000 */
[----:B-1----:R-:W-:Y:S01]  /*5790*/  FMUL.FTZ R0, R170, R59 ;  /* 0x0000003baa007220 */ /* 0x002fe20000410000 */
[C---:B------:R-:W-:Y:S01]  /*57a0*/  FADD.FTZ R60, -R109.reuse, R60 ;  /* 0x0000003c6d3c7221 */ /* 0x040fe20000010100 */
[----:B------:R-:W-:Y:S01]  /*57b0*/  STS [R203+0xa000], R16 ;  /* 0x00a00010cb007388 */ /* 0x000fe20000000800 */
[----:B------:R-:W-:Y:S01]  /*57c0*/  FADD.FTZ R61, -R109, R61 ;  /* 0x0000003d6d3d7221 */ /* 0x000fe20000010100 */
[C---:B------:R-:W-:Y:S01]  /*57d0*/  FADD.FTZ R62, -R108.reuse, R62 ;  /* 0x0000003e6c3e7221 */ /* 0x040fe20000010100 */
[----:B------:R-:W-:Y:S01]  /*57e0*/  FADD.FTZ R63, -R108, R63 ;  /* 0x0000003f6c3f7221 */ /* 0x000fe20000010100 */
[----:B------:R-:W-:Y:S01]  /*57f0*/  STS [R203+0xa400], R5 ;  /* 0x00a40005cb007388 */ /* 0x000fe20000000800 */
[----:B------:R-:W-:Y:S01]  /*5800*/  FMUL.FTZ R60, R115, R60 ;  /* 0x0000003c733c7220 */ /* 0x000fe20000410000 */
[----:B------:R-:W-:Y:S01]  /*5810*/  FMUL.FTZ R61, R114, R61 ;  /* 0x0000003d723d7220 */ /* 0x000fe20000410000 */
[----:B------:R-:W-:Y:S01]  /*5820*/  FMUL.FTZ R62, R169, R62 ;  /* 0x0000003ea93e7220 */ /* 0x000fe20000410000 */
[----:B------:R-:W-:Y:S01]  /*5830*/  STS [R202+0xa000], R13 ;  /* 0x00a0000dca007388 */ /* 0x000fe20000000800 */
[----:B------:R-:W-:Y:S01]  /*5840*/  FMUL.FTZ R7, R166, R63 ;  /* 0x0000003fa6077220 */ /* 0x000fe20000410000 */
[----:B------:R-:W-:Y:S02]  /*5850*/  F2FP.F16.F32.PACK_AB R0, R0, R58 ;  /* 0x0000003a0000723e */ /* 0x000fe400000000ff */
[----:B------:R-:W-:Y:S01]  /*5860*/  STS [R202+0xa400], R4 ;  /* 0x00a40004ca007388 */ /* 0x000fe20000000800 */
[----:B------:R-:W-:Y:S02]  /*5870*/  F2FP.F16.F32.PACK_AB R11, R61, R60 ;  /* 0x0000003c3d0b723e */ /* 0x000fe400000000ff */
[----:B------:R-:W-:Y:S01]  /*5880*/  F2FP.F16.F32.PACK_AB R7, R7, R62 ;  /* 0x0000003e0707723e */ /* 0x000fe200000000ff */
[----:B------:R-:W-:Y:S01]  /*5890*/  STS [R205+0x8000], R33 ;  /* 0x00800021cd007388 */ /* 0x000fe20000000800 */
[----:B------:R-:W-:Y:S02]  /*58a0*/  LEA R59, R245, UR4, 0x1 ;  /* 0x00000004f53b7c11 */ /* 0x000fe4000f8e08ff */
[----:B------:R-:W-:Y:S01]  /*58b0*/  MOV R52, R221 ;  /* 0x000000dd00347202 */ /* 0x000fe20000000f00 */
[----:B------:R-:W-:Y:S01]  /*58c0*/  STS [R205+0x8400], R21 ;  /* 0x00840015cd007388 */ /* 0x000fe20000000800 */
[----:B------:R-:W-:Y:S03]  /*58d0*/  MOV R53, R220 ;  /* 0x000000dc00357202 */ /* 0x000fe60000000f00 */
[----:B------:R-:W-:Y:S04]  /*58e0*/  STS [R204+0x8000], R32 ;  /* 0x00800020cc007388 */ /* 0x000fe80000000800 */
[----:B------:R-:W-:Y:S04]  /*58f0*/  STS [R204+0x8400], R20 ;  /* 0x00840014cc007388 */ /* 0x000fe80000000800 */
[----:B------:R-:W-:Y:S04]  /*5900*/  STS [R205+0xa000], R12 ;  /* 0x00a0000ccd007388 */ /* 0x000fe80000000800 */
[----:B------:R1:W-:Y:S04]  /*5910*/  STS [R205+0xa400], R0 ;  /* 0x00a40000cd007388 */ /* 0x0003e80000000800 */
[----:B------:R-:W-:Y:S04]  /*5920*/  STS [R204+0xa000], R11 ;  /* 0x00a0000bcc007388 */ /* 0x000fe80000000800 */
[----:B------:R-:W-:Y:S01]  /*5930*/  STS [R204+0xa400], R7 ;  /* 0x00a40007cc007388 */ /* 0x000fe20000000800 */
[----:B------:R-:W-:Y:S01]  /*5940*/  BAR.SYNC.DEFER_BLOCKING 0x0 ;  /* 0x0000000000007b1d */ /* 0x000fe20000010000 */
[----:B-1----:R-:W-:Y:S05]  /*5950*/  LEA R0, R156, UR4, 0x1 ;  /* 0x000000049c007c11 */ /* 0x002fea000f8e08ff */
[----:B------:R-:W-:Y:S04]  /*5960*/  LDSM.16.MT88.4 R4, [R2+0x10000] ;  /* 0x010000000204783b */ /* 0x000fe80000004200 */
[----:B------:R-:W1:Y:S04]  /*5970*/  LDSM.16.MT88.4 R8, [R0+0x4000] ;  /* 0x004000000008783b */ /* 0x000e680000004200 */
[----:B------:R-:W2:Y:S04]  /*5980*/  LDSM.16.MT88.4 R12, [R2+0x14000] ;  /* 0x01400000020c783b */ /* 0x000ea80000004200 */
[----:B------:R-:W-:Y:S04]  /*5990*/  LDSM.16.MT88.4 R16, [R2+0x10800] ;  /* 0x010800000210783b */ /* 0x000fe80000004200 */
[----:B------:R-:W3:Y:S04]  /*59a0*/  LDSM.16.MT88.4 R20, [R0+0x4400] ;  /* 0x004400000014783b */ /* 0x000ee80000004200 */
[----:B------:R-:W4:Y:S01]  /*59b0*/  LDSM.16.MT88.4 R24, [R2+0x14800] ;  /* 0x014800000218783b */ /* 0x000f220000004200 */
[-C--:B-1----:R-:W-:Y:S06]  /*59c0*/  HMMA.16816.F32 R68, R4, R8.reuse, R68 ;  /* 0x000000080444723c */ /* 0x082fec0000001844 */
[C---:B--2---:R-:W-:Y:S06]  /*59d0*/  HMMA.16816.F32 R72, R12.reuse, R8, R72 ;  /* 0x000000080c48723c */ /* 0x044fec0000001848 */
[-C--:B------:R-:W-:Y:S01]  /*59e0*/  HMMA.16816.F32 R76, R12, R10.reuse, R76 ;  /* 0x0000000a0c4c723c */ /* 0x080fe2000000184c */
[----:B------:R-:W-:Y:S05]  /*59f0*/  LDSM.16.MT88.4 R12, [R2+0x15000] ;  /* 0x01500000020c783b */ /* 0x000fea0000004200 */
[----:B------:R-:W-:Y:S01]  /*5a00*/  HMMA.16816.F32 R80, R4, R10, R80 ;  /* 0x0000000a0450723c */ /* 0x000fe20000001850 */
[----:B------:R-:W-:Y:S04]  /*5a10*/  LDSM.16.MT88.4 R4, [R2+0x11000] ;  /* 0x011000000204783b */ /* 0x000fe80000004200 */
[----:B------:R-:W1:Y:S01]  /*5a20*/  LDSM.16.MT88.4 R8, [R0+0x4800] ;  /* 0x004800000008783b */ /* 0x000e620000004200 */
[-C--:B---3--:R-:W-:Y:S06]  /*5a30*/  HMMA.16816.F32 R68, R16, R20.reuse, R68 ;  /* 0x000000141044723c */ /* 0x088fec0000001844 */
[C---:B----4-:R-:W-:Y:S06]  /*5a40*/  HMMA.16816.F32 R72, R24.reuse, R20, R72 ;  /* 0x000000141848723c */ /* 0x050fec0000001848 */
[-C--:B------:R-:W-:Y:S01]  /*5a50*/  HMMA.16816.F32 R76, R24, R22.reuse, R76 ;  /* 0x00000016184c723c */ /* 0x080fe2000000184c */
[----:B------:R-:W-:Y:S05]  /*5a60*/  LDSM.16.MT88.4 R24, [R2+0x15800] ;  /* 0x015800000218783b */ /* 0x000fea0000004200 */
[----:B------:R-:W-:Y:S01]  /*5a70*/  HMMA.16816.F32 R80, R16, R22, R80 ;  /* 0x000000161050723c */ /* 0x000fe20000001850 */
[----:B------:R-:W-:Y:S04]  /*5a80*/  LDSM.16.MT88.4 R16, [R2+0x11800] ;  /* 0x011800000210783b */ /* 0x000fe80000004200 */
[----:B------:R-:W2:Y:S01]  /*5a90*/  LDSM.16.MT88.4 R20, [R0+0x4c00] ;  /* 0x004c00000014783b */ /* 0x000ea20000004200 */
[-C--:B-1----:R-:W-:Y:S06]  /*5aa0*/  HMMA.16816.F32 R68, R4, R8.reuse, R68 ;  /* 0x000000080444723c */ /* 0x082fec0000001844 */
[C---:B------:R-:W-:Y:S06]  /*5ab0*/  HMMA.16816.F32 R72, R12.reuse, R8, R72 ;  /* 0x000000080c48723c */ /* 0x040fec0000001848 */
[-C--:B------:R-:W-:Y:S01]  /*5ac0*/  HMMA.16816.F32 R76, R12, R10.reuse, R76 ;  /* 0x0000000a0c4c723c */ /* 0x080fe2000000184c */
[----:B------:R-:W-:Y:S05]  /*5ad0*/  LDSM.16.MT88.4 R12, [R2+0x16000] ;  /* 0x01600000020c783b */ /* 0x000fea0000004200 */
[----:B------:R-:W-:Y:S01]  /*5ae0*/  HMMA.16816.F32 R80, R4, R10, R80 ;  /* 0x0000000a0450723c */ /* 0x000fe20000001850 */
[----:B------:R-:W-:Y:S04]  /*5af0*/  LDSM.16.MT88.4 R4, [R2+0x12000] ;  /* 0x012000000204783b */ /* 0x000fe80000004200 */
[----:B------:R-:W1:Y:S01]  /*5b00*/  LDSM.16.MT88.4 R8, [R0+0x5000] ;  /* 0x005000000008783b */ /* 0x000e620000004200 */
[-C--:B--2---:R-:W-:Y:S06]  /*5b10*/  HMMA.16816.F32 R68, R16, R20.reuse, R68 ;  /* 0x000000141044723c */ /* 0x084fec0000001844 */
[C---:B------:R-:W-:Y:S06]  /*5b20*/  HMMA.16816.F32 R72, R24.reuse, R20, R72 ;  /* 0x000000141848723c */ /* 0x040fec0000001848 */
        /* <DEDUP_REMOVED lines=19> */
[----:B------:R-:W-:Y:S01]  /*5c60*/  BAR.SYNC.DEFER_BLOCKING 0x0 ;  /* 0x0000000000007b1d */ /* 0x000fe20000010000 */
[-C--:B-1----:R-:W-:Y:S06]  /*5c70*/  HMMA.16816.F32 R68, R4, R8.reuse, R68 ;  /* 0x000000080444723c */ /* 0x082fec0000001844 */
[C---:B------:R-:W-:Y:S06]  /*5c80*/  HMMA.16816.F32 R72, R12.reuse, R8, R72 ;  /* 0x000000080c48723c */ /* 0x040fec0000001848 */
[-C--:B------:R-:W-:Y:S06]  /*5c90*/  HMMA.16816.F32 R76, R12, R10.reuse, R76 ;  /* 0x0000000a0c4c723c */ /* 0x080fec000000184c */
[----:B------:R-:W-:Y:S06]  /*5ca0*/  HMMA.16816.F32 R80, R4, R10, R80 ;  /* 0x0000000a0450723c */ /* 0x000fec0000001850 */
[-C--:B--2---:R-:W-:Y:S06]  /*5cb0*/  HMMA.16816.F32 R68, R16, R20.reuse, R68 ;  /* 0x000000141044723c */ /* 0x084fec0000001844 */
[C---:B------:R-:W-:Y:S06]  /*5cc0*/  HMMA.16816.F32 R72, R24.reuse, R20, R72 ;  /* 0x000000141848723c */ /* 0x040fec0000001848 */
[-C--:B------:R-:W-:Y:S06]  /*5cd0*/  HMMA.16816.F32 R76, R24, R22.reuse, R76 ;  /* 0x00000016184c723c */ /* 0x080fec000000184c */
[----:B------:R-:W-:Y:S01]  /*5ce0*/  HMMA.16816.F32 R80, R16, R22, R80 ;  /* 0x000000161050723c */ /* 0x000fe20000001850 */
[----:B------:R-:W-:Y:S11]  /*5cf0*/  @!UPT UIADD3 URZ, URZ, URZ, URZ ;  /* 0x0000003f3f3ff290 */ /* 0x000ff6000fffe03f */
[----:B------:R-:W-:Y:S01]  /*5d00*/  @!UPT UIADD3 URZ, URZ, URZ, URZ ;  /* 0x0000003f3f3ff290 */ /* 0x000fe2000fffe03f */
[----:B------:R-:W-:Y:S11]  /*5d10*/  @!P1 BRA `(.L_x_8) ;  /* 0x00000000003c9947 */ /* 0x000ff60003800000 */
[----:B------:R-:W1:Y:S08]  /*5d20*/  LDC R6, c[0x0][0x420] ;  /* 0x00010800ff067b82 */ /* 0x000e700000000800 */
[----:B------:R-:W2:Y:S01]  /*5d30*/  LDC R7, c[0x0][0x424] ;  /* 0x00010900ff077b82 */ /* 0x000ea20000000800 */
[----:B-1----:R-:W-:Y:S05]  /*5d40*/  IMAD.U32 R4, R6, -0x80, RZ ;  /* 0xffffff8006047824 */ /* 0x002fea00078e00ff */
[C---:B------:R-:W-:Y:S04]  /*5d50*/  LEA R5, P0, R4.reuse, R216, 0x1 ;  /* 0x000000d804057211 */ /* 0x040fe800078008ff */
[----:B------:R-:W-:Y:S01]  /*5d60*/  LEA.HI.X.SX32 R4, R4, R217, 0x1, P0 ;  /* 0x000000d904047211 */ /* 0x000fe200000f0eff */
[----:B------:R-:W-:Y:S04]  /*5d70*/  IMAD.MOV.U32 R216, RZ, RZ, R5 ;  /* 0x000000ffffd87224 */ /* 0x000fe800078e0005 */
[----:B------:R-:W-:Y:S01]  /*5d80*/  IMAD.MOV.U32 R217, RZ, RZ, R4 ;  /* 0x000000ffffd97224 */ /* 0x000fe200078e0004 */
[C---:B------:R-:W-:Y:S04]  /*5d90*/  LEA R4, P0, R6.reuse, R216, 0x7 ;  /* 0x000000d806047211 */ /* 0x040fe800078038ff */
[----:B------:R-:W-:Y:S01]  /*5da0*/  @!PT LDS RZ, [RZ] ;  /* 0x00000000fffff984 */ /* 0x000fe20000000800 */
[----:B------:R-:W-:Y:S01]  /*5db0*/  @!PT LDS RZ, [RZ] ;  /* 0x00000000fffff984 */ /* 0x000fe20000000800 */
[----:B------:R-:W-:Y:S01]  /*5dc0*/  @!PT LDS RZ, [RZ] ;  /* 0x00000000fffff984 */ /* 0x000fe20000000800 */
[----:B------:R1:W-:Y:S01]  /*5dd0*/  LDGSTS.E.BYPASS.LTC128B.128 [R59+0x4000], desc[UR8][R216.64] ;  /* 0x04000000d83b7fae */ /* 0x0003e2000b901d48 */
[----:B--2---:R-:W-:Y:S05]  /*5de0*/  LEA.HI.X R5, R6, R217, R7, 0x7, P0 ;  /* 0x000000d906057211 */ /* 0x004fea00000f3c07 */
[----:B------:R1:W-:Y:S04]  /*5df0*/  LDGSTS.E.BYPASS.LTC128B.128 [R59+0x5000], desc[UR8][R4.64] ;  /* 0x05000000043b7fae */ /* 0x0003e8000b901d48 */
[----:B------:R-:W0:Y:S02]  /*5e00*/  LDGDEPBAR ;  /* 0x00000000000079af */ /* 0x000e240000000000 */
.L_x_8:
[----:B------:R-:W-:Y:S01]  /*5e10*/  LDSM.16.M88.4 R16, [R151] ;  /* 0x000000009710783b */ /* 0x000fe20000000200 */
[----:B------:R-:W-:Y:S01]  /*5e20*/  IMAD.U32 R58, RZ, RZ, UR22 ;  /* 0x00000016ff3a7e24 */ /* 0x000fe2000f8e00ff */
[----:B------:R-:W-:Y:S01]  /*5e30*/  MOV R55, UR19 ;  /* 0x0000001300377c02 */ /* 0x000fe20008000f00 */
[----:B------:R-:W-:Y:S01]  /*5e40*/  IMAD.U32 R57, RZ, RZ, UR21 ;  /* 0x00000015ff397e24 */ /* 0x000fe2000f8e00ff */
[----:B------:R-:W1:Y:S01]  /*5e50*/  LDSM.16.MT88.4 R20, [R0+0x6000] ;  /* 0x006000000014783b */ /* 0x000e620000004200 */
[----:B------:R-:W-:Y:S01]  /*5e60*/  IMAD.U32 R56, RZ, RZ, UR20 ;  /* 0x00000014ff387e24 */ /* 0x000fe2000f8e00ff */
[----:B------:R-:W-:Y:S01]  /*5e70*/  ULOP3.LUT UR14, UR7, 0x1, URZ, 0xc0, !UPT ;  /* 0x00000001070e7892 */ /* 0x000fe2000f8ec03f */
[----:B------:R-:W-:Y:S01]  /*5e80*/  IMAD.U32 R54, RZ, RZ, UR18 ;  /* 0x00000012ff367e24 */ /* 0x000fe2000f8e00ff */
[----:B------:R-:W2:Y:S02]  /*5e90*/  LDSM.16.M88.4 R12, [R151+0x2000] ;  /* 0x00200000970c783b */ /* 0x000ea40000000200 */
[----:B------:R-:W-:Y:S02]  /*5ea0*/  UISETP.NE.U32.AND UP1, UPT, UR14, 0x1, UPT ;  /* 0x000000010e00788c */ /* 0x000fe4000bf25070 */
[----:B------:R-:W-:Y:S01]  /*5eb0*/  LDSM.16.M88.4 R24, [R157] ;  /* 0x000000009d18783b */ /* 0x000fe20000000200 */
[----:B------:R-:W-:Y:S03]  /*5ec0*/  UIADD3 UR14, UR7, -0x1, URZ ;  /* 0xffffffff070e7890 */ /* 0x000fe6000fffe03f */
[----:B------:R-:W3:Y:S04]  /*5ed0*/  LDSM.16.MT88.4 R28, [R0+0x6400] ;  /* 0x00640000001c783b */ /* 0x000ee80000004200 */
[----:B------:R-:W4:Y:S04]  /*5ee0*/  LDSM.16.M88.4 R32, [R160] ;  /* 0x00000000a020783b */ /* 0x000f280000000200 */
[----:B------:R-:W-:Y:S04]  /*5ef0*/  LDSM.16.M88.4 R36, [R153] ;  /* 0x000000009924783b */ /* 0x000fe80000000200 */
[----:B------:R-:W4:Y:S04]  /*5f00*/  LDSM.16.MT88.4 R40, [R0+0x6800] ;  /* 0x006800000028783b */ /* 0x000f280000004200 */
[----:B------:R-:W4:Y:S04]  /*5f10*/  LDSM.16.M88.4 R44, [R153+0x2000] ;  /* 0x00200000992c783b */ /* 0x000f280000000200 */
[----:B------:R-:W-:Y:S01]  /*5f20*/  LDSM.16.MT88.4 R48, [R0+0x6c00] ;  /* 0x006c00000030783b */ /* 0x000fe20000004200 */
[-C--:B-1----:R-:W-:Y:S06]  /*5f30*/  HMMA.16816.F32 R4, R16, R20.reuse, RZ ;  /* 0x000000141004723c */ /* 0x082fec00000018ff */
[C---:B--2---:R-:W-:Y:S06]  /*5f40*/  HMMA.16816.F32 R8, R12.reuse, R20, RZ ;  /* 0x000000140c08723c */ /* 0x044fec00000018ff */
[-C--:B------:R-:W-:Y:S06]  /*5f50*/  HMMA.16816.F32 R12, R12, R22.reuse, RZ ;  /* 0x000000160c0c723c */ /* 0x080fec00000018ff */
[----:B------:R-:W-:Y:S01]  /*5f60*/  HMMA.16816.F32 R16, R16, R22, RZ ;  /* 0x000000161010723c */ /* 0x000fe200000018ff */
[----:B------:R-:W1:Y:S05]  /*5f70*/  LDSM.16.M88.4 R20, [R152] ;  /* 0x000000009814783b */ /* 0x000e6a0000000200 */
[-C--:B---3--:R-:W-:Y:S06]  /*5f80*/  HMMA.16816.F32 R4, R24, R28.reuse, R4 ;  /* 0x0000001c1804723c */ /* 0x088fec0000001804 */
[C---:B----4-:R-:W-:Y:S06]  /*5f90*/  HMMA.16816.F32 R8, R32.reuse, R28, R8 ;  /* 0x0000001c2008723c */ /* 0x050fec0000001808 */
[-C--:B------:R-:W-:Y:S01]  /*5fa0*/  HMMA.16816.F32 R12, R32, R30.reuse, R12 ;  /* 0x0000001e200c723c */ /* 0x080fe2000000180c */
[----:B------:R-:W2:Y:S05]  /*5fb0*/  LDSM.16.M88.4 R32, [R152+0x2000] ;  /* 0x002000009820783b */ /* 0x000eaa0000000200 */
[----:B------:R-:W-:Y:S01]  /*5fc0*/  HMMA.16816.F32 R16, R24, R30, R16 ;  /* 0x0000001e1810723c */ /* 0x000fe20000001810 */
[----:B------:R-:W-:Y:S04]  /*5fd0*/  LDSM.16.M88.4 R24, [R151+0x4000] ;  /* 0x004000009718783b */ /* 0x000fe80000000200 */
[----:B------:R-:W3:Y:S01]  /*5fe0*/  LDSM.16.MT88.4 R28, [R0+0x7000] ;  /* 0x00700000001c783b */ /* 0x000ee20000004200 */
[-C--:B------:R-:W-:Y:S06]  /*5ff0*/  HMMA.16816.F32 R4, R36, R40.reuse, R4 ;  /* 0x000000282404723c */ /* 0x080fec0000001804 */
[C---:B------:R-:W-:Y:S06]  /*6000*/  HMMA.16816.F32 R8, R44.reuse, R40, R8 ;  /* 0x000000282c08723c */ /* 0x040fec0000001808 */
[-C--:B------:R-:W-:Y:S01]  /*6010*/  HMMA.16816.F32 R12, R44, R42.reuse, R12 ;  /* 0x0000002a2c0c723c */ /* 0x080fe2000000180c */
[----:B------:R-:W4:Y:S05]  /*6020*/  LDSM.16.M88.4 R44, [R151+0x6000] ;  /* 0x00600000972c783b */ /* 0x000f2a0000000200 */
[----:B------:R-:W-:Y:S01]  /*6030*/  HMMA.16816.F32 R16, R36, R42, R16 ;  /* 0x0000002a2410723c */ /* 0x000fe20000001810 */
[----:B------:R-:W-:Y:S04]  /*6040*/  LDSM.16.M88.4 R36, [R159] ;  /* 0x000000009f24783b */ /* 0x000fe80000000200 */
[----:B------:R-:W4:Y:S01]  /*6050*/  LDSM.16.MT88.4 R40, [R0+0x7400] ;  /* 0x007400000028783b */ /* 0x000f220000004200 */
[-C--:B-1----:R-:W-:Y:S06]  /*6060*/  HMMA.16816.F32 R4, R20, R48.reuse, R4 ;  /* 0x000000301404723c */ /* 0x082fec0000001804 */
[C---:B--2---:R-:W-:Y:S06]  /*6070*/  HMMA.16816.F32 R8, R32.reuse, R48, R8 ;  /* 0x000000302008723c */ /* 0x044fec0000001808 */
[-C--:B------:R-:W-:Y:S01]  /*6080*/  HMMA.16816.F32 R12, R32, R50.reuse, R12 ;  /* 0x00000032200c723c */ /* 0x080fe2000000180c */
[----:B------:R-:W1:Y:S05]  /*6090*/  LDSM.16.M88.4 R32, [R158] ;  /* 0x000000009e20783b */ /* 0x000e6a0000000200 */
[----:B------:R-:W-:Y:S01]  /*60a0*/  HMMA.16816.F32 R16, R20, R50, R16 ;  /* 0x000000321410723c */ /* 0x000fe20000001810 */
[----:B------:R-:W-:Y:S04]  /*60b0*/  LDSM.16.M88.4 R20, [R153+0x4000] ;  /* 0x004000009914783b */ /* 0x000fe80000000200 */
[----:B------:R-:W2:Y:S01]  /*60c0*/  LDSM.16.MT88.4 R48, [R0+0x7800] ;  /* 0x007800000030783b */ /* 0x000ea20000004200 */
[-C--:B---3--:R-:W-:Y:S06]  /*60d0*/  HMMA.16816.F32 R4, R24, R28.reuse, R4 ;  /* 0x0000001c1804723c */ /* 0x088fec0000001804 */
[C---:B----4-:R-:W-:Y:S06]  /*60e0*/  HMMA.16816.F32 R8, R44.reuse, R28, R8 ;  /* 0x0000001c2c08723c */ /* 0x050fec0000001808 */
[-C--:B------:R-:W-:Y:S01]  /*60f0*/  HMMA.16816.F32 R12, R44, R30.reuse, R12 ;  /* 0x0000001e2c0c723c */ /* 0x080fe2000000180c */
[----:B------:R-:W3:Y:S05]  /*6100*/  LDSM.16.M88.4 R44, [R153+0x6000] ;  /* 0x00600000992c783b */ /* 0x000eea0000000200 */
[----:B------:R-:W-:Y:S01]  /*6110*/  HMMA.16816.F32 R16, R24, R30, R16 ;  /* 0x0000001e1810723c */ /* 0x000fe20000001810 */
[----:B------:R4:W-:Y:S04]  /*6120*/  LDSM.16.MT88.4 R28, [R0+0x7c00] ;  /* 0x007c0000001c783b */ /* 0x0009e80000004200 */
[----:B------:R-:W3:Y:S01]  /*6130*/  LDSM.16.M88.4 R24, [R152+0x4000] ;  /* 0x004000009818783b */ /* 0x000ee20000000200 */
[-C--:B------:R-:W-:Y:S06]  /*6140*/  HMMA.16816.F32 R4, R36, R40.reuse, R4 ;  /* 0x000000282404723c */ /* 0x080fec0000001804 */
[C---:B-1----:R-:W-:Y:S06]  /*6150*/  HMMA.16816.F32 R8, R32.reuse, R40, R8 ;  /* 0x000000282008723c */ /* 0x042fec0000001808 */
[-C--:B------:R-:W-:Y:S01]  /*6160*/  HMMA.16816.F32 R12, R32, R42.reuse, R12 ;  /* 0x0000002a200c723c */ /* 0x080fe2000000180c */
[----:B------:R-:W1:Y:S01]  /*6170*/  LDSM.16.M88.4 R32, [R152+0x6000] ;  /* 0x006000009820783b */ /* 0x000e620000000200 */
[----:B------:R-:W-:Y:S04]  /*6180*/  IMAD.U32 R40, RZ, RZ, UR25 ;  /* 0x00000019ff287e24 */ /* 0x000fe8000f8e00ff */
[----:B------:R-:W-:Y:S01]  /*6190*/  HMMA.16816.F32 R16, R36, R42, R16 ;  /* 0x0000002a2410723c */ /* 0x000fe20000001810 */
[----:B----4-:R-:W-:Y:S05]  /*61a0*/  IMAD.U32 R0, RZ, RZ, UR15 ;  /* 0x0000000fff007e24 */ /* 0x010fea000f8e00ff */
[-C--:B--2---:R-:W-:Y:S01]  /*61b0*/  HMMA.16816.F32 R4, R20, R48.reuse, R4 ;  /* 0x000000301404723c */ /* 0x084fe20000001804 */
[----:B------:R-:W-:Y:S04]  /*61c0*/  IMAD.U32 R42, RZ, RZ, UR26 ;  /* 0x0000001aff2a7e24 */ /* 0x000fe8000f8e00ff */
[----:B------:R-:W-:Y:S01]  /*61d0*/  IMAD.U32 R38, RZ, RZ, UR24 ;  /* 0x00000018ff267e24 */ /* 0x000fe2000f8e00ff */
[C---:B---3--:R-:W-:Y:S01]  /*61e0*/  HMMA.16816.F32 R8, R44.reuse, R48, R8 ;  /* 0x000000302c08723c */ /* 0x048fe20000001808 */
[----:B------:R-:W-:Y:S05]  /*61f0*/  IMAD.U32 R36, RZ, RZ, UR23 ;  /* 0x00000017ff247e24 */ /* 0x000fea000f8e00ff */
[-C--:B------:R-:W-:Y:S01]  /*6200*/  HMMA.16816.F32 R12, R44, R50.reuse, R12 ;  /* 0x000000322c0c723c */ /* 0x080fe2000000180c */
[----:B------:R-:W-:Y:S05]  /*6210*/  IMAD.U32 R48, RZ, RZ, UR29 ;  /* 0x0000001dff307e24 */ /* 0x000fea000f8e00ff */
[----:B------:R-:W-:Y:S01]  /*6220*/  HMMA.16816.F32 R16, R20, R50, R16 ;  /* 0x000000321410723c */ /* 0x000fe20000001810 */
[----:B------:R-:W-:Y:S04]  /*6230*/  IMAD.U32 R46, RZ, RZ, UR28 ;  /* 0x0000001cff2e7e24 */ /* 0x000fe8000f8e00ff */
[----:B------:R-:W-:Y:S01]  /*6240*/  IMAD.U32 R44, RZ, RZ, UR27 ;  /* 0x0000001bff2c7e24 */ /* 0x000fe2000f8e00ff */
[-C--:B------:R-:W-:Y:S01]  /*6250*/  HMMA.16816.F32 R4, R24, R28.reuse, R4 ;  /* 0x0000001c1804723c */ /* 0x080fe20000001804 */
[----:B------:R-:W-:Y:S04]  /*6260*/  IMAD.U32 R21, RZ, RZ, UR15 ;  /* 0x0000000fff157e24 */ /* 0x000fe8000f8e00ff */
[----:B------:R-:W-:Y:S01]  /*6270*/  @P1 IADD3 R20, P2, R241, UR11, RZ ;  /* 0x0000000bf1141c10 */ /* 0x000fe2000ff5e0ff */
[C---:B-1----:R-:W-:Y:S01]  /*6280*/  HMMA.16816.F32 R8, R32.reuse, R28, R8 ;  /* 0x0000001c2008723c */ /* 0x042fe20000001808 */
[----:B------:R-:W-:Y:S01]  /*6290*/  IMAD.U32 R50, RZ, RZ, UR30 ;  /* 0x0000001eff327e24 */ /* 0x000fe2000f8e00ff */
[----:B------:R-:W-:Y:S03]  /*62a0*/  @UP3 UIADD3 UR11, UP2, UR11, -0x200, URZ ;  /* 0xfffffe000b0b3890 */ /* 0x000fe6000ff5e03f */
[----:B------:R-:W-:Y:S01]  /*62b0*/  LEA R221, P0, R21, R52, 0x2 ;  /* 0x0000003415dd7211 */ /* 0x000fe200078010ff */
[-C--:B------:R-:W-:Y:S01]  /*62c0*/  HMMA.16816.F32 R12, R32, R30.reuse, R12 ;  /* 0x0000001e200c723c */ /* 0x080fe2000000180c */
[----:B------:R-:W-:Y:S01]  /*62d0*/  IMAD.U32 R22, RZ, RZ, UR29 ;  /* 0x0000001dff167e24 */ /* 0x000fe2000f8e00ff */
[----:B------:R-:W-:Y:S03]  /*62e0*/  MOV R28, UR19 ;  /* 0x00000013001c7c02 */ /* 0x000fe60008000f00 */
[----:B------:R-:W-:Y:S01]  /*62f0*/  @P1 IADD3.X R21, R242, UR10, RZ, P2, !PT ;  /* 0x0000000af2151c10 */ /* 0x000fe200097fe4ff */
[----:B------:R-:W-:Y:S01]  /*6300*/  HMMA.16816.F32 R16, R24, R30, R16 ;  /* 0x0000001e1810723c */ /* 0x000fe20000001810 */
[----:B------:R-:W-:Y:S01]  /*6310*/  IMAD.U32 R23, RZ, RZ, UR28 ;  /* 0x0000001cff177e24 */ /* 0x000fe2000f8e00ff */
[----:B------:R-:W-:Y:S02]  /*6320*/  @UP3 UIADD3.X UR10, UR10, -0x1, URZ, UP2, !UPT ;  /* 0xffffffff0a0a3890 */ /* 0x000fe400097fe43f */
[----:B------:R-:W5:Y:S01]  /*6330*/  @P1 LDG.E R239, desc[UR8][R20.64] ;  /* 0x0000000814ef1981 */ /* 0x000f62000c1e1900 */
[----:B------:R-:W-:Y:S01]  /*6340*/  LEA.HI.X.SX32 R220, R0, R53, 0x2, P0 ;  /* 0x0000003500dc7211 */ /* 0x000fe200000f16ff */
[----:B------:R-:W-:Y:S02]  /*6350*/  IMAD.U32 R0, RZ, RZ, UR30 ;  /* 0x0000001eff007e24 */ /* 0x000fe4000f8e00ff */
[----:B------:R-:W5:Y:S03]  /*6360*/  @P1 LDG.E R240, desc[UR8][R20.64+0x20] ;  /* 0x0000200814f01981 */ /* 0x000f66000c1e1900 */
[----:B------:R-:W-:Y:S01]  /*6370*/  IMAD.U32 R24, RZ, RZ, UR27 ;  /* 0x0000001bff187e24 */ /* 0x000fe2000f8e00ff */
[----:B------:R-:W5:Y:S01]  /*6380*/  @P1 LDG.E R237, desc[UR8][R20.64+0x100] ;  /* 0x0001000814ed1981 */ /* 0x000f62000c1e1900 */
[----:B------:R-:W-:Y:S02]  /*6390*/  IMAD.U32 R25, RZ, RZ, UR26 ;  /* 0x0000001aff197e24 */ /* 0x000fe4000f8e00ff */
[----:B------:R-:W-:Y:S01]  /*63a0*/  IMAD.U32 R27, RZ, RZ, UR25 ;  /* 0x00000019ff1b7e24 */ /* 0x000fe2000f8e00ff */
[----:B------:R1:W5:Y:S01]  /*63b0*/  @P1 LDG.E R238, desc[UR8][R20.64+0x120] ;  /* 0x0001200814ee1981 */ /* 0x000362000c1e1900 */
[----:B------:R-:W-:Y:S02]  /*63c0*/  IMAD.U32 R31, RZ, RZ, UR24 ;  /* 0x00000018ff1f7e24 */ /* 0x000fe4000f8e00ff */
        /* <DEDUP_REMOVED lines=9> */
[----:B-1----:R-:W-:Y:S02]  /*6460*/  IMAD.MOV.U32 R20, RZ, RZ, R221 ;  /* 0x000000ffff147224 */ /* 0x002fe400078e00dd */
[----:B------:R-:W-:Y:S03]  /*6470*/  IMAD.MOV.U32 R21, RZ, RZ, R220 ;  /* 0x000000ffff157224 */ /* 0x000fe600078e00dc */
[-C--:B------:R-:W-:Y:S02]  /*6480*/  LEA R50, P0, R50, R20.reuse, 0x2 ;  /* 0x0000001432327211 */ /* 0x080fe400078010ff */
[-C--:B------:R-:W-:Y:S01]  /*6490*/  LEA R48, P6, R48, R20.reuse, 0x2 ;  /* 0x0000001430307211 */ /* 0x080fe200078c10ff */
[----:B------:R-:W-:Y:S01]  /*64a0*/  REDG.E.ADD.F32.FTZ.RN.STRONG.GPU desc[UR8][R20.64], R4 ;  /* 0x00000004140079a6 */ /* 0x000fe2000c10f388 */
[-C--:B------:R-:W-:Y:S01]  /*64b0*/  LEA.HI.X.SX32 R51, R0, R21.reuse, 0x2, P0 ;  /* 0x0000001500337211 */ /* 0x080fe200000f16ff */
[----:B------:R-:W-:Y:S01]  /*64c0*/  VIADD R0, R3, 0xffffe000 ;  /* 0xffffe00003007836 */ /* 0x000fe20000000000 */
[-C--:B------:R-:W-:Y:S02]  /*64d0*/  LEA R46, P5, R46, R20.reuse, 0x2 ;  /* 0x000000142e2e7211 */ /* 0x080fe400078a10ff */
[-C--:B------:R-:W-:Y:S01]  /*64e0*/  LEA.HI.X.SX32 R49, R22, R21.reuse, 0x2, P6 ;  /* 0x0000001516317211 */ /* 0x080fe200030f16ff */
[----:B------:R-:W-:Y:S01]  /*64f0*/  REDG.E.ADD.F32.FTZ.RN.STRONG.GPU desc[UR8][R50.64], R5 ;  /* 0x00000005320079a6 */ /* 0x000fe2000c10f388 */
        /* <DEDUP_REMOVED lines=22> */
[-C--:B------:R-:W-:Y:S01]  /*6660*/  LEA R30, P4, R30, R20.reuse, 0x2 ;  /* 0x000000141e1e7211 */ /* 0x080fe200078810ff */
[----:B------:R-:W-:Y:S01]  /*6670*/  REDG.E.ADD.F32.FTZ.RN.STRONG.GPU desc[UR8][R34.64], R17 ;  /* 0x00000011220079a6 */ /* 0x000fe2000c10f388 */
[-C--:B------:R-:W-:Y:S02]  /*6680*/  LEA.HI.X.SX32 R33, R57, R21.reuse, 0x2, P5 ;  /* 0x0000001539217211 */ /* 0x080fe400028f16ff */
[-C--:B------:R-:W-:Y:S01]  /*6690*/  LEA R28, P3, R28, R20.reuse, 0x2 ;  /* 0x000000141c1c7211 */ /* 0x080fe200078610ff */
[----:B------:R-:W-:Y:S01]  /*66a0*/  LDSM.16.MT88.4 R4, [R2+0x8000] ;  /* 0x008000000204783b */ /* 0x000fe20000004200 */
[-C--:B------:R-:W-:Y:S02]  /*66b0*/  LEA.HI.X.SX32 R31, R56, R21.reuse, 0x2, P4 ;  /* 0x00000015381f7211 */ /* 0x080fe400020f16ff */
[-C--:B------:R-:W-:Y:S01]  /*66c0*/  LEA R24, P1, R29, R20.reuse, 0x2 ;  /* 0x000000141d187211 */ /* 0x080fe200078210ff */
[----:B------:R-:W-:Y:S01]  /*66d0*/  REDG.E.ADD.F32.FTZ.RN.STRONG.GPU desc[UR8][R32.64], R18 ;  /* 0x00000012200079a6 */ /* 0x000fe2000c10f388 */
[----:B------:R-:W-:Y:S02]  /*66e0*/  LEA R26, P2, R26, R20, 0x2 ;  /* 0x000000141a1a7211 */ /* 0x000fe400078410ff */
[-C--:B------:R-:W-:Y:S01]  /*66f0*/  LEA.HI.X.SX32 R29, R55, R21.reuse, 0x2, P3 ;  /* 0x00000015371d7211 */ /* 0x080fe200018f16ff */
[----:B------:R-:W-:Y:S01]  /*6700*/  REDG.E.ADD.F32.FTZ.RN.STRONG.GPU desc[UR8][R30.64], R19 ;  /* 0x000000131e0079a6 */ /* 0x000fe2000c10f388 */
[-C--:B------:R-:W-:Y:S02]  /*6710*/  LEA.HI.X.SX32 R27, R54, R21.reuse, 0x2, P2 ;  /* 0x00000015361b7211 */ /* 0x080fe400010f16ff */
[-C--:B------:R-:W-:Y:S01]  /*6720*/  LEA.HI.X.SX32 R25, R53, R21.reuse, 0x2, P1 ;  /* 0x0000001535197211 */ /* 0x080fe200008f16ff */
[----:B------:R-:W-:Y:S01]  /*6730*/  REDG.E.ADD.F32.FTZ.RN.STRONG.GPU desc[UR8][R28.64], R12 ;  /* 0x0000000c1c0079a6 */ /* 0x000fe2000c10f388 */
[----:B------:R-:W-:Y:S02]  /*6740*/  LEA.HI.X.SX32 R23, R52, R21, 0x2, P0 ;  /* 0x0000001534177211 */ /* 0x000fe400000f16ff */
[----:B------:R-:W-:Y:S01]  /*6750*/  PLOP3.LUT P0, PT, PT, PT, UP1, 0x80, 0x0 ;  /* 0x000000000000781c */ /* 0x000fe20003f0f018 */
[----:B------:R-:W-:Y:S01]  /*6760*/  REDG.E.ADD.F32.FTZ.RN.STRONG.GPU desc[UR8][R26.64], R13 ;  /* 0x0000000d1a0079a6 */ /* 0x000fe2000c10f388 */
[----:B------:R-:W-:Y:S01]  /*6770*/  ISETP.LT.AND P1, PT, RZ, UR7, PT ;  /* 0x00000007ff007c0c */ /* 0x000fe2000bf21270 */
[----:B------:R-:W-:Y:S02]  /*6780*/  @UP3 UIADD3 UR13, UP1, UR13, -0x200, URZ ;  /* 0xfffffe000d0d3890 */ /* 0x000fe4000ff3e03f */
[----:B------:R-:W-:Y:S01]  /*6790*/  REDG.E.ADD.F32.FTZ.RN.STRONG.GPU desc[UR8][R24.64], R14 ;  /* 0x0000000e180079a6 */ /* 0x000fe2000c10f388 */
[----:B------:R-:W-:Y:S01]  /*67a0*/  UMOV UR7, UR14 ;  /* 0x0000000e00077c82 */ /* 0x000fe20008000000 */
[----:B------:R-:W-:Y:S02]  /*67b0*/  @UP3 UIADD3.X UR12, UR12, -0x1, URZ, UP1, !UPT ;  /* 0xffffffff0c0c3890 */ /* 0x000fe40008ffe43f */
[----:B------:R-:W-:Y:S04]  /*67c0*/  REDG.E.ADD.F32.FTZ.RN.STRONG.GPU desc[UR8][R22.64], R15 ;  /* 0x0000000f160079a6 */ /* 0x000fe8000c10f388 */
[----:B------:R-:W1:Y:S01]  /*67d0*/  LDSM.16.MT88.4 R8, [R3] ;  /* 0x000000000308783b */ /* 0x000e620000004200 */
[----:B------:R-:W-:Y:S03]  /*67e0*/  @P0 VIADD R0, R3, 0x2000 ;  /* 0x0000200003000836 */ /* 0x000fe60000000000 */
[----:B------:R-:W2:Y:S04]  /*67f0*/  LDSM.16.MT88.4 R12, [R2+0xc000] ;  /* 0x00c00000020c783b */ /* 0x000ea80000004200 */
[----:B------:R-:W-:Y:S04]  /*6800*/  LDSM.16.MT88.4 R16, [R2+0x8800] ;  /* 0x008800000210783b */ /* 0x000fe80000004200 */
[----:B------:R-:W3:Y:S04]  /*6810*/  LDSM.16.MT88.4 R20, [R3+0x400] ;  /* 0x000400000314783b */ /* 0x000ee80000004200 */
[----:B------:R-:W4:Y:S04]  /*6820*/  LDSM.16.MT88.4 R24, [R2+0xc800] ;  /* 0x00c800000218783b */ /* 0x000f280000004200 */
[----:B------:R-:W-:Y:S01]  /*6830*/  LDSM.16.MT88.4 R28, [R3+0x800] ;  /* 0x00080000031c783b */ /* 0x000fe20000004200 */
[-C--:B-1----:R-:W-:Y:S06]  /*6840*/  HMMA.16816.F32 R84, R4, R8.reuse, R84 ;  /* 0x000000080454723c */ /* 0x082fec0000001854 */
[C---:B--2---:R-:W-:Y:S06]  /*6850*/  HMMA.16816.F32 R88, R12.reuse, R8, R88 ;  /* 0x000000080c58723c */ /* 0x044fec0000001858 */
[-C--:B------:R-:W-:Y:S01]  /*6860*/  HMMA.16816.F32 R92, R12, R10.reuse, R92 ;  /* 0x0000000a0c5c723c */ /* 0x080fe2000000185c */
[----:B------:R-:W1:Y:S05]  /*6870*/  LDSM.16.MT88.4 R12, [R2+0x9000] ;  /* 0x00900000020c783b */ /* 0x000e6a0000004200 */
[----:B------:R-:W-:Y:S01]  /*6880*/  HMMA.16816.F32 R96, R4, R10, R96 ;  /* 0x0000000a0460723c */ /* 0x000fe20000001860 */
[----:B------:R-:W2:Y:S04]  /*6890*/  LDSM.16.MT88.4 R4, [R2+0xd000] ;  /* 0x00d000000204783b */ /* 0x000ea80000004200 */
[----:B------:R-:W-:Y:S01]  /*68a0*/  LDSM.16.MT88.4 R8, [R2+0x9800] ;  /* 0x009800000208783b */ /* 0x000fe20000004200 */
[-C--:B---3--:R-:W-:Y:S06]  /*68b0*/  HMMA.16816.F32 R84, R16, R20.reuse, R84 ;  /* 0x000000141054723c */ /* 0x088fec0000001854 */
[C---:B----4-:R-:W-:Y:S06]  /*68c0*/  HMMA.16816.F32 R88, R24.reuse, R20, R88 ;  /* 0x000000141858723c */ /* 0x050fec0000001858 */
[-C--:B------:R-:W-:Y:S01]  /*68d0*/  HMMA.16816.F32 R92, R24, R22.reuse, R92 ;  /* 0x00000016185c723c */ /* 0x080fe2000000185c */
[----:B------:R-:W3:Y:S05]  /*68e0*/  LDSM.16.MT88.4 R24, [R3+0xc00] ;  /* 0x000c00000318783b */ /* 0x000eea0000004200 */
[----:B------:R-:W-:Y:S01]  /*68f0*/  HMMA.16816.F32 R96, R16, R22, R96 ;  /* 0x000000161060723c */ /* 0x000fe20000001860 */
        /* <DEDUP_REMOVED lines=22> */
[----:B------:R1:W-:Y:S01]  /*6a60*/  LDSM.16.MT88.4 R20, [R3+0x1c00] ;  /* 0x001c00000314783b */ /* 0x0003e20000004200 */
[-C--:B---3--:R-:W-:Y:S06]  /*6a70*/  HMMA.16816.F32 R84, R16, R28.reuse, R84 ;  /* 0x0000001c1054723c */ /* 0x088fec0000001854 */
[C---:B----4-:R-:W-:Y:S06]  /*6a80*/  HMMA.16816.F32 R88, R8.reuse, R28, R88 ;  /* 0x0000001c0858723c */ /* 0x050fec0000001858 */
[-C--:B------:R-:W-:Y:S01]  /*6a90*/  HMMA.16816.F32 R92, R8, R30.reuse, R92 ;  /* 0x0000001e085c723c */ /* 0x080fe2000000185c */
[----:B------:R-:W3:Y:S05]  /*6aa0*/  LDSM.16.MT88.4 R8, [R2+0xb800] ;  /* 0x00b800000208783b */ /* 0x000eea0000004200 */
[----:B------:R-:W-:Y:S01]  /*6ab0*/  HMMA.16816.F32 R96, R16, R30, R96 ;  /* 0x0000001e1060723c */ /* 0x000fe20000001860 */
[----:B------:R-:W4:Y:S04]  /*6ac0*/  LDSM.16.MT88.4 R16, [R2+0xf800] ;  /* 0x00f800000210783b */ /* 0x000f280000004200 */
[----:B-1----:R-:W-:Y:S01]  /*6ad0*/  IMAD.MOV.U32 R3, RZ, RZ, R0 ;  /* 0x000000ffff037224 */ /* 0x002fe200078e0000 */
[-C--:B------:R-:W-:Y:S06]  /*6ae0*/  HMMA.16816.F32 R84, R12, R24.reuse, R84 ;  /* 0x000000180c54723c */ /* 0x080fec0000001854 */
[C---:B--2---:R-:W-:Y:S06]  /*6af0*/  HMMA.16816.F32 R88, R4.reuse, R24, R88 ;  /* 0x000000180458723c */ /* 0x044fec0000001858 */
[-C--:B------:R-:W-:Y:S06]  /*6b00*/  HMMA.16816.F32 R92, R4, R26.reuse, R92 ;  /* 0x0000001a045c723c */ /* 0x080fec000000185c */
[----:B------:R-:W-:Y:S06]  /*6b10*/  HMMA.16816.F32 R96, R12, R26, R96 ;  /* 0x0000001a0c60723c */ /* 0x000fec0000001860 */
[-C--:B---3--:R-:W-:Y:S06]  /*6b20*/  HMMA.16816.F32 R84, R8, R20.reuse, R84 ;  /* 0x000000140854723c */ /* 0x088fec0000001854 */
[C---:B----4-:R-:W-:Y:S06]  /*6b30*/  HMMA.16816.F32 R88, R16.reuse, R20, R88 ;  /* 0x000000141058723c */ /* 0x050fec0000001858 */
[-C--:B------:R-:W-:Y:S06]  /*6b40*/  HMMA.16816.F32 R92, R16, R22.reuse, R92 ;  /* 0x00000016105c723c */ /* 0x080fec000000185c */
[----:B------:R-:W-:Y:S01]  /*6b50*/  HMMA.16816.F32 R96, R8, R22, R96 ;  /* 0x000000160860723c */ /* 0x000fe20000001860 */
[----:B------:R-:W-:Y:S11]  /*6b60*/  @!UPT UIADD3 URZ, URZ, URZ, URZ ;  /* 0x0000003f3f3ff290 */ /* 0x000ff6000fffe03f */
[----:B------:R-:W-:Y:S01]  /*6b70*/  @!UPT UIADD3 URZ, URZ, URZ, URZ ;  /* 0x0000003f3f3ff290 */ /* 0x000fe2000fffe03f */
[----:B------:R-:W-:Y:S11]  /*6b80*/  @P1 BRA `(.L_x_9) ;  /* 0xffffffc000581947 */ /* 0x000ff6000383ffff */
[----:B------:R-:W-:Y:S01]  /*6b90*/  @!UPT UIADD3 URZ, URZ, URZ, URZ ;  /* 0x0000003f3f3ff290 */ /* 0x000fe2000fffe03f */
[----:B------:R-:W-:Y:S01]  /*6ba0*/  BAR.SYNC.DEFER_BLOCKING 0x0 ;  /* 0x0000000000007b1d */ /* 0x000fe20000010000 */
[----:B------:R-:W-:Y:S01]  /*6bb0*/  F2FP.F16.F32.PACK_AB R68, R69, R68 ;  /* 0x000000444544723e */ /* 0x000fe200000000ff */
[----:B------:R-:W-:Y:S01]  /*6bc0*/  UISETP.NE.AND UP0, UPT, UR33, -0x1, UPT ;  /* 0xffffffff2100788c */ /* 0x000fe2000bf05270 */
[----:B------:R-:W-:Y:S01]  /*6bd0*/  F2FP.F16.F32.PACK_AB R70, R71, R70 ;  /* 0x000000464746723e */ /* 0x000fe200000000ff */
[----:B------:R-:W-:Y:S01]  /*6be0*/  USHF.L.U32 UR18, UR32, 0x7, URZ ;  /* 0x0000000720127899 */ /* 0x000fe2000800063f */
[----:B------:R-:W-:Y:S01]  /*6bf0*/  F2FP.F16.F32.PACK_AB R80, R81, R80 ;  /* 0x000000505150723e */ /* 0x000fe200000000ff */
[----:B------:R-:W-:Y:S01]  /*6c00*/  ULDC UR6, c[0x0][0x390] ;  /* 0x0000e40000067ab9 */ /* 0x000fe20000000800 */
[----:B------:R-:W-:Y:S01]  /*6c10*/  F2FP.F16.F32.PACK_AB R82, R83, R82 ;  /* 0x000000525352723e */ /* 0x000fe200000000ff */
[----:B------:R-:W-:Y:S01]  /*6c20*/  FMUL.FTZ R84, R84, UR6 ;  /* 0x0000000654547c20 */ /* 0x000fe20008410000 */
[----:B------:R-:W-:Y:S01]  /*6c30*/  FMUL.FTZ R9, R85, UR6 ;  /* 0x0000000655097c20 */ /* 0x000fe20008410000 */
[----:B------:R-:W-:Y:S01]  /*6c40*/  FMUL.FTZ R86, R86, UR6 ;  /* 0x0000000656567c20 */ /* 0x000fe20008410000 */
[----:B------:R-:W-:Y:S01]  /*6c50*/  FMUL.FTZ R8, R87, UR6 ;  /* 0x0000000657087c20 */ /* 0x000fe20008410000 */
[----:B------:R-:W-:Y:S01]  /*6c60*/  FMUL.FTZ R96, R96, UR6 ;  /* 0x0000000660607c20 */ /* 0x000fe20008410000 */
[----:B------:R-:W-:Y:S01]  /*6c70*/  FMUL.FTZ R5, R97, UR6 ;  /* 0x0000000661057c20 */ /* 0x000fe20008410000 */
[----:B------:R-:W-:Y:S01]  /*6c80*/  F2FP.F16.F32.PACK_AB R9, R9, R84 ;  /* 0x000000540909723e */ /* 0x000fe200000000ff */
[----:B------:R-:W-:Y:S01]  /*6c90*/  FMUL.FTZ R98, R98, UR6 ;  /* 0x0000000662627c20 */ /* 0x000fe20008410000 */
        /* <DEDUP_REMOVED lines=9> */
[----:B------:R1:W-:Y:S01]  /*6d30*/  STS [R248], R9 ;  /* 0x00000009f8007388 */ /* 0x0003e20000000800 */
[----:B------:R-:W-:Y:S01]  /*6d40*/  F2FP.F16.F32.PACK_AB R8, R8, R86 ;  /* 0x000000560808723e */ /* 0x000fe200000000ff */
[----:B------:R-:W-:Y:S01]  /*6d50*/  @UP0 UIADD3 UR12, UR31, UR33, URZ ;  /* 0x000000211f0c0290 */ /* 0x000fe2000fffe03f */
[----:B------:R-:W-:Y:S01]  /*6d60*/  F2FP.F16.F32.PACK_AB R5, R5, R96 ;  /* 0x000000600505723e */ /* 0x000fe200000000ff */
[----:B------:R-:W-:Y:S01]  /*6d70*/  @UP0 ULDC.64 UR6, c[0x0][0x450] ;  /* 0x0001140000060ab9 */ /* 0x000fe20000000a00 */
[----:B------:R-:W-:Y:S01]  /*6d80*/  F2FP.F16.F32.PACK_AB R4, R4, R98 ;  /* 0x000000620404723e */ /* 0x000fe200000000ff */
[----:B------:R-:W-:Y:S01]  /*6d90*/  STS [R248+0x200], R8 ;  /* 0x00020008f8007388 */ /* 0x000fe20000000800 */
[----:B------:R-:W-:Y:S01]  /*6da0*/  F2FP.F16.F32.PACK_AB R7, R7, R88 ;  /* 0x000000580707723e */ /* 0x000fe200000000ff */
[----:B------:R-:W-:Y:S01]  /*6db0*/  @UP0 UIMAD.WIDE.U32 UR10, UR12, UR6, URZ ;  /* 0x000000060c0a02a5 */ /* 0x000fe2000f8e003f */
[----:B------:R-:W-:Y:S01]  /*6dc0*/  F2FP.F16.F32.PACK_AB R6, R6, R90 ;  /* 0x0000005a0606723e */ /* 0x000fe200000000ff */
[----:B------:R-:W-:Y:S01]  /*6dd0*/  STS [R249], R5 ;  /* 0x00000005f9007388 */ /* 0x000fe20000000800 */
[----:B------:R-:W-:Y:S01]  /*6de0*/  F2FP.F16.F32.PACK_AB R3, R3, R92 ;  /* 0x0000005c0303723e */ /* 0x000fe200000000ff */
[----:B------:R-:W-:Y:S01]  /*6df0*/  @UP0 UIMAD UR12, UR12, UR7, URZ ;  /* 0x000000070c0c02a4 */ /* 0x000fe2000f8e023f */
[----:B------:R-:W-:Y:S01]  /*6e00*/  F2FP.F16.F32.PACK_AB R0, R0, R94 ;  /* 0x0000005e0000723e */ /* 0x000fe200000000ff */
[----:B------:R-:W-:Y:S01]  /*6e10*/  STS [R249+0x200], R4 ;  /* 0x00020004f9007388 */ /* 0x000fe20000000800 */
[----:B------:R-:W-:Y:S01]  /*6e20*/  F2FP.F16.F32.PACK_AB R72, R73, R72 ;  /* 0x000000484948723e */ /* 0x000fe200000000ff */
[----:B------:R-:W-:Y:S01]  /*6e30*/  @UP0 UIADD3 UR20, UR11, UR12, URZ ;  /* 0x0000000c0b140290 */ /* 0x000fe2000fffe03f */
[----:B------:R-:W-:Y:S01]  /*6e40*/  F2FP.F16.F32.PACK_AB R74, R75, R74 ;  /* 0x0000004a4b4a723e */ /* 0x000fe200000000ff */
[----:B------:R-:W-:Y:S01]  /*6e50*/  STS [R248+0x1000], R7 ;  /* 0x00100007f8007388 */ /* 0x000fe20000000800 */
[----:B------:R-:W-:Y:S01]  /*6e60*/  F2FP.F16.F32.PACK_AB R76, R77, R76 ;  /* 0x0000004c4d4c723e */ /* 0x000fe200000000ff */
[----:B------:R-:W-:Y:S01]  /*6e70*/  @UP0 UMOV UR19, UR10 ;  /* 0x0000000a00130c82 */ /* 0x000fe20008000000 */
[----:B------:R-:W-:Y:S01]  /*6e80*/  F2FP.F16.F32.PACK_AB R78, R79, R78 ;  /* 0x0000004e4f4e723e */ /* 0x000fe200000000ff */
[----:B------:R-:W-:Y:S01]  /*6e90*/  STS [R248+0x1200], R6 ;  /* 0x00120006f8007388 */ /* 0x000fe20000000800 */
[----:B------:R-:W-:Y:S01]  /*6ea0*/  PLOP3.LUT P0, PT, PT, PT, UP0, 0x80, 0x0 ;  /* 0x000000000000781c */ /* 0x000fe20003f0f008 */
[----:B-1----:R-:W1:Y:S02]  /*6eb0*/  S2R R9, SR_TID.X ;  /* 0x0000000000097919 */ /* 0x002e640000002100 */
[----:B------:R1:W-:Y:S04]  /*6ec0*/  STS [R249+0x1000], R3 ;  /* 0x00100003f9007388 */ /* 0x0003e80000000800 */
[----:B------:R2:W-:Y:S04]  /*6ed0*/  STS [R249+0x1200], R0 ;  /* 0x00120000f9007388 */ /* 0x0005e80000000800 */
[----:B------:R2:W-:Y:S04]  /*6ee0*/  STS [R248+0x2000], R68 ;  /* 0x00200044f8007388 */ /* 0x0005e80000000800 */
[----:B------:R2:W-:Y:S04]  /*6ef0*/  STS [R248+0x2200], R70 ;  /* 0x00220046f8007388 */ /* 0x0005e80000000800 */
[----:B------:R2:W-:Y:S04]  /*6f00*/  STS [R249+0x2000], R80 ;  /* 0x00200050f9007388 */ /* 0x0005e80000000800 */
[----:B------:R2:W-:Y:S04]  /*6f10*/  STS [R249+0x2200], R82 ;  /* 0x00220052f9007388 */ /* 0x0005e80000000800 */
[----:B------:R2:W-:Y:S04]  /*6f20*/  STS [R248+0x3000], R72 ;  /* 0x00300048f8007388 */ /* 0x0005e80000000800 */
[----:B------:R2:W-:Y:S01]  /*6f30*/  STS [R248+0x3200], R74 ;  /* 0x0032004af8007388 */ /* 0x0005e20000000800 */
[----:B-1----:R-:W-:-:S03]  /*6f40*/  SHF.R.S32.HI R3, RZ, 0x1f, R9 ;  /* 0x0000001fff037819 */ /* 0x002fc60000011409 */
[----:B------:R2:W-:Y:S04]  /*6f50*/  STS [R249+0x3000], R76 ;  /* 0x0030004cf9007388 */ /* 0x0005e80000000800 */
[----:B------:R2:W-:Y:S01]  /*6f60*/  STS [R249+0x3200], R78 ;  /* 0x0032004ef9007388 */ /* 0x0005e20000000800 */
[----:B------:R-:W-:Y:S05]  /*6f70*/  @P0 BRA `(.L_x_10) ;  /* 0x0000000000340947 */ /* 0x000fea0003800000 */
[----:B------:R-:W-:Y:S01]  /*6f80*/  USHF.R.S32.HI UR10, URZ, 0x1f, UR31 ;  /* 0x0000001f3f0a7899 */ /* 0x000fe2000801141f */
[----:B------:R-:W-:Y:S01]  /*6f90*/  ULDC.64 UR6, c[0x0][0x450] ;  /* 0x0001140000067ab9 */ /* 0x000fe20000000a00 */
[----:B------:R-:W-:Y:S02]  /*6fa0*/  USHF.R.S32.HI UR15, URZ, 0x1f, UR48 ;  /* 0x0000001f3f0f7899 */ /* 0x000fe40008011430 */
        /* <DEDUP_REMOVED lines=10> */
.L_x_10:
[----:B------:R-:W-:Y:S01]  /*7050*/  @UP0 UIADD3 UR14, UR31, UR33, URZ ;  /* 0x000000211f0e0290 */ /* 0x000fe2000fffe03f */
[----:B------:R-:W-:Y:S01]  /*7060*/  LEA.HI R3, R3, R9, RZ, 0x2 ;  /* 0x0000000903037211 */ /* 0x000fe200078f10ff */
[----:B------:R-:W-:Y:S02]  /*7070*/  @UP0 ULDC.64 UR10, c[0x0][0x458] ;  /* 0x00011600000a0ab9 */ /* 0x000fe40000000a00 */
[----:B------:R-:W-:Y:S01]  /*7080*/  @UP0 UIMAD.WIDE.U32 UR12, UR14, UR10, URZ ;  /* 0x0000000a0e0c02a5 */ /* 0x000fe2000f8e003f */
[----:B--2---:R-:W-:Y:S01]  /*7090*/  LOP3.LUT R0, R3, 0xfffffffc, RZ, 0xc0, !PT ;  /* 0xfffffffc03007812 */ /* 0x004fe200078ec0ff */
[----:B------:R-:W-:-:S04]  /*70a0*/  @UP0 UIMAD UR14, UR14, UR11, URZ ;  /* 0x0000000b0e0e02a4 */ /* 0x000fc8000f8e023f */
[----:B------:R-:W-:Y:S01]  /*70b0*/  @UP0 UIADD3 UR17, UR13, UR14, URZ ;  /* 0x0000000e0d110290 */ /* 0x000fe2000fffe03f */
[----:B------:R-:W-:Y:S01]  /*70c0*/  IMAD.IADD R0, R9, 0x1, -R0 ;  /* 0x0000000109007824 */ /* 0x000fe200078e0a00 */
[----:B------:R-:W-:Y:S01]  /*70d0*/  @UP0 UMOV UR16, UR12 ;  /* 0x0000000c00100c82 */ /* 0x000fe20008000000 */
[----:B------:R-:W-:Y:S09]  /*70e0*/  @P0 BRA `(.L_x_11) ;  /* 0x0000000000340947 */ /* 0x000ff20003800000 */
        /* <DEDUP_REMOVED lines=13> */
.L_x_11:
[----:B------:R-:W-:Y:S01]  /*71c0*/  BAR.SYNC.DEFER_BLOCKING 0x0 ;  /* 0x0000000000007b1d */ /* 0x000fe20000010000 */
[----:B------:R-:W-:Y:S01]  /*71d0*/  IMAD.SHL.U32 R4, R0, 0x8, RZ ;  /* 0x0000000800047824 */ /* 0x000fe200078e00ff */
[----:B------:R-:W-:Y:S01]  /*71e0*/  USHF.R.S32.HI UR12, URZ, 0x1f, UR18 ;  /* 0x0000001f3f0c7899 */ /* 0x000fe20008011412 */
[----:B------:R-:W-:Y:S01]  /*71f0*/  IMAD.U32 R0, RZ, RZ, UR6 ;  /* 0x00000006ff007e24 */ /* 0x000fe2000f8e00ff */
[----:B------:R-:W-:Y:S02]  /*7200*/  UIMAD UR5, UR32, -0x80, UR5 ;  /* 0xffffff80200578a4 */ /* 0x000fe4000f8e0205 */
[----:B------:R-:W-:Y:S01]  /*7210*/  UIMAD UR13, UR12, UR6, URZ ;  /* 0x000000060c0d72a4 */ /* 0x000fe2000f8e023f */
[--C-:B------:R-:W-:Y:S01]  /*7220*/  SHF.R.S32.HI R5, RZ, 0x1f, R4.reuse ;  /* 0x0000001fff057819 */ /* 0x100fe20000011404 */
[----:B------:R-:W-:Y:S01]  /*7230*/  USHF.R.S32.HI UR21, URZ, 0x1f, UR59 ;  /* 0x0000001f3f157899 */ /* 0x000fe2000801143b */
[----:B------:R-:W-:Y:S01]  /*7240*/  BSSY B0, `(.L_x_12) ;  /* 0x000001f000007945 */ /* 0x000fe20003800000 */
[----:B------:R-:W-:Y:S01]  /*7250*/  UIMAD UR13, UR18, UR7, UR13 ;  /* 0x00000007120d72a4 */ /* 0x000fe2000f8e020d */
[----:B------:R-:W-:Y:S01]  /*7260*/  IMAD.WIDE.U32 R6, R0, UR18, R4 ;  /* 0x0000001200067c25 */ /* 0x000fe2000f8e0004 */
[----:B------:R-:W-:Y:S01]  /*7270*/  SHF.R.S32.HI R0, RZ, 0x2, R3 ;  /* 0x00000002ff007819 */ /* 0x000fe20000011403 */
[----:B------:R-:W-:-:S03]  /*7280*/  ULDC.64 UR14, c[0x0][0x468] ;  /* 0x00011a00000e7ab9 */ /* 0x000fc60000000a00 */
[----:B------:R-:W-:Y:S01]  /*7290*/  IMAD.U32 R3, RZ, RZ, UR13 ;  /* 0x0000000dff037e24 */ /* 0x000fe2000f8e00ff */
[----:B------:R-:W-:Y:S01]  /*72a0*/  IADD3 R6, P0, R6, UR19, RZ ;  /* 0x0000001306067c10 */ /* 0x000fe2000ff1e0ff */
[----:B------:R-:W-:Y:S01]  /*72b0*/  UIMAD UR13, UR21, UR14, URZ ;  /* 0x0000000e150d72a4 */ /* 0x000fe2000f8e023f */
[C---:B------:R-:W-:Y:S02]  /*72c0*/  ISETP.GE.AND P2, PT, R0.reuse, UR5, PT ;  /* 0x0000000500007c0c */ /* 0x040fe4000bf46270 */
[----:B------:R-:W-:Y:S01]  /*72d0*/  IADD3.X R7, R7, UR20, R3, P0, !PT ;  /* 0x0000001407077c10 */ /* 0x000fe200087fe403 */
[----:B------:R-:W-:Y:S01]  /*72e0*/  IMAD.U32 R3, RZ, RZ, UR14 ;  /* 0x0000000eff037e24 */ /* 0x000fe2000f8e00ff */
[----:B------:R-:W-:Y:S01]  /*72f0*/  UIMAD UR15, UR59, UR15, UR13 ;  /* 0x0000000f3b0f72a4 */ /* 0x000fe2000f8e020d */
[----:B------:R1:W2:Y:S01]  /*7300*/  LDS.128 R20, [R59+0x7000] ;  /* 0x007000003b147984 */ /* 0x0002a20000000c00 */
[----:B------:R-:W-:Y:S01]  /*7310*/  IADD3 R8, R0, 0x40, RZ ;  /* 0x0000004000087810 */ /* 0x000fe20007ffe0ff */
[----:B------:R-:W-:Y:S01]  /*7320*/  IMAD.WIDE.U32 R6, R3, UR59, R6 ;  /* 0x0000003b03067c25 */ /* 0x000fe2000f8e0006 */
[----:B------:R-:W-:Y:S01]  /*7330*/  SHF.R.S32.HI R28, RZ, 0x1f, R0 ;  /* 0x0000001fff1c7819 */ /* 0x000fe20000011400 */
[----:B------:R1:W3:Y:S01]  /*7340*/  LDS.128 R24, [R59+0x9000] ;  /* 0x009000003b187984 */ /* 0x0002e20000000c00 */
[----:B------:R-:W-:-:S02]  /*7350*/  ISETP.GE.AND P1, PT, R8, UR5, PT ;  /* 0x0000000508007c0c */ /* 0x000fc4000bf26270 */
[----:B------:R-:W-:Y:S01]  /*7360*/  IADD3 R12, R7, UR15, RZ ;  /* 0x0000000f070c7c10 */ /* 0x000fe2000fffe0ff */
[----:B------:R-:W-:Y:S10]  /*7370*/  @P2 BRA `(.L_x_13) ;  /* 0x00000000002c2947 */ /* 0x000ff40003800000 */
[----:B------:R-:W4:Y:S01]  /*7380*/  LDS.128 R16, [R59+0x6000] ;  /* 0x006000003b107984 */ /* 0x000f220000000c00 */
[----:B------:R-:W-:Y:S01]  /*7390*/  MOV R8, R6 ;  /* 0x0000000600087202 */ /* 0x000fe20000000f00 */
[----:B------:R-:W-:Y:S01]  /*73a0*/  IMAD R3, R28, UR6, RZ ;  /* 0x000000061c037c24 */ /* 0x000fe2000f8e02ff */
[----:B------:R-:W-:Y:S01]  /*73b0*/  MOV R9, R12 ;  /* 0x0000000c00097202 */ /* 0x000fe20000000f00 */
[----:B------:R-:W-:Y:S02]  /*73c0*/  ULDC.64 UR14, c[0x0][0x3f0] ;  /* 0x0000fc00000e7ab9 */ /* 0x000fe40000000a00 */
[C---:B------:R-:W-:Y:S02]  /*73d0*/  IMAD R3, R0.reuse, UR7, R3 ;  /* 0x0000000700037c24 */ /* 0x040fe4000f8e0203 */
[----:B------:R-:W-:-:S05]  /*73e0*/  IMAD.WIDE.U32 R8, R0, UR6, R8 ;  /* 0x0000000600087c25 */ /* 0x000fca000f8e0008 */
[----:B------:R-:W-:Y:S02]  /*73f0*/  IADD3 R3, R9, R3, RZ ;  /* 0x0000000309037210 */ /* 0x000fe40007ffe0ff */
[----:B------:R-:W-:-:S04]  /*7400*/  LEA R10, P0, R8, UR14, 0x1 ;  /* 0x0000000e080a7c11 */ /* 0x000fc8000f8008ff */
[----:B------:R-:W-:-:S05]  /*7410*/  LEA.HI.X R11, R8, UR15, R3, 0x1, P0 ;  /* 0x0000000f080b7c11 */ /* 0x000fca00080f0c03 */
[----:B----4-:R4:W-:Y:S04]  /*7420*/  STG.E.128 desc[UR8][R10.64], R16 ;  /* 0x000000100a007986 */ /* 0x0109e8000c101d08 */
.L_x_13:
[----:B------:R-:W-:Y:S05]  /*7430*/  BSYNC B0 ;  /* 0x0000000000007941 */ /* 0x000fea0003800000 */
.L_x_12:
[----:B------:R-:W-:Y:S04]  /*7440*/  BSSY B0, `(.L_x_14) ;  /* 0x000000d000007945 */ /* 0x000fe80003800000 */
[----:B------:R-:W-:Y:S05]  /*7450*/  @P1 BRA `(.L_x_15) ;  /* 0x00000000002c1947 */ /* 0x000fea0003800000 */
[----:B------:R-:W-:Y:S01]  /*7460*/  IADD3 R3, P0, R0, 0x40, RZ ;  /* 0x0000004000037810 */ /* 0x000fe20007f1e0ff */
[----:B------:R-:W-:-:S03]  /*7470*/  ULDC.64 UR14, c[0x0][0x3f0] ;  /* 0x0000fc00000e7ab9 */ /* 0x000fc60000000a00 */
[----:B------:R-:W-:-:S05]  /*7480*/  IADD3.X R7, RZ, R28, RZ, P0, !PT ;  /* 0x0000001cff077210 */ /* 0x000fca00007fe4ff */
[----:B----4-:R-:W-:Y:S01]  /*7490*/  IMAD R10, R7, UR6, RZ ;  /* 0x00000006070a7c24 */ /* 0x010fe2000f8e02ff */
[----:B------:R-:W-:-:S03]  /*74a0*/  MOV R7, R12 ;  /* 0x0000000c00077202 */ /* 0x000fc60000000f00 */
[----:B------:R-:W-:-:S04]  /*74b0*/  IMAD.WIDE.U32 R8, R3, UR6, R6 ;  /* 0x0000000603087c25 */ /* 0x000fc8000f8e0006 */
[----:B------:R-:W-:Y:S01]  /*74c0*/  IMAD R3, R3, UR7, R10 ;  /* 0x0000000703037c24 */ /* 0x000fe2000f8e020a */
[----:B------:R-:W-:-:S04]  /*74d0*/  LEA R6, P0, R8, UR14, 0x1 ;  /* 0x0000000e08067c11 */ /* 0x000fc8000f8008ff */
[----:B------:R-:W-:-:S04]  /*74e0*/  IADD3 R3, R9, R3, RZ ;  /* 0x0000000309037210 */ /* 0x000fc80007ffe0ff */
[----:B------:R-:W-:-:S05]  /*74f0*/  LEA.HI.X R7, R8, UR15, R3, 0x1, P0 ;  /* 0x0000000f08077c11 */ /* 0x000fca00080f0c03 */
[----:B--2---:R2:W-:Y:S02]  /*7500*/  STG.E.128 desc[UR8][R6.64], R20 ;  /* 0x0000001406007986 */ /* 0x0045e4000c101d08 */
.L_x_15:
[----:B------:R-:W-:Y:S05]  /*7510*/  BSYNC B0 ;  /* 0x0000000000007941 */ /* 0x000fea0003800000 */
.L_x_14:
[----:B------:R1:W1:Y:S01]  /*7520*/  LDS.128 R12, [R59+0x8000] ;  /* 0x008000003b0c7984 */ /* 0x0002620000000c00 */
[----:B------:R-:W-:Y:S01]  /*7530*/  UIMAD UR5, UR12, UR10, URZ ;  /* 0x0000000a0c0572a4 */ /* 0x000fe2000f8e023f */
[----:B------:R-:W-:Y:S01]  /*7540*/  IMAD.U32 R3, RZ, RZ, UR10 ;  /* 0x0000000aff037e24 */ /* 0x000fe2000f8e00ff */
[----:B------:R-:W-:Y:S01]  /*7550*/  USHF.R.S32.HI UR13, URZ, 0x1f, UR59 ;  /* 0x0000001f3f0d7899 */ /* 0x000fe2000801143b */
[----:B------:R-:W-:Y:S01]  /*7560*/  BSSY B0, `(.L_x_16) ;  /* 0x0000017000007945 */ /* 0x000fe20003800000 */
[----:B------:R-:W-:Y:S01]  /*7570*/  UIMAD UR5, UR18, UR11, UR5 ;  /* 0x0000000b120572a4 */ /* 0x000fe2000f8e0205 */
[----:B------:R-:W-:Y:S01]  /*7580*/  IMAD.WIDE.U32 R4, R3, UR18, R4 ;  /* 0x0000001203047c25 */ /* 0x000fe2000f8e0004 */
[----:B------:R-:W-:-:S04]  /*7590*/  ULDC.64 UR6, c[0x0][0x470] ;  /* 0x00011c0000067ab9 */ /* 0x000fc80000000a00 */
[----:B------:R-:W-:Y:S01]  /*75a0*/  IMAD.U32 R3, RZ, RZ, UR5 ;  /* 0x00000005ff037e24 */ /* 0x000fe2000f8e00ff */
[----:B------:R-:W-:Y:S01]  /*75b0*/  IADD3 R4, P0, R4, UR16, RZ ;  /* 0x0000001004047c10 */ /* 0x000fe2000ff1e0ff */
[----:B------:R-:W-:-:S03]  /*75c0*/  UIMAD UR5, UR13, UR6, URZ ;  /* 0x000000060d0572a4 */ /* 0x000fc6000f8e023f */
[----:B------:R-:W-:Y:S01]  /*75d0*/  IADD3.X R5, R5, UR17, R3, P0, !PT ;  /* 0x0000001105057c10 */ /* 0x000fe200087fe403 */
[----:B------:R-:W-:Y:S01]  /*75e0*/  UIMAD UR7, UR59, UR7, UR5 ;  /* 0x000000073b0772a4 */ /* 0x000fe2000f8e0205 */
[----:B------:R-:W-:-:S05]  /*75f0*/  MOV R3, UR6 ;  /* 0x0000000600037c02 */ /* 0x000fca0008000f00 */
[----:B------:R-:W-:-:S05]  /*7600*/  IMAD.WIDE.U32 R4, R3, UR59, R4 ;  /* 0x0000003b03047c25 */ /* 0x000fca000f8e0004 */
[----:B------:R-:W-:Y:S01]  /*7610*/  IADD3 R3, R5, UR7, RZ ;  /* 0x0000000705037c10 */ /* 0x000fe2000fffe0ff */
[----:B------:R-:W-:Y:S06]  /*7620*/  @P2 BRA `(.L_x_17) ;  /* 0x0000000000282947 */ /* 0x000fec0003800000 */
[----:B--2---:R-:W-:Y:S01]  /*7630*/  MOV R6, R4 ;  /* 0x0000000400067202 */ /* 0x004fe20000000f00 */
        /* <DEDUP_REMOVED lines=8> */
[----:B-1----:R1:W-:Y:S04]  /*76c0*/  STG.E.128 desc[UR8][R8.64], R12 ;  /* 0x0000000c08007986 */ /* 0x0023e8000c101d08 */
.L_x_17:
[----:B------:R-:W-:Y:S05]  /*76d0*/  BSYNC B0 ;  /* 0x0000000000007941 */ /* 0x000fea0003800000 */
.L_x_16:
[----:B------:R-:W-:Y:S05]  /*76e0*/  @P1 BRA `(.L_x_18) ;  /* 0x0000000800501947 */ /* 0x000fea0003800000 */
[----:B------:R-:W-:Y:S01]  /*76f0*/  IADD3 R0, P0, R0, 0x40, RZ ;  /* 0x0000004000007810 */ /* 0x000fe20007f1e0ff */
[----:B--2---:R-:W-:Y:S01]  /*7700*/  IMAD.MOV.U32 R6, RZ, RZ, R4 ;  /* 0x000000ffff067224 */ /* 0x004fe200078e0004 */
[----:B------:R-:W-:Y:S01]  /*7710*/  MOV R7, R3 ;  /* 0x0000000300077202 */ /* 0x000fe20000000f00 */
[----:B------:R-:W-:Y:S02]  /*7720*/  ULDC.64 UR6, c[0x0][0x3f8] ;  /* 0x0000fe0000067ab9 */ /* 0x000fe40000000a00 */
[----:B------:R-:W-:Y:S02]  /*7730*/  IMAD.X R5, RZ, RZ, R28, P0 ;  /* 0x000000ffff057224 */ /* 0x000fe400000e061c */
[----:B------:R-:W-:-:S04]  /*7740*/  IMAD.WIDE.U32 R6, R0, UR10, R6 ;  /* 0x0000000a00067c25 */ /* 0x000fc8000f8e0006 */
[----:B------:R-:W-:Y:S01]  /*7750*/  IMAD R5, R5, UR10, RZ ;  /* 0x0000000a05057c24 */ /* 0x000fe2000f8e02ff */
[----:B------:R-:W-:-:S03]  /*7760*/  LEA R4, P0, R6, UR6, 0x1 ;  /* 0x0000000606047c11 */ /* 0x000fc6000f8008ff */
[----:B------:R-:W-:-:S05]  /*7770*/  IMAD R0, R0, UR11, R5 ;  /* 0x0000000b00007c24 */ /* 0x000fca000f8e0205 */
[----:B------:R-:W-:-:S04]  /*7780*/  IADD3 R0, R7, R0, RZ ;  /* 0x0000000007007210 */ /* 0x000fc80007ffe0ff */
[----:B------:R-:W-:-:S05]  /*7790*/  LEA.HI.X R5, R6, UR7, R0, 0x1, P0 ;  /* 0x0000000706057c11 */ /* 0x000fca00080f0c00 */
[----:B---3--:R2:W-:Y:S01]  /*77a0*/  STG.E.128 desc[UR8][R4.64], R24 ;  /* 0x0000001804007986 */ /* 0x0085e2000c101d08 */
[----:B------:R-:W-:Y:S05]  /*77b0*/  BRA `(.L_x_18) ;  /* 0x00000008001c7947 */ /* 0x000fea0003800000 */
.L_x_6:
[----:B------:R-:W-:Y:S01]  /*77c0*/  UISETP.NE.AND UP0, UPT, UR33, -0x1, UPT ;  /* 0xffffffff2100788c */ /* 0x000fe2000bf05270 */
[----:B------:R-:W1:Y:S01]  /*77d0*/  S2R R3, SR_TID.X ;  /* 0x0000000000037919 */ /* 0x000e620000002100 */
[----:B------:R-:W-:-:S04]  /*77e0*/  USHF.L.U32 UR17, UR32, 0x7, URZ ;  /* 0x0000000720117899 */ /* 0x000fc8000800063f */
[----:B------:R-:W-:-:S05]  /*77f0*/  PLOP3.LUT P0, PT, PT, PT, UP0, 0x80, 0x0 ;  /* 0x000000000000781c */ /* 0x000fca0003f0f008 */
[----:B------:R-:W-:Y:S01]  /*7800*/  @UP0 UIADD3 UR12, UR31, UR33, URZ ;  /* 0x000000211f0c0290 */ /* 0x000fe2000fffe03f */
[----:B------:R-:W-:-:S03]  /*7810*/  @UP0 ULDC.64 UR6, c[0x0][0x450] ;  /* 0x0001140000060ab9 */ /* 0x000fc60000000a00 */
[----:B------:R-:W-:Y:S02]  /*7820*/  @UP0 UIMAD.WIDE.U32 UR10, UR12, UR6, URZ ;  /* 0x000000060c0a02a5 */ /* 0x000fe4000f8e003f */
[----:B------:R-:W-:-:S04]  /*7830*/  @UP0 UIMAD UR12, UR12, UR7, URZ ;  /* 0x000000070c0c02a4 */ /* 0x000fc8000f8e023f */
[----:B------:R-:W-:Y:S01]  /*7840*/  @UP0 UIADD3 UR20, UR11, UR12, URZ ;  /* 0x0000000c0b140290 */ /* 0x000fe2000fffe03f */
[----:B------:R-:W-:Y:S01]  /*7850*/  @UP0 UMOV UR19, UR10 ;  /* 0x0000000a00130c82 */ /* 0x000fe20008000000 */
[----:B------:R-:W-:Y:S10]  /*7860*/  @P0 BRA `(.L_x_19) ;  /* 0x0000000000340947 */ /* 0x000ff40003800000 */
        /* <DEDUP_REMOVED lines=13> */
.L_x_19:
[----:B------:R-:W-:Y:S01]  /*7940*/  @UP0 UIADD3 UR14, UR31, UR33, URZ ;  /* 0x000000211f0e0290 */ /* 0x000fe2000fffe03f */
[----:B-1----:R-:W-:Y:S01]  /*7950*/  SHF.R.S32.HI R0, RZ, 0x1f, R3 ;  /* 0x0000001fff007819 */ /* 0x002fe20000011403 */
[----:B------:R-:W-:Y:S01]  /*7960*/  @UP0 ULDC.64 UR10, c[0x0][0x458] ;  /* 0x00011600000a0ab9 */ /* 0x000fe20000000a00 */
[----:B------:R-:W-:Y:S02]  /*7970*/  USHF.R.S32.HI UR18, URZ, 0x1f, UR17 ;  /* 0x0000001f3f127899 */ /* 0x000fe40008011411 */
        /* <DEDUP_REMOVED lines=16> */
[----:B------:R-:W-:-:S03]  /*7a80*/  UIADD3 UR16, UR13, UR15, URZ ;  /* 0x0000000f0d107290 */ /* 0x000fc6000fffe03f */
[----:B------:R-:W-:-:S09]  /*7a90*/  UMOV UR15, UR12 ;  /* 0x0000000c000f7c82 */ /* 0x000fd20008000000 */
.L_x_20:
[----:B------:R-:W-:Y:S01]  /*7aa0*/  UIMAD UR12, UR18, UR6, URZ ;  /* 0x00000006120c72a4 */ /* 0x000fe2000f8e023f */
[----:B------:R-:W-:Y:S01]  /*7ab0*/  IMAD.U32 R6, RZ, RZ, UR6 ;  /* 0x00000006ff067e24 */ /* 0x000fe2000f8e00ff */
[----:B------:R-:W-:Y:S01]  /*7ac0*/  LEA.HI R0, R0, R3, RZ, 0x2 ;  /* 0x0000000300007211 */ /* 0x000fe200078f10ff */
[----:B------:R-:W-:Y:S01]  /*7ad0*/  UIMAD UR5, UR32, -0x80, UR5 ;  /* 0xffffff80200578a4 */ /* 0x000fe2000f8e0205 */
[----:B------:R-:W-:Y:S01]  /*7ae0*/  BSSY B0, `(.L_x_21) ;  /* 0x000001d000007945 */ /* 0x000fe20003800000 */
[----:B------:R-:W-:Y:S01]  /*7af0*/  UIMAD UR12, UR17, UR7, UR12 ;  /* 0x00000007110c72a4 */ /* 0x000fe2000f8e020c */
[----:B------:R-:W-:Y:S01]  /*7b00*/  IMAD.WIDE.U32 R6, R6, UR17, R4 ;  /* 0x0000001106067c25 */ /* 0x000fe2000f8e0004 */
[----:B------:R-:W-:Y:S01]  /*7b10*/  SHF.R.S32.HI R0, RZ, 0x2, R0 ;  /* 0x00000002ff007819 */ /* 0x000fe20000011400 */
[----:B------:R-:W-:-:S03]  /*7b20*/  USHF.R.S32.HI UR14, URZ, 0x1f, UR59 ;  /* 0x0000001f3f0e7899 */ /* 0x000fc6000801143b */
[----:B------:R-:W-:Y:S01]  /*7b30*/  IMAD.U32 R3, RZ, RZ, UR12 ;  /* 0x0000000cff037e24 */ /* 0x000fe2000f8e00ff */
[----:B------:R-:W-:Y:S01]  /*7b40*/  IADD3 R6, P0, R6, UR19, RZ ;  /* 0x0000001306067c10 */ /* 0x000fe2000ff1e0ff */
[----:B------:R-:W-:Y:S01]  /*7b50*/  ULDC.64 UR12, c[0x0][0x468] ;  /* 0x00011a00000c7ab9 */ /* 0x000fe20000000a00 */
[C---:B------:R-:W-:Y:S01]  /*7b60*/  ISETP.GE.AND P2, PT, R0.reuse, UR5, PT ;  /* 0x0000000500007c0c */ /* 0x040fe2000bf46270 */
[----:B------:R-:W-:Y:S01]  /*7b70*/  UIMAD UR14, UR14, UR12, URZ ;  /* 0x0000000c0e0e72a4 */ /* 0x000fe2000f8e023f */
[----:B------:R-:W-:Y:S01]  /*7b80*/  IADD3.X R7, R7, UR20, R3, P0, !PT ;  /* 0x0000001407077c10 */ /* 0x000fe200087fe403 */
[----:B------:R-:W-:Y:S01]  /*7b90*/  IMAD.U32 R3, RZ, RZ, UR12 ;  /* 0x0000000cff037e24 */ /* 0x000fe2000f8e00ff */
[----:B------:R-:W-:Y:S01]  /*7ba0*/  SHF.R.S32.HI R13, RZ, 0x1f, R0 ;  /* 0x0000001fff0d7819 */ /* 0x000fe20000011400 */
[----:B------:R-:W-:Y:S01]  /*7bb0*/  UIMAD UR13, UR59, UR13, UR14 ;  /* 0x0000000d3b0d72a4 */ /* 0x000fe2000f8e020e */
[----:B------:R-:W-:Y:S02]  /*7bc0*/  VIADD R8, R0, 0x40 ;  /* 0x0000004000087836 */ /* 0x000fe40000000000 */
[----:B------:R-:W-:-:S03]  /*7bd0*/  IMAD.WIDE.U32 R6, R3, UR59, R6 ;  /* 0x0000003b03067c25 */ /* 0x000fc6000f8e0006 */
[----:B------:R-:W-:Y:S01]  /*7be0*/  ISETP.GE.AND P1, PT, R8, UR5, PT ;  /* 0x0000000508007c0c */ /* 0x000fe2000bf26270 */
[----:B------:R-:W-:Y:S01]  /*7bf0*/  VIADD R12, R7, UR13 ;  /* 0x0000000d070c7c36 */ /* 0x000fe20008000000 */
[----:B------:R-:W-:Y:S11]  /*7c00*/  @P2 BRA `(.L_x_22) ;  /* 0x0000000000282947 */ /* 0x000ff60003800000 */
        /* <DEDUP_REMOVED lines=9> */
[----:B------:R1:W-:Y:S04]  /*7ca0*/  STG.E.128 desc[UR8][R10.64], RZ ;  /* 0x000000ff0a007986 */ /* 0x0003e8000c101d08 */
.L_x_22:
[----:B------:R-:W-:Y:S05]  /*7cb0*/  BSYNC B0 ;  /* 0x0000000000007941 */ /* 0x000fea0003800000 */
.L_x_21:
[----:B------:R-:W-:Y:S04]  /*7cc0*/  BSSY B0, `(.L_x_23) ;  /* 0x000000e000007945 */ /* 0x000fe80003800000 */
[----:B------:R-:W-:Y:S05]  /*7cd0*/  @P1 BRA `(.L_x_24) ;  /* 0x0000000000301947 */ /* 0x000fea0003800000 */
[----:B------:R-:W-:Y:S01]  /*7ce0*/  IADD3 R3, P0, R0, 0x40, RZ ;  /* 0x0000004000037810 */ /* 0x000fe20007f1e0ff */
[----:B------:R-:W-:Y:S01]  /*7cf0*/  IMAD.MOV.U32 R8, RZ, RZ, R6 ;  /* 0x000000ffff087224 */ /* 0x000fe200078e0006 */
        /* <DEDUP_REMOVED lines=9> */
[----:B------:R2:W-:Y:S02]  /*7d90*/  STG.E.128 desc[UR8][R6.64], RZ ;  /* 0x000000ff06007986 */ /* 0x0005e4000c101d08 */
.L_x_24:
[----:B------:R-:W-:Y:S05]  /*7da0*/  BSYNC B0 ;  /* 0x0000000000007941 */ /* 0x000fea0003800000 */
.L_x_23:
        /* <DEDUP_REMOVED lines=26> */
.L_x_26:
[----:B------:R-:W-:Y:S05]  /*7f50*/  BSYNC B0 ;  /* 0x0000000000007941 */ /* 0x000fea0003800000 */
.L_x_25:
        /* <DEDUP_REMOVED lines=13> */
.L_x_18:
[----:B------:R-:W-:Y:S05]  /*8030*/  BSYNC B1 ;  /* 0x0000000000017941 */ /* 0x000fea0003800000 */
.L_x_1:
[----:B------:R-:W-:Y:S02]  /*8040*/  ULDC UR6, c[0x0][0x2c8] ;  /* 0x0000b20000067ab9 */ /* 0x000fe40000000800 */
[----:B------:R-:W-:-:S04]  /*8050*/  UIADD3 UR6, UR6, 0x7f, URZ ;  /* 0x0000007f06067890 */ /* 0x000fc8000fffe03f */
[----:B------:R-:W-:-:S04]  /*8060*/  USHF.R.S32.HI UR5, URZ, 0x1f, UR6 ;  /* 0x0000001f3f057899 */ /* 0x000fc80008011406 */
[----:B------:R-:W-:-:S03]  /*8070*/  ULEA.HI UR5, UR5, UR6, URZ, 0x7 ;  /* 0x0000000605057291 */ /* 0x000fc6000f8f383f */
[----:B------:R-:W-:Y:S01]  /*8080*/  ULDC UR6, c[0x0][0xc] ;  /* 0x0000030000067ab9 */ /* 0x000fe20000000800 */
[----:B------:R-:W-:Y:S02]  /*8090*/  USHF.R.S32.HI UR5, URZ, 0x7, UR5 ;  /* 0x000000073f057899 */ /* 0x000fe40008011405 */
[----:B------:R-:W-:-:S04]  /*80a0*/  UIADD3 UR32, UR6, UR32, URZ ;  /* 0x0000002006207290 */ /* 0x000fc8000fffe03f */
[----:B------:R-:W-:-:S06]  /*80b0*/  UISETP.GE.AND UP0, UPT, UR32, UR5, UPT ;  /* 0x000000052000728c */ /* 0x000fcc000bf06270 */
[----:B------:R-:W-:-:S13]  /*80c0*/  PLOP3.LUT P0, PT, PT, PT, UP0, 0x80, 0x0 ;  /* 0x000000000000781c */ /* 0x000fda0003f0f008 */
[----:B------:R-:W-:Y:S05]  /*80d0*/  @P0 BRA `(.L_x_27) ;  /* 0x0000000000040947 */ /* 0x000fea0003800000 */
[----:B------:R-:W-:Y:S05]  /*80e0*/  BRA `(.L_x_28) ;  /* 0xffffff8800b47947 */ /* 0x000fea000383ffff */
.L_x_27:
[----:B------:R-:W-:Y:S05]  /*80f0*/  EXIT ;  /* 0x000000000000794d */ /* 0x000fea0003800000 */
.L_x_29:
[----:B------:R-:W-:-:S00]  /*8100*/  BRA `(.L_x_29) ;  /* 0xfffffffc00fc7947 */ /* 0x000fc0000383ffff */
[----:B------:R-:W-:-:S00]  /*8110*/  NOP ;  /* 0x0000000000007918 */ /* 0x000fc00000000000 */
        /* <DEDUP_REMOVED lines=14> */
.L_x_1328:


//--------------------- .text._ZN5flash44flash_bwd_dq_dk_dv_loop_seqk_parallel_kernelI23Flash_bwd_kernel_traitsILi32ELi128ELi128ELi8ELi4ELi4ELi4ELb1ELb0EN7cutlass6half_tE19Flash_kernel_traitsILi32ELi128ELi128ELi8ES3_EELb0ELb0ELb0ELb0ELb0ELb0ELb0EEEvNS_16Flash_bwd_paramsE --------------------------
	.section	.text._ZN5flash44flash_bwd_dq_dk_dv_loop_seqk_parallel_kernelI23Flash_bwd_kernel_traitsILi32ELi128ELi128ELi8ELi4ELi4ELi4ELb1ELb0EN7cutlass6half_tE19Flash_kernel_traitsILi32ELi128ELi128ELi8ES3_EELb0ELb0ELb0ELb0ELb0ELb0ELb0EEEvNS_16Flash_bwd_paramsE,"ax",@progbits
	.align	128
        .global         _ZN5flash44flash_bwd_dq_dk_dv_loop_seqk_parallel_kernelI23Flash_bwd_kernel_traitsILi32ELi128ELi128ELi8ELi4ELi4ELi4ELb1ELb0EN7cutlass6half_tE19Flash_kernel_traitsILi32ELi128ELi128ELi8ES3_EELb0ELb0ELb0ELb0ELb0ELb0ELb0EEEvNS_16Flash_bwd_paramsE
        .type           _ZN5flash44flash_bwd_dq_dk_dv_loop_seqk_parallel_kernelI23Flash_bwd_kernel_traitsILi32ELi128ELi128ELi8ELi4ELi4ELi4ELb1ELb0EN7cutlass6half_tE19Flash_kernel_traitsILi32ELi128ELi128ELi8ES3_EELb0ELb0ELb0ELb0ELb0ELb0ELb0EEEvNS_16Flash_bwd_paramsE,@function
        .size           _ZN5flash44flash_bwd_dq_dk_dv_loop_seqk_parallel_kernelI23Flash_bwd_kernel_traitsILi32ELi128ELi128ELi8ELi4ELi4ELi4ELb1ELb0EN7cutlass6half_tE19Flash_kernel_traitsILi32ELi128ELi128ELi8ES3_EELb0ELb0ELb0ELb0ELb0ELb0ELb0EEEvNS_16Flash_bwd_paramsE,(.L_x_1329 - _ZN5flash44flash_bwd_dq_dk_dv_loop_seqk_parallel_kernelI23Flash_bwd_kernel_traitsILi32ELi128ELi128ELi8ELi4ELi4ELi4ELb1ELb0EN7cutlass6half_tE19Flash_kernel_traitsILi32ELi128ELi128ELi8ES3_EELb0ELb0ELb0ELb0ELb0ELb0ELb0EEEvNS_16Flash_bwd_paramsE)
        .other          _ZN5flash44flash_bwd_dq_dk_dv_loop_seqk_parallel_kernelI23Flash_bwd_kernel_traitsILi32ELi128ELi128ELi8ELi4ELi4ELi4ELb1ELb0EN7cutlass6half_tE19Flash_kernel_traitsILi32ELi128ELi128ELi8ES3_EELb0ELb0ELb0ELb0ELb0ELb0ELb0EEEvNS_16Flash_bwd_paramsE,@"STO_CUDA_ENTRY STV_DEFAULT"
_ZN5flash44flash_bwd_dq_dk_dv_loop_seqk_parallel_kernelI23Flash_bwd_kernel_traitsILi32ELi128ELi128ELi8ELi4ELi4ELi4ELb1ELb0EN7cutlass6half_tE19Flash_kernel_traitsILi32ELi128ELi128ELi8ES3_EELb0ELb0ELb0ELb0ELb0ELb0ELb0EEEvNS_16Flash_bwd_paramsE:
.text._ZN5flash44flash_bwd_dq_dk_dv_loop_seqk_parallel_kernelI23Flash_bwd_kernel_traitsILi32ELi128ELi128ELi8ELi4ELi4ELi4ELb1ELb0EN7cutlass6half_tE19Flash_kernel_traitsILi32ELi128ELi128ELi8ES3_EELb0ELb0ELb0ELb0ELb0ELb0ELb0EEEvNS_16Flash_bwd_paramsE:
[----:B------:R-:W1:Y:S08]  /*0000*/  LDC R1, c[0x0][0x28] ;  /* 0x00000a00ff017b82 */ /* 0x000e700000000800 */
[----:B------:R-:W2:Y:S01]  /*0010*/  S2UR UR33, SR_CTAID.X ;  /* 0x00000000002179c3 */ /* 0x000ea20000002500 */
[----:B------:R-:W-:Y:S01]  /*0020*/  ULDC UR4, c[0x0][0x2c8] ;  /* 0x0000b20000047ab9 */ /* 0x000fe20000000800 */
[----:B-1----:R-:W-:Y:S01]  /*0030*/  IADD3 R1, R1, -0x8, RZ ;  /* 0xfffffff801017810 */ /* 0x002fe20007ffe0ff */
[----:B------:R-:W-:-:S04]  /*0040*/  UIADD3 UR5, UR4, 0x7f, URZ ;  /* 0x0000007f04057890 */ /* 0x000fc8000fffe03f */
[----:B------:R-:W-:-:S04]  /*0050*/  USHF.R.S32.HI UR4, URZ, 0x1f, UR5 ;  /* 0x0000001f3f047899 */ /* 0x000fc80008011405 */
[----:B------:R-:W-:-:S04]  /*0060*/  ULEA.HI UR4, UR4, UR5, URZ, 0x7 ;  /* 0x0000000504047291 */ /* 0x000fc8000f8f383f */
[----:B------:R-:W-:-:S04]  /*0070*/  USHF.R.S32.HI UR4, URZ, 0x7, UR4 ;  /* 0x000000073f047899 */ /* 0x000fc80008011404 */
[----:B--2---:R-:W-:-:S06]  /*0080*/  UISETP.GE.AND UP0, UPT, UR33, UR4, UPT ;  /* 0x000000042100728c */ /* 0x004fcc000bf06270 */
[----:B------:R-:W-:-:S13]  /*0090*/  PLOP3.LUT P0, PT, PT, PT, UP0, 0x80, 0x0 ;  /* 0x000000000000781c */ /* 0x000fda0003f0f008 */
[----:B------:R-:W-:Y:S05]  /*00a0*/  @P0 EXIT ;  /* 0x000000000000094d */ /* 0x000fea0003800000 */
[----:B------:R-:W1:Y:S01]  /*00b0*/  S2R R18, SR_TID.X ;  /* 0x0000000000127919 */ /* 0x000e620000002100 */
[----:B------:R-:W2:Y:S01]  /*00c0*/  S2UR UR4, SR_CgaCtaId ;  /* 0x00000000000479c3 */ /* 0x000ea20000008800 */
[----:B------:R-:W-:Y:S01]  /*00d0*/  UMOV UR5, 0x400 ;  /* 0x0000040000057882 */ /* 0x000fe20000000000 */
[----:B------:R-:W-:Y:S01]  /*00e0*/  IMAD.MOV.U32 R203, RZ, RZ, -0x10 ;  /* 0xfffffff0ffcb7424 */ /* 0x000fe200078e00ff */
[----:B------:R-:W-:Y:S01]  /*00f0*/  ULDC.64 UR8, c[0x0][0x208] ;  /* 0x0000820000087ab9 */ /* 0x000fe20000000a00 */
[----:B------:R-:W-:Y:S01]  /*0100*/  IMAD.MOV.U32 R155, RZ, RZ, 0x20 ;  /* 0x00000020ff9b7424 */ /* 0x000fe200078e00ff */
[----:B------:R-:W-:Y:S01]  /*0110*/  UMOV UR60, 0xffffe000 ;  /* 0xffffe000003c7882 */ /* 0x000fe20000000000 */
[----:B------:R-:W-:Y:S02]  /*0120*/  IMAD.MOV.U32 R152, RZ, RZ, 0x40 ;  /* 0x00000040ff987424 */ /* 0x000fe400078e00ff */
[----:B------:R-:W3:Y:S08]  /*0130*/  S2UR UR57, SR_CTAID.Z ;  /* 0x00000000003979c3 */ /* 0x000ef00000002700 */
[----:B------:R-:W4:Y:S01]  /*0140*/  S2UR UR47, SR_CTAID.Y ;  /* 0x00000000002f79c3 */ /* 0x000f220000002600 */
[----:B--2---:R-:W-:Y:S01]  /*0150*/  ULEA UR4, UR4, UR5, 0x18 ;  /* 0x0000000504047291 */ /* 0x004fe2000f8ec03f */
[----:B-1----:R-:W-:Y:S01]  /*0160*/  SHF.R.S32.HI R7, RZ, 0x1f, R18 ;  /* 0x0000001fff077819 */ /* 0x002fe20000011412 */
[----:B------:R-:W-:Y:S01]  /*0170*/  IMAD.SHL.U32 R250, R18, 0x2, RZ ;  /* 0x0000000212fa7824 */ /* 0x000fe200078e00ff */
[----:B---3--:R-:W-:-:S02]  /*0180*/  USHF.R.S32.HI UR5, URZ, 0x1f, UR57 ;  /* 0x0000001f3f057899 */ /* 0x008fc40008011439 */
[CC--:B------:R-:W-:Y:S02]  /*0190*/  LEA.HI R16, R7.reuse, R18.reuse, RZ, 0x5 ;  /* 0x0000001207107211 */ /* 0x0c0fe400078f28ff */
[CC--:B------:R-:W-:Y:S02]  /*01a0*/  LEA.HI R3, R7.reuse, R18.reuse, RZ, 0x4 ;  /* 0x0000001207037211 */ /* 0x0c0fe400078f20ff */
[----:B------:R-:W-:Y:S01]  /*01b0*/  LOP3.LUT R0, R16, 0xffffffe0, RZ, 0xc0, !PT ;  /* 0xffffffe010007812 */ /* 0x000fe200078ec0ff */
[----:B----4-:R-:W-:Y:S01]  /*01c0*/  USHF.L.U32 UR6, UR47, 0x7, URZ ;  /* 0x000000072f067899 */ /* 0x010fe2000800063f */
[----:B------:R-:W-:Y:S02]  /*01d0*/  SHF.R.S32.HI R4, RZ, 0x4, R3 ;  /* 0x00000004ff047819 */ /* 0x000fe40000011403 */
[----:B------:R-:W-:Y:S01]  /*01e0*/  LEA.HI R19, R7, R18, RZ, 0x3 ;  /* 0x0000001207137211 */ /* 0x000fe200078f18ff */
[----:B------:R-:W-:Y:S01]  /*01f0*/  IMAD.IADD R0, R18, 0x1, -R0 ;  /* 0x0000000112007824 */ /* 0x000fe200078e0a00 */
[----:B------:R-:W-:-:S02]  /*0200*/  LEA.HI R2, R3, R4, RZ, 0x1 ;  /* 0x0000000403027211 */ /* 0x000fc400078f08ff */
[----:B------:R-:W-:Y:S02]  /*0210*/  LOP3.LUT R5, R19, 0xfffffff8, RZ, 0xc0, !PT ;  /* 0xfffffff813057812 */ /* 0x000fe400078ec0ff */
[----:B------:R-:W-:Y:S02]  /*0220*/  SHF.R.S32.HI R6, RZ, 0x1f, R0 ;  /* 0x0000001fff067819 */ /* 0x000fe40000011400 */
[----:B------:R-:W-:Y:S01]  /*0230*/  LOP3.LUT R2, R2, 0xfffffffe, RZ, 0xc0, !PT ;  /* 0xfffffffe02027812 */ /* 0x000fe200078ec0ff */
[----:B------:R-:W-:Y:S01]  /*0240*/  IMAD.IADD R8, R18, 0x1, -R5 ;  /* 0x0000000112087824 */ /* 0x000fe200078e0a05 */
[----:B------:R-:W-:Y:S02]  /*0250*/  LEA.HI R251, R6, R0, RZ, 0x2 ;  /* 0x0000000006fb7211 */ /* 0x000fe400078f10ff */
[----:B------:R-:W-:Y:S01]  /*0260*/  LEA.HI R0, R7, R18, RZ, 0x7 ;  /* 0x0000001207007211 */ /* 0x000fe200078f38ff */
[----:B------:R-:W-:Y:S01]  /*0270*/  IMAD.IADD R12, R4, 0x1, -R2 ;  /* 0x00000001040c7824 */ /* 0x000fe200078e0a02 */
[----:B------:R-:W-:-:S02]  /*0280*/  LEA.HI R11, R8, R8, RZ, 0x1 ;  /* 0x00000008080b7211 */ /* 0x000fc400078f08ff */
[----:B------:R-:W-:Y:S02]  /*0290*/  LOP3.LUT R2, R3, 0xfffffff0, RZ, 0xc0, !PT ;  /* 0xfffffff003027812 */ /* 0x000fe400078ec0ff */
[----:B------:R-:W-:Y:S02]  /*02a0*/  LEA.HI R13, R7, R18, RZ, 0x2 ;  /* 0x00000012070d7211 */ /* 0x000fe400078f10ff */
[----:B------:R-:W-:Y:S01]  /*02b0*/  SHF.R.S32.HI R9, RZ, 0x7, R0 ;  /* 0x00000007ff097819 */ /* 0x000fe20000011400 */
[----:B------:R-:W-:Y:S01]  /*02c0*/  IMAD.IADD R2, R18, 0x1, -R2 ;  /* 0x0000000112027824 */ /* 0x000fe200078e0a02 */
[----:B------:R-:W-:Y:S02]  /*02d0*/  LOP3.LUT R0, R11, 0x3fffffe, RZ, 0xc0, !PT ;  /* 0x03fffffe0b007812 */ /* 0x000fe400078ec0ff */
[--C-:B------:R-:W-:Y:S01]  /*02e0*/  SHF.R.S32.HI R238, RZ, 0x2, R13.reuse ;  /* 0x00000002ffee7819 */ /* 0x100fe2000001140d */
[----:B------:R-:W-:Y:S01]  /*02f0*/  IMAD R3, R9, 0x8, R12 ;  /* 0x0000000809037824 */ /* 0x000fe200078e020c */
[----:B------:R-:W-:Y:S01]  /*0300*/  SHF.R.S32.HI R4, RZ, 0x1f, R13 ;  /* 0x0000001fff047819 */ /* 0x000fe2000001140d */
[----:B------:R-:W-:Y:S01]  /*0310*/  IMAD.IADD R5, R8, 0x1, -R0 ;  /* 0x0000000108057824 */ /* 0x000fe200078e0a00 */
[----:B------:R-:W-:-:S02]  /*0320*/  SHF.R.S32.HI R10, RZ, 0x1f, R2 ;  /* 0x0000001fff0a7819 */ /* 0x000fc40000011402 */
[----:B------:R-:W-:Y:S01]  /*0330*/  LEA.HI R4, R4, R238, RZ, 0x3 ;  /* 0x000000ee04047211 */ /* 0x000fe200078f18ff */
[----:B------:R-:W-:Y:S01]  /*0340*/  IMAD R17, R3, 0x8, R5 ;  /* 0x0000000803117824 */ /* 0x000fe200078e0205 */
[-C--:B------:R-:W-:Y:S02]  /*0350*/  LEA.HI R0, R2, R2.reuse, RZ, 0x1 ;  /* 0x0000000202007211 */ /* 0x080fe400078f08ff */
[----:B------:R-:W-:Y:S02]  /*0360*/  LEA.HI R10, R10, R2, RZ, 0x3 ;  /* 0x000000020a0a7211 */ /* 0x000fe400078f18ff */
[----:B------:R-:W-:Y:S02]  /*0370*/  LOP3.LUT R3, R4, 0xfffffff8, RZ, 0xc0, !PT ;  /* 0xfffffff804037812 */ /* 0x000fe400078ec0ff */
[----:B------:R-:W-:Y:S02]  /*0380*/  SHF.R.S32.HI R7, RZ, 0x1, R0 ;  /* 0x00000001ff077819 */ /* 0x000fe40000011400 */
[----:B------:R-:W-:-:S02]  /*0390*/  LOP3.LUT R6, R0, 0x7fffffe, RZ, 0xc0, !PT ;  /* 0x07fffffe00067812 */ /* 0x000fc400078ec0ff */
[----:B------:R-:W-:Y:S02]  /*03a0*/  LOP3.LUT R5, R10, 0xfffffff8, RZ, 0xc0, !PT ;  /* 0xfffffff80a057812 */ /* 0x000fe400078ec0ff */
[----:B------:R-:W-:Y:S01]  /*03b0*/  SHF.R.S32.HI R4, RZ, 0x1f, R0 ;  /* 0x0000001fff047819 */ /* 0x000fe20000011400 */
[----:B------:R-:W-:Y:S01]  /*03c0*/  IMAD.IADD R0, R238, 0x1, -R3 ;  /* 0x00000001ee007824 */ /* 0x000fe200078e0a03 */
[----:B------:R-:W-:Y:S01]  /*03d0*/  SHF.R.S32.HI R249, RZ, 0x5, R16 ;  /* 0x00000005fff97819 */ /* 0x000fe20000011410 */
[----:B------:R-:W-:Y:S01]  /*03e0*/  IMAD.IADD R15, R2, 0x1, -R6 ;  /* 0x00000001020f7824 */ /* 0x000fe200078e0a06 */
[----:B------:R-:W-:Y:S01]  /*03f0*/  LEA.HI R3, R4, R7, RZ, 0x2 ;  /* 0x0000000704037211 */ /* 0x000fe200078f10ff */
[----:B------:R-:W-:Y:S01]  /*0400*/  IMAD.IADD R14, R2, 0x1, -R5 ;  /* 0x00000001020e7824 */ /* 0x000fe200078e0a05 */
[----:B------:R-:W-:Y:S02]  /*0410*/  LOP3.LUT R2, R0, 0x1, RZ, 0xc0, !PT ;  /* 0x0000000100027812 */ /* 0x000fe400078ec0ff */
[----:B------:R-:W-:-:S02]  /*0420*/  SHF.R.S32.HI R4, RZ, 0x1f, R16 ;  /* 0x0000001fff047819 */ /* 0x000fc40000011410 */
[----:B------:R-:W-:Y:S02]  /*0430*/  LOP3.LUT R3, R3, 0xfffffffc, RZ, 0xc0, !PT ;  /* 0xfffffffc03037812 */ /* 0x000fe400078ec0ff */
[----:B------:R-:W-:Y:S02]  /*0440*/  ISETP.NE.U32.AND P6, PT, R2, 0x1, PT ;  /* 0x000000010200780c */ /* 0x000fe40003fc5070 */
[----:B------:R-:W-:Y:S01]  /*0450*/  LEA.HI R2, R4, R249, RZ, 0x2 ;  /* 0x000000f904027211 */ /* 0x000fe200078f10ff */
[----:B------:R-:W-:Y:S01]  /*0460*/  IMAD.SHL.U32 R4, R8, 0x40, RZ ;  /* 0x0000004008047824 */ /* 0x000fe200078e00ff */
[----:B------:R-:W-:Y:S01]  /*0470*/  LOP3.LUT R5, R13, 0xfffffffc, RZ, 0xc0, !PT ;  /* 0xfffffffc0d057812 */ /* 0x000fe200078ec0ff */
[----:B------:R-:W-:Y:S01]  /*0480*/  IMAD.IADD R13, R7, 0x1, -R3 ;  /* 0x00000001070d7824 */ /* 0x000fe200078e0a03 */
[----:B------:R-:W-:Y:S02]  /*0490*/  LOP3.LUT R3, R2, 0xfffffffc, RZ, 0xc0, !PT ;  /* 0xfffffffc02037812 */ /* 0x000fe400078ec0ff */
[----:B------:R-:W-:Y:S01]  /*04a0*/  LEA.HI R8, R0, R0, RZ, 0x1 ;  /* 0x0000000000087211 */ /* 0x000fe200078f08ff */
[----:B------:R-:W-:Y:S01]  /*04b0*/  IMAD.IADD R224, R18, 0x1, -R5 ;  /* 0x0000000112e07824 */ /* 0x000fe200078e0a05 */
[----:B------:R-:W-:Y:S01]  /*04c0*/  LOP3.LUT R5, R4, 0x1c0, RZ, 0xc0, !PT ;  /* 0x000001c004057812 */ /* 0x000fe200078ec0ff */
[----:B------:R-:W-:Y:S01]  /*04d0*/  IMAD.IADD R161, R249, 0x1, -R3 ;  /* 0x00000001f9a17824 */ /* 0x000fe200078e0a03 */
[----:B------:R-:W-:Y:S01]  /*04e0*/  LOP3.LUT R3, R8, 0x3fffffe, RZ, 0xc0, !PT ;  /* 0x03fffffe08037812 */ /* 0x000fe200078ec0ff */
[----:B------:R-:W-:Y:S01]  /*04f0*/  IMAD.SHL.U32 R4, R0, 0x40, RZ ;  /* 0x0000004000047824 */ /* 0x000fe200078e00ff */
[----:B------:R-:W-:Y:S01]  /*0500*/  SHF.R.S32.HI R2, RZ, 0x1, R11 ;  /* 0x00000001ff027819 */ /* 0x000fe2000001140b */
[----:B------:R-:W-:Y:S01]  /*0510*/  IMAD.SHL.U32 R7, R224, 0x2, RZ ;  /* 0x00000002e0077824 */ /* 0x000fe200078e00ff */
[C---:B------:R-:W-:Y:S01]  /*0520*/  LOP3.LUT P5, RZ, R0.reuse, 0x2, RZ, 0xc0, !PT ;  /* 0x0000000200ff7812 */ /* 0x040fe200078ac0ff */
[C---:B------:R-:W-:Y:S01]  /*0530*/  IMAD.IADD R6, R0.reuse, 0x1, -R3 ;  /* 0x0000000100067824 */ /* 0x040fe200078e0a03 */
[----:B------:R-:W-:Y:S01]  /*0540*/  LOP3.LUT P4, RZ, R0, 0x4, RZ, 0xc0, !PT ;  /* 0x0000000400ff7812 */ /* 0x000fe2000788c0ff */
[----:B------:R-:W-:Y:S01]  /*0550*/  IMAD.SHL.U32 R0, R161, 0x10, RZ ;  /* 0x00000010a1007824 */ /* 0x000fe200078e00ff */
[----:B------:R-:W-:Y:S01]  /*0560*/  LOP3.LUT R4, R4, 0x1c0, RZ, 0xc0, !PT ;  /* 0x000001c004047812 */ /* 0x000fe200078ec0ff */
[C---:B------:R-:W-:Y:S01]  /*0570*/  IMAD.SHL.U32 R149, R2.reuse, 0x40, RZ ;  /* 0x0000004002957824 */ /* 0x040fe200078e00ff */
[----:B------:R-:W-:Y:S01]  /*0580*/  LOP3.LUT P0, RZ, R2, 0x2, RZ, 0xc0, !PT ;  /* 0x0000000202ff7812 */ /* 0x000fe2000780c0ff */
[----:B------:R-:W-:Y:S01]  /*0590*/  IMAD R16, R9, 0x2000, R7 ;  /* 0x0000200009107824 */ /* 0x000fe200078e0207 */
[----:B------:R-:W-:Y:S01]  /*05a0*/  LEA.HI.SX32 R251, R251, R0, 0x1e ;  /* 0x00000000fbfb7211 */ /* 0x000fe200078ff2ff */
[----:B------:R-:W-:Y:S01]  /*05b0*/  IMAD.SHL.U32 R2, R161, 0x400, RZ ;  /* 0x00000400a1027824 */ /* 0x000fe200078e00ff */
[----:B------:R-:W-:Y:S01]  /*05c0*/  LEA.HI R4, R4, R4, RZ, 0x1d ;  /* 0x0000000404047211 */ /* 0x000fe200078fe8ff */
[----:B------:R-:W-:Y:S01]  /*05d0*/  IMAD.SHL.U32 R224, R224, 0x8, RZ ;  /* 0x00000008e0e07824 */ /* 0x000fe200078e00ff */
[----:B------:R-:W-:-:S02]  /*05e0*/  LOP3.LUT R0, R5, 0x30, R0, 0xf8, !PT ;  /* 0x0000003005007812 */ /* 0x000fc400078ef800 */
[----:B------:R-:W-:Y:S02]  /*05f0*/  IADD3 R16, R4, R16, R2 ;  /* 0x0000001004107210 */ /* 0x000fe40007ffe002 */
[----:B------:R-:W-:Y:S01]  /*0600*/  LOP3.LUT R4, R0, 0x8, R19, 0xf8, !PT ;  /* 0x0000000800047812 */ /* 0x000fe200078ef813 */
[----:B------:R-:W-:Y:S01]  /*0610*/  IMAD R0, R161, 0x200, R7 ;  /* 0x00000200a1007824 */ /* 0x000fe200078e0207 */
[----:B------:R-:W-:Y:S02]  /*0620*/  SHF.R.S32.HI R3, RZ, 0x3, R10 ;  /* 0x00000003ff037819 */ /* 0x000fe4000001140a */
[----:B------:R-:W-:Y:S01]  /*0630*/  LOP3.LUT R149, R149, 0xc0, RZ, 0xc0, !PT ;  /* 0x000000c095957812 */ /* 0x000fe200078ec0ff */
[----:B------:R-:W-:Y:S01]  /*0640*/  IMAD R10, R6, 0x20, R0 ;  /* 0x00000020060a7824 */ /* 0x000fe200078e0200 */
[----:B------:R-:W-:Y:S01]  /*0650*/  LOP3.LUT R250, R250, 0x6, RZ, 0xc0, !PT ;  /* 0x00000006fafa7812 */ /* 0x000fe200078ec0ff */
[C---:B------:R-:W-:Y:S01]  /*0660*/  IMAD R15, R3.reuse, 0x8, R15 ;  /* 0x00000008030f7824 */ /* 0x040fe200078e020f */
[----:B------:R-:W-:Y:S01]  /*0670*/  R2P PR, R14, 0x6 ;  /* 0x000000060e007804 */ /* 0x000fe20000000000 */
[----:B------:R-:W-:Y:S01]  /*0680*/  IMAD R11, R3, 0x200, R2 ;  /* 0x00000200030b7824 */ /* 0x000fe200078e0202 */
[----:B------:R-:W-:Y:S01]  /*0690*/  LOP3.LUT R3, R149, 0x8, R19, 0xf8, !PT ;  /* 0x0000000895037812 */ /* 0x000fe200078ef813 */
[C---:B------:R-:W-:Y:S01]  /*06a0*/  IMAD.SHL.U32 R0, R9.reuse, 0x8, RZ ;  /* 0x0000000809007824 */ /* 0x040fe200078e00ff */
[----:B------:R-:W-:Y:S01]  /*06b0*/  SHF.R.U32.HI R149, RZ, 0x3, R149 ;  /* 0x00000003ff957819 */ /* 0x000fe20000011695 */
[----:B------:R-:W-:Y:S01]  /*06c0*/  IMAD.SHL.U32 R6, R12, 0x8, RZ ;  /* 0x000000080c067824 */ /* 0x000fe200078e00ff */
[----:B------:R-:W-:Y:S01]  /*06d0*/  SHF.R.U32.HI R2, RZ, 0x3, R5 ;  /* 0x00000003ff027819 */ /* 0x000fe20000011605 */
[----:B------:R-:W-:Y:S01]  /*06e0*/  IMAD R250, R9, 0x40, R250 ;  /* 0x0000004009fa7824 */ /* 0x000fe200078e02fa */
[----:B------:R-:W-:Y:S01]  /*06f0*/  LOP3.LUT R7, R0, 0x8, RZ, 0xc0, !PT ;  /* 0x0000000800077812 */ /* 0x000fe200078ec0ff */
[----:B------:R-:W-:Y:S01]  /*0700*/  IMAD.SHL.U32 R9, R12, 0x10, RZ ;  /* 0x000000100c097824 */ /* 0x000fe200078e00ff */
[----:B------:R-:W-:-:S02]  /*0710*/  LOP3.LUT R149, R3, R149, RZ, 0x3c, !PT ;  /* 0x0000009503957212 */ /* 0x000fc400078e3cff */
[----:B------:R-:W-:Y:S02]  /*0720*/  SHF.R.S32.HI R0, RZ, 0x1, R8 ;  /* 0x00000001ff007819 */ /* 0x000fe40000011408 */
[----:B------:R-:W-:Y:S01]  /*0730*/  LOP3.LUT R3, R4, R2, RZ, 0x3c, !PT ;  /* 0x0000000204037212 */ /* 0x000fe200078e3cff */
[----:B------:R-:W-:Y:S01]  /*0740*/  IMAD.SHL.U32 R4, R14, 0x40, RZ ;  /* 0x000000400e047824 */ /* 0x000fe200078e00ff */
[----:B------:R-:W-:Y:S01]  /*0750*/  LOP3.LUT P3, RZ, R0, 0x2, RZ, 0xc0, !PT ;  /* 0x0000000200ff7812 */ /* 0x000fe2000786c0ff */
[----:B------:R-:W-:Y:S01]  /*0760*/  IMAD.SHL.U32 R2, R13, 0x40, RZ ;  /* 0x000000400d027824 */ /* 0x000fe200078e00ff */
[----:B------:R-:W-:Y:S01]  /*0770*/  LOP3.LUT R6, R6, 0x8, RZ, 0xc0, !PT ;  /* 0x0000000806067812 */ /* 0x000fe200078ec0ff */
[----:B------:R-:W-:Y:S01]  /*0780*/  IMAD.SHL.U32 R0, R0, 0x40, RZ ;  /* 0x0000004000007824 */ /* 0x000fe200078e00ff */
[----:B------:R-:W-:Y:S01]  /*0790*/  LOP3.LUT R4, R4, 0x1c0, RZ, 0xc0, !PT ;  /* 0x000001c004047812 */ /* 0x000fe200078ec0ff */
[----:B------:R-:W-:Y:S01]  /*07a0*/  IMAD.U32 R149, R17, 0x20, R149 ;  /* 0x0000002011957824 */ /* 0x000fe200078e0095 */
[----:B------:R-:W-:Y:S01]  /*07b0*/  LOP3.LUT R2, R2, 0xc0, RZ, 0xc0, !PT ;  /* 0x000000c002027812 */ /* 0x000fe200078ec0ff */
[----:B------:R-:W-:Y:S01]  /*07c0*/  IMAD R3, R12, 0x200, R3 ;  /* 0x000002000c037824 */ /* 0x000fe200078e0203 */
[----:B------:R-:W-:-:S02]  /*07d0*/  LOP3.LUT R0, R0, 0xc0, RZ, 0xc0, !PT ;  /* 0x000000c000007812 */ /* 0x000fc400078ec0ff */
[----:B------:R-:W-:Y:S02]  /*07e0*/  SHF.R.U32.HI R151, RZ, 0x3, R4 ;  /* 0x00000003ff977819 */ /* 0x000fe40000011604 */
[----:B------:R-:W-:Y:S02]  /*07f0*/  SHF.R.U32.HI R5, RZ, 0x3, R2 ;  /* 0x00000003ff057819 */ /* 0x000fe40000011602 */
[----:B------:R-:W-:Y:S02]  /*0800*/  SHF.R.U32.HI R8, RZ, 0x3, R0 ;  /* 0x00000003ff087819 */ /* 0x000fe40000011600 */
[----:B------:R-:W-:Y:S02]  /*0810*/  LOP3.LUT R9, R7, 0x10, R9, 0xf8, !PT ;  /* 0x0000001007097812 */ /* 0x000fe400078ef809 */
[--C-:B------:R-:W-:Y:S01]  /*0820*/  LOP3.LUT R151, R151, R4, R6.reuse, 0x1e, !PT ;  /* 0x0000000497977212 */ /* 0x100fe200078e1e06 */
[----:B------:R-:W-:Y:S01]  /*0830*/  IMAD.U32 R4, RZ, RZ, UR5 ;  /* 0x00000005ff047e24 */ /* 0x000fe2000f8e00ff */
[C---:B------:R-:W-:Y:S01]  /*0840*/  LOP3.LUT R6, R5.reuse, R2, R6, 0x1e, !PT ;  /* 0x0000000205067212 */ /* 0x040fe200078e1e06 */
[----:B------:R-:W-:Y:S01]  /*0850*/  IMAD.U32 R4, RZ, RZ, UR6 ;  /* 0x00000006ff047e24 */ /* 0x000fe2000f8e00ff */
[----:B------:R-:W-:Y:S01]  /*0860*/  LOP3.LUT R8, R8, R0, R7, 0x1e, !PT ;  /* 0x0000000008087212 */ /* 0x000fe200078e1e07 */
[----:B------:R-:W-:Y:S01]  /*0870*/  USHF.R.S32.HI UR6, URZ, 0x1f, UR57 ;  /* 0x0000001f3f067899 */ /* 0x000fe20008011439 */
[----:B------:R-:W-:Y:S01]  /*0880*/  LOP3.LUT R2, R5, R9, R2, 0x1e, !PT ;  /* 0x0000000905027212 */ /* 0x000fe200078e1e02 */
[----:B------:R-:W-:Y:S01]  /*0890*/  IMAD.SHL.U32 R0, R15, 0x20, RZ ;  /* 0x000000200f007824 */ /* 0x000fe200078e00ff */
[----:B------:R-:W-:Y:S01]  /*08a0*/  USHF.R.S32.HI UR5, URZ, 0x1f, UR47 ;  /* 0x0000001f3f057899 */ /* 0x000fe2000801142f */
[----:B------:R-:W-:Y:S01]  /*08b0*/  IMAD.IADD R8, R8, 0x1, R10 ;  /* 0x0000000108087824 */ /* 0x000fe200078e020a */
[----:B------:R-:W-:Y:S01]  /*08c0*/  LEA R209, R16, UR4, 0x1 ;  /* 0x0000000410d17c11 */ /* 0x000fe2000f8e08ff */
[----:B------:R-:W-:Y:S01]  /*08d0*/  IMAD R161, R161, 0x200, R0 ;  /* 0x00000200a1a17824 */ /* 0x000fe200078e0200 */
[----:B------:R-:W-:Y:S01]  /*08e0*/  SEL R203, R203, 0x10, !P6 ;  /* 0x00000010cbcb7807 */ /* 0x000fe20007000000 */
[----:B------:R-:W-:Y:S01]  /*08f0*/  IMAD.IADD R156, R0, 0x1, R2 ;  /* 0x00000001009c7824 */ /* 0x000fe200078e0202 */
[----:B------:R-:W-:Y:S01]  /*0900*/  SEL R205, R155, 0xffffffe0, !P5 ;  /* 0xffffffe09bcd7807 */ /* 0x000fe20006800000 */
[----:B------:R-:W-:Y:S01]  /*0910*/  IMAD.U32 R0, RZ, RZ, UR6 ;  /* 0x00000006ff007e24 */ /* 0x000fe2000f8e00ff */
[----:B------:R-:W-:Y:S01]  /*0920*/  UIADD3 UR6, UR4, 0x6000, URZ ;  /* 0x0000600004067890 */ /* 0x000fe2000fffe03f */
[----:B------:R-:W-:Y:S01]  /*0930*/  IMAD.U32 R4, RZ, RZ, UR5 ;  /* 0x00000005ff047e24 */ /* 0x000fe2000f8e00ff */
[----:B------:R-:W-:Y:S01]  /*0940*/  SEL R152, R152, 0xffffffc0, !P2 ;  /* 0xffffffc098987807 */ /* 0x000fe20005000000 */
[----:B------:R-:W-:Y:S01]  /*0950*/  IMAD.U32 R2, RZ, RZ, UR5 ;  /* 0x00000005ff027e24 */ /* 0x000fe2000f8e00ff */
[----:B------:R-:W-:Y:S01]  /*0960*/  UIADD3 UR5, UR4, 0x8000, URZ ;  /* 0x0000800004057890 */ /* 0x000fe2000fffe03f */
[----:B------:R-:W-:Y:S01]  /*0970*/  IMAD.IADD R151, R11, 0x1, R151 ;  /* 0x000000010b977824 */ /* 0x000fe200078e0297 */
[----:B------:R-:W-:Y:S01]  /*0980*/  LEA R252, R8, UR6, 0x1 ;  /* 0x0000000608fc7c11 */ /* 0x000fe2000f8e08ff */
[----:B------:R-:W-:Y:S01]  /*0990*/  VIADD R204, R209, 0x40 ;  /* 0x00000040d1cc7836 */ /* 0x000fe20000000000 */
[----:B------:R-:W-:Y:S01]  /*09a0*/  SEL R150, R155, 0xffffffe0, !P0 ;  /* 0xffffffe09b967807 */ /* 0x000fe20004000000 */
[----:B------:R-:W-:Y:S01]  /*09b0*/  @P4 VIADD R204, R209, 0xffffffc0 ;  /* 0xffffffc0d1cc4836 */ /* 0x000fe20000000000 */
[----:B------:R-:W-:Y:S01]  /*09c0*/  LEA R151, R151, UR5, 0x1 ;  /* 0x0000000597977c11 */ /* 0x000fe2000f8e08ff */
[C---:B------:R-:W-:Y:S01]  /*09d0*/  VIADD R0, R252.reuse, 0x20 ;  /* 0x00000020fc007836 */ /* 0x040fe20000000000 */
[----:B------:R-:W-:Y:S01]  /*09e0*/  LEA R149, R149, UR4, 0x1 ;  /* 0x0000000495957c11 */ /* 0x000fe2000f8e08ff */
[----:B------:R-:W-:Y:S01]  /*09f0*/  @P3 VIADD R0, R252, 0xffffffe0 ;  /* 0xffffffe0fc003836 */ /* 0x000fe20000000000 */
[----:B------:R-:W-:Y:S01]  /*0a00*/  LOP3.LUT P0, RZ, R13, 0x2, RZ, 0xc0, !PT ;  /* 0x000000020dff7812 */ /* 0x000fe2000780c0ff */
[----:B------:R-:W-:Y:S01]  /*0a10*/  IMAD.IADD R208, R209, 0x1, R203 ;  /* 0x00000001d1d07824 */ /* 0x000fe200078e02cb */
[----:B------:R-:W-:Y:S01]  /*0a20*/  LEA R2, R3, UR4, 0x1 ;  /* 0x0000000403027c11 */ /* 0x000fe2000f8e08ff */
[----:B------:R-:W-:Y:S01]  /*0a30*/  VIADD R157, R151, 0x20 ;  /* 0x00000020979d7836 */ /* 0x000fe20000000000 */
[----:B------:R1:W-:Y:S01]  /*0a40*/  STL [R1], R0 ;  /* 0x0000000001007387 */ /* 0x0003e20000100800 */
[----:B------:R-:W-:Y:S01]  /*0a50*/  IMAD.IADD R203, R203, 0x1, R204 ;  /* 0x00000001cbcb7824 */ /* 0x000fe200078e02cc */
[----:B------:R-:W-:Y:S01]  /*0a60*/  SEL R155, R155, 0xffffffe0, !P0 ;  /* 0xffffffe09b9b7807 */ /* 0x000fe20004000000 */
[----:B------:R-:W-:-:S02]  /*0a70*/  @P1 VIADD R157, R151, 0xffffffe0 ;  /* 0xffffffe0979d1836 */ /* 0x000fc40000000000 */
[--C-:B------:R-:W-:Y:S02]  /*0a80*/  IMAD.IADD R210, R209, 0x1, R205.reuse ;  /* 0x00000001d1d27824 */ /* 0x100fe400078e02cd */
[----:B------:R-:W-:Y:S02]  /*0a90*/  IMAD.IADD R207, R208, 0x1, R205 ;  /* 0x00000001d0cf7824 */ /* 0x000fe400078e02cd */
[----:B------:R-:W-:Y:S02]  /*0aa0*/  IMAD.IADD R206, R205, 0x1, R204 ;  /* 0x00000001cdce7824 */ /* 0x000fe400078e02cc */
[----:B------:R-:W-:Y:S02]  /*0ab0*/  IMAD.IADD R153, R151, 0x1, R152 ;  /* 0x0000000197997824 */ /* 0x000fe400078e0298 */
[----:B------:R-:W-:Y:S02]  /*0ac0*/  IMAD.IADD R161, R161, 0x1, R6 ;  /* 0x00000001a1a17824 */ /* 0x000fe400078e0206 */
[----:B------:R-:W-:-:S02]  /*0ad0*/  IMAD.IADD R150, R150, 0x1, R149 ;  /* 0x0000000196967824 */ /* 0x000fc400078e0295 */
[----:B------:R-:W-:Y:S02]  /*0ae0*/  IMAD.IADD R205, R205, 0x1, R203 ;  /* 0x00000001cdcd7824 */ /* 0x000fe400078e02cb */
[----:B------:R-:W-:Y:S02]  /*0af0*/  IMAD.IADD R152, R152, 0x1, R157 ;  /* 0x0000000198987824 */ /* 0x000fe400078e029d */
[C---:B------:R-:W-:Y:S02]  /*0b00*/  VIADD R160, R157.reuse, 0x2000 ;  /* 0x000020009da07836 */ /* 0x040fe40000000000 */
[C---:B------:R-:W-:Y:S02]  /*0b10*/  VIADD R159, R157.reuse, 0x4000 ;  /* 0x000040009d9f7836 */ /* 0x040fe40000000000 */
[----:B-1----:R-:W-:-:S07]  /*0b20*/  VIADD R158, R157, 0x6000 ;  /* 0x000060009d9e7836 */ /* 0x002fce0000000000 */
.L_x_74:
        /* <DEDUP_REMOVED lines=16> */
[----:B--23--:R-:W-:Y:S01]  /*0c30*/  IMAD.U32 R4, RZ, RZ, UR6 ;  /* 0x00000006ff047e24 */ /* 0x00cfe2000f8e00ff */
        /* <DEDUP_REMOVED lines=13> */
[----:B-1----:R-:W2:Y:S01]  /*0d10*/  @P1 LDG.E R8, desc[UR8][R6.64] ;  /* 0x0000000806081981 */ /* 0x002ea2000c1e1900 */
[----:B------:R-:W-:-:S04]  /*0d20*/  UIADD3 UR6, UP0, UR16, UR12, URZ ;  /* 0x0000000c10067290 */ /* 0x000fc8000ff1e03f */
[----:B------:R-:W-:Y:S01]  /*0d30*/  PLOP3.LUT P2, PT, PT, PT, UP4, 0x80, 0x0 ;  /* 0x000000000000781c */ /* 0x000fe20003f4f048 */
[----:B------:R-:W-:Y:S01]  /*0d40*/  UIADD3.X UR5, UR5, UR13, URZ, UP0, !UPT ;  /* 0x0000000d05057290 */ /* 0x000fe200087fe43f */
[----:B------:R1:W3:Y:S02]  /*0d50*/  @P0 LDG.E R6, desc[UR8][R4.64] ;  /* 0x0000000804060981 */ /* 0x0002e4000c1e1900 */
[----:B-1----:R-:W-:Y:S02]  /*0d60*/  IMAD.U32 R4, RZ, RZ, UR15 ;  /* 0x0000000fff047e24 */ /* 0x002fe4000f8e00ff */
[----:B------:R-:W-:-:S05]  /*0d70*/  IMAD.U32 R5, RZ, RZ, UR14 ;  /* 0x0000000eff057e24 */ /* 0x000fca000f8e00ff */
[----:B----4-:R-:W4:Y:S04]  /*0d80*/  @P3 LDG.E R7, desc[UR8][R4.64] ;  /* 0x0000000804073981 */ /* 0x010f28000c1e1900 */
        /* <DEDUP_REMOVED lines=29> */
.L_x_30:
[----:B------:R-:W-:Y:S02]  /*0f60*/  @!UP3 UIADD3 UR5, UR7, UR6, -UR31 ;  /* 0x000000060705b290 */ /* 0x000fe4000fffe81f */
[----:B------:R-:W-:Y:S02]  /*0f70*/  @UP2 UIADD3 UR29, UR11, -UR16, URZ ;  /* 0x800000100b1d2290 */ /* 0x000fe4000fffe03f */
[----:B------:R-:W-:-:S05]  /*0f80*/  UISETP.GT.AND UP0, UPT, UR5, UR24, UPT ;  /* 0x000000180500728c */ /* 0x000fca000bf04270 */
[----:B------:R-:W-:Y:S01]  /*0f90*/  @!UP2 ULDC UR29, c[0x0][0x2c4] ;  /* 0x0000b100001daab9 */ /* 0x000fe20000000800 */
[----:B------:R-:W-:-:S13]  /*0fa0*/  PLOP3.LUT P0, PT, PT, PT, UP0, 0x80, 0x0 ;  /* 0x000000000000781c */ /* 0x000fda0003f0f008 */
[----:B------:R-:W-:Y:S05]  /*0fb0*/  @!P0 BRA `(.L_x_31) ;  /* 0x0000007400848947 */ /* 0x000fea0003800000 */
[----:B------:R-:W1:Y:S01]  /*0fc0*/  LDC R7, c[0x0][0x278] ;  /* 0x00009e00ff077b82 */ /* 0x000e620000000800 */
[----:B------:R-:W-:Y:S01]  /*0fd0*/  IABS R3, UR57 ;  /* 0x0000003900037c13 */ /* 0x000fe20008000000 */
[----:B------:R-:W-:Y:S01]  /*0fe0*/  ULDC.64 UR10, c[0x0][0x488] ;  /* 0x00012200000a7ab9 */ /* 0x000fe20000000a00 */
[----:B------:R-:W-:Y:S01]  /*0ff0*/  UISETP.NE.AND UP1, UPT, UR16, -0x1, UPT ;  /* 0xffffffff1000788c */ /* 0x000fe2000bf25270 */
[----:B------:R-:W-:Y:S01]  /*1000*/  ULDC.64 UR6, c[0x0][0x228] ;  /* 0x00008a0000067ab9 */ /* 0x000fe20000000a00 */
[----:B------:R-:W-:Y:S01]  /*1010*/  ULDC UR59, c[0x0][0x2d4] ;  /* 0x0000b500003b7ab9 */ /* 0x000fe20000000800 */
[----:B------:R-:W-:Y:S02]  /*1020*/  UIMAD.WIDE.U32 UR18, UR47, UR6, URZ ;  /* 0x000000062f1272a5 */ /* 0x000fe4000f8e003f */
[----:B------:R-:W2:Y:S01]  /*1030*/  S2UR UR12, SR_CTAID.X ;  /* 0x00000000000c79c3 */ /* 0x000ea20000002500 */
[----:B------:R-:W-:Y:S02]  /*1040*/  UIMAD UR6, UR58, UR6, URZ ;  /* 0x000000063a0672a4 */ /* 0x000fe4000f8e023f */
[----:B------:R-:W-:-:S02]  /*1050*/  USHF.R.S32.HI UR21, URZ, 0x1f, UR59 ;  /* 0x0000001f3f157899 */ /* 0x000fc4000801143b */
[----:B------:R-:W-:Y:S02]  /*1060*/  UIMAD UR20, UR47, UR7, UR6 ;  /* 0x000000072f1472a4 */ /* 0x000fe4000f8e0206 */
[----:B------:R-:W-:Y:S01]  /*1070*/  USHF.L.U32 UR14, UR47, 0x7, URZ ;  /* 0x000000072f0e7899 */ /* 0x000fe2000800063f */
[----:B------:R-:W-:Y:S01]  /*1080*/  @!UP1 ULDC.64 UR6, c[0x0][0x418] ;  /* 0x0001060000069ab9 */ /* 0x000fe20000000a00 */
[----:B------:R-:W-:Y:S01]  /*1090*/  ULDC.64 UR36, c[0x0][0x240] ;  /* 0x0000900000247ab9 */ /* 0x000fe20000000a00 */
[----:B------:R-:W-:Y:S01]  /*10a0*/  ULDC UR41, c[0x0][0x2dc] ;  /* 0x0000b70000297ab9 */ /* 0x000fe20000000800 */
[----:B------:R-:W-:Y:S01]  /*10b0*/  ULDC UR61, c[0x0][0x270] ;  /* 0x00009c00003d7ab9 */ /* 0x000fe20000000800 */
[----:B------:R-:W-:Y:S02]  /*10c0*/  USEL UR30, UR14, URZ, UP2 ;  /* 0x0000003f0e1e7287 */ /* 0x000fe40009000000 */
[----:B------:R-:W-:Y:S01]  /*10d0*/  @!UP1 UIMAD.WIDE.U32 UR42, UR47, UR6, URZ ;  /* 0x000000062f2a92a5 */ /* 0x000fe2000f8e003f */
[----:B-1----:R-:W-:Y:S01]  /*10e0*/  IABS R6, R7 ;  /* 0x0000000700067213 */ /* 0x002fe20000000000 */
[----:B------:R-:W-:Y:S01]  /*10f0*/  UIMAD.WIDE.U32 UR14, UR16, UR36, URZ ;  /* 0x00000024100e72a5 */ /* 0x000fe2000f8e003f */
[----:B------:R-:W-:Y:S01]  /*1100*/  ISETP.NE.AND P3, PT, R7, RZ, PT ;  /* 0x000000ff0700720c */ /* 0x000fe20003f65270 */
[----:B------:R-:W-:Y:S01]  /*1110*/  ULDC.U8 UR22, c[0x0][0x3d8] ;  /* 0x0000f60000167ab9 */ /* 0x000fe20000000000 */
[----:B------:R-:W1:Y:S01]  /*1120*/  I2F.RP R4, R6 ;  /* 0x0000000600047306 */ /* 0x000e620000209400 */
[----:B------:R-:W-:-:S02]  /*1130*/  USHF.L.U64.HI UR13, UR47, 0x7, UR58 ;  /* 0x000000072f0d7899 */ /* 0x000fc4000801023a */
[----:B------:R-:W-:Y:S02]  /*1140*/  UISETP.NE.AND UP3, UPT, UR22, URZ, UPT ;  /* 0x0000003f1600728c */ /* 0x000fe4000bf65270 */
[----:B--2---:R-:W-:Y:S02]  /*1150*/  UIMAD.WIDE.U32 UR38, UR12, UR10, URZ ;  /* 0x0000000a0c2672a5 */ /* 0x004fe4000f8e003f */
[----:B------:R-:W-:Y:S02]  /*1160*/  USEL UR55, UR18, UR14, !UP1 ;  /* 0x0000000e12377287 */ /* 0x000fe4000c800000 */
[----:B------:R-:W-:Y:S02]  /*1170*/  UIMAD UR50, UR12, UR11, UR39 ;  /* 0x0000000b0c3272a4 */ /* 0x000fe4000f8e0227 */
[----:B------:R-:W-:Y:S01]  /*1180*/  UIADD3 UR12, UR29, 0x7f, URZ ;  /* 0x0000007f1d0c7890 */ /* 0x000fe2000fffe03f */
[----:B------:R-:W-:Y:S01]  /*1190*/  @UP1 ULDC.64 UR10, c[0x0][0x420] ;  /* 0x00010800000a1ab9 */ /* 0x000fe20000000a00 */
[----:B------:R-:W-:Y:S01]  /*11a0*/  UIMAD UR26, UR16, UR37, URZ ;  /* 0x00000025101a72a4 */ /* 0x000fe2000f8e023f */
[----:B-1----:R-:W1:Y:S01]  /*11b0*/  MUFU.RCP R4, R4 ;  /* 0x0000000400047308 */ /* 0x002e620000001000 */
[----:B------:R-:W-:-:S02]  /*11c0*/  USHF.R.S32.HI UR17, URZ, 0x1f, UR12 ;  /* 0x0000001f3f117899 */ /* 0x000fc4000801140c */
[----:B------:R-:W-:Y:S02]  /*11d0*/  @UP1 UIMAD.WIDE.U32 UR44, UR16, UR10, URZ ;  /* 0x0000000a102c12a5 */ /* 0x000fe4000f8e003f */
[----:B------:R-:W-:Y:S02]  /*11e0*/  @!UP1 UIMAD UR10, UR58, UR6, URZ ;  /* 0x000000063a0a92a4 */ /* 0x000fe4000f8e023f */
[----:B------:R-:W-:Y:S02]  /*11f0*/  ULEA.HI UR39, UR17, UR12, URZ, 0x7 ;  /* 0x0000000c11277291 */ /* 0x000fe4000f8f383f */
[----:B------:R-:W-:Y:S02]  /*1200*/  UIMAD UR12, UR21, UR47, URZ ;  /* 0x0000002f150c72a4 */ /* 0x000fe4000f8e023f */
[----:B------:R-:W-:Y:S02]  /*1210*/  @UP1 UIMAD UR49, UR16, UR11, UR45 ;  /* 0x0000000b103112a4 */ /* 0x000fe4000f8e022d */
[----:B------:R-:W-:-:S02]  /*1220*/  @!UP1 UIMAD UR28, UR47, UR7, UR10 ;  /* 0x000000072f1c92a4 */ /* 0x000fc4000f8e020a */
[----:B------:R-:W-:Y:S01]  /*1230*/  UIMAD.WIDE UR6, UR41, UR61, URZ ;  /* 0x0000003d290672a5 */ /* 0x000fe2000f8e023f */
[----:B-1----:R-:W-:Y:S01]  /*1240*/  VIADD R4, R4, 0xffffffe ;  /* 0x0ffffffe04047836 */ /* 0x002fe20000000000 */
[----:B------:R-:W-:Y:S02]  /*1250*/  UIMAD.WIDE.U32 UR10, UR47, UR59, URZ ;  /* 0x0000003b2f0a72a5 */ /* 0x000fe4000f8e003f */
[----:B------:R-:W-:Y:S01]  /*1260*/  UIMAD UR12, UR58, UR59, UR12 ;  /* 0x0000003b3a0c72a4 */ /* 0x000fe2000f8e020c */
[----:B------:R-:W1:Y:S01]  /*1270*/  F2I.FTZ.U32.TRUNC.NTZ R5, R4 ;  /* 0x0000000400057305 */ /* 0x000e62000021f000 */
[----:B------:R-:W-:Y:S02]  /*1280*/  UIMAD UR17, UR7, UR10, URZ ;  /* 0x0000000a071172a4 */ /* 0x000fe4000f8e023f */
[----:B------:R-:W-:Y:S02]  /*1290*/  UIADD3 UR14, UR11, UR12, URZ ;  /* 0x0000000c0b0e7290 */ /* 0x000fe4000fffe03f */
[----:B------:R-:W-:-:S02]  /*12a0*/  USEL UR32, UR13, URZ, UP2 ;  /* 0x0000003f0d207287 */ /* 0x000fc40009000000 */
[----:B------:R-:W-:Y:S02]  /*12b0*/  UIADD3 UR19, UR19, UR20, URZ ;  /* 0x0000001413137290 */ /* 0x000fe4000fffe03f */
[----:B------:R-:W-:Y:S02]  /*12c0*/  UIMAD.WIDE.U32 UR12, UR6, UR10, URZ ;  /* 0x0000000a060c72a5 */ /* 0x000fe4000f8e003f */
[----:B------:R-:W-:Y:S02]  /*12d0*/  @UP1 UIADD3 UR19, UR15, UR26, URZ ;  /* 0x0000001a0f131290 */ /* 0x000fe4000fffe03f */
[----:B------:R-:W-:Y:S01]  /*12e0*/  UIMAD.WIDE.U32 UR10, UR6, UR16, URZ ;  /* 0x00000010060a72a5 */ /* 0x000fe2000f8e003f */
[----:B-1----:R-:W-:Y:S01]  /*12f0*/  IMAD.MOV R0, RZ, RZ, -R5 ;  /* 0x000000ffff007224 */ /* 0x002fe200078e0a05 */
[----:B------:R-:W-:Y:S01]  /*1300*/  UIMAD UR14, UR6, UR14, UR17 ;  /* 0x0000000e060e72a4 */ /* 0x000fe2000f8e0211 */
[----:B------:R-:W-:Y:S01]  /*1310*/  IMAD.MOV.U32 R4, RZ, RZ, RZ ;  /* 0x000000ffff047224 */ /* 0x000fe200078e00ff */
[----:B------:R-:W-:Y:S01]  /*1320*/  UIMAD UR15, UR7, UR16, URZ ;  /* 0x00000010070f72a4 */ /* 0x000fe2000f8e023f */
[----:B------:R-:W-:Y:S01]  /*1330*/  IMAD R0, R0, R6, RZ ;  /* 0x0000000600007224 */ /* 0x000fe200078e02ff */
[----:B------:R-:W-:Y:S01]  /*1340*/  ULDC UR40, c[0x0][0x2c4] ;  /* 0x0000b10000287ab9 */ /* 0x000fe20000000800 */
[----:B------:R-:W-:-:S02]  /*1350*/  USEL UR56, UR12, UR10, !UP1 ;  /* 0x0000000a0c387287 */ /* 0x000fc4000c800000 */
[----:B------:R-:W-:Y:S01]  /*1360*/  IMAD.HI.U32 R0, R5, R0, R4 ;  /* 0x0000000005007227 */ /* 0x000fe200078e0004 */
[----:B------:R-:W-:Y:S02]  /*1370*/  UIADD3 UR48, UR13, UR14, URZ ;  /* 0x0000000e0d307290 */ /* 0x000fe4000fffe03f */
[----:B------:R-:W-:Y:S02]  /*1380*/  @UP1 UIADD3 UR48, UR11, UR15, URZ ;  /* 0x0000000f0b301290 */ /* 0x000fe4000fffe03f */
[----:B------:R-:W-:Y:S01]  /*1390*/  @UP3 UIMAD UR10, UR47, UR40, URZ ;  /* 0x000000282f0a32a4 */ /* 0x000fe2000f8e023f */
[----:B------:R-:W-:Y:S01]  /*13a0*/  IMAD.HI.U32 R0, R0, R3, RZ ;  /* 0x0000000300007227 */ /* 0x000fe200078e00ff */
[----:B------:R-:W-:Y:S02]  /*13b0*/  ULOP3.LUT UR11, UR39, 0xffffff80, URZ, 0xc0, !UPT ;  /* 0xffffff80270b7892 */ /* 0x000fe4000f8ec03f */
[----:B------:R-:W-:Y:S02]  /*13c0*/  UISETP.NE.AND UP0, UPT, UR34, -0x1, UPT ;  /* 0xffffffff2200788c */ /* 0x000fe4000bf05270 */
[----:B------:R-:W-:Y:S01]  /*13d0*/  IADD3 R4, -R0, RZ, RZ ;  /* 0x000000ff00047210 */ /* 0x000fe20007ffe1ff */
[----:B------:R-:W-:-:S02]  /*13e0*/  @UP3 USEL UR10, UR10, UR16, !UP1 ;  /* 0x000000100a0a3287 */ /* 0x000fc4000c800000 */
[----:B------:R-:W-:Y:S02]  /*13f0*/  UIADD3 UR14, UR11, -0x80, URZ ;  /* 0xffffff800b0e7890 */ /* 0x000fe4000fffe03f */
[C---:B------:R-:W-:Y:S01]  /*1400*/  IMAD R3, R6.reuse, R4, R3 ;  /* 0x0000000406037224 */ /* 0x040fe200078e0203 */
[----:B------:R-:W-:Y:S01]  /*1410*/  @UP3 ULDC UR15, c[0x0][0x2e4] ;  /* 0x0000b900000f3ab9 */ /* 0x000fe20000000800 */
[----:B------:R-:W-:Y:S02]  /*1420*/  @!UP3 UIMAD UR11, UR47, UR61, UR57 ;  /* 0x0000003d2f0bb2a4 */ /* 0x000fe4000f8e0239 */
[----:B------:R-:W-:Y:S01]  /*1430*/  @UP3 UIMAD UR18, UR57, UR15, UR10 ;  /* 0x0000000f391232a4 */ /* 0x000fe2000f8e020a */
[----:B------:R-:W-:Y:S01]  /*1440*/  ISETP.GT.U32.AND P1, PT, R6, R3, PT ;  /* 0x000000030600720c */ /* 0x000fe20003f24070 */
[----:B------:R-:W-:Y:S02]  /*1450*/  USHF.R.S32.HI UR17, URZ, 0x1f, UR14 ;  /* 0x0000001f3f117899 */ /* 0x000fe4000801140e */
[----:B------:R-:W-:-:S02]  /*1460*/  UIADD3 UR10, UP2, UR14, UR30, URZ ;  /* 0x0000001e0e0a7290 */ /* 0x000fc4000ff5e03f */
[----:B------:R-:W-:Y:S01]  /*1470*/  @!UP3 UIMAD UR18, UR11, UR40, URZ ;  /* 0x000000280b12b2a4 */ /* 0x000fe2000f8e023f */
[----:B------:R-:W-:Y:S01]  /*1480*/  ULDC.U8 UR23, c[0x0][0x480] ;  /* 0x0001200000177ab9 */ /* 0x000fe20000000000 */
[----:B------:R-:W-:Y:S02]  /*1490*/  UIADD3.X UR11, UR17, UR32, URZ, UP2, !UPT ;  /* 0x00000020110b7290 */ /* 0x000fe400097fe43f */
[----:B------:R-:W-:Y:S02]  /*14a0*/  UIMAD UR7, UR7, UR10, URZ ;  /* 0x0000000a070772a4 */ /* 0x000fe4000f8e023f */
[----:B------:R-:W-:Y:S02]  /*14b0*/  @UP0 UIADD3 UR25, UR31, UR34, URZ ;  /* 0x000000221f190290 */ /* 0x000fe4000fffe03f */
[----:B------:R-:W-:Y:S01]  /*14c0*/  @!P1 IMAD.IADD R3, R3, 0x1, -R6 ;  /* 0x0000000103039824 */ /* 0x000fe200078e0a06 */
[----:B------:R-:W-:Y:S01]  /*14d0*/  @UP0 UIADD3 UR27, UR31, UR34, URZ ;  /* 0x000000221f1b0290 */ /* 0x000fe2000fffe03f */
[----:B------:R-:W-:Y:S01]  /*14e0*/  @!P1 VIADD R0, R0, 0x1 ;  /* 0x0000000100009836 */ /* 0x000fe20000000000 */
[----:B------:R-:W-:Y:S01]  /*14f0*/  PLOP3.LUT P1, PT, PT, PT, UP0, 0x80, 0x0 ;  /* 0x000000000000781c */ /* 0x000fe20003f2f008 */
[----:B------:R-:W-:Y:S01]  /*1500*/  UIMAD UR51, UR57, UR41, URZ ;  /* 0x00000029393372a4 */ /* 0x000fe2000f8e023f */
        /* <DEDUP_REMOVED lines=10> */
[----:B------:R-:W-:Y:S01]  /*15b0*/  @P0 IADD3 R0, R0, 0x1, RZ ;  /* 0x0000000100000810 */ /* 0x000fe20007ffe0ff */
[----:B------:R-:W-:Y:S01]  /*15c0*/  @UP0 UIMAD UR15, UR25, UR23, URZ ;  /* 0x00000017190f02a4 */ /* 0x000fe2000f8e023f */
[----:B------:R-:W-:Y:S01]  /*15d0*/  PLOP3.LUT P0, PT, PT, PT, UP3, 0x80, 0x0 ;  /* 0x000000000000781c */ /* 0x000fe20003f0f038 */
[----:B------:R-:W-:Y:S02]  /*15e0*/  @UP0 UIMAD UR11, UR27, UR21, URZ ;  /* 0x000000151b0b02a4 */ /* 0x000fe4000f8e023f */
[----:B------:R-:W-:Y:S01]  /*15f0*/  IMAD.MOV.U32 R10, RZ, RZ, R0 ;  /* 0x000000ffff0a7224 */ /* 0x000fe200078e0000 */
[----:B------:R-:W-:-:S02]  /*1600*/  @!UP1 UIADD3 UR49, UR43, UR28, URZ ;  /* 0x0000001c2b319290 */ /* 0x000fc4000fffe03f */
[----:B------:R-:W-:Y:S02]  /*1610*/  USEL UR52, UR50, URZ, UP4 ;  /* 0x0000003f32347287 */ /* 0x000fe4000a000000 */
[----:B------:R-:W-:Y:S01]  /*1620*/  USHF.R.S32.HI UR35, URZ, 0x1f, UR24 ;  /* 0x0000001f3f237899 */ /* 0x000fe20008011418 */
[----:B------:R-:W-:Y:S01]  /*1630*/  @!P2 IADD3 R10, -R10, RZ, RZ ;  /* 0x000000ff0a0aa210 */ /* 0x000fe20007ffe1ff */
[----:B------:R-:W-:Y:S01]  /*1640*/  USHF.R.S32.HI UR54, URZ, 0x1f, UR51 ;  /* 0x0000001f3f367899 */ /* 0x000fe20008011433 */
[----:B------:R-:W-:Y:S01]  /*1650*/  @!P3 LOP3.LUT R10, RZ, R7, RZ, 0x33, !PT ;  /* 0x00000007ff0ab212 */ /* 0x000fe200078e33ff */
[----:B------:R-:W-:Y:S02]  /*1660*/  USEL UR53, UR38, URZ, UP4 ;  /* 0x0000003f26357287 */ /* 0x000fe4000a000000 */
[----:B------:R-:W-:Y:S02]  /*1670*/  @UP0 UIADD3 UR46, UR7, UR11, URZ ;  /* 0x0000000b072e0290 */ /* 0x000fe4000fffe03f */
[----:B------:R-:W-:-:S02]  /*1680*/  UIADD3 UR50, UR41, UR10, URZ ;  /* 0x0000000a29327290 */ /* 0x000fc4000fffe03f */
        /* <DEDUP_REMOVED lines=16> */
.L_x_32:
        /* <DEDUP_REMOVED lines=13> */
.L_x_33:
        /* <DEDUP_REMOVED lines=11> */
.L_x_34:
[----:B------:R-:W-:-:S04]  /*1910*/  UIMAD UR6, UR47, UR61, UR57 ;  /* 0x0000003d2f0672a4 */ /* 0x000fc8000f8e0239 */
[----:B------:R-:W-:-:S12]  /*1920*/  UIMAD UR6, UR6, UR59, URZ ;  /* 0x0000003b060672a4 */ /* 0x000fd8000f8e023f */
.L_x_35:
[----:B------:R-:W1:Y:S01]  /*1930*/  LDC.64 R12, c[0x0][0x420] ;  /* 0x00010800ff0c7b82 */ /* 0x000e620000000a00 */
[----:B------:R-:W2:Y:S01]  /*1940*/  S2R R11, SR_TID.X ;  /* 0x00000000000b7919 */ /* 0x000ea20000002100 */
[----:B------:R-:W-:Y:S01]  /*1950*/  SHF.R.S32.HI R16, RZ, 0x1f, R238 ;  /* 0x0000001fff107819 */ /* 0x000fe200000114ee */
[----:B------:R-:W-:Y:S01]  /*1960*/  USHF.R.S32.HI UR58, URZ, 0x1f, UR57 ;  /* 0x0000001f3f3a7899 */ /* 0x000fe20008011439 */
[----:B------:R-:W-:Y:S01]  /*1970*/  IADD3 R6, P0, R238, UR14, RZ ;  /* 0x0000000eee067c10 */ /* 0x000fe2000ff1e0ff */
[----:B------:R-:W-:Y:S01]  /*1980*/  UIADD3 UR15, UR14, UR6, URZ ;  /* 0x000000060e0f7290 */ /* 0x000fe2000fffe03f */
[----:B------:R-:W-:Y:S01]  /*1990*/  SHF.R.S32.HI R225, RZ, 0x1f, R224 ;  /* 0x0000001fffe17819 */ /* 0x000fe200000114e0 */
[----:B------:R-:W-:Y:S01]  /*19a0*/  ULDC UR10, c[0x0][0x2dc] ;  /* 0x0000b700000a7ab9 */ /* 0x000fe20000000800 */
[----:B------:R-:W-:Y:S01]  /*19b0*/  IADD3.X R0, R16, UR17, RZ, P0, !PT ;  /* 0x0000001110007c10 */ /* 0x000fe200087fe4ff */
[----:B------:R-:W-:Y:S01]  /*19c0*/  UIMAD UR16, UR10, UR61, URZ ;  /* 0x0000003d0a1072a4 */ /* 0x000fe2000f8e023f */
[----:B------:R-:W-:Y:S01]  /*19d0*/  IADD3 R4, P0, R224, UR7, RZ ;  /* 0x00000007e0047c10 */ /* 0x000fe2000ff1e0ff */
[----:B------:R-:W-:Y:S01]  /*19e0*/  ULDC.64 UR6, c[0x0][0x428] ;  /* 0x00010a0000067ab9 */ /* 0x000fe20000000a00 */
[----:B------:R-:W-:Y:S01]  /*19f0*/  ULDC.64 UR12, c[0x0][0x210] ;  /* 0x00008400000c7ab9 */ /* 0x000fe20000000a00 */
[----:B------:R-:W-:Y:S01]  /*1a00*/  IMAD R0, R0, UR36, RZ ;  /* 0x0000002400007c24 */ /* 0x000fe2000f8e02ff */
[----:B------:R-:W-:Y:S01]  /*1a10*/  IADD3.X R5, R225, UR49, RZ, P0, !PT ;  /* 0x00000031e1057c10 */ /* 0x000fe200087fe4ff */
[----:B------:R-:W-:Y:S01]  /*1a20*/  UIMAD UR10, UR58, UR6, URZ ;  /* 0x000000063a0a72a4 */ /* 0x000fe2000f8e023f */
[----:B------:R-:W-:Y:S01]  /*1a30*/  BSSY B1, `(.L_x_31) ;  /* 0x00006b9000017945 */ /* 0x000fe20003800000 */
[C---:B------:R-:W-:Y:S01]  /*1a40*/  IMAD R8, R6.reuse, UR37, R0 ;  /* 0x0000002506087c24 */ /* 0x040fe2000f8e0200 */
[----:B------:R-:W-:Y:S01]  /*1a50*/  UISETP.GE.AND UP2, UPT, UR29, 0x1, UPT ;  /* 0x000000011d00788c */ /* 0x000fe2000bf46270 */
[----:B------:R-:W-:Y:S01]  /*1a60*/  IMAD.WIDE.U32 R6, R6, UR36, R224 ;  /* 0x0000002406067c25 */ /* 0x000fe2000f8e00e0 */
[----:B------:R-:W-:-:S02]  /*1a70*/  UIMAD UR11, UR57, UR7, UR10 ;  /* 0x00000007390b72a4 */ /* 0x000fc4000f8e020a */
[----:B------:R-:W-:Y:S01]  /*1a80*/  ULEA.HI.SX32 UR30, UR39, 0xffffffff, 0x19 ;  /* 0xffffffff271e7891 */ /* 0x000fe2000f8fca3f */
[----:B-1----:R-:W-:Y:S01]  /*1a90*/  IMAD R0, R12, UR17, RZ ;  /* 0x000000110c007c24 */ /* 0x002fe2000f8e02ff */
[----:B------:R-:W-:Y:S01]  /*1aa0*/  IADD3 R6, P0, R6, UR55, RZ ;  /* 0x0000003706067c10 */ /* 0x000fe2000ff1e0ff */
[----:B------:R-:W-:Y:S01]  /*1ab0*/  IMAD.WIDE.U32 R4, R12, UR14, R4 ;  /* 0x0000000e0c047c25 */ /* 0x000fe2000f8e0004 */
[----:B------:R-:W-:Y:S02]  /*1ac0*/  USHF.L.U32 UR17, UR16, 0x7, URZ ;  /* 0x0000000710117899 */ /* 0x000fe4000800063f */
[----:B------:R-:W-:Y:S01]  /*1ad0*/  IADD3.X R7, R7, UR19, R8, P0, !PT ;  /* 0x0000001307077c10 */ /* 0x000fe200087fe408 */
[----:B------:R-:W-:Y:S01]  /*1ae0*/  IMAD R3, R13, UR14, R0 ;  /* 0x0000000e0d037c24 */ /* 0x000fe2000f8e0200 */
[----:B------:R-:W-:Y:S01]  /*1af0*/  ULDC.64 UR38, c[0x0][0x3e0] ;  /* 0x0000f80000267ab9 */ /* 0x000fe20000000a00 */
[----:B------:R-:W-:Y:S01]  /*1b00*/  IMAD.U32 R0, RZ, RZ, UR6 ;  /* 0x00000006ff007e24 */ /* 0x000fe2000f8e00ff */
[----:B------:R-:W-:Y:S01]  /*1b10*/  ULDC.64 UR6, c[0x0][0x258] ;  /* 0x0000960000067ab9 */ /* 0x000fe20000000a00 */
[----:B------:R-:W-:Y:S01]  /*1b20*/  IMAD.IADD R5, R5, 0x1, R3 ;  /* 0x0000000105057824 */ /* 0x000fe200078e0203 */
[----:B--2---:R-:W-:Y:S01]  /*1b30*/  SHF.R.S32.HI R9, RZ, 0x1f, R11 ;  /* 0x0000001fff097819 */ /* 0x004fe2000001140b */
[----:B------:R-:W-:Y:S01]  /*1b40*/  UIMAD UR10, UR58, UR6, URZ ;  /* 0x000000063a0a72a4 */ /* 0x000fe2000f8e023f */
[----:B------:R-:W-:-:S02]  /*1b50*/  IMAD.WIDE.U32 R4, R0, UR57, R4 ;  /* 0x0000003900047c25 */ /* 0x000fc4000f8e0004 */
[----:B------:R-:W-:Y:S01]  /*1b60*/  LEA.HI R3, R9, R11, RZ, 0x5 ;  /* 0x0000000b09037211 */ /* 0x000fe200078f28ff */
[----:B------:R-:W-:Y:S01]  /*1b70*/  UIMAD UR10, UR57, UR7, UR10 ;  /* 0x00000007390a72a4 */ /* 0x000fe2000f8e020a */
[----:B------:R-:W-:Y:S02]  /*1b80*/  IMAD.U32 R0, RZ, RZ, UR6 ;  /* 0x00000006ff007e24 */ /* 0x000fe4000f8e00ff */
[----:B------:R-:W-:Y:S01]  /*1b90*/  LOP3.LUT R3, R3, 0xffffffe0, RZ, 0xc0, !PT ;  /* 0xffffffe003037812 */ /* 0x000fe200078ec0ff */
[----:B------:R-:W-:Y:S01]  /*1ba0*/  USHF.R.S32.HI UR6, URZ, 0x1f, UR17 ;  /* 0x0000001f3f067899 */ /* 0x000fe20008011411 */
[----:B------:R-:W-:Y:S01]  /*1bb0*/  VIADD R5, R5, UR11 ;  /* 0x0000000b05057c36 */ /* 0x000fe20008000000 */
[----:B------:R-:W-:Y:S01]  /*1bc0*/  UIADD3 UR7, UP1, UP0, UR40, UR17, UR51 ;  /* 0x0000001128077290 */ /* 0x000fe2000f83e033 */
[----:B------:R-:W-:Y:S01]  /*1bd0*/  IMAD.WIDE.U32 R6, R0, UR57, R6 ;  /* 0x0000003900067c25 */ /* 0x000fe2000f8e0006 */
[----:B------:R-:W-:Y:S01]  /*1be0*/  ULDC.64 UR26, c[0x0][0x400] ;  /* 0x00010000001a7ab9 */ /* 0x000fe20000000a00 */
[----:B------:R-:W-:-:S02]  /*1bf0*/  UIADD3 UR18, UR14, UR18, URZ ;  /* 0x000000120e127290 */ /* 0x000fc4000fffe03f */
[----:B------:R-:W-:Y:S01]  /*1c00*/  VIADD R8, R7, UR10 ;  /* 0x0000000a07087c36 */ /* 0x000fe20008000000 */
[----:B------:R-:W-:Y:S01]  /*1c10*/  LEA R218, P0, R6, UR12, 0x1 ;  /* 0x0000000c06da7c11 */ /* 0x000fe2000f8008ff */
[----:B------:R-:W-:Y:S01]  /*1c20*/  IMAD.IADD R3, R11, 0x1, -R3 ;  /* 0x000000010b037824 */ /* 0x000fe200078e0a03 */
[----:B------:R-:W-:Y:S01]  /*1c30*/  UIADD3.X UR6, UR50, UR6, UR54, UP1, UP0 ;  /* 0x0000000632067290 */ /* 0x000fe20008fe0436 */
[-C--:B------:R-:W-:Y:S01]  /*1c40*/  IMAD R0, R16, R12.reuse, RZ ;  /* 0x0000000c10007224 */ /* 0x080fe200078e02ff */
[----:B------:R-:W-:Y:S01]  /*1c50*/  UIADD3 UR7, UP1, UP0, UR53, UR7, UR56 ;  /* 0x0000000735077290 */ /* 0x000fe2000f83e038 */
[----:B------:R-:W-:Y:S01]  /*1c60*/  IMAD R3, R249, UR16, R3 ;  /* 0x00000010f9037c24 */ /* 0x000fe2000f8e0203 */
[----:B------:R-:W-:Y:S01]  /*1c70*/  LEA.HI.X R219, R6, UR13, R8, 0x1, P0 ;  /* 0x0000000d06db7c11 */ /* 0x000fe200080f0c08 */
[C---:B------:R-:W-:Y:S01]  /*1c80*/  IMAD R7, R238.reuse, R13, R0 ;  /* 0x0000000dee077224 */ /* 0x040fe200078e0200 */
[----:B------:R-:W-:Y:S01]  /*1c90*/  PLOP3.LUT P0, PT, PT, PT, UP2, 0x80, 0x0 ;  /* 0x000000000000781c */ /* 0x000fe20003f0f028 */
[----:B------:R-:W-:Y:S01]  /*1ca0*/  UIADD3.X UR6, UR52, UR6, UR48, UP1, UP0 ;  /* 0x0000000634067290 */ /* 0x000fe20008fe0430 */
[----:B------:R-:W-:Y:S01]  /*1cb0*/  IMAD.WIDE.U32 R4, R238, R12, R4 ;  /* 0x0000000cee047225 */ /* 0x000fe200078e0004 */
[----:B------:R-:W-:Y:S01]  /*1cc0*/  IADD3 R0, P2, R3, UR7, RZ ;  /* 0x0000000703007c10 */ /* 0x000fe2000ff5e0ff */
[----:B------:R-:W-:Y:S01]  /*1cd0*/  ULDC.64 UR42, c[0x0][0x2b0] ;  /* 0x0000ac00002a7ab9 */ /* 0x000fe20000000a00 */
[----:B------:R-:W-:Y:S01]  /*1ce0*/  ULDC.64 UR44, c[0x0][0x478] ;  /* 0x00011e00002c7ab9 */ /* 0x000fe20000000a00 */
[----:B------:R-:W-:Y:S01]  /*1cf0*/  IMAD.IADD R5, R5, 0x1, R7 ;  /* 0x0000000105057824 */ /* 0x000fe200078e0207 */
[----:B------:R-:W-:Y:S01]  /*1d00*/  LEA R216, P3, R4, UR38, 0x1 ;  /* 0x0000002604d87c11 */ /* 0x000fe2000f8608ff */
[----:B------:R-:W-:Y:S01]  /*1d10*/  UIMAD.WIDE UR18, UR18, 0x4, UR42 ;  /* 0x00000004121278a5 */ /* 0x000fe2000f8e022a */
[----:B------:R-:W-:Y:S01]  /*1d20*/  LEA R222, P1, R0, UR26, 0x2 ;  /* 0x0000001a00de7c11 */ /* 0x000fe2000f8210ff */
[----:B------:R-:W-:Y:S01]  /*1d30*/  UIMAD.WIDE UR14, UR15, 0x4, UR44 ;  /* 0x000000040f0e78a5 */ /* 0x000fe2000f8e022c */
[----:B------:R-:W-:-:S02]  /*1d40*/  LEA.HI.X.SX32 R3, R3, UR6, 0x1, P2 ;  /* 0x0000000603037c11 */ /* 0x000fc400090f0eff */
[----:B------:R-:W-:Y:S02]  /*1d50*/  LEA.HI.X R217, R4, UR39, R5, 0x1, P3 ;  /* 0x0000002704d97c11 */ /* 0x000fe400098f0c05 */
[----:B------:R-:W-:Y:S01]  /*1d60*/  LEA.HI.X R221, R0, UR27, R3, 0x2, P1 ;  /* 0x0000001b00dd7c11 */ /* 0x000fe200088f1403 */
[----:B------:R-:W-:Y:S06]  /*1d70*/  @!P0 BRA `(.L_x_36) ;  /* 0x0000005c00fc8947 */ /* 0x000fec0003800000 */
[CC--:B------:R-:W-:Y:S01]  /*1d80*/  LEA.HI R0, R9.reuse, R11.reuse, RZ, 0x3 ;  /* 0x0000000b09007211 */ /* 0x0c0fe200078f18ff */
[----:B------:R-:W-:Y:S01]  /*1d90*/  UMOV UR7, UR30 ;  /* 0x0000001e00077c82 */ /* 0x000fe20008000000 */
[----:B------:R-:W-:Y:S01]  /*1da0*/  UIMAD UR10, UR33, -0x80, UR5 ;  /* 0xffffff80210a78a4 */ /* 0x000fe2000f8e0205 */
[----:B------:R-:W-:Y:S01]  /*1db0*/  VIADD R3, R238, 0x40 ;  /* 0x00000040ee037836 */ /* 0x000fe20000000000 */
[----:B------:R-:W-:Y:S01]  /*1dc0*/  UIMAD UR6, UR7, -0x80, UR29 ;  /* 0xffffff80070678a4 */ /* 0x000fe2000f8e021d */
[----:B------:R-:W-:Y:S01]  /*1dd0*/  SHF.R.S32.HI R0, RZ, 0x3, R0 ;  /* 0x00000003ff007819 */ /* 0x000fe20000011400 */
[----:B------:R-:W-:Y:S01]  /*1de0*/  UIMAD UR11, UR35, UR20, URZ ;  /* 0x00000014230b72a4 */ /* 0x000fe2000f8e023f */
[----:B------:R-:W-:Y:S01]  /*1df0*/  LEA.HI R5, R9, R11, RZ, 0x2 ;  /* 0x0000000b09057211 */ /* 0x000fe200078f10ff */
[----:B------:R-:W-:Y:S01]  /*1e00*/  ULEA.HI UR12, UR7, UR7, URZ, 0x1 ;  /* 0x00000007070c7291 */ /* 0x000fe2000f8f083f */
[----:B------:R-:W-:Y:S01]  /*1e10*/  PLOP3.LUT P3, PT, PT, PT, UP4, 0x80, 0x0 ;  /* 0x000000000000781c */ /* 0x000fe20003f6f048 */
[----:B------:R-:W-:Y:S01]  /*1e20*/  IMAD.SHL.U32 R0, R0, 0x40, RZ ;  /* 0x0000004000007824 */ /* 0x000fe200078e00ff */
[----:B------:R-:W-:Y:S01]  /*1e30*/  ISETP.GE.AND P2, PT, R3, UR10, PT ;  /* 0x0000000a03007c0c */ /* 0x000fe2000bf46270 */
[----:B------:R-:W-:-:S10]  /*1e40*/  UIMAD UR11, UR24, UR21, UR11 ;  /* 0x00000015180b72a4 */ /* 0x000fd4000f8e020b */
[----:B------:R-:W-:Y:S01]  /*1e50*/  @P3 BAR.SYNC.DEFER_BLOCKING 0x0 ;  /* 0x0000000000003b1d */ /* 0x000fe20000010000 */
[----:B------:R-:W-:Y:S01]  /*1e60*/  ISETP.GE.AND P4, PT, R3, UR6, PT ;  /* 0x0000000603007c0c */ /* 0x000fe2000bf86270 */
[----:B------:R-:W-:Y:S01]  /*1e70*/  IMAD.U32 R8, RZ, RZ, UR11 ;  /* 0x0000000bff087e24 */ /* 0x000fe2000f8e00ff */
[----:B------:R-:W-:Y:S01]  /*1e80*/  LEA.HI R3, R5, R238, RZ, 0x1 ;  /* 0x000000ee05037211 */ /* 0x000fe200078f08ff */
[----:B------:R-:W-:Y:S01]  /*1e90*/  IMAD.U32 R4, RZ, RZ, UR20 ;  /* 0x00000014ff047e24 */ /* 0x000fe2000f8e00ff */
[----:B------:R-:W-:Y:S01]  /*1ea0*/  LOP3.LUT R0, R0, 0xc0, RZ, 0xc0, !PT ;  /* 0x000000c000007812 */ /* 0x000fe200078ec0ff */
[----:B------:R-:W-:Y:S01]  /*1eb0*/  ULOP3.LUT UR11, UR12, 0xfffffffe, URZ, 0xc0, !UPT ;  /* 0xfffffffe0c0b7892 */ /* 0x000fe2000f8ec03f */
[----:B------:R-:W-:Y:S01]  /*1ec0*/  LOP3.LUT R3, R3, 0x7fffffe, RZ, 0xc0, !PT ;  /* 0x07fffffe03037812 */ /* 0x000fe200078ec0ff */
[----:B------:R-:W-:Y:S01]  /*1ed0*/  IMAD.WIDE.U32 R4, R4, UR24, R224 ;  /* 0x0000001804047c25 */ /* 0x000fe2000f8e00e0 */
[----:B------:R-:W-:Y:S01]  /*1ee0*/  LOP3.LUT R7, R0, 0x18, R224, 0xf8, !PT ;  /* 0x0000001800077812 */ /* 0x000fe200078ef8e0 */
[----:B------:R-:W-:Y:S01]  /*1ef0*/  UIADD3 UR11, UR7, -UR11, URZ ;  /* 0x8000000b070b7290 */ /* 0x000fe2000fffe03f */
[----:B------:R-:W-:Y:S01]  /*1f00*/  SHF.R.U32.HI R0, RZ, 0x3, R0 ;  /* 0x00000003ff007819 */ /* 0x000fe20000011600 */
[----:B------:R-:W-:Y:S01]  /*1f10*/  IMAD.IADD R3, R238, 0x1, -R3 ;  /* 0x00000001ee037824 */ /* 0x000fe200078e0a03 */
[----:B------:R-:W-:Y:S01]  /*1f20*/  ULDC.64 UR12, c[0x0][0x268] ;  /* 0x00009a00000c7ab9 */ /* 0x000fe20000000a00 */
[----:B------:R-:W-:Y:S01]  /*1f30*/  UISETP.NE.AND UP0, UPT, UR11, 0x1, UPT ;  /* 0x000000010b00788c */ /* 0x000fe2000bf05270 */
[----:B------:R-:W-:Y:S01]  /*1f40*/  LOP3.LUT R0, R7, R0, RZ, 0x3c, !PT ;  /* 0x0000000007007212 */ /* 0x000fe200078e3cff */
[----:B------:R-:W-:Y:S01]  /*1f50*/  IMAD R3, R249, 0x8, R3 ;  /* 0x00000008f9037824 */ /* 0x000fe200078e0203 */
[----:B------:R-:W-:Y:S01]  /*1f60*/  IADD3 R6, P0, R4, UR32, RZ ;  /* 0x0000002004067c10 */ /* 0x000fe2000ff1e0ff */
[----:B------:R-:W-:Y:S01]  /*1f70*/  UMOV UR11, UR19 ;  /* 0x00000013000b7c82 */ /* 0x000fe20008000000 */
[C---:B------:R-:W-:Y:S01]  /*1f80*/  ISETP.GE.AND P1, PT, R238.reuse, UR10, PT ;  /* 0x0000000aee007c0c */ /* 0x040fe2000bf26270 */
[----:B------:R-:W-:Y:S01]  /*1f90*/  IMAD.U32 R0, R3, 0x20, R0 ;  /* 0x0000002003007824 */ /* 0x000fe200078e0000 */
[----:B------:R-:W-:Y:S01]  /*1fa0*/  IADD3.X R7, R5, UR46, R8, P0, !PT ;  /* 0x0000002e05077c10 */ /* 0x000fe200087fe408 */
[----:B------:R-:W-:Y:S01]  /*1fb0*/  IMAD R3, R15, UR12, RZ ;  /* 0x0000000c0f037c24 */ /* 0x000fe2000f8e02ff */
[----:B------:R-:W-:Y:S01]  /*1fc0*/  PLOP3.LUT P0, PT, PT, PT, UP0, 0x80, 0x0 ;  /* 0x000000000000781c */ /* 0x000fe20003f0f008 */
[----:B------:R-:W-:Y:S01]  /*1fd0*/  BSSY B0, `(.L_x_37) ;  /* 0x0000021000007945 */ /* 0x000fe20003800000 */
[----:B------:R-:W-:Y:S01]  /*1fe0*/  ISETP.GE.AND P5, PT, R238, UR6, PT ;  /* 0x00000006ee007c0c */ /* 0x000fe2000bfa6270 */
[----:B------:R-:W-:Y:S01]  /*1ff0*/  IMAD R11, R10, UR13, R3 ;  /* 0x0000000d0a0b7c24 */ /* 0x000fe2000f8e0203 */
[----:B------:R-:W-:Y:S01]  /*2000*/  UMOV UR13, UR15 ;  /* 0x0000000f000d7c82 */ /* 0x000fe20008000000 */
[----:B------:R-:W-:-:S02]  /*2010*/  VIADD R3, R0, 0x1000 ;  /* 0x0000100000037836 */ /* 0x000fc40000000000 */
[----:B------:R-:W-:Y:S01]  /*2020*/  IMAD.WIDE.U32 R6, R10, UR12, R6 ;  /* 0x0000000c0a067c25 */ /* 0x000fe2000f8e0006 */
[----:B------:R-:W-:Y:S02]  /*2030*/  UMOV UR12, UR18 ;  /* 0x00000012000c7c82 */ /* 0x000fe40008000000 */
[----:B------:R-:W-:Y:S01]  /*2040*/  SEL R162, R3, R0, !P0 ;  /* 0x0000000003a27207 */ /* 0x000fe20004000000 */
[----:B------:R-:W-:Y:S01]  /*2050*/  IMAD.IADD R11, R7, 0x1, R11 ;  /* 0x00000001070b7824 */ /* 0x000fe200078e020b */
[----:B------:R-:W-:-:S05]  /*2060*/  LEA R0, R0, UR4, 0x1 ;  /* 0x0000000400007c11 */ /* 0x000fca000f8e08ff */
[----:B------:R1:W-:Y:S04]  /*2070*/  @P1 STS [R0+0x8000], RZ ;  /* 0x008000ff00001388 */ /* 0x0003e80000000800 */
[----:B------:R1:W-:Y:S04]  /*2080*/  @P1 STS [R0+0x8004], RZ ;  /* 0x008004ff00001388 */ /* 0x0003e80000000800 */
[----:B------:R1:W-:Y:S01]  /*2090*/  @P1 STS.64 [R0+0x8008], RZ ;  /* 0x008008ff00001388 */ /* 0x0003e20000000a00 */
[----:B------:R-:W-:Y:S05]  /*20a0*/  @P1 BRA `(.L_x_38) ;  /* 0x00000000004c1947 */ /* 0x000fea0003800000 */
[----:B------:R-:W-:Y:S02]  /*20b0*/  ULDC UR15, c[0x0][0x2d0] ;  /* 0x0000b400000f7ab9 */ /* 0x000fe40000000800 */
[----:B------:R-:W-:-:S13]  /*20c0*/  ISETP.GE.AND P3, PT, R224, UR15, PT ;  /* 0x0000000fe0007c0c */ /* 0x000fda000bf66270 */
[----:B------:R2:W-:Y:S04]  /*20d0*/  @P3 STS [R0+0x8000], RZ ;  /* 0x008000ff00003388 */ /* 0x0005e80000000800 */
[----:B------:R2:W-:Y:S04]  /*20e0*/  @P3 STS [R0+0x8004], RZ ;  /* 0x008004ff00003388 */ /* 0x0005e80000000800 */
[----:B------:R2:W-:Y:S01]  /*20f0*/  @P3 STS.64 [R0+0x8008], RZ ;  /* 0x008008ff00003388 */ /* 0x0005e20000000a00 */
[----:B------:R-:W-:Y:S05]  /*2100*/  @P3 BRA `(.L_x_38) ;  /* 0x0000000000343947 */ /* 0x000fea0003800000 */
        /* <DEDUP_REMOVED lines=9> */
[----:B------:R-:W-:Y:S01]  /*21a0*/  @!PT LDS RZ, [RZ] ;  /* 0x00000000fffff984 */ /* 0x000fe20000000800 */
[----:B------:R-:W-:Y:S01]  /*21b0*/  @!PT LDS RZ, [RZ] ;  /* 0x00000000fffff984 */ /* 0x000fe20000000800 */
[----:B------:R-:W-:Y:S01]  /*21c0*/  @!PT LDS RZ, [RZ] ;  /* 0x00000000fffff984 */ /* 0x000fe20000000800 */
[----:B------:R3:W-:Y:S04]  /*21d0*/  LDGSTS.E.BYPASS.LTC128B.128 [R0+0x8000], desc[UR8][R8.64] ;  /* 0x0800000008007fae */ /* 0x0007e8000b901d48 */
.L_x_38:
[----:B------:R-:W-:Y:S05]  /*21e0*/  BSYNC B0 ;  /* 0x0000000000007941 */ /* 0x000fea0003800000 */
.L_x_37:
[----:B------:R4:W-:Y:S01]  /*21f0*/  @P2 STS.128 [R0+0x9000], RZ ;  /* 0x009000ff00002388 */ /* 0x0009e20000000c00 */
[----:B------:R-:W-:Y:S04]  /*2200*/  BSSY B0, `(.L_x_39) ;  /* 0x0000014000007945 */ /* 0x000fe80003800000 */
[----:B------:R-:W-:Y:S05]  /*2210*/  @P2 BRA `(.L_x_40) ;  /* 0x0000000000482947 */ /* 0x000fea0003800000 */
[----:B------:R-:W-:Y:S02]  /*2220*/  ULDC UR10, c[0x0][0x2d0] ;  /* 0x0000b400000a7ab9 */ /* 0x000fe40000000800 */
[----:B------:R-:W-:-:S13]  /*2230*/  ISETP.GE.AND P3, PT, R224, UR10, PT ;  /* 0x0000000ae0007c0c */ /* 0x000fda000bf66270 */
[----:B------:R1:W-:Y:S01]  /*2240*/  @P3 STS.128 [R0+0x9000], RZ ;  /* 0x009000ff00003388 */ /* 0x0003e20000000c00 */
[----:B------:R-:W-:Y:S05]  /*2250*/  @P3 BRA `(.L_x_40) ;  /* 0x0000000000383947 */ /* 0x000fea0003800000 */
[----:B------:R-:W-:Y:S01]  /*2260*/  IADD3 R3, P3, R238, 0x40, RZ ;  /* 0x00000040ee037810 */ /* 0x000fe20007f7e0ff */
[----:B------:R-:W-:Y:S01]  /*2270*/  ULDC.64 UR18, c[0x0][0x220] ;  /* 0x0000880000127ab9 */ /* 0x000fe20000000a00 */
[----:B------:R-:W-:Y:S02]  /*2280*/  MOV R7, R11 ;  /* 0x0000000b00077202 */ /* 0x000fe40000000f00 */
[----:B------:R-:W-:Y:S01]  /*2290*/  IADD3.X R4, RZ, R16, RZ, P3, !PT ;  /* 0x00000010ff047210 */ /* 0x000fe20001ffe4ff */
[----:B------:R-:W-:-:S04]  /*22a0*/  IMAD.WIDE.U32 R6, R3, UR20, R6 ;  /* 0x0000001403067c25 */ /* 0x000fc8000f8e0006 */
[----:B------:R-:W-:-:S04]  /*22b0*/  IMAD R4, R4, UR20, RZ ;  /* 0x0000001404047c24 */ /* 0x000fc8000f8e02ff */
[----:B------:R-:W-:Y:S01]  /*22c0*/  IMAD R3, R3, UR21, R4 ;  /* 0x0000001503037c24 */ /* 0x000fe2000f8e0204 */
[----:B------:R-:W-:-:S04]  /*22d0*/  LEA R4, P3, R6, UR18, 0x1 ;  /* 0x0000001206047c11 */ /* 0x000fc8000f8608ff */
[----:B------:R-:W-:-:S04]  /*22e0*/  IADD3 R3, R7, R3, RZ ;  /* 0x0000000307037210 */ /* 0x000fc80007ffe0ff */
[----:B------:R-:W-:-:S05]  /*22f0*/  LEA.HI.X R5, R6, UR19, R3, 0x1, P3 ;  /* 0x0000001306057c11 */ /* 0x000fca00098f0c03 */
[----:B------:R-:W-:Y:S01]  /*2300*/  @!PT LDS RZ, [RZ] ;  /* 0x00000000fffff984 */ /* 0x000fe20000000800 */
[----:B------:R-:W-:Y:S01]  /*2310*/  @!PT LDS RZ, [RZ] ;  /* 0x00000000fffff984 */ /* 0x000fe20000000800 */
[----:B------:R-:W-:Y:S01]  /*2320*/  @!PT LDS RZ, [RZ] ;  /* 0x00000000fffff984 */ /* 0x000fe20000000800 */
[----:B------:R1:W-:Y:S02]  /*2330*/  LDGSTS.E.BYPASS.LTC128B.128 [R0+0x9000], desc[UR8][R4.64] ;  /* 0x0900000004007fae */ /* 0x0003e4000b901d48 */
.L_x_40:
[----:B------:R-:W-:Y:S05]  /*2340*/  BSYNC B0 ;  /* 0x0000000000007941 */ /* 0x000fea0003800000 */
.L_x_39:
[----:B------:R-:W0:Y:S01]  /*2350*/  LDGDEPBAR ;  /* 0x00000000000079af */ /* 0x000e220000000000 */
[----:B------:R-:W-:Y:S01]  /*2360*/  BSSY B0, `(.L_x_41) ;  /* 0x0000010000007945 */ /* 0x000fe20003800000 */
[----:B------:R-:W-:Y:S02]  /*2370*/  LEA R162, R162, UR4, 0x1 ;  /* 0x00000004a2a27c11 */ /* 0x000fe4000f8e08ff */
        /* <DEDUP_REMOVED lines=10> */
[----:B------:R-:W-:Y:S01]  /*2420*/  @!PT LDS RZ, [RZ] ;  /* 0x00000000fffff984 */ /* 0x000fe20000000800 */
[----:B------:R-:W-:Y:S01]  /*2430*/  @!PT LDS RZ, [RZ] ;  /* 0x00000000fffff984 */ /* 0x000fe20000000800 */
[----:B------:R-:W-:Y:S01]  /*2440*/  @!PT LDS RZ, [RZ] ;  /* 0x00000000fffff984 */ /* 0x000fe20000000800 */
[----:B------:R1:W-:Y:S02]  /*2450*/  LDGSTS.E.BYPASS.LTC128B.128 [R0+0x4000], desc[UR8][R216.64] ;  /* 0x04000000d8007fae */ /* 0x0003e4000b901d48 */
.L_x_42:
[----:B------:R-:W-:Y:S05]  /*2460*/  BSYNC B0 ;  /* 0x0000000000007941 */ /* 0x000fea0003800000 */
.L_x_41:
[----:B------:R1:W-:Y:S01]  /*2470*/  @P4 STS.128 [R0+0x5000], RZ ;  /* 0x005000ff00004388 */ /* 0x0003e20000000c00 */
[----:B------:R-:W-:Y:S04]  /*2480*/  BSSY B0, `(.L_x_43) ;  /* 0x000000c000007945 */ /* 0x000fe80003800000 */
[----:B------:R-:W-:Y:S05]  /*2490*/  @P4 BRA `(.L_x_44) ;  /* 0x0000000000284947 */ /* 0x000fea0003800000 */
[----:B------:R-:W-:Y:S02]  /*24a0*/  ULDC UR10, c[0x0][0x2d0] ;  /* 0x0000b400000a7ab9 */ /* 0x000fe40000000800 */
[----:B------:R-:W-:-:S13]  /*24b0*/  ISETP.GE.AND P3, PT, R224, UR10, PT ;  /* 0x0000000ae0007c0c */ /* 0x000fda000bf66270 */
[----:B------:R1:W-:Y:S01]  /*24c0*/  @P3 STS.128 [R0+0x5000], RZ ;  /* 0x005000ff00003388 */ /* 0x0003e20000000c00 */
[----:B------:R-:W-:Y:S05]  /*24d0*/  @P3 BRA `(.L_x_44) ;  /* 0x0000000000183947 */ /* 0x000fea0003800000 */
[----:B-1----:R-:W-:-:S04]  /*24e0*/  LEA R4, P3, R12, R216, 0x7 ;  /* 0x000000d80c047211 */ /* 0x002fc800078638ff */
[----:B------:R-:W-:-:S05]  /*24f0*/  LEA.HI.X R5, R12, R217, R13, 0x7, P3 ;  /* 0x000000d90c057211 */ /* 0x000fca00018f3c0d */
[----:B------:R-:W-:Y:S01]  /*2500*/  @!PT LDS RZ, [RZ] ;  /* 0x00000000fffff984 */ /* 0x000fe20000000800 */
[----:B------:R-:W-:Y:S01]  /*2510*/  @!PT LDS RZ, [RZ] ;  /* 0x00000000fffff984 */ /* 0x000fe20000000800 */
[----:B------:R-:W-:Y:S01]  /*2520*/  @!PT LDS RZ, [RZ] ;  /* 0x00000000fffff984 */ /* 0x000fe20000000800 */
[----:B------:R1:W-:Y:S04]  /*2530*/  LDGSTS.E.BYPASS.LTC128B.128 [R0+0x5000], desc[UR8][R4.64] ;  /* 0x0500000004007fae */ /* 0x0003e8000b901d48 */
.L_x_44:
[----:B------:R-:W-:Y:S05]  /*2540*/  BSYNC B0 ;  /* 0x0000000000007941 */ /* 0x000fea0003800000 */
.L_x_43:
[----:B------:R1:W-:Y:S01]  /*2550*/  @P5 STS [R162], RZ ;  /* 0x000000ffa2005388 */ /* 0x0003e20000000800 */
[----:B------:R-:W-:Y:S01]  /*2560*/  BSSY B0, `(.L_x_45) ;  /* 0x0000012000007945 */ /* 0x000fe20003800000 */
[----:B------:R-:W-:Y:S02]  /*2570*/  MOV R6, UR22 ;  /* 0x0000001600067c02 */ /* 0x000fe40008000f00 */
[----:B------:R1:W-:Y:S01]  /*2580*/  @P5 STS [R162+0x4], RZ ;  /* 0x000004ffa2005388 */ /* 0x0003e20000000800 */
[----:B------:R-:W-:-:S03]  /*2590*/  IADD3 R3, R251, 0x48, RZ ;  /* 0x00000048fb037810 */ /* 0x000fc60007ffe0ff */
[----:B------:R1:W-:Y:S04]  /*25a0*/  @P5 STS [R162+0x8], RZ ;  /* 0x000008ffa2005388 */ /* 0x0003e80000000800 */
[----:B------:R1:W-:Y:S01]  /*25b0*/  @P5 STS [R162+0xc], RZ ;  /* 0x00000cffa2005388 */ /* 0x0003e20000000800 */
[----:B------:R-:W-:Y:S05]  /*25c0*/  @P5 BRA `(.L_x_46) ;  /* 0x00000000002c5947 */ /* 0x000fea0003800000 */
[----:B------:R-:W-:Y:S02]  /*25d0*/  ULDC UR10, c[0x0][0x2d0] ;  /* 0x0000b400000a7ab9 */ /* 0x000fe40000000800 */
[----:B------:R-:W-:-:S13]  /*25e0*/  ISETP.GE.AND P3, PT, R224, UR10, PT ;  /* 0x0000000ae0007c0c */ /* 0x000fda000bf66270 */
[----:B------:R1:W-:Y:S04]  /*25f0*/  @P3 STS [R162], RZ ;  /* 0x000000ffa2003388 */ /* 0x0003e80000000800 */
[----:B------:R1:W-:Y:S04]  /*2600*/  @P3 STS [R162+0x4], RZ ;  /* 0x000004ffa2003388 */ /* 0x0003e80000000800 */
[----:B------:R1:W-:Y:S04]  /*2610*/  @P3 STS [R162+0x8], RZ ;  /* 0x000008ffa2003388 */ /* 0x0003e80000000800 */
[----:B------:R1:W-:Y:S01]  /*2620*/  @P3 STS [R162+0xc], RZ ;  /* 0x00000cffa2003388 */ /* 0x0003e20000000800 */
[----:B------:R-:W-:Y:S05]  /*2630*/  @P3 BRA `(.L_x_46) ;  /* 0x0000000000103947 */ /* 0x000fea0003800000 */
[----:B------:R-:W-:Y:S01]  /*2640*/  @!PT LDS RZ, [RZ] ;  /* 0x00000000fffff984 */ /* 0x000fe20000000800 */
[----:B------:R-:W-:Y:S01]  /*2650*/  @!PT LDS RZ, [RZ] ;  /* 0x00000000fffff984 */ /* 0x000fe20000000800 */
[----:B------:R-:W-:Y:S01]  /*2660*/  @!PT LDS RZ, [RZ] ;  /* 0x00000000fffff984 */ /* 0x000fe20000000800 */
[----:B------:R1:W-:Y:S02]  /*2670*/  LDGSTS.E.BYPASS.LTC128B.128 [R162], desc[UR8][R218.64] ;  /* 0x00000000daa27fae */ /* 0x0003e4000b901d48 */
.L_x_46:
[----:B------:R-:W-:Y:S05]  /*2680*/  BSYNC B0 ;  /* 0x0000000000007941 */ /* 0x000fea0003800000 */
.L_x_45:
[----:B------:R1:W-:Y:S01]  /*2690*/  @P4 STS [R162+0x1000], RZ ;  /* 0x001000ffa2004388 */ /* 0x0003e20000000800 */
[----:B------:R-:W-:Y:S03]  /*26a0*/  BSSY B0, `(.L_x_47) ;  /* 0x0000014000007945 */ /* 0x000fe60003800000 */
[----:B------:R1:W-:Y:S04]  /*26b0*/  @P4 STS [R162+0x1004], RZ ;  /* 0x001004ffa2004388 */ /* 0x0003e80000000800 */
[----:B------:R1:W-:Y:S04]  /*26c0*/  @P4 STS [R162+0x1008], RZ ;  /* 0x001008ffa2004388 */ /* 0x0003e80000000800 */
[----:B------:R1:W-:Y:S01]  /*26d0*/  @P4 STS [R162+0x100c], RZ ;  /* 0x00100cffa2004388 */ /* 0x0003e20000000800 */
[----:B------:R-:W-:Y:S05]  /*26e0*/  @P4 BRA `(.L_x_48) ;  /* 0x00000000003c4947 */ /* 0x000fea0003800000 */
[----:B------:R-:W-:Y:S02]  /*26f0*/  ULDC UR10, c[0x0][0x2d0] ;  /* 0x0000b400000a7ab9 */ /* 0x000fe40000000800 */
[----:B------:R-:W-:-:S13]  /*2700*/  ISETP.GE.AND P3, PT, R224, UR10, PT ;  /* 0x0000000ae0007c0c */ /* 0x000fda000bf66270 */
[----:B------:R1:W-:Y:S04]  /*2710*/  @P3 STS [R162+0x1000], RZ ;  /* 0x001000ffa2003388 */ /* 0x0003e80000000800 */
[----:B------:R1:W-:Y:S04]  /*2720*/  @P3 STS [R162+0x1004], RZ ;  /* 0x001004ffa2003388 */ /* 0x0003e80000000800 */
[----:B------:R1:W-:Y:S04]  /*2730*/  @P3 STS [R162+0x1008], RZ ;  /* 0x001008ffa2003388 */ /* 0x0003e80000000800 */
[----:B------:R1:W-:Y:S01]  /*2740*/  @P3 STS [R162+0x100c], RZ ;  /* 0x00100cffa2003388 */ /* 0x0003e20000000800 */
[----:B------:R-:W-:Y:S05]  /*2750*/  @P3 BRA `(.L_x_48) ;  /* 0x0000000000203947 */ /* 0x000fea0003800000 */
[----:B-1----:R-:W-:Y:S02]  /*2760*/  IMAD.U32 R5, RZ, RZ, UR36 ;  /* 0x00000024ff057e24 */ /* 0x002fe4000f8e00ff */
[----:B------:R-:W-:-:S03]  /*2770*/  IMAD.U32 R7, RZ, RZ, UR37 ;  /* 0x00000025ff077e24 */ /* 0x000fc6000f8e00ff */
[----:B------:R-:W-:-:S04]  /*2780*/  LEA R4, P3, R5, R218, 0x7 ;  /* 0x000000da05047211 */ /* 0x000fc800078638ff */
[----:B------:R-:W-:-:S05]  /*2790*/  LEA.HI.X R5, R5, R219, R7, 0x7, P3 ;  /* 0x000000db05057211 */ /* 0x000fca00018f3c07 */
[----:B------:R-:W-:Y:S01]  /*27a0*/  @!PT LDS RZ, [RZ] ;  /* 0x00000000fffff984 */ /* 0x000fe20000000800 */
[----:B------:R-:W-:Y:S01]  /*27b0*/  @!PT LDS RZ, [RZ] ;  /* 0x00000000fffff984 */ /* 0x000fe20000000800 */
[----:B------:R-:W-:Y:S01]  /*27c0*/  @!PT LDS RZ, [RZ] ;  /* 0x00000000fffff984 */ /* 0x000fe20000000800 */
[----:B------:R1:W-:Y:S04]  /*27d0*/  LDGSTS.E.BYPASS.LTC128B.128 [R162+0x1000], desc[UR8][R4.64] ;  /* 0x0100000004a27fae */ /* 0x0003e8000b901d48 */
.L_x_48:
[----:B------:R-:W-:Y:S05]  /*27e0*/  BSYNC B0 ;  /* 0x0000000000007941 */ /* 0x000fea0003800000 */
.L_x_47:
[----:B------:R-:W-:Y:S01]  /*27f0*/  UIMAD UR10, UR35, UR22, URZ ;  /* 0x00000016230a72a4 */ /* 0x000fe2000f8e023f */
[----:B------:R-:W-:Y:S01]  /*2800*/  ISETP.GE.AND P3, PT, R3, UR6, PT ;  /* 0x0000000603007c0c */ /* 0x000fe2000bf66270 */
[----:B-1----:R-:W-:Y:S01]  /*2810*/  IMAD.WIDE.U32 R4, R6, UR24, R224 ;  /* 0x0000001806047c25 */ /* 0x002fe2000f8e00e0 */
[----:B------:R1:W-:Y:S01]  /*2820*/  @P1 STS [R0+0x6000], RZ ;  /* 0x006000ff00001388 */ /* 0x0003e20000000800 */
[----:B------:R-:W-:Y:S01]  /*2830*/  UIMAD UR10, UR24, UR23, UR10 ;  /* 0x00000017180a72a4 */ /* 0x000fe2000f8e020a */
[----:B------:R-:W-:Y:S01]  /*2840*/  SHF.R.S32.HI R13, RZ, 0x1f, R251 ;  /* 0x0000001fff0d7819 */ /* 0x000fe200000114fb */
[----:B------:R-:W-:Y:S01]  /*2850*/  VIADD R7, R251, 0x40 ;  /* 0x00000040fb077836 */ /* 0x000fe20000000000 */
[----:B------:R1:W-:Y:S01]  /*2860*/  @P1 STS [R0+0x6004], RZ ;  /* 0x006004ff00001388 */ /* 0x0003e20000000800 */
[----:B------:R-:W-:Y:S01]  /*2870*/  IADD3 R6, P6, R4, UR25, RZ ;  /* 0x0000001904067c10 */ /* 0x000fe2000ffde0ff */
[----:B------:R-:W-:Y:S01]  /*2880*/  ULDC.64 UR18, c[0x0][0x260] ;  /* 0x0000980000127ab9 */ /* 0x000fe20000000a00 */
[----:B------:R-:W-:Y:S01]  /*2890*/  IMAD.U32 R4, RZ, RZ, UR10 ;  /* 0x0000000aff047e24 */ /* 0x000fe2000f8e00ff */
[----:B------:R1:W-:Y:S01]  /*28a0*/  @P1 STS.64 [R0+0x6008], RZ ;  /* 0x006008ff00001388 */ /* 0x0003e20000000a00 */
[----:B------:R-:W-:Y:S01]  /*28b0*/  ISETP.GE.AND P4, PT, R7, UR6, PT ;  /* 0x0000000607007c0c */ /* 0x000fe2000bf86270 */
[----:B------:R-:W-:Y:S01]  /*28c0*/  IMAD R12, R15, UR18, RZ ;  /* 0x000000120f0c7c24 */ /* 0x000fe2000f8e02ff */
[----:B------:R-:W-:Y:S01]  /*28d0*/  BSSY B0, `(.L_x_49) ;  /* 0x0000023000007945 */ /* 0x000fe20003800000 */
[----:B------:R-:W-:Y:S01]  /*28e0*/  IADD3.X R7, R5, UR28, R4, P6, !PT ;  /* 0x0000001c05077c10 */ /* 0x000fe2000b7fe404 */
[C---:B------:R-:W-:Y:S01]  /*28f0*/  IMAD.SHL.U32 R5, R251.reuse, 0x4, RZ ;  /* 0x00000004fb057824 */ /* 0x040fe200078e00ff */
[----:B------:R-:W-:Y:S01]  /*2900*/  SHF.R.S32.HI R4, RZ, 0x1f, R3 ;  /* 0x0000001fff047819 */ /* 0x000fe20000011403 */
[----:B---3--:R-:W-:Y:S01]  /*2910*/  VIADD R8, R251, 0x8 ;  /* 0x00000008fb087836 */ /* 0x008fe20000000000 */
[----:B------:R-:W-:Y:S01]  /*2920*/  @!P3 LEA R14, P6, R3, UR12, 0x2 ;  /* 0x0000000c030ebc11 */ /* 0x000fe2000f8c10ff */
[----:B------:R-:W-:-:S02]  /*2930*/  IMAD R12, R10, UR19, R12 ;  /* 0x000000130a0c7c24 */ /* 0x000fc4000f8e020c */
[----:B------:R-:W-:Y:S01]  /*2940*/  IMAD.WIDE.U32 R6, R10, UR18, R6 ;  /* 0x000000120a067c25 */ /* 0x000fe2000f8e0006 */
[----:B------:R-:W-:Y:S02]  /*2950*/  @!P3 LEA.HI.X R15, R3, UR11, R4, 0x2, P6 ;  /* 0x0000000b030fbc11 */ /* 0x000fe4000b0f1404 */
[----:B------:R-:W-:Y:S01]  /*2960*/  IADD3 R4, P6, R5, UR12, RZ ;  /* 0x0000000c05047c10 */ /* 0x000fe2000ffde0ff */
[----:B------:R-:W-:Y:S01]  /*2970*/  IMAD.IADD R12, R7, 0x1, R12 ;  /* 0x00000001070c7824 */ /* 0x000fe200078e020c */
[----:B------:R-:W-:Y:S02]  /*2980*/  SHF.L.U64.HI R3, R251, 0x2, R13 ;  /* 0x00000002fb037819 */ /* 0x000fe4000001020d */
[----:B------:R-:W-:Y:S02]  /*2990*/  ISETP.GE.AND P5, PT, R8, UR6, PT ;  /* 0x0000000608007c0c */ /* 0x000fe4000bfa6270 */
[----:B------:R-:W-:Y:S02]  /*29a0*/  IADD3.X R5, R3, UR11, RZ, P6, !PT ;  /* 0x0000000b03057c10 */ /* 0x000fe4000b7fe4ff */
[----:B------:R-:W-:Y:S01]  /*29b0*/  ISETP.GE.AND P6, PT, R251, UR6, PT ;  /* 0x00000006fb007c0c */ /* 0x000fe2000bfc6270 */
[----:B-1----:R-:W-:-:S12]  /*29c0*/  @P1 BRA `(.L_x_50) ;  /* 0x00000000004c1947 */ /* 0x002fd80003800000 */
        /* <DEDUP_REMOVED lines=19> */
.L_x_50:
[----:B------:R-:W-:Y:S05]  /*2b00*/  BSYNC B0 ;  /* 0x0000000000007941 */ /* 0x000fea0003800000 */
.L_x_49:
        /* <DEDUP_REMOVED lines=18> */
[----:B------:R-:W-:Y:S01]  /*2c30*/  @!PT LDS RZ, [RZ] ;  /* 0x00000000fffff984 */ /* 0x000fe20000000800 */
[----:B------:R-:W-:Y:S01]  /*2c40*/  @!PT LDS RZ, [RZ] ;  /* 0x00000000fffff984 */ /* 0x000fe20000000800 */
[----:B------:R-:W-:Y:S01]  /*2c50*/  @!PT LDS RZ, [RZ] ;  /* 0x00000000fffff984 */ /* 0x000fe20000000800 */
[----:B------:R1:W-:Y:S02]  /*2c60*/  LDGSTS.E.BYPASS.LTC128B.128 [R0+0x7000], desc[UR8][R6.64] ;  /* 0x0700000006007fae */ /* 0x0003e4000b901d48 */
.L_x_52:
[----:B------:R-:W-:Y:S05]  /*2c70*/  BSYNC B0 ;  /* 0x0000000000007941 */ /* 0x000fea0003800000 */
.L_x_51:
[----:B------:R-:W0:Y:S01]  /*2c80*/  LDGDEPBAR ;  /* 0x00000000000079af */ /* 0x000e220000000000 */
[----:B------:R-:W-:Y:S02]  /*2c90*/  IMAD.MOV.U32 R242, RZ, RZ, 0x7f800000 ;  /* 0x7f800000fff27424 */ /* 0x000fe400078e00ff */
[----:B------:R-:W-:Y:S02]  /*2ca0*/  IMAD.MOV.U32 R243, RZ, RZ, 0x7f800000 ;  /* 0x7f800000fff37424 */ /* 0x000fe400078e00ff */
[----:B------:R-:W-:Y:S02]  /*2cb0*/  IMAD.MOV.U32 R244, RZ, RZ, 0x7f800000 ;  /* 0x7f800000fff47424 */ /* 0x000fe400078e00ff */
[----:B------:R-:W-:Y:S01]  /*2cc0*/  IMAD.MOV.U32 R241, RZ, RZ, 0x7f800000 ;  /* 0x7f800000fff17424 */ /* 0x000fe200078e00ff */
[----:B------:R-:W5:Y:S01]  /*2cd0*/  @!P3 LDG.E R242, desc[UR8][R14.64] ;  /* 0x000000080ef2b981 */ /* 0x000f62000c1e1900 */
[----:B-1234-:R-:W-:Y:S02]  /*2ce0*/  VIADD R0, R251, 0xffffff80 ;  /* 0xffffff80fb007836 */ /* 0x01efe40000000000 */
[----:B------:R-:W-:Y:S01]  /*2cf0*/  VIADD R148, R161, 0x1000 ;  /* 0x00001000a1947836 */ /* 0x000fe20000000000 */
[----:B------:R-:W5:Y:S01]  /*2d00*/  @!P6 LDG.E R243, desc[UR8][R4.64] ;  /* 0x0000000804f3e981 */ /* 0x000f62000c1e1900 */
[----:B------:R-:W-:Y:S01]  /*2d10*/  UIADD3 UR6, UR24, 0x80, URZ ;  /* 0x0000008018067890 */ /* 0x000fe2000fffe03f */
[----:B------:R-:W-:Y:S01]  /*2d20*/  IMAD.SHL.U32 R248, R251, 0x4, RZ ;  /* 0x00000004fbf87824 */ /* 0x000fe200078e00ff */
[----:B------:R-:W-:Y:S01]  /*2d30*/  CS2R R94, SRZ ;  /* 0x00000000005e7805 */ /* 0x000fe2000001ff00 */
[----:B------:R-:W5:Y:S01]  /*2d40*/  @!P5 LDG.E R244, desc[UR8][R4.64+0x20] ;  /* 0x0000200804f4d981 */ /* 0x000f62000c1e1900 */
[----:B------:R-:W-:Y:S01]  /*2d50*/  IMAD.SHL.U32 R154, R161, 0x2, RZ ;  /* 0x00000002a19a7824 */ /* 0x000fe200078e00ff */
[----:B------:R-:W-:-:S02]  /*2d60*/  CS2R R92, SRZ ;  /* 0x00000000005c7805 */ /* 0x000fc4000001ff00 */
[----:B------:R-:W-:Y:S01]  /*2d70*/  CS2R R98, SRZ ;  /* 0x0000000000627805 */ /* 0x000fe2000001ff00 */
[----:B------:R1:W5:Y:S01]  /*2d80*/  @!P4 LDG.E R241, desc[UR8][R4.64+0x100] ;  /* 0x0001000804f1c981 */ /* 0x000362000c1e1900 */
[----:B------:R-:W-:Y:S02]  /*2d90*/  CS2R R96, SRZ ;  /* 0x0000000000607805 */ /* 0x000fe4000001ff00 */
[----:B------:R-:W-:Y:S02]  /*2da0*/  CS2R R90, SRZ ;  /* 0x00000000005a7805 */ /* 0x000fe4000001ff00 */
[----:B------:R-:W-:Y:S01]  /*2db0*/  CS2R R88, SRZ ;  /* 0x0000000000587805 */ /* 0x000fe2000001ff00 */
[----:B------:R-:W-:-:S04]  /*2dc0*/  DEPBAR.LE SB0, 0x1 ;  /* 0x000080400000791a */ /* 0x000fc80000000000 */
[----:B------:R-:W-:Y:S01]  /*2dd0*/  BAR.SYNC.DEFER_BLOCKING 0x0 ;  /* 0x0000000000007b1d */ /* 0x000fe20000010000 */
        /* <DEDUP_REMOVED lines=10> */
[----:B------:R-:W-:Y:S01]  /*2e80*/  SHF.L.U64.HI R247, R251, 0x2, R13 ;  /* 0x00000002fbf77819 */ /* 0x000fe2000001020d */
[----:B------:R-:W-:Y:S01]  /*2e90*/  IMAD.MOV.U32 R229, RZ, RZ, R162 ;  /* 0x000000ffffe57224 */ /* 0x000fe200078e00a2 */
[----:B------:R-:W-:-:S02]  /*2ea0*/  UIADD3 UR15, -UR17, URZ, URZ ;  /* 0x0000003f110f7290 */ /* 0x000fc4000fffe13f */
[----:B------:R-:W-:Y:S02]  /*2eb0*/  USHF.L.U32 UR30, UR16, 0x3, URZ ;  /* 0x00000003101e7899 */ /* 0x000fe4000800063f */
[----:B------:R-:W-:Y:S02]  /*2ec0*/  USHF.L.U32 UR29, UR16, 0x4, URZ ;  /* 0x00000004101d7899 */ /* 0x000fe4000800063f */
[----:B------:R-:W-:Y:S02]  /*2ed0*/  UIMAD UR28, UR16, 0x18, URZ ;  /* 0x00000018101c78a4 */ /* 0x000fe4000f8e023f */
[----:B------:R-:W-:Y:S02]  /*2ee0*/  USHF.L.U32 UR27, UR16, 0x5, URZ ;  /* 0x00000005101b7899 */ /* 0x000fe4000800063f */
[----:B------:R-:W-:Y:S01]  /*2ef0*/  UIMAD UR26, UR16, 0x28, URZ ;  /* 0x00000028101a78a4 */ /* 0x000fe2000f8e023f */
[----:B------:R2:W3:Y:S01]  /*2f00*/  LDSM.16.M88.4 R116, [R149+0x8000] ;  /* 0x008000009574783b */ /* 0x0004e20000000200 */
[----:B------:R-:W-:-:S02]  /*2f10*/  UIMAD UR25, UR16, 0x30, URZ ;  /* 0x00000030101978a4 */ /* 0x000fc4000f8e023f */
[----:B------:R-:W-:Y:S01]  /*2f20*/  USHF.L.U32 UR23, UR16, 0x6, URZ ;  /* 0x0000000610177899 */ /* 0x000fe2000800063f */
[----:B------:R2:W4:Y:S01]  /*2f30*/  LDSM.16.M88.4 R120, [R149+0x8400] ;  /* 0x008400009578783b */ /* 0x0005220000000200 */
[----:B------:R-:W-:Y:S02]  /*2f40*/  UIMAD UR22, UR16, 0x48, URZ ;  /* 0x00000048101678a4 */ /* 0x000fe4000f8e023f */
[----:B------:R-:W-:Y:S01]  /*2f50*/  UIMAD UR21, UR16, 0x50, URZ ;  /* 0x00000050101578a4 */ /* 0x000fe2000f8e023f */
[----:B------:R2:W2:Y:S01]  /*2f60*/  LDSM.16.M88.4 R124, [R149+0x8800] ;  /* 0x00880000957c783b */ /* 0x0004a20000000200 */
[----:B------:R-:W-:Y:S02]  /*2f70*/  UIMAD UR20, UR16, 0x58, URZ ;  /* 0x00000058101478a4 */ /* 0x000fe4000f8e023f */
[----:B------:R-:W-:Y:S01]  /*2f80*/  UIMAD UR19, UR16, 0x60, URZ ;  /* 0x00000060101378a4 */ /* 0x000fe2000f8e023f */
[----:B------:R2:W2:Y:S01]  /*2f90*/  LDSM.16.M88.4 R128, [R149+0x8c00] ;  /* 0x008c00009580783b */ /* 0x0004a20000000200 */
[----:B------:R-:W-:Y:S01]  /*2fa0*/  UIMAD UR18, UR16, 0x68, URZ ;  /* 0x00000068101278a4 */ /* 0x000fe2000f8e023f */
[----:B------:R-:W-:-:S02]  /*2fb0*/  ULDC UR32, c[0x0][0x2d0] ;  /* 0x0000b40000207ab9 */ /* 0x000fc40000000800 */
[----:B------:R2:W2:Y:S04]  /*2fc0*/  LDSM.16.M88.4 R132, [R150+0x8000] ;  /* 0x008000009684783b */ /* 0x0004a80000000200 */
[----:B------:R2:W2:Y:S04]  /*2fd0*/  LDSM.16.M88.4 R136, [R150+0x8400] ;  /* 0x008400009688783b */ /* 0x0004a80000000200 */
[----:B------:R2:W2:Y:S04]  /*2fe0*/  LDSM.16.M88.4 R140, [R150+0x8800] ;  /* 0x00880000968c783b */ /* 0x0004a80000000200 */
[----:B------:R2:W2:Y:S01]  /*2ff0*/  LDSM.16.M88.4 R144, [R150+0x8c00] ;  /* 0x008c00009690783b */ /* 0x0004a20000000200 */
[----:B-1----:R-:W-:Y:S01]  /*3000*/  VIADD R4, R156, 0x1000 ;  /* 0x000010009c047836 */ /* 0x002fe20000000000 */
[----:B------:R-:W-:-:S02]  /*3010*/  SHF.R.S32.HI R3, RZ, 0x1f, R0 ;  /* 0x0000001fff037819 */ /* 0x000fc40000011400 */
[----:B------:R-:W-:Y:S02]  /*3020*/  SEL R148, R148, R161, !P0 ;  /* 0x000000a194947207 */ /* 0x000fe40004000000 */
[----:B------:R-:W-:Y:S02]  /*3030*/  SHF.L.U64.HI R246, R0, 0x2, R3 ;  /* 0x0000000200f67819 */ /* 0x000fe40000010203 */
[----:B------:R-:W-:Y:S01]  /*3040*/  SEL R3, R4, R156, !P0 ;  /* 0x0000009c04037207 */ /* 0x000fe20004000000 */
[----:B------:R-:W-:Y:S01]  /*3050*/  IMAD.SHL.U32 R245, R0, 0x4, RZ ;  /* 0x0000000400f57824 */ /* 0x000fe200078e00ff */
[----:B------:R-:W-:Y:S02]  /*3060*/  LEA R148, R148, UR4, 0x1 ;  /* 0x0000000494947c11 */ /* 0x000fe4000f8e08ff */
[----:B------:R-:W-:Y:S01]  /*3070*/  LEA R3, R3, UR4, 0x1 ;  /* 0x0000000403037c11 */ /* 0x000fe2000f8e08ff */
[----:B------:R-:W-:Y:S02]  /*3080*/  UIMAD UR24, UR16, 0x38, URZ ;  /* 0x00000038101878a4 */ /* 0x000fe4000f8e023f */
[----:B------:R-:W-:-:S02]  /*3090*/  UIMAD UR17, UR16, 0x70, URZ ;  /* 0x00000070101178a4 */ /* 0x000fc4000f8e023f */
[----:B------:R-:W-:Y:S02]  /*30a0*/  UISETP.GE.AND UP0, UPT, UR6, UR5, UPT ;  /* 0x000000050600728c */ /* 0x000fe4000bf06270 */
[----:B------:R-:W-:Y:S01]  /*30b0*/  UIMAD UR16, UR16, 0x78, URZ ;  /* 0x00000078101078a4 */ /* 0x000fe2000f8e023f */
[----:B---34-:R-:W-:-:S11]  /*30c0*/  ULDC UR6, c[0x0][0x2ec] ;  /* 0x0000bb0000067ab9 */ /* 0x018fd60000000800 */
.L_x_55:
        /* <DEDUP_REMOVED lines=14> */
[----:B------:R-:W3:Y:S08]  /*31b0*/  LDSM.16.M88.4 R60, [R148+0x1000] ;  /* 0x00100000943c783b */ /* 0x000ef00000000200 */
[----:B------:R-:W4:Y:S08]  /*31c0*/  LDSM.16.M88.4 R32, [R149+0x6400] ;  /* 0x006400009520783b */ /* 0x000f300000000200 */
[----:B------:R-:W2:Y:S08]  /*31d0*/  LDSM.16.M88.4 R48, [R149+0x6800] ;  /* 0x006800009530783b */ /* 0x000eb00000000200 */
[----:B------:R-:W2:Y:S01]  /*31e0*/  LDSM.16.M88.4 R100, [R149+0x6c00] ;  /* 0x006c00009564783b */ /* 0x000ea20000000200 */
[-C--:B-1----:R-:W-:Y:S07]  /*31f0*/  HMMA.16816.F32 R4, R64, R16.reuse, RZ ;  /* 0x000000104004723c */ /* 0x082fee00000018ff */
[----:B------:R-:W-:Y:S01]  /*3200*/  LDSM.16.M88.4 R104, [R112] ;  /* 0x000000007068783b */ /* 0x000fe20000000200 */
[C---:B---3--:R-:W-:Y:S07]  /*3210*/  HMMA.16816.F32 R8, R60.reuse, R16, RZ ;  /* 0x000000103c08723c */ /* 0x048fee00000018ff */
[----:B------:R-:W1:Y:S01]  /*3220*/  LDSM.16.M88.4 R108, [R150+0x6000] ;  /* 0x00600000966c783b */ /* 0x000e620000000200 */
[-C--:B------:R-:W-:Y:S07]  /*3230*/  HMMA.16816.F32 R12, R60, R18.reuse, RZ ;  /* 0x000000123c0c723c */ /* 0x080fee00000018ff */
[----:B------:R-:W3:Y:S01]  /*3240*/  LDSM.16.M88.4 R112, [R112+0x1000] ;  /* 0x001000007070783b */ /* 0x000ee20000000200 */
[C---:B------:R-:W-:Y:S06]  /*3250*/  HMMA.16816.F32 R16, R64.reuse, R18, RZ ;  /* 0x000000124010723c */ /* 0x040fec00000018ff */
[-C--:B----4-:R-:W-:Y:S06]  /*3260*/  HMMA.16816.F32 R20, R64, R32.reuse, RZ ;  /* 0x000000204014723c */ /* 0x090fec00000018ff */
[C---:B------:R-:W-:Y:S06]  /*3270*/  HMMA.16816.F32 R24, R60.reuse, R32, RZ ;  /* 0x000000203c18723c */ /* 0x040fec00000018ff */
[-C--:B------:R-:W-:Y:S06]  /*3280*/  HMMA.16816.F32 R28, R60, R34.reuse, RZ ;  /* 0x000000223c1c723c */ /* 0x080fec00000018ff */
[C---:B------:R-:W-:Y:S06]  /*3290*/  HMMA.16816.F32 R32, R64.reuse, R34, RZ ;  /* 0x000000224020723c */ /* 0x040fec00000018ff */
[-C--:B--2---:R-:W-:Y:S06]  /*32a0*/  HMMA.16816.F32 R36, R64, R48.reuse, RZ ;  /* 0x000000304024723c */ /* 0x084fec00000018ff */
        /* <DEDUP_REMOVED lines=14> */
[C---:B---3--:R-:W-:Y:S04]  /*3390*/  HMMA.16816.F32 R8, R112.reuse, R108, R8 ;  /* 0x0000006c7008723c */ /* 0x048fe80000001808 */
        /* <DEDUP_REMOVED lines=250> */
[C---:B------:R-:W-:Y:S01]  /*4340*/  @P3 VIADD R4, R102.reuse, 0x38 ;  /* 0x0000003866043836 */ /* 0x040fe20000000000 */
        /* <DEDUP_REMOVED lines=195> */
[----:B------:R-:W-:Y:S01]  /*4f80*/  FADD.FTZ R21, -R111, R21 ;  /* 0x000000156f157221 */ /* 0x000fe20000010100 */
[-C--:B------:R-:W-:Y:S05]  /*4f90*/  HMMA.16816.F32 R44, R104, R142.reuse, R44 ;  /* 0x0000008e682c723c */ /* 0x080fea000000182c */
[----:B------:R-:W-:Y:S01]  /*4fa0*/  FMUL.FTZ R5, R235, R5 ;  /* 0x00000005eb057220 */ /* 0x000fe20000410000 */
[C---:B------:R-:W-:Y:S05]  /*4fb0*/  HMMA.16816.F32 R48, R100.reuse, R142, R48 ;  /* 0x0000008e6430723c */ /* 0x040fea0000001830 */
[C---:B------:R-:W-:Y:S01]  /*4fc0*/  FADD.FTZ R32, -R111.reuse, R32 ;  /* 0x000000206f207221 */ /* 0x040fe20000010100 */
[-C--:B------:R-:W-:Y:S05]  /*4fd0*/  HMMA.16816.F32 R52, R100, R144.reuse, R52 ;  /* 0x000000906434723c */ /* 0x080fea0000001834 */
[C---:B------:R-:W-:Y:S01]  /*4fe0*/  FADD.FTZ R37, -R111.reuse, R37 ;  /* 0x000000256f257221 */ /* 0x040fe20000010100 */
        /* <DEDUP_REMOVED lines=13> */
[----:B------:R-:W-:Y:S01]  /*50c0*/  FADD.FTZ R21, -R111, R33 ;  /* 0x000000216f157221 */ /* 0x000fe20000010100 */
        /* <DEDUP_REMOVED lines=24> */
[----:B------:R-:W-:Y:S01]  /*5250*/  ISETP.GE.AND P2, PT, R224, UR32, PT ;  /* 0x00000020e0007c0c */ /* 0x000fe2000bf46270 */
[----:B------:R-:W-:Y:S04]  /*5260*/  ULOP3.LUT UR10, UR7, 0x1, URZ, 0xc0, !UPT ;  /* 0x00000001070a7892 */ /* 0x000fe8000f8ec03f */
[----:B------:R-:W-:Y:S04]  /*5270*/  UISETP.NE.U32.AND UP1, UPT, UR10, 0x1, UPT ;  /* 0x000000010a00788c */ /* 0x000fe8000bf25070 */
[----:B------:R-:W-:Y:S04]  /*5280*/  USEL UR10, UR60, 0x2000, !UP1 ;  /* 0x000020003c0a7887 */ /* 0x000fe8000c800000 */
[----:B------:R-:W2:Y:S02]  /*5290*/  @!P2 LDC R17, c[0x0][0x244] ;  /* 0x00009100ff11ab82 */ /* 0x000ea40000000800 */
[----:B------:R-:W-:Y:S01]  /*52a0*/  VIADD R162, R162, UR10 ;  /* 0x0000000aa2a27c36 */ /* 0x000fe20008000000 */
[----:B------:R-:W-:Y:S01]  /*52b0*/  IADD3 R148, R148, UR10, RZ ;  /* 0x0000000a94947c10 */ /* 0x000fe2000fffe0ff */
[----:B------:R-:W-:Y:S03]  /*52c0*/  VIADD R229, R229, UR10 ;  /* 0x0000000ae5e57c36 */ /* 0x000fe60008000000 */
[----:B------:R3:W-:Y:S04]  /*52d0*/  @P2 STS [R162], RZ ;  /* 0x000000ffa2002388 */ /* 0x0007e80000000800 */
[----:B------:R3:W-:Y:S04]  /*52e0*/  @P2 STS [R162+0x4], RZ ;  /* 0x000004ffa2002388 */ /* 0x0007e80000000800 */
[----:B------:R3:W-:Y:S04]  /*52f0*/  @P2 STS [R162+0x8], RZ ;  /* 0x000008ffa2002388 */ /* 0x0007e80000000800 */
[----:B------:R3:W-:Y:S01]  /*5300*/  @P2 STS [R162+0xc], RZ ;  /* 0x00000cffa2002388 */ /* 0x0007e20000000800 */
[----:B-1----:R-:W-:Y:S05]  /*5310*/  IMAD.U32 R4, R20, -0x80, RZ ;  /* 0xffffff8014047824 */ /* 0x002fea00078e00ff */
[C---:B------:R-:W-:Y:S04]  /*5320*/  LEA R5, P0, R4.reuse, R218, 0x1 ;  /* 0x000000da04057211 */ /* 0x040fe800078008ff */
[----:B------:R-:W-:Y:S02]  /*5330*/  LEA.HI.X.SX32 R4, R4, R219, 0x1, P0 ;  /* 0x000000db04047211 */ /* 0x000fe400000f0eff */
[----:B------:R-:W-:Y:S03]  /*5340*/  MOV R218, R5 ;  /* 0x0000000500da7202 */ /* 0x000fe60000000f00 */
[----:B------:R-:W-:Y:S01]  /*5350*/  IMAD.MOV.U32 R219, RZ, RZ, R4 ;  /* 0x000000ffffdb7224 */ /* 0x000fe200078e0004 */
[C---:B------:R-:W-:Y:S04]  /*5360*/  @!P2 LEA R4, P0, R20.reuse, R218, 0x7 ;  /* 0x000000da1404a211 */ /* 0x040fe800078038ff */
[----:B------:R-:W-:Y:S01]  /*5370*/  @!PT LDS RZ, [RZ] ;  /* 0x00000000fffff984 */ /* 0x000fe20000000800 */
[----:B------:R-:W-:Y:S01]  /*5380*/  @!PT LDS RZ, [RZ] ;  /* 0x00000000fffff984 */ /* 0x000fe20000000800 */
[----:B------:R-:W-:Y:S01]  /*5390*/  @!PT LDS RZ, [RZ] ;  /* 0x00000000fffff984 */ /* 0x000fe20000000800 */
[----:B------:R3:W-:Y:S01]  /*53a0*/  @!P2 LDGSTS.E.BYPASS.LTC128B.128 [R229], desc[UR8][R218.64] ;  /* 0x00000000dae5afae */ /* 0x0007e2000b901d48 */
[----:B--2---:R-:W-:Y:S03]  /*53b0*/  @!P2 LEA.HI.X R5, R20, R219, R17, 0x7, P0 ;  /* 0x000000db1405a211 */ /* 0x004fe600000f3c11 */
[----:B------:R3:W-:Y:S04]  /*53c0*/  @P2 STS [R162+0x1000], RZ ;  /* 0x001000ffa2002388 */ /* 0x0007e80000000800 */
[----:B------:R3:W-:Y:S04]  /*53d0*/  @P2 STS [R162+0x1004], RZ ;  /* 0x001004ffa2002388 */ /* 0x0007e80000000800 */
[----:B------:R3:W-:Y:S04]  /*53e0*/  @P2 STS [R162+0x1008], RZ ;  /* 0x001008ffa2002388 */ /* 0x0007e80000000800 */
[----:B------:R3:W-:Y:S04]  /*53f0*/  @P2 STS [R162+0x100c], RZ ;  /* 0x00100cffa2002388 */ /* 0x0007e80000000800 */
[----:B------:R-:W-:Y:S01]  /*5400*/  @!PT LDS RZ, [RZ] ;  /* 0x00000000fffff984 */ /* 0x000fe20000000800 */
[----:B------:R-:W-:Y:S01]  /*5410*/  @!PT LDS RZ, [RZ] ;  /* 0x00000000fffff984 */ /* 0x000fe20000000800 */
[----:B------:R-:W-:Y:S01]  /*5420*/  @!PT LDS RZ, [RZ] ;  /* 0x00000000fffff984 */ /* 0x000fe20000000800 */
[----:B------:R3:W-:Y:S04]  /*5430*/  @!P2 LDGSTS.E.BYPASS.LTC128B.128 [R229+0x1000], desc[UR8][R4.64] ;  /* 0x0100000004e5afae */ /* 0x0007e8000b901d48 */
[----:B------:R-:W0:Y:S02]  /*5440*/  LDGDEPBAR ;  /* 0x00000000000079af */ /* 0x000e240000000000 */
.L_x_53:
[----:B------:R1:W-:Y:S01]  /*5450*/  STS [R209+0x8000], R0 ;  /* 0x00800000d1007388 */ /* 0x0003e20000000800 */
[----:B------:R-:W-:Y:S01]  /*5460*/  FMUL.FTZ R6, R194, R6 ;  /* 0x00000006c2067220 */ /* 0x000fe20000410000 */
[----:B---3--:R-:W-:Y:S01]  /*5470*/  FMUL.FTZ R4, R193, R7 ;  /* 0x00000007c1047220 */ /* 0x008fe20000410000 */
[C---:B------:R-:W-:Y:S01]  /*5480*/  FADD.FTZ R19, -R110.reuse, R19 ;  /* 0x000000136e137221 */ /* 0x040fe20000010100 */
[----:B------:R-:W-:Y:S01]  /*5490*/  FADD.FTZ R18, -R110, R18 ;  /* 0x000000126e127221 */ /* 0x000fe20000010100 */
[C---:B-----5:R-:W-:Y:S01]  /*54a0*/  FADD.FTZ R12, -R109.reuse, R12 ;  /* 0x0000000c6d0c7221 */ /* 0x060fe20000010100 */
[C---:B------:R-:W-:Y:S01]  /*54b0*/  FADD.FTZ R13, -R109.reuse, R13 ;  /* 0x0000000d6d0d7221 */ /* 0x040fe20000010100 */
[----:B------:R-:W-:Y:S01]  /*54c0*/  F2FP.F16.F32.PACK_AB R4, R4, R6 ;  /* 0x000000060404723e */ /* 0x000fe200000000ff */
[----:B------:R-:W-:Y:S01]  /*54d0*/  FADD.FTZ R15, -R108, R15 ;  /* 0x0000000f6c0f7221 */ /* 0x000fe20000010100 */
[----:B------:R-:W-:Y:S01]  /*54e0*/  FADD.FTZ R35, -R110, R35 ;  /* 0x000000236e237221 */ /* 0x000fe20000010100 */
[C---:B------:R-:W-:Y:S01]  /*54f0*/  FADD.FTZ R25, -R109.reuse, R25 ;  /* 0x000000196d197221 */ /* 0x040fe20000010100 */
[----:B------:R-:W-:Y:S01]  /*5500*/  FADD.FTZ R27, -R108, R27 ;  /* 0x0000001b6c1b7221 */ /* 0x000fe20000010100 */
[----:B------:R2:W-:Y:S01]  /*5510*/  STS [R209+0x8400], R4 ;  /* 0x00840004d1007388 */ /* 0x0005e20000000800 */
        /* <DEDUP_REMOVED lines=8> */
[----:B------:R-:W-:Y:S01]  /*55a0*/  FMUL.FTZ R8, R202, R8 ;  /* 0x00000008ca087220 */ /* 0x000fe20000410000 */
[----:B------:R-:W-:Y:S01]  /*55b0*/  FMUL.FTZ R9, R201, R9 ;  /* 0x00000009c9097220 */ /* 0x000fe20000410000 */
[----:B------:R-:W-:Y:S01]  /*55c0*/  FMUL.FTZ R10, R214, R10 ;  /* 0x0000000ad60a7220 */ /* 0x000fe20000410000 */
[C---:B------:R-:W-:Y:S01]  /*55d0*/  FADD.FTZ R22, -R110.reuse, R22 ;  /* 0x000000166e167221 */ /* 0x040fe20000010100 */
[----:B-1----:R-:W-:Y:S01]  /*55e0*/  FMUL.FTZ R0, R183, R19 ;  /* 0x00000013b7007220 */ /* 0x002fe20000410000 */
[----:B------:R-:W-:Y:S01]  /*55f0*/  F2FP.F16.F32.PACK_AB R19, R13, R12 ;  /* 0x0000000c0d13723e */ /* 0x000fe200000000ff */
[C---:B------:R-:W-:Y:S01]  /*5600*/  FADD.FTZ R12, -R109.reuse, R57 ;  /* 0x000000396d0c7221 */ /* 0x040fe20000010100 */
[----:B------:R-:W-:Y:S01]  /*5610*/  FADD.FTZ R23, -R110, R23 ;  /* 0x000000176e177221 */ /* 0x000fe20000010100 */
[----:B------:R-:W-:Y:S01]  /*5620*/  FMUL.FTZ R14, R212, R14 ;  /* 0x0000000ed40e7220 */ /* 0x000fe20000410000 */
[----:B------:R-:W-:Y:S01]  /*5630*/  F2FP.F16.F32.PACK_AB R0, R0, R18 ;  /* 0x000000120000723e */ /* 0x000fe200000000ff */
[----:B------:R-:W-:Y:S01]  /*5640*/  FADD.FTZ R29, -R109, R29 ;  /* 0x0000001d6d1d7221 */ /* 0x000fe20000010100 */
[----:B------:R-:W-:Y:S01]  /*5650*/  FMUL.FTZ R18, R191, R25 ;  /* 0x00000019bf127220 */ /* 0x000fe20000410000 */
[----:B------:R-:W-:Y:S01]  /*5660*/  FADD.FTZ R31, -R108, R31 ;  /* 0x0000001f6c1f7221 */ /* 0x000fe20000010100 */
[----:B------:R-:W-:Y:S01]  /*5670*/  FMUL.FTZ R12, R168, R12 ;  /* 0x0000000ca80c7220 */ /* 0x000fe20000410000 */
[----:B------:R1:W-:Y:S01]  /*5680*/  STS [R208+0x8400], R0 ;  /* 0x00840000d0007388 */ /* 0x0003e20000000800 */
[----:B------:R-:W-:Y:S01]  /*5690*/  FMUL.FTZ R22, R182, R22 ;  /* 0x00000016b6167220 */ /* 0x000fe20000410000 */
[----:B--2---:R-:W-:Y:S01]  /*56a0*/  FADD.FTZ R4, -R109, R56 ;  /* 0x000000386d047221 */ /* 0x004fe20000010100 */
[----:B------:R-:W-:Y:S01]  /*56b0*/  FMUL.FTZ R23, R181, R23 ;  /* 0x00000017b5177220 */ /* 0x000fe20000410000 */
[C---:B------:R-:W-:Y:S01]  /*56c0*/  FADD.FTZ R34, -R110.reuse, R34 ;  /* 0x000000226e227221 */ /* 0x040fe20000010100 */
[C---:B------:R-:W-:Y:S01]  /*56d0*/  FADD.FTZ R17, -R110.reuse, R54 ;  /* 0x000000366e117221 */ /* 0x040fe20000010100 */
[----:B------:R-:W-:Y:S01]  /*56e0*/  FMUL.FTZ R4, R169, R4 ;  /* 0x00000004a9047220 */ /* 0x000fe20000410000 */
[C---:B------:R-:W-:Y:S01]  /*56f0*/  FADD.FTZ R7, -R110.reuse, R55 ;  /* 0x000000376e077221 */ /* 0x040fe20000010100 */
[C---:B------:R-:W-:Y:S01]  /*5700*/  FADD.FTZ R6, -R110.reuse, R66 ;  /* 0x000000426e067221 */ /* 0x040fe20000010100 */
[----:B------:R-:W-:Y:S01]  /*5710*/  FADD.FTZ R5, -R110, R67 ;  /* 0x000000436e057221 */ /* 0x000fe20000010100 */
[----:B------:R-:W-:Y:S01]  /*5720*/  F2FP.F16.F32.PACK_AB R23, R23, R22 ;  /* 0x000000161717723e */ /* 0x000fe200000000ff */
[----:B------:R-:W-:Y:S01]  /*5730*/  FMUL.FTZ R34, R176, R34 ;  /* 0x00000022b0227220 */ /* 0x000fe20000410000 */
[----:B------:R-:W-:Y:S01]  /*5740*/  F2FP.F16.F32.PACK_AB R12, R12, R4 ;  /* 0x000000040c0c723e */ /* 0x000fe200000000ff */
[----:B------:R-:W-:Y:S01]  /*5750*/  FADD.FTZ R4, -R108, R11 ;  /* 0x0000000b6c047221 */ /* 0x000fe20000010100 */
[----:B------:R-:W-:Y:S01]  /*5760*/  FMUL.FTZ R22, R174, R35 ;  /* 0x00000023ae167220 */ /* 0x000fe20000410000 */
[----:B------:R-:W-:Y:S01]  /*5770*/  FADD.FTZ R24, -R109, R24 ;  /* 0x000000186d187221 */ /* 0x000fe20000010100 */
        /* <DEDUP_REMOVED lines=8> */
[----:B------:R-:W-:Y:S01]  /*5800*/  FMUL.FTZ R26, R199, R26 ;  /* 0x0000001ac71a7220 */ /* 0x000fe20000410000 */
[----:B-1----:R-:W-:Y:S01]  /*5810*/  F2FP.F16.F32.PACK_AB R0, R9, R8 ;  /* 0x000000080900723e */ /* 0x002fe200000000ff */
[----:B------:R-:W-:Y:S01]  /*5820*/  FMUL.FTZ R9, R211, R15 ;  /* 0x0000000fd3097220 */ /* 0x000fe20000410000 */
[----:B------:R-:W-:Y:S01]  /*5830*/  STS [R209+0xa400], R10 ;  /* 0x00a4000ad1007388 */ /* 0x000fe20000000800 */
[----:B------:R-:W-:Y:S01]  /*5840*/  FMUL.FTZ R8, R197, R27 ;  /* 0x0000001bc5087220 */ /* 0x000fe20000410000 */
[----:B------:R-:W-:Y:S01]  /*5850*/  F2FP.F16.F32.PACK_AB R22, R22, R34 ;  /* 0x000000221616723e */ /* 0x000fe200000000ff */
[----:B------:R-:W-:Y:S01]  /*5860*/  FADD.FTZ R28, -R109, R28 ;  /* 0x0000001c6d1c7221 */ /* 0x000fe20000010100 */
[----:B------:R1:W-:Y:S01]  /*5870*/  STS [R209+0xa000], R0 ;  /* 0x00a00000d1007388 */ /* 0x0003e20000000800 */
[----:B------:R-:W-:Y:S01]  /*5880*/  F2FP.F16.F32.PACK_AB R9, R9, R14 ;  /* 0x0000000e0909723e */ /* 0x000fe200000000ff */
        /* <DEDUP_REMOVED lines=25> */
[----:B------:R-:W-:Y:S01]  /*5a20*/  FADD.FTZ R41, -R109, R41 ;  /* 0x000000296d297221 */ /* 0x000fe20000010100 */
[----:B------:R-:W-:Y:S01]  /*5a30*/  STS [R210+0xa000], R18 ;  /* 0x00a00012d2007388 */ /* 0x000fe20000000800 */
[----:B------:R-:W-:Y:S01]  /*5a40*/  FMUL.FTZ R50, R166, R50 ;  /* 0x00000032a6327220 */ /* 0x000fe20000410000 */
[----:B------:R-:W-:Y:S01]  /*5a50*/  FMUL.FTZ R51, R165, R51 ;  /* 0x00000033a5337220 */ /* 0x000fe20000410000 */
[C---:B------:R-:W-:Y:S01]  /*5a60*/  FADD.FTZ R42, -R108.reuse, R42 ;  /* 0x0000002a6c2a7221 */ /* 0x040fe20000010100 */
[----:B------:R-:W-:Y:S01]  /*5a70*/  STS [R210+0xa400], R8 ;  /* 0x00a40008d2007388 */ /* 0x000fe20000000800 */
[----:B------:R-:W-:Y:S01]  /*5a80*/  FADD.FTZ R43, -R108, R43 ;  /* 0x0000002b6c2b7221 */ /* 0x000fe20000010100 */
[----:B------:R-:W-:Y:S01]  /*5a90*/  F2FP.F16.F32.PACK_AB R38, R39, R38 ;  /* 0x000000262726723e */ /* 0x000fe200000000ff */
[----:B------:R-:W-:Y:S01]  /*5aa0*/  FMUL.FTZ R16, R179, R41 ;  /* 0x00000029b3107220 */ /* 0x000fe20000410000 */
[----:B------:R-:W-:Y:S01]  /*5ab0*/  STS [R207+0xa000], R17 ;  /* 0x00a00011cf007388 */ /* 0x000fe20000000800 */
[----:B------:R-:W-:Y:S01]  /*5ac0*/  FMUL.FTZ R42, R190, R42 ;  /* 0x0000002abe2a7220 */ /* 0x000fe20000410000 */
[----:B------:R-:W-:Y:S01]  /*5ad0*/  FMUL.FTZ R5, R187, R43 ;  /* 0x0000002bbb057220 */ /* 0x000fe20000410000 */
[C---:B------:R-:W-:Y:S01]  /*5ae0*/  FADD.FTZ R44, -R109.reuse, R44 ;  /* 0x0000002c6d2c7221 */ /* 0x040fe20000010100 */
[----:B------:R-:W-:Y:S01]  /*5af0*/  STS [R207+0xa400], R6 ;  /* 0x00a40006cf007388 */ /* 0x000fe20000000800 */
        /* <DEDUP_REMOVED lines=36> */
[----:B------:R-:W-:Y:S02]  /*5d40*/  MOV R54, R222 ;  /* 0x000000de00367202 */ /* 0x000fe40000000f00 */
[----:B------:R-:W-:Y:S01]  /*5d50*/  MOV R55, R221 ;  /* 0x000000dd00377202 */ /* 0x000fe20000000f00 */
[----:B------:R-:W-:Y:S04]  /*5d60*/  STS [R206+0x8400], R21 ;  /* 0x00840015ce007388 */ /* 0x000fe80000000800 */
        /* <DEDUP_REMOVED lines=13> */
[----:B------:R-:W4:Y:S04]  /*5e40*/  LDSM.16.MT88.4 R24, [R2+0x14800] ;  /* 0x014800000218783b */ /* 0x000f280000004200 */
[----:B------:R-:W-:Y:S04]  /*5e50*/  LDSM.16.MT88.4 R28, [R0+0x4800] ;  /* 0x00480000001c783b */ /* 0x000fe80000004200 */
[----:B------:R-:W-:Y:S01]  /*5e60*/  LDSM.16.MT88.4 R32, [R2+0x15000] ;  /* 0x015000000220783b */ /* 0x000fe20000004200 */
[-C--:B-1----:R-:W-:Y:S06]  /*5e70*/  HMMA.16816.F32 R68, R4, R8.reuse, R68 ;  /* 0x000000080444723c */ /* 0x082fec0000001844 */
[C---:B--2---:R-:W-:Y:S06]  /*5e80*/  HMMA.16816.F32 R72, R12.reuse, R8, R72 ;  /* 0x000000080c48723c */ /* 0x044fec0000001848 */
[-C--:B------:R-:W-:Y:S01]  /*5e90*/  HMMA.16816.F32 R76, R12, R10.reuse, R76 ;  /* 0x0000000a0c4c723c */ /* 0x080fe2000000184c */
[----:B------:R-:W1:Y:S05]  /*5ea0*/  LDSM.16.MT88.4 R12, [R2+0x11000] ;  /* 0x01100000020c783b */ /* 0x000e6a0000004200 */
[----:B------:R-:W-:Y:S01]  /*5eb0*/  HMMA.16816.F32 R80, R4, R10, R80 ;  /* 0x0000000a0450723c */ /* 0x000fe20000001850 */
[----:B------:R-:W-:Y:S04]  /*5ec0*/  LDSM.16.MT88.4 R4, [R2+0x11800] ;  /* 0x011800000204783b */ /* 0x000fe80000004200 */
[----:B------:R-:W2:Y:S01]  /*5ed0*/  LDSM.16.MT88.4 R8, [R0+0x4c00] ;  /* 0x004c00000008783b */ /* 0x000ea20000004200 */
[-C--:B---3--:R-:W-:Y:S06]  /*5ee0*/  HMMA.16816.F32 R68, R16, R20.reuse, R68 ;  /* 0x000000141044723c */ /* 0x088fec0000001844 */
[C---:B----4-:R-:W-:Y:S06]  /*5ef0*/  HMMA.16816.F32 R72, R24.reuse, R20, R72 ;  /* 0x000000141848723c */ /* 0x050fec0000001848 */
[-C--:B------:R-:W-:Y:S01]  /*5f00*/  HMMA.16816.F32 R76, R24, R22.reuse, R76 ;  /* 0x00000016184c723c */ /* 0x080fe2000000184c */
[----:B------:R-:W3:Y:S05]  /*5f10*/  LDSM.16.MT88.4 R24, [R2+0x15800] ;  /* 0x015800000218783b */ /* 0x000eea0000004200 */
[----:B------:R-:W-:Y:S01]  /*5f20*/  HMMA.16816.F32 R80, R16, R22, R80 ;  /* 0x000000161050723c */ /* 0x000fe20000001850 */
[----:B------:R-:W-:Y:S04]  /*5f30*/  LDSM.16.MT88.4 R16, [R2+0x12000] ;  /* 0x012000000210783b */ /* 0x000fe80000004200 */
[----:B------:R-:W4:Y:S01]  /*5f40*/  LDSM.16.MT88.4 R20, [R0+0x5000] ;  /* 0x005000000014783b */ /* 0x000f220000004200 */
[-C--:B-1----:R-:W-:Y:S06]  /*5f50*/  HMMA.16816.F32 R68, R12, R28.reuse, R68 ;  /* 0x0000001c0c44723c */ /* 0x082fec0000001844 */
[C---:B------:R-:W-:Y:S06]  /*5f60*/  HMMA.16816.F32 R72, R32.reuse, R28, R72 ;  /* 0x0000001c2048723c */ /* 0x040fec0000001848 */
[-C--:B------:R-:W-:Y:S01]  /*5f70*/  HMMA.16816.F32 R76, R32, R30.reuse, R76 ;  /* 0x0000001e204c723c */ /* 0x080fe2000000184c */
[----:B------:R-:W1:Y:S05]  /*5f80*/  LDSM.16.MT88.4 R32, [R2+0x16000] ;  /* 0x016000000220783b */ /* 0x000e6a0000004200 */
[----:B------:R-:W-:Y:S01]  /*5f90*/  HMMA.16816.F32 R80, R12, R30, R80 ;  /* 0x0000001e0c50723c */ /* 0x000fe20000001850 */
[----:B------:R-:W-:Y:S04]  /*5fa0*/  LDSM.16.MT88.4 R12, [R2+0x12800] ;  /* 0x01280000020c783b */ /* 0x000fe80000004200 */
[----:B------:R-:W-:Y:S01]  /*5fb0*/  LDSM.16.MT88.4 R28, [R2+0x16800] ;  /* 0x01680000021c783b */ /* 0x000fe20000004200 */
[-C--:B--2---:R-:W-:Y:S06]  /*5fc0*/  HMMA.16816.F32 R68, R4, R8.reuse, R68 ;  /* 0x000000080444723c */ /* 0x084fec0000001844 */
[C---:B---3--:R-:W-:Y:S06]  /*5fd0*/  HMMA.16816.F32 R72, R24.reuse, R8, R72 ;  /* 0x000000081848723c */ /* 0x048fec0000001848 */
[-C--:B------:R-:W-:Y:S01]  /*5fe0*/  HMMA.16816.F32 R76, R24, R10.reuse, R76 ;  /* 0x0000000a184c723c */ /* 0x080fe2000000184c */
[----:B------:R-:W2:Y:S05]  /*5ff0*/  LDSM.16.MT88.4 R24, [R0+0x5400] ;  /* 0x005400000018783b */ /* 0x000eaa0000004200 */
[----:B------:R-:W-:Y:S01]  /*6000*/  HMMA.16816.F32 R80, R4, R10, R80 ;  /* 0x0000000a0450723c */ /* 0x000fe20000001850 */
[----:B------:R-:W-:Y:S04]  /*6010*/  LDSM.16.MT88.4 R4, [R2+0x13000] ;  /* 0x013000000204783b */ /* 0x000fe80000004200 */
[----:B------:R-:W3:Y:S01]  /*6020*/  LDSM.16.MT88.4 R8, [R0+0x5800] ;  /* 0x005800000008783b */ /* 0x000ee20000004200 */
[-C--:B----4-:R-:W-:Y:S06]  /*6030*/  HMMA.16816.F32 R68, R16, R20.reuse, R68 ;  /* 0x000000141044723c */ /* 0x090fec0000001844 */
[C---:B-1----:R-:W-:Y:S06]  /*6040*/  HMMA.16816.F32 R72, R32.reuse, R20, R72 ;  /* 0x000000142048723c */ /* 0x042fec0000001848 */
[-C--:B------:R-:W-:Y:S01]  /*6050*/  HMMA.16816.F32 R76, R32, R22.reuse, R76 ;  /* 0x00000016204c723c */ /* 0x080fe2000000184c */
[----:B------:R-:W1:Y:S05]  /*6060*/  LDSM.16.MT88.4 R32, [R2+0x17000] ;  /* 0x017000000220783b */ /* 0x000e6a0000004200 */
[----:B------:R-:W-:Y:S01]  /*6070*/  HMMA.16816.F32 R80, R16, R22, R80 ;  /* 0x000000161050723c */ /* 0x000fe20000001850 */
[----:B------:R-:W-:Y:S04]  /*6080*/  LDSM.16.MT88.4 R16, [R2+0x13800] ;  /* 0x013800000210783b */ /* 0x000fe80000004200 */
[----:B------:R-:W4:Y:S01]  /*6090*/  LDSM.16.MT88.4 R20, [R0+0x5c00] ;  /* 0x005c00000014783b */ /* 0x000f220000004200 */
[-C--:B--2---:R-:W-:Y:S06]  /*60a0*/  HMMA.16816.F32 R68, R12, R24.reuse, R68 ;  /* 0x000000180c44723c */ /* 0x084fec0000001844 */
[C---:B------:R-:W-:Y:S01]  /*60b0*/  HMMA.16816.F32 R72, R28.reuse, R24, R72 ;  /* 0x000000181c48723c */ /* 0x040fe20000001848 */
[----:B------:R-:W2:Y:S05]  /*60c0*/  S2R R24, SR_TID.X ;  /* 0x0000000000187919 */ /* 0x000eaa0000002100 */
[-C--:B------:R-:W-:Y:S01]  /*60d0*/  HMMA.16816.F32 R76, R28, R26.reuse, R76 ;  /* 0x0000001a1c4c723c */ /* 0x080fe2000000184c */
[----:B------:R-:W2:Y:S01]  /*60e0*/  LDSM.16.MT88.4 R28, [R2+0x17800] ;  /* 0x01780000021c783b */ /* 0x000ea20000004200 */
[----:B------:R-:W-:Y:S04]  /*60f0*/  BAR.SYNC.DEFER_BLOCKING 0x0 ;  /* 0x0000000000007b1d */ /* 0x000fe80000010000 */
[----:B------:R-:W-:Y:S06]  /*6100*/  HMMA.16816.F32 R80, R12, R26, R80 ;  /* 0x0000001a0c50723c */ /* 0x000fec0000001850 */
[-C--:B---3--:R-:W-:Y:S06]  /*6110*/  HMMA.16816.F32 R68, R4, R8.reuse, R68 ;  /* 0x000000080444723c */ /* 0x088fec0000001844 */
[C---:B-1----:R-:W-:Y:S06]  /*6120*/  HMMA.16816.F32 R72, R32.reuse, R8, R72 ;  /* 0x000000082048723c */ /* 0x042fec0000001848 */
[-C--:B------:R-:W-:Y:S06]  /*6130*/  HMMA.16816.F32 R76, R32, R10.reuse, R76 ;  /* 0x0000000a204c723c */ /* 0x080fec000000184c */
[----:B------:R-:W-:Y:S06]  /*6140*/  HMMA.16816.F32 R80, R4, R10, R80 ;  /* 0x0000000a0450723c */ /* 0x000fec0000001850 */
[-C--:B----4-:R-:W-:Y:S05]  /*6150*/  HMMA.16816.F32 R68, R16, R20.reuse, R68 ;  /* 0x000000141044723c */ /* 0x090fea0000001844 */
[----:B--2---:R-:W-:Y:S01]  /*6160*/  SHF.R.S32.HI R5, RZ, 0x1f, R24 ;  /* 0x0000001fff057819 */ /* 0x004fe20000011418 */
[C---:B------:R-:W-:Y:S05]  /*6170*/  HMMA.16816.F32 R72, R28.reuse, R20, R72 ;  /* 0x000000141c48723c */ /* 0x040fea0000001848 */
[CC--:B------:R-:W-:Y:S01]  /*6180*/  LEA.HI R4, R5.reuse, R24.reuse, RZ, 0x3 ;  /* 0x0000001805047211 */ /* 0x0c0fe200078f18ff */
[-C--:B------:R-:W-:Y:S05]  /*6190*/  HMMA.16816.F32 R76, R28, R22.reuse, R76 ;  /* 0x000000161c4c723c */ /* 0x080fea000000184c */
[----:B------:R-:W-:Y:S01]  /*61a0*/  SHF.R.S32.HI R4, RZ, 0x3, R4 ;  /* 0x00000003ff047819 */ /* 0x000fe20000011404 */
[----:B------:R-:W-:Y:S05]  /*61b0*/  HMMA.16816.F32 R80, R16, R22, R80 ;  /* 0x000000161050723c */ /* 0x000fea0000001850 */
[----:B------:R-:W-:Y:S02]  /*61c0*/  LEA.HI R5, R5, R24, RZ, 0x2 ;  /* 0x0000001805057211 */ /* 0x000fe400078f10ff */
[----:B------:R-:W-:Y:S04]  /*61d0*/  SHF.L.U32 R4, R4, 0x6, RZ ;  /* 0x0000000604047819 */ /* 0x000fe800000006ff */
[----:B------:R-:W-:Y:S02]  /*61e0*/  LEA.HI R5, R5, R238, RZ, 0x1 ;  /* 0x000000ee05057211 */ /* 0x000fe400078f08ff */
[----:B------:R-:W-:Y:S02]  /*61f0*/  LOP3.LUT R4, R4, 0xc0, RZ, 0xc0, !PT ;  /* 0x000000c004047812 */ /* 0x000fe400078ec0ff */
[----:B------:R-:W-:Y:S02]  /*6200*/  LOP3.LUT R5, R5, 0x7fffffe, RZ, 0xc0, !PT ;  /* 0x07fffffe05057812 */ /* 0x000fe400078ec0ff */
[----:B------:R-:W-:Y:S02]  /*6210*/  LOP3.LUT R6, R4, 0x18, R224, 0xf8, !PT ;  /* 0x0000001804067812 */ /* 0x000fe400078ef8e0 */
[----:B------:R-:W-:Y:S02]  /*6220*/  SHF.R.U32.HI R4, RZ, 0x3, R4 ;  /* 0x00000003ff047819 */ /* 0x000fe40000011604 */
[----:B------:R-:W-:Y:S02]  /*6230*/  IADD3 R5, R238, -R5, RZ ;  /* 0x80000005ee057210 */ /* 0x000fe40007ffe0ff */
[----:B------:R-:W-:Y:S02]  /*6240*/  LOP3.LUT R4, R6, R4, RZ, 0x3c, !PT ;  /* 0x0000000406047212 */ /* 0x000fe400078e3cff */
[----:B------:R-:W-:Y:S04]  /*6250*/  LEA R5, R249, R5, 0x3 ;  /* 0x00000005f9057211 */ /* 0x000fe800078e18ff */
[----:B------:R-:W-:Y:S04]  /*6260*/  LEA R4, R5, R4, 0x5 ;  /* 0x0000000405047211 */ /* 0x000fe800078e28ff */
[----:B------:R-:W-:Y:S01]  /*6270*/  LEA R52, R4, UR4, 0x1 ;  /* 0x0000000404347c11 */ /* 0x000fe2000f8e08ff */
[----:B------:R-:W-:Y:S06]  /*6280*/  @!P1 BRA `(.L_x_54) ;  /* 0x0000000000609947 */ /* 0x000fec0003800000 */
[----:B------:R-:W1:Y:S01]  /*6290*/  LDC R7, c[0x0][0x420] ;  /* 0x00010800ff077b82 */ /* 0x000e620000000800 */
[----:B------:R-:W-:Y:S11]  /*62a0*/  ISETP.GE.AND P2, PT, R224, UR32, PT ;  /* 0x00000020e0007c0c */ /* 0x000ff6000bf46270 */
[----:B------:R-:W-:Y:S02]  /*62b0*/  @!UPT UIADD3 URZ, URZ, URZ, URZ ;  /* 0x0000003f3f3ff290 */ /* 0x000fe4000fffe03f */
[----:B------:R2:W-:Y:S01]  /*62c0*/  @P2 STS [R52+0x4000], RZ ;  /* 0x004000ff34002388 */ /* 0x0005e20000000800 */
[----:B------:R-:W3:Y:S03]  /*62d0*/  @!P2 LDC R6, c[0x0][0x424] ;  /* 0x00010900ff06ab82 */ /* 0x000ee60000000800 */
[----:B------:R2:W-:Y:S04]  /*62e0*/  @P2 STS [R52+0x4004], RZ ;  /* 0x004004ff34002388 */ /* 0x0005e80000000800 */
[----:B------:R2:W-:Y:S01]  /*62f0*/  @P2 STS.64 [R52+0x4008], RZ ;  /* 0x004008ff34002388 */ /* 0x0005e20000000a00 */
[C---:B-1----:R-:W-:Y:S05]  /*6300*/  IMAD.U32 R4, R7.reuse, -0x80, RZ ;  /* 0xffffff8007047824 */ /* 0x042fea00078e00ff */
[C---:B------:R-:W-:Y:S04]  /*6310*/  LEA R5, P0, R4.reuse, R216, 0x1 ;  /* 0x000000d804057211 */ /* 0x040fe800078008ff */
[----:B------:R-:W-:Y:S01]  /*6320*/  LEA.HI.X.SX32 R4, R4, R217, 0x1, P0 ;  /* 0x000000d904047211 */ /* 0x000fe200000f0eff */
[----:B------:R-:W-:Y:S04]  /*6330*/  IMAD.MOV.U32 R216, RZ, RZ, R5 ;  /* 0x000000ffffd87224 */ /* 0x000fe800078e0005 */
[----:B------:R-:W-:Y:S01]  /*6340*/  IMAD.MOV.U32 R217, RZ, RZ, R4 ;  /* 0x000000ffffd97224 */ /* 0x000fe200078e0004 */
[C---:B------:R-:W-:Y:S04]  /*6350*/  @!P2 LEA R4, P0, R7.reuse, R216, 0x7 ;  /* 0x000000d80704a211 */ /* 0x040fe800078038ff */
[----:B------:R-:W-:Y:S01]  /*6360*/  @!PT LDS RZ, [RZ] ;  /* 0x00000000fffff984 */ /* 0x000fe20000000800 */
[----:B------:R-:W-:Y:S01]  /*6370*/  @!PT LDS RZ, [RZ] ;  /* 0x00000000fffff984 */ /* 0x000fe20000000800 */
[----:B------:R-:W-:Y:S01]  /*6380*/  @!PT LDS RZ, [RZ] ;  /* 0x00000000fffff984 */ /* 0x000fe20000000800 */
[----:B------:R2:W-:Y:S01]  /*6390*/  @!P2 LDGSTS.E.BYPASS.LTC128B.128 [R52+0x4000], desc[UR8][R216.64] ;  /* 0x04000000d834afae */ /* 0x0005e2000b901d48 */
[----:B---3--:R-:W-:Y:S03]  /*63a0*/  @!P2 LEA.HI.X R5, R7, R217, R6, 0x7, P0 ;  /* 0x000000d90705a211 */ /* 0x008fe600000f3c06 */
[----:B------:R2:W-:Y:S04]  /*63b0*/  @P2 STS.128 [R52+0x5000], RZ ;  /* 0x005000ff34002388 */ /* 0x0005e80000000c00 */
[----:B------:R-:W-:Y:S01]  /*63c0*/  @!PT LDS RZ, [RZ] ;  /* 0x00000000fffff984 */ /* 0x000fe20000000800 */
[----:B------:R-:W-:Y:S01]  /*63d0*/  @!PT LDS RZ, [RZ] ;  /* 0x00000000fffff984 */ /* 0x000fe20000000800 */
[----:B------:R-:W-:Y:S01]  /*63e0*/  @!PT LDS RZ, [RZ] ;  /* 0x00000000fffff984 */ /* 0x000fe20000000800 */
[----:B------:R2:W-:Y:S04]  /*63f0*/  @!P2 LDGSTS.E.BYPASS.LTC128B.128 [R52+0x5000], desc[UR8][R4.64] ;  /* 0x050000000434afae */ /* 0x0005e8000b901d48 */
[----:B------:R-:W0:Y:S02]  /*6400*/  LDGDEPBAR ;  /* 0x00000000000079af */ /* 0x000e240000000000 */
.L_x_54:
[----:B------:R-:W-:Y:S01]  /*6410*/  LDSM.16.M88.4 R16, [R151] ;  /* 0x000000009710783b */ /* 0x000fe20000000200 */
[----:B------:R-:W-:Y:S01]  /*6420*/  IMAD.U32 R59, RZ, RZ, UR22 ;  /* 0x00000016ff3b7e24 */ /* 0x000fe2000f8e00ff */
[----:B------:R-:W-:Y:S01]  /*6430*/  MOV R56, UR19 ;  /* 0x0000001300387c02 */ /* 0x000fe20008000f00 */
[----:B------:R-:W-:Y:S01]  /*6440*/  IMAD.U32 R58, RZ, RZ, UR21 ;  /* 0x00000015ff3a7e24 */ /* 0x000fe2000f8e00ff */
[----:B------:R-:W2:Y:S01]  /*6450*/  LDSM.16.MT88.4 R20, [R0+0x6000] ;  /* 0x006000000014783b */ /* 0x000ea20000004200 */
[----:B------:R-:W-:Y:S01]  /*6460*/  IMAD.U32 R57, RZ, RZ, UR20 ;  /* 0x00000014ff397e24 */ /* 0x000fe2000f8e00ff */
[----:B------:R-:W-:Y:S01]  /*6470*/  ULOP3.LUT UR10, UR7, 0x1, URZ, 0xc0, !UPT ;  /* 0x00000001070a7892 */ /* 0x000fe2000f8ec03f */
[----:B------:R-:W-:Y:S01]  /*6480*/  IMAD.U32 R53, RZ, RZ, UR16 ;  /* 0x00000010ff357e24 */ /* 0x000fe2000f8e00ff */
[----:B------:R-:W1:Y:S02]  /*6490*/  LDSM.16.M88.4 R12, [R151+0x2000] ;  /* 0x00200000970c783b */ /* 0x000e640000000200 */
        /* <DEDUP_REMOVED lines=9> */
[-C--:B--2---:R-:W-:Y:S06]  /*6530*/  HMMA.16816.F32 R4, R16, R20.reuse, RZ ;  /* 0x000000141004723c */ /* 0x084fec00000018ff */
[C---:B-1----:R-:W-:Y:S06]  /*6540*/  HMMA.16816.F32 R8, R12.reuse, R20, RZ ;  /* 0x000000140c08723c */ /* 0x042fec00000018ff */
        /* <DEDUP_REMOVED lines=197> */
[----:B------:R-:W2:Y:S01]  /*71a0*/  LDL R60, [R1] ;  /* 0x00000000013c7983 */ /* 0x000ea20000100800 */
        /* <DEDUP_REMOVED lines=18> */
[----:B------:R-:W-:Y:S01]  /*72d0*/  F2FP.F16.F32.PACK_AB R9, R9, R84 ;  /* 0x000000540909723e */ /* 0x000fe200000000ff */
[----:B------:R-:W-:Y:S01]  /*72e0*/  BAR.SYNC.DEFER_BLOCKING 0x0 ;  /* 0x0000000000007b1d */ /* 0x000fe20000010000 */
[----:B------:R-:W-:Y:S01]  /*72f0*/  F2FP.F16.F32.PACK_AB R8, R8, R86 ;  /* 0x000000560808723e */ /* 0x000fe200000000ff */
[----:B------:R-:W-:Y:S01]  /*7300*/  UISETP.NE.AND UP0, UPT, UR34, -0x1, UPT ;  /* 0xffffffff2200788c */ /* 0x000fe2000bf05270 */
[----:B------:R-:W-:-:S02]  /*7310*/  F2FP.F16.F32.PACK_AB R5, R5, R96 ;  /* 0x000000600505723e */ /* 0x000fc400000000ff */
[----:B------:R-:W-:Y:S02]  /*7320*/  F2FP.F16.F32.PACK_AB R4, R4, R98 ;  /* 0x000000620404723e */ /* 0x000fe400000000ff */
[----:B------:R-:W-:Y:S02]  /*7330*/  F2FP.F16.F32.PACK_AB R7, R7, R88 ;  /* 0x000000580707723e */ /* 0x000fe400000000ff */
[----:B------:R-:W-:Y:S02]  /*7340*/  F2FP.F16.F32.PACK_AB R6, R6, R90 ;  /* 0x0000005a0606723e */ /* 0x000fe400000000ff */
[----:B------:R-:W-:Y:S02]  /*7350*/  F2FP.F16.F32.PACK_AB R3, R3, R92 ;  /* 0x0000005c0303723e */ /* 0x000fe400000000ff */
[----:B------:R-:W-:Y:S01]  /*7360*/  F2FP.F16.F32.PACK_AB R0, R0, R94 ;  /* 0x0000005e0000723e */ /* 0x000fe200000000ff */
[----:B------:R-:W-:Y:S01]  /*7370*/  @UP0 UIADD3 UR12, UR31, UR34, URZ ;  /* 0x000000221f0c0290 */ /* 0x000fe2000fffe03f */
[----:B------:R-:W-:Y:S01]  /*7380*/  F2FP.F16.F32.PACK_AB R70, R71, R70 ;  /* 0x000000464746723e */ /* 0x000fe200000000ff */
[----:B------:R-:W-:Y:S01]  /*7390*/  @UP0 ULDC.64 UR6, c[0x0][0x450] ;  /* 0x0001140000060ab9 */ /* 0x000fe20000000a00 */
[----:B------:R-:W-:Y:S01]  /*73a0*/  F2FP.F16.F32.PACK_AB R80, R81, R80 ;  /* 0x000000505150723e */ /* 0x000fe200000000ff */
[----:B------:R-:W-:Y:S01]  /*73b0*/  @UP0 UIMAD.WIDE.U32 UR10, UR12, UR6, URZ ;  /* 0x000000060c0a02a5 */ /* 0x000fe2000f8e003f */
[----:B------:R-:W-:Y:S01]  /*73c0*/  F2FP.F16.F32.PACK_AB R82, R83, R82 ;  /* 0x000000525352723e */ /* 0x000fe200000000ff */
[----:B------:R-:W-:Y:S01]  /*73d0*/  @UP0 UIMAD UR12, UR12, UR7, URZ ;  /* 0x000000070c0c02a4 */ /* 0x000fe2000f8e023f */
[----:B------:R-:W-:-:S02]  /*73e0*/  F2FP.F16.F32.PACK_AB R72, R73, R72 ;  /* 0x000000484948723e */ /* 0x000fc400000000ff */
[----:B------:R-:W-:Y:S01]  /*73f0*/  F2FP.F16.F32.PACK_AB R74, R75, R74 ;  /* 0x0000004a4b4a723e */ /* 0x000fe200000000ff */
[----:B------:R1:W-:Y:S01]  /*7400*/  STS [R252], R9 ;  /* 0x00000009fc007388 */ /* 0x0003e20000000800 */
[----:B------:R-:W-:Y:S01]  /*7410*/  F2FP.F16.F32.PACK_AB R76, R77, R76 ;  /* 0x0000004c4d4c723e */ /* 0x000fe200000000ff */
[----:B------:R-:W-:Y:S01]  /*7420*/  @UP0 UIADD3 UR20, UR11, UR12, URZ ;  /* 0x0000000c0b140290 */ /* 0x000fe2000fffe03f */
[----:B------:R-:W-:Y:S01]  /*7430*/  F2FP.F16.F32.PACK_AB R78, R79, R78 ;  /* 0x0000004e4f4e723e */ /* 0x000fe200000000ff */
[----:B------:R1:W-:Y:S01]  /*7440*/  STS [R252+0x200], R8 ;  /* 0x00020008fc007388 */ /* 0x0003e20000000800 */
[----:B------:R-:W-:Y:S01]  /*7450*/  PLOP3.LUT P0, PT, PT, PT, UP0, 0x80, 0x0 ;  /* 0x000000000000781c */ /* 0x000fe20003f0f008 */
[----:B------:R-:W-:Y:S02]  /*7460*/  @UP0 UMOV UR19, UR10 ;  /* 0x0000000a00130c82 */ /* 0x000fe40008000000 */
[----:B--2---:R1:W-:Y:S04]  /*7470*/  STS [R60], R5 ;  /* 0x000000053c007388 */ /* 0x0043e80000000800 */
[----:B------:R1:W-:Y:S04]  /*7480*/  STS [R60+0x200], R4 ;  /* 0x000200043c007388 */ /* 0x0003e80000000800 */
        /* <DEDUP_REMOVED lines=26> */
.L_x_56:
[----:B------:R-:W-:Y:S01]  /*7630*/  @UP0 UIADD3 UR13, UR31, UR34, URZ ;  /* 0x000000221f0d0290 */ /* 0x000fe2000fffe03f */
[----:B------:R-:W-:Y:S01]  /*7640*/  @UP0 ULDC.64 UR10, c[0x0][0x458] ;  /* 0x00011600000a0ab9 */ /* 0x000fe20000000a00 */
[----:B------:R-:W-:Y:S02]  /*7650*/  USHF.L.U32 UR12, UR33, 0x7, URZ ;  /* 0x00000007210c7899 */ /* 0x000fe4000800063f */
[----:B------:R-:W-:Y:S02]  /*7660*/  @UP0 UIMAD.WIDE.U32 UR14, UR13, UR10, URZ ;  /* 0x0000000a0d0e02a5 */ /* 0x000fe4000f8e003f */
[----:B------:R-:W-:-:S04]  /*7670*/  @UP0 UIMAD UR13, UR13, UR11, URZ ;  /* 0x0000000b0d0d02a4 */ /* 0x000fc8000f8e023f */
[----:B------:R-:W-:Y:S01]  /*7680*/  @UP0 UIADD3 UR18, UR15, UR13, URZ ;  /* 0x0000000d0f120290 */ /* 0x000fe2000fffe03f */
[----:B------:R-:W-:Y:S11]  /*7690*/  @P0 BRA `(.L_x_57) ;  /* 0x0000000000300947 */ /* 0x000ff60003800000 */
[----:B------:R-:W-:Y:S01]  /*76a0*/  USHF.R.S32.HI UR13, URZ, 0x1f, UR31 ;  /* 0x0000001f3f0d7899 */ /* 0x000fe2000801141f */
[----:B------:R-:W-:Y:S01]  /*76b0*/  ULDC.64 UR10, c[0x0][0x458] ;  /* 0x00011600000a7ab9 */ /* 0x000fe20000000a00 */
[----:B------:R-:W-:Y:S02]  /*76c0*/  USHF.R.S32.HI UR18, URZ, 0x1f, UR47 ;  /* 0x0000001f3f127899 */ /* 0x000fe4000801142f */
[----:B------:R-:W-:Y:S02]  /*76d0*/  UIMAD UR13, UR13, UR10, URZ ;  /* 0x0000000a0d0d72a4 */ /* 0x000fe4000f8e023f */
[----:B------:R-:W-:Y:S02]  /*76e0*/  UIMAD.WIDE.U32 UR14, UR31, UR10, URZ ;  /* 0x0000000a1f0e72a5 */ /* 0x000fe4000f8e003f */
[----:B------:R-:W-:Y:S01]  /*76f0*/  UIMAD UR13, UR31, UR11, UR13 ;  /* 0x0000000b1f0d72a4 */ /* 0x000fe2000f8e020d */
[----:B------:R-:W-:-:S03]  /*7700*/  ULDC.64 UR16, c[0x0][0x440] ;  /* 0x0001100000107ab9 */ /* 0x000fc60000000a00 */
[----:B------:R-:W-:Y:S02]  /*7710*/  UIADD3 UR15, UR15, UR13, URZ ;  /* 0x0000000d0f0f7290 */ /* 0x000fe4000fffe03f */
[----:B------:R-:W-:Y:S02]  /*7720*/  UIMAD UR13, UR18, UR16, URZ ;  /* 0x00000010120d72a4 */ /* 0x000fe4000f8e023f */
[----:B------:R-:W-:Y:S02]  /*7730*/  UIMAD.WIDE.U32 UR14, UR47, UR16, UR14 ;  /* 0x000000102f0e72a5 */ /* 0x000fe4000f8e000e */
[----:B------:R-:W-:-:S04]  /*7740*/  UIMAD UR13, UR47, UR17, UR13 ;  /* 0x000000112f0d72a4 */ /* 0x000fc8000f8e020d */
[----:B------:R-:W-:-:S12]  /*7750*/  UIADD3 UR18, UR15, UR13, URZ ;  /* 0x0000000d0f127290 */ /* 0x000fd8000fffe03f */
.L_x_57:
[----:B------:R-:W-:Y:S01]  /*7760*/  BAR.SYNC.DEFER_BLOCKING 0x0 ;  /* 0x0000000000007b1d */ /* 0x000fe20000010000 */
[----:B------:R-:W-:Y:S01]  /*7770*/  USHF.R.S32.HI UR13, URZ, 0x1f, UR12 ;  /* 0x0000001f3f0d7899 */ /* 0x000fe2000801140c */
[--C-:B-1----:R-:W-:Y:S01]  /*7780*/  SHF.R.S32.HI R5, RZ, 0x1f, R224.reuse ;  /* 0x0000001fff057819 */ /* 0x102fe200000114e0 */
[----:B------:R-:W-:Y:S01]  /*7790*/  IMAD.U32 R0, RZ, RZ, UR6 ;  /* 0x00000006ff007e24 */ /* 0x000fe2000f8e00ff */
[----:B------:R-:W-:Y:S01]  /*77a0*/  UIMAD UR5, UR33, -0x80, UR5 ;  /* 0xffffff80210578a4 */ /* 0x000fe2000f8e0205 */
[----:B------:R-:W-:Y:S01]  /*77b0*/  IMAD.MOV.U32 R4, RZ, RZ, R224 ;  /* 0x000000ffff047224 */ /* 0x000fe200078e00e0 */
[----:B------:R-:W-:Y:S01]  /*77c0*/  UIMAD UR15, UR13, UR6, URZ ;  /* 0x000000060d0f72a4 */ /* 0x000fe2000f8e023f */
[----:B------:R-:W-:Y:S01]  /*77d0*/  VIADD R3, R238, 0x40 ;  /* 0x00000040ee037836 */ /* 0x000fe20000000000 */
[----:B------:R-:W-:Y:S01]  /*77e0*/  USHF.R.S32.HI UR21, URZ, 0x1f, UR57 ;  /* 0x0000001f3f157899 */ /* 0x000fe20008011439 */
[----:B------:R-:W-:Y:S01]  /*77f0*/  IMAD.WIDE.U32 R6, R0, UR12, R4 ;  /* 0x0000000c00067c25 */ /* 0x000fe2000f8e0004 */
[----:B------:R-:W-:Y:S01]  /*7800*/  UIMAD UR15, UR12, UR7, UR15 ;  /* 0x000000070c0f72a4 */ /* 0x000fe2000f8e020f */
[----:B------:R-:W-:Y:S01]  /*7810*/  BSSY B0, `(.L_x_58) ;  /* 0x000001d000007945 */ /* 0x000fe20003800000 */
[----:B------:R-:W-:Y:S01]  /*7820*/  ULDC.64 UR16, c[0x0][0x468] ;  /* 0x00011a0000107ab9 */ /* 0x000fe20000000a00 */
[----:B------:R-:W-:-:S02]  /*7830*/  SHF.R.S32.HI R24, RZ, 0x1f, R238 ;  /* 0x0000001fff187819 */ /* 0x000fc400000114ee */
[----:B------:R-:W-:Y:S02]  /*7840*/  IADD3 R6, P0, R6, UR19, RZ ;  /* 0x0000001306067c10 */ /* 0x000fe4000ff1e0ff */
[----:B------:R-:W-:Y:S01]  /*7850*/  MOV R0, UR15 ;  /* 0x0000000f00007c02 */ /* 0x000fe20008000f00 */
[----:B------:R-:W-:Y:S02]  /*7860*/  ULDC UR15, c[0x0][0x2d0] ;  /* 0x0000b400000f7ab9 */ /* 0x000fe40000000800 */
[----:B------:R-:W-:Y:S01]  /*7870*/  ISETP.GE.AND P2, PT, R224, UR15, PT ;  /* 0x0000000fe0007c0c */ /* 0x000fe2000bf46270 */
[----:B------:R-:W-:Y:S01]  /*7880*/  UIMAD UR15, UR21, UR16, URZ ;  /* 0x00000010150f72a4 */ /* 0x000fe2000f8e023f */
[----:B------:R-:W-:Y:S01]  /*7890*/  IADD3.X R7, R7, UR20, R0, P0, !PT ;  /* 0x0000001407077c10 */ /* 0x000fe200087fe400 */
[----:B------:R-:W-:Y:S01]  /*78a0*/  IMAD.U32 R0, RZ, RZ, UR16 ;  /* 0x00000010ff007e24 */ /* 0x000fe2000f8e00ff */
[----:B------:R1:W2:Y:S01]  /*78b0*/  LDS.128 R16, [R52+0x7000] ;  /* 0x0070000034107984 */ /* 0x0002a20000000c00 */
[----:B------:R-:W-:Y:S01]  /*78c0*/  ISETP.GE.OR P1, PT, R3, UR5, P2 ;  /* 0x0000000503007c0c */ /* 0x000fe20009726670 */
[----:B------:R-:W-:Y:S01]  /*78d0*/  UIMAD UR17, UR57, UR17, UR15 ;  /* 0x00000011391172a4 */ /* 0x000fe2000f8e020f */
[----:B------:R-:W-:Y:S01]  /*78e0*/  ISETP.GE.OR P2, PT, R238, UR5, P2 ;  /* 0x00000005ee007c0c */ /* 0x000fe20009746670 */
[----:B------:R1:W3:Y:S01]  /*78f0*/  LDS.128 R20, [R52+0x9000] ;  /* 0x0090000034147984 */ /* 0x0002e20000000c00 */
[----:B------:R-:W-:-:S05]  /*7900*/  IMAD.WIDE.U32 R6, R0, UR57, R6 ;  /* 0x0000003900067c25 */ /* 0x000fca000f8e0006 */
[----:B------:R-:W-:-:S06]  /*7910*/  IADD3 R3, R7, UR17, RZ ;  /* 0x0000001107037c10 */ /* 0x000fcc000fffe0ff */
[----:B------:R-:W-:Y:S05]  /*7920*/  @P2 BRA `(.L_x_59) ;  /* 0x00000000002c2947 */ /* 0x000fea0003800000 */
        /* <DEDUP_REMOVED lines=11> */
.L_x_59:
[----:B------:R-:W-:Y:S05]  /*79e0*/  BSYNC B0 ;  /* 0x0000000000007941 */ /* 0x000fea0003800000 */
.L_x_58:
        /* <DEDUP_REMOVED lines=13> */
.L_x_61:
[----:B------:R-:W-:Y:S05]  /*7ac0*/  BSYNC B0 ;  /* 0x0000000000007941 */ /* 0x000fea0003800000 */
.L_x_60:
[----:B-1----:R-:W1:Y:S01]  /*7ad0*/  LDS.128 R52, [R52+0x8000] ;  /* 0x0080000034347984 */ /* 0x002e620000000c00 */
[----:B------:R-:W-:Y:S01]  /*7ae0*/  IMAD.U32 R0, RZ, RZ, UR10 ;  /* 0x0000000aff007e24 */ /* 0x000fe2000f8e00ff */
[----:B------:R-:W-:Y:S01]  /*7af0*/  UIMAD UR13, UR13, UR10, URZ ;  /* 0x0000000a0d0d72a4 */ /* 0x000fe2000f8e023f */
[----:B------:R-:W-:Y:S01]  /*7b00*/  BSSY B0, `(.L_x_62) ;  /* 0x0000018000007945 */ /* 0x000fe20003800000 */
[----:B------:R-:W-:Y:S01]  /*7b10*/  USHF.R.S32.HI UR5, URZ, 0x1f, UR57 ;  /* 0x0000001f3f057899 */ /* 0x000fe20008011439 */
[----:B------:R-:W-:Y:S01]  /*7b20*/  IMAD.WIDE.U32 R4, R0, UR12, R4 ;  /* 0x0000000c00047c25 */ /* 0x000fe2000f8e0004 */
[----:B------:R-:W-:Y:S01]  /*7b30*/  UIMAD UR12, UR12, UR11, UR13 ;  /* 0x0000000b0c0c72a4 */ /* 0x000fe2000f8e020d */
[----:B------:R-:W-:Y:S01]  /*7b40*/  ULDC.64 UR6, c[0x0][0x470] ;  /* 0x00011c0000067ab9 */ /* 0x000fe20000000a00 */
[----:B------:R-:W-:Y:S01]  /*7b50*/  IADD3 R4, P0, R4, UR14, RZ ;  /* 0x0000000e04047c10 */ /* 0x000fe2000ff1e0ff */
[----:B------:R-:W-:-:S03]  /*7b60*/  UIMAD UR5, UR5, UR6, URZ ;  /* 0x00000006050572a4 */ /* 0x000fc6000f8e023f */
[----:B------:R-:W-:Y:S01]  /*7b70*/  IMAD.U32 R0, RZ, RZ, UR12 ;  /* 0x0000000cff007e24 */ /* 0x000fe2000f8e00ff */
[----:B------:R-:W-:-:S04]  /*7b80*/  UIMAD UR7, UR57, UR7, UR5 ;  /* 0x00000007390772a4 */ /* 0x000fc8000f8e0205 */
[----:B------:R-:W-:Y:S02]  /*7b90*/  IADD3.X R5, R5, UR18, R0, P0, !PT ;  /* 0x0000001205057c10 */ /* 0x000fe400087fe400 */
        /* <DEDUP_REMOVED lines=14> */
.L_x_63:
[----:B------:R-:W-:Y:S05]  /*7c80*/  BSYNC B0 ;  /* 0x0000000000007941 */ /* 0x000fea0003800000 */
.L_x_62:
        /* <DEDUP_REMOVED lines=14> */
.L_x_36:
[----:B------:R-:W-:Y:S02]  /*7d70*/  UISETP.NE.AND UP0, UPT, UR34, -0x1, UPT ;  /* 0xffffffff2200788c */ /* 0x000fe4000bf05270 */
        /* <DEDUP_REMOVED lines=22> */
.L_x_65:
[----:B------:R-:W-:Y:S01]  /*7ee0*/  @UP0 UIADD3 UR14, UR31, UR34, URZ ;  /* 0x000000221f0e0290 */ /* 0x000fe2000fffe03f */
        /* <DEDUP_REMOVED lines=20> */
.L_x_66:
[----:B------:R-:W-:Y:S01]  /*8030*/  UIMAD UR12, UR18, UR6, URZ ;  /* 0x00000006120c72a4 */ /* 0x000fe2000f8e023f */
[----:B------:R-:W-:Y:S01]  /*8040*/  IMAD.U32 R4, RZ, RZ, UR6 ;  /* 0x00000006ff047e24 */ /* 0x000fe2000f8e00ff */
[----:B------:R-:W-:Y:S01]  /*8050*/  UIMAD UR5, UR33, -0x80, UR5 ;  /* 0xffffff80210578a4 */ /* 0x000fe2000f8e0205 */
[----:B------:R-:W-:Y:S01]  /*8060*/  VIADD R3, R238, 0x40 ;  /* 0x00000040ee037836 */ /* 0x000fe20000000000 */
[----:B------:R-:W-:Y:S01]  /*8070*/  UIMAD UR12, UR17, UR7, UR12 ;  /* 0x00000007110c72a4 */ /* 0x000fe2000f8e020c */
[----:B------:R-:W-:Y:S01]  /*8080*/  IMAD.WIDE.U32 R4, R4, UR17, R224 ;  /* 0x0000001104047c25 */ /* 0x000fe2000f8e00e0 */
[----:B------:R-:W-:Y:S01]  /*8090*/  ULDC UR14, c[0x0][0x2d0] ;  /* 0x0000b400000e7ab9 */ /* 0x000fe20000000800 */
[----:B------:R-:W-:Y:S01]  /*80a0*/  USHF.R.S32.HI UR21, URZ, 0x1f, UR57 ;  /* 0x0000001f3f157899 */ /* 0x000fe20008011439 */
[----:B------:R-:W-:Y:S01]  /*80b0*/  ISETP.GE.AND P2, PT, R224, UR14, PT ;  /* 0x0000000ee0007c0c */ /* 0x000fe2000bf46270 */
[----:B------:R-:W-:Y:S01]  /*80c0*/  BSSY B0, `(.L_x_67) ;  /* 0x0000018000007945 */ /* 0x000fe20003800000 */
[----:B------:R-:W-:Y:S01]  /*80d0*/  MOV R0, UR12 ;  /* 0x0000000c00007c02 */ /* 0x000fe20008000f00 */
[----:B------:R-:W-:Y:S01]  /*80e0*/  ULDC.64 UR12, c[0x0][0x468] ;  /* 0x00011a00000c7ab9 */ /* 0x000fe20000000a00 */
[----:B------:R-:W-:Y:S01]  /*80f0*/  IADD3 R4, P0, R4, UR19, RZ ;  /* 0x0000001304047c10 */ /* 0x000fe2000ff1e0ff */
[----:B------:R-:W-:Y:S01]  /*8100*/  UIMAD UR14, UR21, UR12, URZ ;  /* 0x0000000c150e72a4 */ /* 0x000fe2000f8e023f */
[----:B------:R-:W-:-:S02]  /*8110*/  ISETP.GE.OR P1, PT, R3, UR5, P2 ;  /* 0x0000000503007c0c */ /* 0x000fc40009726670 */
[----:B------:R-:W-:Y:S01]  /*8120*/  ISETP.GE.OR P2, PT, R238, UR5, P2 ;  /* 0x00000005ee007c0c */ /* 0x000fe20009746670 */
[----:B------:R-:W-:Y:S01]  /*8130*/  UIMAD UR13, UR57, UR13, UR14 ;  /* 0x0000000d390d72a4 */ /* 0x000fe2000f8e020e */
[----:B------:R-:W-:Y:S01]  /*8140*/  IADD3.X R5, R5, UR20, R0, P0, !PT ;  /* 0x0000001405057c10 */ /* 0x000fe200087fe400 */
[----:B------:R-:W-:Y:S01]  /*8150*/  IMAD.U32 R0, RZ, RZ, UR12 ;  /* 0x0000000cff007e24 */ /* 0x000fe2000f8e00ff */
[----:B------:R-:W-:-:S03]  /*8160*/  SHF.R.S32.HI R10, RZ, 0x1f, R238 ;  /* 0x0000001fff0a7819 */ /* 0x000fc600000114ee */
[----:B------:R-:W-:-:S05]  /*8170*/  IMAD.WIDE.U32 R4, R0, UR57, R4 ;  /* 0x0000003900047c25 */ /* 0x000fca000f8e0004 */
[----:B------:R-:W-:Y:S01]  /*8180*/  IADD3 R3, R5, UR13, RZ ;  /* 0x0000000d05037c10 */ /* 0x000fe2000fffe0ff */
[----:B------:R-:W-:Y:S06]  /*8190*/  @P2 BRA `(.L_x_68) ;  /* 0x0000000000282947 */ /* 0x000fec0003800000 */
        /* <DEDUP_REMOVED lines=10> */
.L_x_68:
[----:B------:R-:W-:Y:S05]  /*8240*/  BSYNC B0 ;  /* 0x0000000000007941 */ /* 0x000fea0003800000 */
.L_x_67:
        /* <DEDUP_REMOVED lines=14> */
.L_x_70:
[----:B------:R-:W-:Y:S05]  /*8330*/  BSYNC B0 ;  /* 0x0000000000007941 */ /* 0x000fea0003800000 */
.L_x_69:
[----:B------:R-:W-:Y:S01]  /*8340*/  UIMAD UR5, UR18, UR10, URZ ;  /* 0x0000000a120572a4 */ /* 0x000fe2000f8e023f */
[----:B--2---:R-:W-:Y:S01]  /*8350*/  IMAD.U32 R4, RZ, RZ, UR10 ;  /* 0x0000000aff047e24 */ /* 0x004fe2000f8e00ff */
        /* <DEDUP_REMOVED lines=21> */
[----:B-1----:R-:W-:-:S04]  /*84b0*/  LEA R8, P0, R6, UR6, 0x1 ;  /* 0x0000000606087c11 */ /* 0x002fc8000f8008ff */
[----:B------:R-:W-:-:S05]  /*84c0*/  LEA.HI.X R9, R6, UR7, R0, 0x1, P0 ;  /* 0x0000000706097c11 */ /* 0x000fca00080f0c00 */
[----:B------:R2:W-:Y:S04]  /*84d0*/  STG.E.128 desc[UR8][R8.64], RZ ;  /* 0x000000ff08007986 */ /* 0x0005e8000c101d08 */
.L_x_72:
[----:B------:R-:W-:Y:S05]  /*84e0*/  BSYNC B0 ;  /* 0x0000000000007941 */ /* 0x000fea0003800000 */
.L_x_71:
        /* <DEDUP_REMOVED lines=13> */
.L_x_64:
[----:B------:R-:W-:Y:S05]  /*85c0*/  BSYNC B1 ;  /* 0x0000000000017941 */ /* 0x000fea0003800000 */
.L_x_31:
        /* <DEDUP_REMOVED lines=11> */
.L_x_73:
[----:B------:R-:W-:Y:S05]  /*8680*/  EXIT ;  /* 0x000000000000794d */ /* 0x000fea0003800000 */
.L_x_75:
        /* <DEDUP_REMOVED lines=15> */
.L_x_1329:


//--------------------- .text._ZN5flash44flash_bwd_dq_dk_dv_loop_seqk_parallel_kernelI23Flash_bwd_kernel_traitsILi32ELi128ELi128ELi8ELi4ELi4ELi4ELb1ELb0EN7cutlass6half_tE19Flash_kernel_traitsILi32ELi128ELi128ELi8ES3_EELb0ELb0ELb1ELb0ELb0ELb0ELb0EEEvNS_16Flash_bwd_paramsE --------------------------
	.section	.text._ZN5flash44flash_bwd_dq_dk_dv_loop_seqk_parallel_kernelI23Flash_bwd_kernel_traitsILi32ELi128ELi128ELi8ELi4ELi4ELi4ELb1ELb0EN7cutlass6half_tE19Flash_kernel_traitsILi32ELi128ELi128ELi8ES3_EELb0ELb0ELb1ELb0ELb0ELb0ELb0EEEvNS_16Flash_bwd_paramsE,"ax",@progbits
	.align	128
        .global         _ZN5flash44flash_bwd_dq_dk_dv_loop_seqk_parallel_kernelI23Flash_bwd_kernel_traitsILi32ELi128ELi128ELi8ELi4ELi4ELi4ELb1ELb0EN7cutlass6half_tE19Flash_kernel_traitsILi32ELi128ELi128ELi8ES3_EELb0ELb0ELb1ELb0ELb0ELb0ELb0EEEvNS_16Flash_bwd_paramsE
        .type           _ZN5flash44flash_bwd_dq_dk_dv_loop_seqk_parallel_kernelI23Flash_bwd_kernel_traitsILi32ELi128ELi128ELi8ELi4ELi4ELi4ELb1ELb0EN7cutlass6half_tE19Flash_kernel_traitsILi32ELi128ELi128ELi8ES3_EELb0ELb0ELb1ELb0ELb0ELb0ELb0EEEvNS_16Flash_bwd_paramsE,@function
        .size           _ZN5flash44flash_bwd_dq_dk_dv_loop_seqk_parallel_kernelI23Flash_bwd_kernel_traitsILi32ELi128ELi128ELi8ELi4ELi4ELi4ELb1ELb0EN7cutlass6half_tE19Flash_kernel_traitsILi32ELi128ELi128ELi8ES3_EELb0ELb0ELb1ELb0ELb0ELb0ELb0EEEvNS_16Flash_bwd_paramsE,(.L_x_1330 - _ZN5flash44flash_bwd_dq_dk_dv_loop_seqk_parallel_kernelI23Flash_bwd_kernel_traitsILi32ELi128ELi128ELi8ELi4ELi4ELi4ELb1ELb0EN7cutlass6half_tE19Flash_kernel_traitsILi32ELi128ELi128ELi8ES3_EELb0ELb0ELb1ELb0ELb0ELb0ELb0EEEvNS_16Flash_bwd_paramsE)
        .other          _ZN5flash44flash_bwd_dq_dk_dv_loop_seqk_parallel_kernelI23Flash_bwd_kernel_traitsILi32ELi128ELi128ELi8ELi4ELi4ELi4ELb1ELb0EN7cutlass6half_tE19Flash_kernel_traitsILi32ELi128ELi128ELi8ES3_EELb0ELb0ELb1ELb0ELb0ELb0ELb0EEEvNS_16Flash_bwd_paramsE,@"STO_CUDA_ENTRY STV_DEFAULT"
_ZN5flash44flash_bwd_dq_dk_dv_loop_seqk_parallel_kernelI23Flash_bwd_kernel_traitsILi32ELi128ELi128ELi8ELi4ELi4ELi4ELb1ELb0EN7cutlass6half_tE19Flash_kernel_traitsILi32ELi128ELi128ELi8ES3_EELb0ELb0ELb1ELb0ELb0ELb0ELb0EEEvNS_16Flash_bwd_paramsE:
.text._ZN5flash44flash_bwd_dq_dk_dv_loop_seqk_parallel_kernelI23Flash_bwd_kernel_traitsILi32ELi128ELi128ELi8ELi4ELi4ELi4ELb1ELb0EN7cutlass6half_tE19Flash_kernel_traitsILi32ELi128ELi128ELi8ES3_EELb0ELb0ELb1ELb0ELb0ELb0ELb0EEEvNS_16Flash_bwd_paramsE:
        /* <DEDUP_REMOVED lines=16> */
[----:B------:R-:W-:Y:S01]  /*0100*/  ULDC UR60, c[0x0][0x394] ;  /* 0x0000e500003c7ab9 */ /* 0x000fe20000000800 */
[----:B------:R-:W-:Y:S01]  /*0110*/  IMAD.MOV.U32 R164, RZ, RZ, 0x40 ;  /* 0x00000040ffa47424 */ /* 0x000fe200078e00ff */
[----:B------:R-:W-:Y:S01]  /*0120*/  UMOV UR61, 0xffffe000 ;  /* 0xffffe000003d7882 */ /* 0x000fe20000000000 */
[----:B------:R-:W3:Y:S08]  /*0130*/  S2UR UR57, SR_CTAID.Z ;  /* 0x00000000003979c3 */ /* 0x000ef00000002700 */
[----:B------:R-:W4:Y:S01]  /*0140*/  S2UR UR48, SR_CTAID.Y ;  /* 0x00000000003079c3 */ /* 0x000f220000002600 */
[----:B--2---:R-:W-:Y:S01]  /*0150*/  ULEA UR4, UR4, UR5, 0x18 ;  /* 0x0000000504047291 */ /* 0x004fe2000f8ec03f */
[----:B-1----:R-:W-:Y:S01]  /*0160*/  SHF.R.S32.HI R10, RZ, 0x1f, R20 ;  /* 0x0000001fff0a7819 */ /* 0x002fe20000011414 */
[----:B------:R-:W-:Y:S01]  /*0170*/  IMAD.SHL.U32 R249, R20, 0x2, RZ ;  /* 0x0000000214f97824 */ /* 0x000fe200078e00ff */
[----:B---3--:R-:W-:-:S02]  /*0180*/  USHF.R.S32.HI UR5, URZ, 0x1f, UR57 ;  /* 0x0000001f3f057899 */ /* 0x008fc40008011439 */
[CC--:B------:R-:W-:Y:S02]  /*0190*/  LEA.HI R8, R10.reuse, R20.reuse, RZ, 0x5 ;  /* 0x000000140a087211 */ /* 0x0c0fe400078f28ff */
[-C--:B------:R-:W-:Y:S02]  /*01a0*/  LEA.HI R11, R10, R20.reuse, RZ, 0x4 ;  /* 0x000000140a0b7211 */ /* 0x080fe400078f20ff */
[----:B------:R-:W-:Y:S01]  /*01b0*/  LOP3.LUT R0, R8, 0xffffffe0, RZ, 0xc0, !PT ;  /* 0xffffffe008007812 */ /* 0x000fe200078ec0ff */
[----:B----4-:R-:W-:Y:S01]  /*01c0*/  USHF.L.U32 UR6, UR48, 0x7, URZ ;  /* 0x0000000730067899 */ /* 0x010fe2000800063f */
[----:B------:R-:W-:Y:S02]  /*01d0*/  SHF.R.S32.HI R7, RZ, 0x4, R11 ;  /* 0x00000004ff077819 */ /* 0x000fe4000001140b */
[----:B------:R-:W-:Y:S01]  /*01e0*/  LEA.HI R6, R10, R20, RZ, 0x2 ;  /* 0x000000140a067211 */ /* 0x000fe200078f10ff */
[----:B------:R-:W-:Y:S01]  /*01f0*/  IMAD.IADD R0, R20, 0x1, -R0 ;  /* 0x0000000114007824 */ /* 0x000fe200078e0a00 */
[----:B------:R-:W-:-:S02]  /*0200*/  LEA.HI R5, R11, R7, RZ, 0x1 ;  /* 0x000000070b057211 */ /* 0x000fc400078f08ff */
[----:B------:R-:W-:Y:S02]  /*0210*/  SHF.R.S32.HI R9, RZ, 0x2, R6 ;  /* 0x00000002ff097819 */ /* 0x000fe40000011406 */
[----:B------:R-:W-:Y:S02]  /*0220*/  SHF.R.S32.HI R2, RZ, 0x1f, R0 ;  /* 0x0000001fff027819 */ /* 0x000fe40000011400 */
[----:B------:R-:W-:Y:S02]  /*0230*/  SHF.R.S32.HI R4, RZ, 0x1f, R6 ;  /* 0x0000001fff047819 */ /* 0x000fe40000011406 */
[----:B------:R-:W-:Y:S02]  /*0240*/  LEA.HI R243, R2, R0, RZ, 0x2 ;  /* 0x0000000002f37211 */ /* 0x000fe400078f10ff */
[----:B------:R-:W-:Y:S02]  /*0250*/  LOP3.LUT R0, R5, 0xfffffffe, RZ, 0xc0, !PT ;  /* 0xfffffffe05007812 */ /* 0x000fe400078ec0ff */
[----:B------:R-:W-:-:S02]  /*0260*/  SHF.R.S32.HI R3, RZ, 0x5, R8 ;  /* 0x00000005ff037819 */ /* 0x000fc40000011408 */
[----:B------:R-:W-:Y:S01]  /*0270*/  SHF.R.S32.HI R2, RZ, 0x1f, R8 ;  /* 0x0000001fff027819 */ /* 0x000fe20000011408 */
[----:B------:R-:W-:Y:S01]  /*0280*/  IMAD.IADD R16, R7, 0x1, -R0 ;  /* 0x0000000107107824 */ /* 0x000fe200078e0a00 */
[-C--:B------:R-:W-:Y:S02]  /*0290*/  LEA.HI R5, R6, R9.reuse, RZ, 0x1 ;  /* 0x0000000906057211 */ /* 0x080fe400078f08ff */
[----:B------:R-:W-:Y:S02]  /*02a0*/  LEA.HI R4, R4, R9, RZ, 0x3 ;  /* 0x0000000904047211 */ /* 0x000fe400078f18ff */
[----:B------:R-:W-:Y:S02]  /*02b0*/  LEA.HI R0, R2, R3, RZ, 0x2 ;  /* 0x0000000302007211 */ /* 0x000fe400078f10ff */
[----:B------:R-:W-:Y:S02]  /*02c0*/  LOP3.LUT R2, R5, 0x7fffffe, RZ, 0xc0, !PT ;  /* 0x07fffffe05027812 */ /* 0x000fe400078ec0ff */
[----:B------:R-:W-:-:S02]  /*02d0*/  LOP3.LUT R4, R4, 0xfffffff8, RZ, 0xc0, !PT ;  /* 0xfffffff804047812 */ /* 0x000fc400078ec0ff */
[-C--:B------:R-:W-:Y:S01]  /*02e0*/  LEA.HI R21, R10, R20.reuse, RZ, 0x3 ;  /* 0x000000140a157211 */ /* 0x080fe200078f18ff */
[C---:B------:R-:W-:Y:S01]  /*02f0*/  IMAD.IADD R2, R9.reuse, 0x1, -R2 ;  /* 0x0000000109027824 */ /* 0x040fe200078e0a02 */
[----:B------:R-:W-:Y:S01]  /*0300*/  LOP3.LUT R5, R0, 0xfffffffc, RZ, 0xc0, !PT ;  /* 0xfffffffc00057812 */ /* 0x000fe200078ec0ff */
[----:B------:R-:W-:Y:S01]  /*0310*/  IMAD.IADD R0, R9, 0x1, -R4 ;  /* 0x0000000109007824 */ /* 0x000fe200078e0a04 */
[----:B------:R-:W-:Y:S01]  /*0320*/  LOP3.LUT R4, R6, 0xfffffffc, RZ, 0xc0, !PT ;  /* 0xfffffffc06047812 */ /* 0x000fe200078ec0ff */
[C---:B------:R-:W-:Y:S01]  /*0330*/  IMAD R248, R3.reuse, 0x8, R2 ;  /* 0x0000000803f87824 */ /* 0x040fe200078e0202 */
[----:B------:R-:W-:Y:S01]  /*0340*/  SHF.R.S32.HI R6, RZ, 0x3, R21 ;  /* 0x00000003ff067819 */ /* 0x000fe20000011415 */
[----:B------:R-:W-:Y:S01]  /*0350*/  IMAD.IADD R18, R3, 0x1, -R5 ;  /* 0x0000000103127824 */ /* 0x000fe200078e0a05 */
[----:B------:R-:W-:Y:S01]  /*0360*/  LOP3.LUT R3, R21, 0xfffffff8, RZ, 0xc0, !PT ;  /* 0xfffffff815037812 */ /* 0x000fe200078ec0ff */
[----:B------:R-:W-:Y:S01]  /*0370*/  IMAD.IADD R13, R20, 0x1, -R4 ;  /* 0x00000001140d7824 */ /* 0x000fe200078e0a04 */
[----:B------:R-:W-:Y:S01]  /*0380*/  LEA.HI R10, R10, R20, RZ, 0x7 ;  /* 0x000000140a0a7211 */ /* 0x000fe200078f38ff */
[----:B------:R-:W-:Y:S01]  /*0390*/  IMAD.SHL.U32 R2, R6, 0x40, RZ ;  /* 0x0000004006027824 */ /* 0x000fe200078e00ff */
[----:B------:R-:W-:Y:S01]  /*03a0*/  LOP3.LUT P5, RZ, R0, 0x2, RZ, 0xc0, !PT ;  /* 0x0000000200ff7812 */ /* 0x000fe200078ac0ff */
[----:B------:R-:W-:Y:S01]  /*03b0*/  IMAD.IADD R4, R20, 0x1, -R3 ;  /* 0x0000000114047824 */ /* 0x000fe200078e0a03 */
[----:B------:R-:W-:Y:S01]  /*03c0*/  LOP3.LUT R3, R11, 0xfffffff0, RZ, 0xc0, !PT ;  /* 0xfffffff00b037812 */ /* 0x000fe200078ec0ff */
[----:B------:R-:W-:Y:S01]  /*03d0*/  IMAD.SHL.U32 R238, R13, 0x8, RZ ;  /* 0x000000080dee7824 */ /* 0x000fe200078e00ff */
[----:B------:R-:W-:-:S02]  /*03e0*/  LOP3.LUT R2, R2, 0xc0, RZ, 0xc0, !PT ;  /* 0x000000c002027812 */ /* 0x000fc400078ec0ff */
[----:B------:R-:W-:Y:S02]  /*03f0*/  LEA.HI R12, R4, R4, RZ, 0x1 ;  /* 0x00000004040c7211 */ /* 0x000fe400078f08ff */
[----:B------:R-:W-:Y:S02]  /*0400*/  SHF.R.U32.HI R7, RZ, 0x3, R2 ;  /* 0x00000003ff077819 */ /* 0x000fe40000011602 */
[----:B------:R-:W-:Y:S01]  /*0410*/  LOP3.LUT R6, R2, 0x18, R238, 0xf8, !PT ;  /* 0x0000001802067812 */ /* 0x000fe200078ef8ee */
[----:B------:R-:W-:Y:S01]  /*0420*/  IMAD.IADD R2, R20, 0x1, -R3 ;  /* 0x0000000114027824 */ /* 0x000fe200078e0a03 */
[----:B------:R-:W-:Y:S02]  /*0430*/  LOP3.LUT R5, R12, 0x3fffffe, RZ, 0xc0, !PT ;  /* 0x03fffffe0c057812 */ /* 0x000fe400078ec0ff */
[----:B------:R-:W-:Y:S02]  /*0440*/  SHF.R.S32.HI R10, RZ, 0x7, R10 ;  /* 0x00000007ff0a7819 */ /* 0x000fe4000001140a */
[----:B------:R-:W-:-:S02]  /*0450*/  SHF.R.S32.HI R11, RZ, 0x1f, R2 ;  /* 0x0000001fff0b7819 */ /* 0x000fc40000011402 */
[----:B------:R-:W-:Y:S01]  /*0460*/  LOP3.LUT R9, R6, R7, RZ, 0x3c, !PT ;  /* 0x0000000706097212 */ /* 0x000fe200078e3cff */
[----:B------:R-:W-:Y:S01]  /*0470*/  IMAD.IADD R7, R4, 0x1, -R5 ;  /* 0x0000000104077824 */ /* 0x000fe200078e0a05 */
[-C--:B------:R-:W-:Y:S01]  /*0480*/  LEA.HI R3, R2, R2.reuse, RZ, 0x1 ;  /* 0x0000000202037211 */ /* 0x080fe200078f08ff */
[----:B------:R-:W-:Y:S01]  /*0490*/  IMAD R6, R10, 0x8, R16 ;  /* 0x000000080a067824 */ /* 0x000fe200078e0210 */
[----:B------:R-:W-:Y:S01]  /*04a0*/  LEA.HI R11, R11, R2, RZ, 0x3 ;  /* 0x000000020b0b7211 */ /* 0x000fe200078f18ff */
[----:B------:R-:W-:Y:S01]  /*04b0*/  IMAD.U32 R248, R248, 0x20, R9 ;  /* 0x00000020f8f87824 */ /* 0x000fe200078e0009 */
[----:B------:R-:W-:Y:S01]  /*04c0*/  SHF.R.S32.HI R5, RZ, 0x1, R3 ;  /* 0x00000001ff057819 */ /* 0x000fe20000011403 */
[----:B------:R-:W-:Y:S01]  /*04d0*/  IMAD R19, R6, 0x8, R7 ;  /* 0x0000000806137824 */ /* 0x000fe200078e0207 */
[----:B------:R-:W-:Y:S01]  /*04e0*/  SHF.R.S32.HI R8, RZ, 0x1f, R3 ;  /* 0x0000001fff087819 */ /* 0x000fe20000011403 */
[----:B------:R-:W-:Y:S01]  /*04f0*/  IMAD.SHL.U32 R4, R4, 0x40, RZ ;  /* 0x0000004004047824 */ /* 0x000fe200078e00ff */
[----:B------:R-:W-:-:S02]  /*0500*/  LOP3.LUT R7, R3, 0x7fffffe, RZ, 0xc0, !PT ;  /* 0x07fffffe03077812 */ /* 0x000fc400078ec0ff */
[----:B------:R-:W-:Y:S02]  /*0510*/  LOP3.LUT R3, R11, 0xfffffff8, RZ, 0xc0, !PT ;  /* 0xfffffff80b037812 */ /* 0x000fe400078ec0ff */
[----:B------:R-:W-:Y:S01]  /*0520*/  LEA.HI R9, R0, R0, RZ, 0x1 ;  /* 0x0000000000097211 */ /* 0x000fe200078f08ff */
[----:B------:R-:W-:Y:S01]  /*0530*/  IMAD.IADD R17, R2, 0x1, -R7 ;  /* 0x0000000102117824 */ /* 0x000fe200078e0a07 */
[----:B------:R-:W-:Y:S01]  /*0540*/  LEA.HI R8, R8, R5, RZ, 0x2 ;  /* 0x0000000508087211 */ /* 0x000fe200078f10ff */
[----:B------:R-:W-:Y:S01]  /*0550*/  IMAD.IADD R15, R2, 0x1, -R3 ;  /* 0x00000001020f7824 */ /* 0x000fe200078e0a03 */
[----:B------:R-:W-:Y:S02]  /*0560*/  LOP3.LUT R3, R9, 0x3fffffe, RZ, 0xc0, !PT ;  /* 0x03fffffe09037812 */ /* 0x000fe400078ec0ff */
[----:B------:R-:W-:Y:S02]  /*0570*/  SHF.R.S32.HI R2, RZ, 0x1, R12 ;  /* 0x00000001ff027819 */ /* 0x000fe4000001140c */
[C---:B------:R-:W-:Y:S01]  /*0580*/  LOP3.LUT R6, R0.reuse, 0x1, RZ, 0xc0, !PT ;  /* 0x0000000100067812 */ /* 0x040fe200078ec0ff */
[----:B------:R-:W-:Y:S01]  /*0590*/  IMAD.IADD R12, R0, 0x1, -R3 ;  /* 0x00000001000c7824 */ /* 0x000fe200078e0a03 */
[----:B------:R-:W-:Y:S01]  /*05a0*/  LOP3.LUT R8, R8, 0xfffffffc, RZ, 0xc0, !PT ;  /* 0xfffffffc08087812 */ /* 0x000fe200078ec0ff */
[----:B------:R-:W-:Y:S01]  /*05b0*/  IMAD.SHL.U32 R3, R0, 0x40, RZ ;  /* 0x0000004000037824 */ /* 0x000fe200078e00ff */
[----:B------:R-:W-:Y:S01]  /*05c0*/  ISETP.NE.U32.AND P6, PT, R6, 0x1, PT ;  /* 0x000000010600780c */ /* 0x000fe20003fc5070 */
[----:B------:R-:W-:Y:S01]  /*05d0*/  IMAD.SHL.U32 R6, R13, 0x2, RZ ;  /* 0x000000020d067824 */ /* 0x000fe200078e00ff */
[----:B------:R-:W-:Y:S01]  /*05e0*/  LOP3.LUT P4, RZ, R0, 0x4, RZ, 0xc0, !PT ;  /* 0x0000000400ff7812 */ /* 0x000fe2000788c0ff */
[----:B------:R-:W-:Y:S01]  /*05f0*/  IMAD.IADD R14, R5, 0x1, -R8 ;  /* 0x00000001050e7824 */ /* 0x000fe200078e0a08 */
[----:B------:R-:W-:Y:S01]  /*0600*/  LOP3.LUT R7, R4, 0x1c0, RZ, 0xc0, !PT ;  /* 0x000001c004077812 */ /* 0x000fe200078ec0ff */
[----:B------:R-:W-:Y:S01]  /*0610*/  IMAD.SHL.U32 R0, R18, 0x10, RZ ;  /* 0x0000001012007824 */ /* 0x000fe200078e00ff */
[----:B------:R-:W-:Y:S01]  /*0620*/  LOP3.LUT R3, R3, 0x1c0, RZ, 0xc0, !PT ;  /* 0x000001c003037812 */ /* 0x000fe200078ec0ff */
[C---:B------:R-:W-:Y:S01]  /*0630*/  IMAD.SHL.U32 R8, R2.reuse, 0x40, RZ ;  /* 0x0000004002087824 */ /* 0x040fe200078e00ff */
[----:B------:R-:W-:Y:S01]  /*0640*/  LOP3.LUT P0, RZ, R2, 0x2, RZ, 0xc0, !PT ;  /* 0x0000000202ff7812 */ /* 0x000fe2000780c0ff */
[----:B------:R-:W-:Y:S01]  /*0650*/  IMAD R13, R10, 0x2000, R6 ;  /* 0x000020000a0d7824 */ /* 0x000fe200078e0206 */
[----:B------:R-:W-:Y:S01]  /*0660*/  LEA.HI.SX32 R243, R243, R0, 0x1e ;  /* 0x00000000f3f37211 */ /* 0x000fe200078ff2ff */
[----:B------:R-:W-:Y:S01]  /*0670*/  IMAD.SHL.U32 R2, R18, 0x400, RZ ;  /* 0x0000040012027824 */ /* 0x000fe200078e00ff */
[----:B------:R-:W-:-:S02]  /*0680*/  LOP3.LUT R5, R7, 0x30, R0, 0xf8, !PT ;  /* 0x0000003007057812 */ /* 0x000fc400078ef800 */
[----:B------:R-:W-:Y:S02]  /*0690*/  LEA.HI R3, R3, R3, RZ, 0x1d ;  /* 0x0000000303037211 */ /* 0x000fe400078fe8ff */
[----:B------:R-:W-:Y:S02]  /*06a0*/  LOP3.LUT R0, R8, 0xc0, RZ, 0xc0, !PT ;  /* 0x000000c008007812 */ /* 0x000fe400078ec0ff */
[----:B------:R-:W-:Y:S02]  /*06b0*/  IADD3 R13, R3, R13, R2 ;  /* 0x0000000d030d7210 */ /* 0x000fe40007ffe002 */
[----:B------:R-:W-:Y:S02]  /*06c0*/  LOP3.LUT R3, R0, 0x8, R21, 0xf8, !PT ;  /* 0x0000000800037812 */ /* 0x000fe400078ef815 */
[----:B------:R-:W-:Y:S01]  /*06d0*/  SHF.R.U32.HI R161, RZ, 0x3, R0 ;  /* 0x00000003ffa17819 */ /* 0x000fe20000011600 */
[----:B------:R-:W-:Y:S01]  /*06e0*/  IMAD R0, R18, 0x200, R6 ;  /* 0x0000020012007824 */ /* 0x000fe200078e0206 */
[----:B------:R-:W-:-:S02]  /*06f0*/  SHF.R.S32.HI R4, RZ, 0x3, R11 ;  /* 0x00000003ff047819 */ /* 0x000fc4000001140b */
[----:B------:R-:W-:Y:S01]  /*0700*/  R2P PR, R15, 0x6 ;  /* 0x000000060f007804 */ /* 0x000fe20000000000 */
[----:B------:R-:W-:Y:S01]  /*0710*/  IMAD R12, R12, 0x20, R0 ;  /* 0x000000200c0c7824 */ /* 0x000fe200078e0200 */
[----:B------:R-:W-:Y:S01]  /*0720*/  LOP3.LUT R5, R5, 0x8, R21, 0xf8, !PT ;  /* 0x0000000805057812 */ /* 0x000fe200078ef815 */
[----:B------:R-:W-:Y:S01]  /*0730*/  IMAD.SHL.U32 R0, R10, 0x8, RZ ;  /* 0x000000080a007824 */ /* 0x000fe200078e00ff */
[----:B------:R-:W-:Y:S01]  /*0740*/  LOP3.LUT R161, R3, R161, RZ, 0x3c, !PT ;  /* 0x000000a103a17212 */ /* 0x000fe200078e3cff */
[----:B------:R-:W-:Y:S01]  /*0750*/  IMAD R163, R4, 0x200, R2 ;  /* 0x0000020004a37824 */ /* 0x000fe200078e0202 */
[----:B------:R-:W-:Y:S01]  /*0760*/  SHF.R.U32.HI R2, RZ, 0x3, R7 ;  /* 0x00000003ff027819 */ /* 0x000fe20000011607 */
[----:B------:R-:W-:Y:S01]  /*0770*/  IMAD.SHL.U32 R3, R15, 0x40, RZ ;  /* 0x000000400f037824 */ /* 0x000fe200078e00ff */
[----:B------:R-:W-:Y:S01]  /*0780*/  LOP3.LUT R7, R0, 0x8, RZ, 0xc0, !PT ;  /* 0x0000000800077812 */ /* 0x000fe200078ec0ff */
[----:B------:R-:W-:Y:S01]  /*0790*/  IMAD R17, R4, 0x8, R17 ;  /* 0x0000000804117824 */ /* 0x000fe200078e0211 */
[----:B------:R-:W-:Y:S01]  /*07a0*/  SHF.R.S32.HI R0, RZ, 0x1, R9 ;  /* 0x00000001ff007819 */ /* 0x000fe20000011409 */
[----:B------:R-:W-:Y:S01]  /*07b0*/  IMAD.SHL.U32 R4, R16, 0x8, RZ ;  /* 0x0000000810047824 */ /* 0x000fe200078e00ff */
[----:B------:R-:W-:Y:S01]  /*07c0*/  LOP3.LUT R5, R5, R2, RZ, 0x3c, !PT ;  /* 0x0000000205057212 */ /* 0x000fe200078e3cff */
[----:B------:R-:W-:Y:S01]  /*07d0*/  IMAD.SHL.U32 R2, R14, 0x40, RZ ;  /* 0x000000400e027824 */ /* 0x000fe200078e00ff */
[C---:B------:R-:W-:Y:S01]  /*07e0*/  LOP3.LUT P3, RZ, R0.reuse, 0x2, RZ, 0xc0, !PT ;  /* 0x0000000200ff7812 */ /* 0x040fe2000786c0ff */
[----:B------:R-:W-:Y:S01]  /*07f0*/  IMAD.SHL.U32 R0, R0, 0x40, RZ ;  /* 0x0000004000007824 */ /* 0x000fe200078e00ff */
[----:B------:R-:W-:Y:S01]  /*0800*/  LOP3.LUT R249, R249, 0x6, RZ, 0xc0, !PT ;  /* 0x00000006f9f97812 */ /* 0x000fe200078ec0ff */
[----:B------:R-:W-:Y:S01]  /*0810*/  IMAD.U32 R161, R19, 0x20, R161 ;  /* 0x0000002013a17824 */ /* 0x000fe200078e00a1 */
[----:B------:R-:W-:Y:S01]  /*0820*/  LOP3.LUT R3, R3, 0x1c0, RZ, 0xc0, !PT ;  /* 0x000001c003037812 */ /* 0x000fe200078ec0ff */
[----:B------:R-:W-:Y:S01]  /*0830*/  IMAD R5, R16, 0x200, R5 ;  /* 0x0000020010057824 */ /* 0x000fe200078e0205 */
[----:B------:R-:W-:Y:S01]  /*0840*/  LOP3.LUT R0, R0, 0xc0, RZ, 0xc0, !PT ;  /* 0x000000c000007812 */ /* 0x000fe200078ec0ff */
[----:B------:R-:W-:Y:S01]  /*0850*/  IMAD R249, R10, 0x40, R249 ;  /* 0x000000400af97824 */ /* 0x000fe200078e02f9 */
[----:B------:R-:W-:Y:S01]  /*0860*/  LOP3.LUT R2, R2, 0xc0, RZ, 0xc0, !PT ;  /* 0x000000c002027812 */ /* 0x000fe200078ec0ff */
[----:B------:R-:W-:Y:S01]  /*0870*/  IMAD.SHL.U32 R10, R16, 0x10, RZ ;  /* 0x00000010100a7824 */ /* 0x000fe200078e00ff */
[----:B------:R-:W-:-:S02]  /*0880*/  SHF.R.U32.HI R8, RZ, 0x3, R0 ;  /* 0x00000003ff087819 */ /* 0x000fc40000011600 */
[----:B------:R-:W-:Y:S02]  /*0890*/  LOP3.LUT R4, R4, 0x8, RZ, 0xc0, !PT ;  /* 0x0000000804047812 */ /* 0x000fe400078ec0ff */
[----:B------:R-:W-:Y:S02]  /*08a0*/  SHF.R.U32.HI R9, RZ, 0x3, R3 ;  /* 0x00000003ff097819 */ /* 0x000fe40000011603 */
[----:B------:R-:W-:Y:S02]  /*08b0*/  SHF.R.U32.HI R6, RZ, 0x3, R2 ;  /* 0x00000003ff067819 */ /* 0x000fe40000011602 */
[----:B------:R-:W-:Y:S01]  /*08c0*/  LOP3.LUT R8, R8, R0, R7, 0x1e, !PT ;  /* 0x0000000008087212 */ /* 0x000fe200078e1e07 */
[----:B------:R-:W-:Y:S01]  /*08d0*/  IMAD.SHL.U32 R0, R17, 0x20, RZ ;  /* 0x0000002011007824 */ /* 0x000fe200078e00ff */
[----:B------:R-:W-:Y:S02]  /*08e0*/  LOP3.LUT R9, R9, R3, R4, 0x1e, !PT ;  /* 0x0000000309097212 */ /* 0x000fe400078e1e04 */
[----:B------:R-:W-:Y:S01]  /*08f0*/  LOP3.LUT R10, R7, 0x10, R10, 0xf8, !PT ;  /* 0x00000010070a7812 */ /* 0x000fe200078ef80a */
[----:B------:R-:W-:Y:S01]  /*0900*/  IMAD.IADD R8, R8, 0x1, R12 ;  /* 0x0000000108087824 */ /* 0x000fe200078e020c */
[----:B------:R-:W-:Y:S01]  /*0910*/  LOP3.LUT R3, R6, R2, R4, 0x1e, !PT ;  /* 0x0000000206037212 */ /* 0x000fe200078e1e04 */
[----:B------:R-:W-:Y:S01]  /*0920*/  IMAD R4, R18, 0x200, R0 ;  /* 0x0000020012047824 */ /* 0x000fe200078e0200 */
[----:B------:R-:W-:Y:S01]  /*0930*/  LOP3.LUT R2, R6, R10, R2, 0x1e, !PT ;  /* 0x0000000a06027212 */ /* 0x000fe200078e1e02 */
[----:B------:R-:W-:Y:S01]  /*0940*/  IMAD.IADD R163, R163, 0x1, R9 ;  /* 0x00000001a3a37824 */ /* 0x000fe200078e0209 */
[----:B------:R-:W-:Y:S01]  /*0950*/  LEA R186, R13, UR4, 0x1 ;  /* 0x000000040dba7c11 */ /* 0x000fe2000f8e08ff */
[----:B------:R-:W-:Y:S01]  /*0960*/  IMAD.IADD R168, R4, 0x1, R3 ;  /* 0x0000000104a87824 */ /* 0x000fe200078e0203 */
[----:B------:R-:W-:Y:S01]  /*0970*/  SEL R180, R180, 0x10, !P6 ;  /* 0x00000010b4b47807 */ /* 0x000fe20007000000 */
[----:B------:R-:W-:Y:S01]  /*0980*/  IMAD.U32 R3, RZ, RZ, UR5 ;  /* 0x00000005ff037e24 */ /* 0x000fe2000f8e00ff */
[----:B------:R-:W-:Y:S01]  /*0990*/  USHF.R.S32.HI UR5, URZ, 0x1f, UR48 ;  /* 0x0000001f3f057899 */ /* 0x000fe20008011430 */
[----:B------:R-:W-:Y:S01]  /*09a0*/  IMAD.IADD R167, R0, 0x1, R2 ;  /* 0x0000000100a77824 */ /* 0x000fe200078e0202 */
[----:B------:R-:W-:Y:S01]  /*09b0*/  SEL R182, R166, 0xffffffe0, !P5 ;  /* 0xffffffe0a6b67807 */ /* 0x000fe20006800000 */
[----:B------:R-:W-:Y:S01]  /*09c0*/  IMAD.U32 R0, RZ, RZ, UR6 ;  /* 0x00000006ff007e24 */ /* 0x000fe2000f8e00ff */
[----:B------:R-:W-:Y:S01]  /*09d0*/  USHF.R.S32.HI UR6, URZ, 0x1f, UR57 ;  /* 0x0000001f3f067899 */ /* 0x000fe20008011439 */
[----:B------:R-:W-:Y:S01]  /*09e0*/  VIADD R181, R186, 0x40 ;  /* 0x00000040bab57836 */ /* 0x000fe20000000000 */
[----:B------:R-:W-:Y:S01]  /*09f0*/  SEL R164, R164, 0xffffffc0, !P2 ;  /* 0xffffffc0a4a47807 */ /* 0x000fe20005000000 */
[----:B------:R-:W-:Y:S01]  /*0a00*/  IMAD.U32 R0, RZ, RZ, UR5 ;  /* 0x00000005ff007e24 */ /* 0x000fe2000f8e00ff */
[----:B------:R-:W-:Y:S01]  /*0a10*/  UIADD3 UR5, UR4, 0x8000, URZ ;  /* 0x0000800004057890 */ /* 0x000fe2000fffe03f */
[----:B------:R-:W-:Y:S01]  /*0a20*/  @P4 VIADD R181, R186, 0xffffffc0 ;  /* 0xffffffc0bab54836 */ /* 0x000fe20000000000 */
[----:B------:R-:W-:Y:S01]  /*0a30*/  SEL R162, R166, 0xffffffe0, !P0 ;  /* 0xffffffe0a6a27807 */ /* 0x000fe20004000000 */
[----:B------:R-:W-:Y:S01]  /*0a40*/  IMAD.U32 R252, RZ, RZ, UR6 ;  /* 0x00000006fffc7e24 */ /* 0x000fe2000f8e00ff */
[----:B------:R-:W-:Y:S01]  /*0a50*/  UIADD3 UR6, UR4, 0x6000, URZ ;  /* 0x0000600004067890 */ /* 0x000fe2000fffe03f */
[----:B------:R-:W-:Y:S01]  /*0a60*/  LEA R161, R161, UR4, 0x1 ;  /* 0x00000004a1a17c11 */ /* 0x000fe2000f8e08ff */
[----:B------:R-:W-:Y:S01]  /*0a70*/  IMAD.IADD R185, R186, 0x1, R180 ;  /* 0x00000001bab97824 */ /* 0x000fe200078e02b4 */
[----:B------:R-:W-:Y:S01]  /*0a80*/  LEA R163, R163, UR5, 0x1 ;  /* 0x00000005a3a37c11 */ /* 0x000fe2000f8e08ff */
[----:B------:R-:W-:Y:S01]  /*0a90*/  IMAD.IADD R180, R180, 0x1, R181 ;  /* 0x00000001b4b47824 */ /* 0x000fe200078e02b5 */
[----:B------:R-:W-:Y:S01]  /*0aa0*/  LOP3.LUT P0, RZ, R14, 0x2, RZ, 0xc0, !PT ;  /* 0x000000020eff7812 */ /* 0x000fe2000780c0ff */
[--C-:B------:R-:W-:Y:S01]  /*0ab0*/  IMAD.IADD R187, R186, 0x1, R182.reuse ;  /* 0x00000001babb7824 */ /* 0x100fe200078e02b6 */
[----:B------:R-:W-:Y:S01]  /*0ac0*/  LEA R250, R8, UR6, 0x1 ;  /* 0x0000000608fa7c11 */ /* 0x000fe2000f8e08ff */
[C---:B------:R-:W-:Y:S01]  /*0ad0*/  VIADD R169, R163.reuse, 0x20 ;  /* 0x00000020a3a97836 */ /* 0x040fe20000000000 */
[----:B------:R-:W-:Y:S01]  /*0ae0*/  SEL R166, R166, 0xffffffe0, !P0 ;  /* 0xffffffe0a6a67807 */ /* 0x000fe20004000000 */
[----:B------:R-:W-:Y:S01]  /*0af0*/  @P1 VIADD R169, R163, 0xffffffe0 ;  /* 0xffffffe0a3a91836 */ /* 0x000fe20000000000 */
[----:B------:R-:W-:Y:S01]  /*0b00*/  LEA R2, R5, UR4, 0x1 ;  /* 0x0000000405027c11 */ /* 0x000fe2000f8e08ff */
[----:B------:R-:W-:-:S02]  /*0b10*/  IMAD.IADD R184, R185, 0x1, R182 ;  /* 0x00000001b9b87824 */ /* 0x000fc400078e02b6 */
[----:B------:R-:W-:Y:S02]  /*0b20*/  IMAD.IADD R183, R182, 0x1, R181 ;  /* 0x00000001b6b77824 */ /* 0x000fe400078e02b5 */
[----:B------:R-:W-:Y:S02]  /*0b30*/  VIADD R251, R250, 0x20 ;  /* 0x00000020fafb7836 */ /* 0x000fe40000000000 */
[----:B------:R-:W-:Y:S02]  /*0b40*/  IMAD.IADD R165, R163, 0x1, R164 ;  /* 0x00000001a3a57824 */ /* 0x000fe400078e02a4 */
[----:B------:R-:W-:Y:S02]  /*0b50*/  IMAD.IADD R162, R162, 0x1, R161 ;  /* 0x00000001a2a27824 */ /* 0x000fe400078e02a1 */
[----:B------:R-:W-:Y:S02]  /*0b60*/  IMAD.IADD R182, R182, 0x1, R180 ;  /* 0x00000001b6b67824 */ /* 0x000fe400078e02b4 */
[----:B------:R-:W-:-:S02]  /*0b70*/  @P3 VIADD R251, R250, 0xffffffe0 ;  /* 0xffffffe0fafb3836 */ /* 0x000fc40000000000 */
[----:B------:R-:W-:Y:S02]  /*0b80*/  IMAD.IADD R164, R164, 0x1, R169 ;  /* 0x00000001a4a47824 */ /* 0x000fe400078e02a9 */
[C---:B------:R-:W-:Y:S02]  /*0b90*/  VIADD R172, R169.reuse, 0x2000 ;  /* 0x00002000a9ac7836 */ /* 0x040fe40000000000 */
[C---:B------:R-:W-:Y:S02]  /*0ba0*/  VIADD R171, R169.reuse, 0x4000 ;  /* 0x00004000a9ab7836 */ /* 0x040fe40000000000 */
[----:B------:R-:W-:-:S07]  /*0bb0*/  VIADD R170, R169, 0x6000 ;  /* 0x00006000a9aa7836 */ /* 0x000fce0000000000 */
.L_x_122:
        /* <DEDUP_REMOVED lines=14> */
[----:B------:R-:W-:Y:S02]  /*0ca0*/  @UP3 UIADD3.X UR9, UR5, UR9, URZ, UP0, !UPT ;  /* 0x0000000905093290 */ /* 0x000fe400087fe43f */
[----:B------:R-:W-:Y:S01]  /*0cb0*/  UIADD3 UR16, UP2, UR17, UR14, URZ ;  /* 0x0000000e11107290 */ /* 0x000fe2000ff5e03f */
[----:B--23--:R-:W-:Y:S01]  /*0cc0*/  IMAD.U32 R4, RZ, RZ, UR8 ;  /* 0x00000008ff047e24 */ /* 0x00cfe2000f8e00ff */
[----:B------:R-:W-:Y:S01]  /*0cd0*/  UISETP.NE.U32.AND UP0, UPT, UR14, URZ, UPT ;  /* 0x0000003f0e00728c */ /* 0x000fe2000bf05070 */
[----:B------:R-:W-:Y:S01]  /*0ce0*/  IMAD.U32 R6, RZ, RZ, UR10 ;  /* 0x0000000aff067e24 */ /* 0x000fe2000f8e00ff */
[----:B------:R-:W-:Y:S01]  /*0cf0*/  @UP4 UIADD3.X UR11, UR5, UR7, URZ, UP1, !UPT ;  /* 0x00000007050b4290 */ /* 0x000fe20008ffe43f */
[----:B------:R-:W-:Y:S01]  /*0d00*/  IMAD.U32 R5, RZ, RZ, UR9 ;  /* 0x00000009ff057e24 */ /* 0x000fe2000f8e00ff */
[----:B------:R-:W-:-:S02]  /*0d10*/  UIADD3.X UR14, UR5, UR15, URZ, UP2, !UPT ;  /* 0x0000000f050e7290 */ /* 0x000fc400097fe43f */
[----:B------:R-:W-:Y:S01]  /*0d20*/  UISETP.NE.AND.EX UP0, UPT, UR15, URZ, UPT, UP0 ;  /* 0x0000003f0f00728c */ /* 0x000fe2000bf05300 */
[----:B------:R-:W-:Y:S02]  /*0d30*/  ULDC.64 UR6, c[0x0][0x2f8] ;  /* 0x0000be0000067ab9 */ /* 0x000fe40000000a00 */
[----:B------:R-:W-:Y:S01]  /*0d40*/  ULDC.U8 UR15, c[0x0][0x3c2] ;  /* 0x0000f080000f7ab9 */ /* 0x000fe20000000000 */
[----:B------:R-:W-:Y:S01]  /*0d50*/  IMAD.U32 R7, RZ, RZ, UR11 ;  /* 0x0000000bff077e24 */ /* 0x000fe2000f8e00ff */
[----:B------:R-:W-:Y:S01]  /*0d60*/  UISETP.NE.AND UP2, UPT, UR15, URZ, UPT ;  /* 0x0000003f0f00728c */ /* 0x000fe2000bf45270 */
[----:B------:R-:W-:Y:S01]  /*0d70*/  PLOP3.LUT P3, PT, PT, PT, UP0, 0x80, 0x0 ;  /* 0x000000000000781c */ /* 0x000fe20003f6f008 */
[----:B------:R-:W-:Y:S02]  /*0d80*/  UISETP.EQ.U32.AND UP4, UPT, UR6, URZ, UPT ;  /* 0x0000003f0600728c */ /* 0x000fe4000bf82070 */
[----:B-1----:R-:W2:Y:S02]  /*0d90*/  @P1 LDG.E R8, desc[UR12][R6.64] ;  /* 0x0000000c06081981 */ /* 0x002ea4000c1e1900 */
[----:B------:R-:W-:-:S02]  /*0da0*/  UISETP.EQ.OR.EX UP4, UPT, UR7, URZ, !UP2, UP4 ;  /* 0x0000003f0700728c */ /* 0x000fc4000d782740 */
        /* <DEDUP_REMOVED lines=11> */
[----:B------:R-:W-:-:S04]  /*0e60*/  @!UP3 ULDC.64 UR8, c[0x0][0x318] ;  /* 0x0000c6000008bab9 */ /* 0x000fc80000000a00 */
[----:B------:R-:W5:Y:S01]  /*0e70*/  @!P2 LDG.E R3, desc[UR12][R4.64] ;  /* 0x0000000c0403a981 */ /* 0x000f62000c1e1900 */
[----:B------:R-:W-:Y:S01]  /*0e80*/  @!UP3 UISETP.NE.U32.AND UP1, UPT, UR8, URZ, UPT ;  /* 0x0000003f0800b28c */ /* 0x000fe2000bf25070 */
[----:B------:R-:W-:Y:S01]  /*0e90*/  UMOV UR5, 0xffffffff ;  /* 0xffffffff00057882 */ /* 0x000fe20000000000 */
[----:B------:R-:W-:Y:S02]  /*0ea0*/  UMOV UR43, 0xffffffff ;  /* 0xffffffff002b7882 */ /* 0x000fe40000000000 */
[----:B------:R-:W-:Y:S02]  /*0eb0*/  @!UP3 UISETP.NE.AND.EX UP1, UPT, UR9, URZ, UPT, UP1 ;  /* 0x0000003f0900b28c */ /* 0x000fe4000bf25310 */
[----:B------:R-:W-:Y:S01]  /*0ec0*/  USHF.L.U32 UR25, UR21, 0x7, URZ ;  /* 0x0000000715197899 */ /* 0x000fe2000800063f */
[----:B--2---:R-:W-:Y:S02]  /*0ed0*/  @P1 R2UR UR40, R8 ;  /* 0x00000000082812ca */ /* 0x004fe400000e0000 */
[----:B---3--:R-:W-:-:S02]  /*0ee0*/  @P0 R2UR UR10, R6 ;  /* 0x00000000060a02ca */ /* 0x008fc400000e0000 */
[----:B------:R-:W-:Y:S01]  /*0ef0*/  ISETP.NE.U32.AND P0, PT, RZ, UR6, PT ;  /* 0x00000006ff007c0c */ /* 0x000fe2000bf05070 */
[----:B------:R-:W-:Y:S02]  /*0f00*/  @!UP3 ULDC UR6, c[0x0][0x2cc] ;  /* 0x0000b3000006bab9 */ /* 0x000fe40000000800 */
[----:B------:R-:W-:Y:S01]  /*0f10*/  @!UP3 USEL UR8, UR6, URZ, UP1 ;  /* 0x0000003f0608b287 */ /* 0x000fe20008800000 */
[----:B------:R-:W-:Y:S01]  /*0f20*/  ISETP.NE.AND.EX P0, PT, RZ, UR7, PT, P0 ;  /* 0x00000007ff007c0c */ /* 0x000fe2000bf05300 */
[----:B------:R-:W-:-:S06]  /*0f30*/  ULDC UR7, c[0x0][0x2c8] ;  /* 0x0000b20000077ab9 */ /* 0x000fcc0000000800 */
        /* <DEDUP_REMOVED lines=11> */
.L_x_76:
[----:B------:R-:W-:Y:S02]  /*0ff0*/  @!UP3 UIADD3 UR6, UR8, UR7, -UR40 ;  /* 0x000000070806b290 */ /* 0x000fe4000fffe828 */
[----:B------:R-:W-:Y:S02]  /*1000*/  @UP0 UIADD3 UR11, UR11, -UR5, URZ ;  /* 0x800000050b0b0290 */ /* 0x000fe4000fffe03f */
[----:B------:R-:W-:-:S05]  /*1010*/  UISETP.GT.AND UP1, UPT, UR6, UR25, UPT ;  /* 0x000000190600728c */ /* 0x000fca000bf24270 */
[----:B------:R-:W-:Y:S01]  /*1020*/  @!UP0 ULDC UR11, c[0x0][0x2c4] ;  /* 0x0000b100000b8ab9 */ /* 0x000fe20000000800 */
[----:B------:R-:W-:-:S13]  /*1030*/  PLOP3.LUT P0, PT, PT, PT, UP1, 0x80, 0x0 ;  /* 0x000000000000781c */ /* 0x000fda0003f0f018 */
[----:B------:R-:W-:Y:S05]  /*1040*/  @!P0 BRA `(.L_x_77) ;  /* 0x0000007800608947 */ /* 0x000fea0003800000 */
[----:B------:R-:W1:Y:S01]  /*1050*/  LDC R7, c[0x0][0x278] ;  /* 0x00009e00ff077b82 */ /* 0x000e620000000800 */
[----:B------:R-:W-:Y:S01]  /*1060*/  UISETP.NE.AND UP2, UPT, UR5, -0x1, UPT ;  /* 0xffffffff0500788c */ /* 0x000fe2000bf45270 */
[----:B------:R-:W-:Y:S01]  /*1070*/  IABS R3, UR57 ;  /* 0x0000003900037c13 */ /* 0x000fe20008000000 */
[----:B------:R-:W-:Y:S01]  /*1080*/  ULDC.64 UR8, c[0x0][0x228] ;  /* 0x00008a0000087ab9 */ /* 0x000fe20000000a00 */
[----:B------:R-:W-:Y:S01]  /*1090*/  ULDC.64 UR14, c[0x0][0x488] ;  /* 0x00012200000e7ab9 */ /* 0x000fe20000000a00 */
[----:B------:R-:W-:Y:S02]  /*10a0*/  UIMAD UR7, UR58, UR8, URZ ;  /* 0x000000083a0772a4 */ /* 0x000fe4000f8e023f */
[----:B------:R-:W-:Y:S01]  /*10b0*/  UIMAD.WIDE.U32 UR18, UR48, UR8, URZ ;  /* 0x00000008301272a5 */ /* 0x000fe2000f8e003f */
[----:B------:R-:W2:Y:S01]  /*10c0*/  S2UR UR10, SR_CTAID.X ;  /* 0x00000000000a79c3 */ /* 0x000ea20000002500 */
[----:B------:R-:W-:Y:S01]  /*10d0*/  UIMAD UR24, UR48, UR9, UR7 ;  /* 0x00000009301872a4 */ /* 0x000fe2000f8e0207 */
[----:B------:R-:W-:-:S02]  /*10e0*/  ULDC UR59, c[0x0][0x2d4] ;  /* 0x0000b500003b7ab9 */ /* 0x000fc40000000800 */
[----:B------:R-:W-:Y:S01]  /*10f0*/  @!UP2 ULDC.64 UR8, c[0x0][0x418] ;  /* 0x000106000008aab9 */ /* 0x000fe20000000a00 */
[----:B------:R-:W-:Y:S02]  /*1100*/  USHF.R.S32.HI UR26, URZ, 0x1f, UR59 ;  /* 0x0000001f3f1a7899 */ /* 0x000fe4000801143b */
[----:B------:R-:W-:Y:S02]  /*1110*/  @!UP2 UIMAD UR7, UR58, UR8, URZ ;  /* 0x000000083a07a2a4 */ /* 0x000fe4000f8e023f */
[----:B------:R-:W-:Y:S02]  /*1120*/  @!UP2 UIMAD.WIDE.U32 UR44, UR48, UR8, URZ ;  /* 0x00000008302ca2a5 */ /* 0x000fe4000f8e003f */
[----:B------:R-:W-:Y:S02]  /*1130*/  @!UP2 UIMAD UR34, UR48, UR9, UR7 ;  /* 0x000000093022a2a4 */ /* 0x000fe4000f8e0207 */
[----:B------:R-:W-:Y:S02]  /*1140*/  UIADD3 UR7, UR11, 0x80, UR25 ;  /* 0x000000800b077890 */ /* 0x000fe4000fffe019 */
[----:B------:R-:W-:Y:S01]  /*1150*/  USHF.L.U32 UR16, UR48, 0x7, URZ ;  /* 0x0000000730107899 */ /* 0x000fe2000800063f */
[----:B-1----:R-:W-:Y:S01]  /*1160*/  IABS R6, R7 ;  /* 0x0000000700067213 */ /* 0x002fe20000000000 */
[----:B------:R-:W-:Y:S01]  /*1170*/  ULDC UR8, c[0x0][0x394] ;  /* 0x0000e50000087ab9 */ /* 0x000fe20000000800 */
[----:B------:R-:W-:Y:S01]  /*1180*/  ULDC.64 UR32, c[0x0][0x240] ;  /* 0x0000900000207ab9 */ /* 0x000fe20000000a00 */
[----:B------:R-:W-:Y:S01]  /*1190*/  UIADD3 UR7, UR7, UR8, -UR6 ;  /* 0x0000000807077290 */ /* 0x000fe2000fffe806 */
[----:B------:R-:W1:Y:S01]  /*11a0*/  I2F.RP R4, R6 ;  /* 0x0000000600047306 */ /* 0x000e620000209400 */
[----:B------:R-:W-:Y:S01]  /*11b0*/  ULDC UR29, c[0x0][0x2dc] ;  /* 0x0000b700001d7ab9 */ /* 0x000fe20000000800 */
[----:B------:R-:W-:Y:S01]  /*11c0*/  ULDC UR41, c[0x0][0x270] ;  /* 0x00009c0000297ab9 */ /* 0x000fe20000000800 */
[----:B------:R-:W-:Y:S01]  /*11d0*/  USEL UR35, UR16, URZ, UP0 ;  /* 0x0000003f10237287 */ /* 0x000fe20008000000 */
[----:B------:R-:W-:Y:S01]  /*11e0*/  ISETP.NE.AND P3, PT, R7, RZ, PT ;  /* 0x000000ff0700720c */ /* 0x000fe20003f65270 */
[----:B--2---:R-:W-:-:S02]  /*11f0*/  UIMAD.WIDE.U32 UR36, UR10, UR14, URZ ;  /* 0x0000000e0a2472a5 */ /* 0x004fc4000f8e003f */
[----:B------:R-:W-:Y:S02]  /*1200*/  UIMAD.WIDE.U32 UR16, UR5, UR32, URZ ;  /* 0x00000020051072a5 */ /* 0x000fe4000f8e003f */
[----:B------:R-:W-:Y:S02]  /*1210*/  UIMAD UR51, UR10, UR15, UR37 ;  /* 0x0000000f0a3372a4 */ /* 0x000fe4000f8e0225 */
[----:B------:R-:W-:Y:S01]  /*1220*/  UIADD3 UR10, UR11, 0x7f, URZ ;  /* 0x0000007f0b0a7890 */ /* 0x000fe2000fffe03f */
[----:B------:R-:W-:Y:S01]  /*1230*/  @UP2 ULDC.64 UR14, c[0x0][0x420] ;  /* 0x00010800000e2ab9 */ /* 0x000fe20000000a00 */
[----:B------:R-:W-:Y:S01]  /*1240*/  UIMAD UR23, UR5, UR33, URZ ;  /* 0x00000021051772a4 */ /* 0x000fe2000f8e023f */
[----:B-1----:R-:W1:Y:S01]  /*1250*/  MUFU.RCP R4, R4 ;  /* 0x0000000400047308 */ /* 0x002e620000001000 */
[----:B------:R-:W-:Y:S02]  /*1260*/  USHF.R.S32.HI UR22, URZ, 0x1f, UR10 ;  /* 0x0000001f3f167899 */ /* 0x000fe4000801140a */
[----:B------:R-:W-:-:S02]  /*1270*/  @UP2 UIMAD.WIDE.U32 UR46, UR5, UR14, URZ ;  /* 0x0000000e052e22a5 */ /* 0x000fc4000f8e003f */
[----:B------:R-:W-:Y:S02]  /*1280*/  ULEA.HI UR22, UR22, UR10, URZ, 0x7 ;  /* 0x0000000a16167291 */ /* 0x000fe4000f8f383f */
[----:B------:R-:W-:Y:S02]  /*1290*/  UIMAD UR10, UR26, UR48, URZ ;  /* 0x000000301a0a72a4 */ /* 0x000fe4000f8e023f */
[----:B------:R-:W-:Y:S02]  /*12a0*/  @UP2 UIMAD UR53, UR5, UR15, UR47 ;  /* 0x0000000f053522a4 */ /* 0x000fe4000f8e022f */
[----:B------:R-:W-:Y:S02]  /*12b0*/  UIMAD.WIDE UR8, UR29, UR41, URZ ;  /* 0x000000291d0872a5 */ /* 0x000fe4000f8e023f */
[----:B------:R-:W-:Y:S02]  /*12c0*/  UIMAD.WIDE.U32 UR14, UR48, UR59, URZ ;  /* 0x0000003b300e72a5 */ /* 0x000fe4000f8e003f */
[----:B------:R-:W-:Y:S01]  /*12d0*/  UIMAD UR10, UR58, UR59, UR10 ;  /* 0x0000003b3a0a72a4 */ /* 0x000fe2000f8e020a */
[----:B-1----:R-:W-:Y:S01]  /*12e0*/  VIADD R4, R4, 0xffffffe ;  /* 0x0ffffffe04047836 */ /* 0x002fe20000000000 */
[----:B------:R-:W-:-:S02]  /*12f0*/  UIADD3 UR7, UR7, 0x7f, URZ ;  /* 0x0000007f07077890 */ /* 0x000fc4000fffe03f */
[----:B------:R-:W-:Y:S01]  /*1300*/  UIADD3 UR50, UR19, UR24, URZ ;  /* 0x0000001813327290 */ /* 0x000fe2000fffe03f */
[----:B------:R-:W1:Y:S01]  /*1310*/  F2I.FTZ.U32.TRUNC.NTZ R5, R4 ;  /* 0x0000000400057305 */ /* 0x000e62000021f000 */
[----:B------:R-:W-:Y:S02]  /*1320*/  @UP2 UIADD3 UR50, UR17, UR23, URZ ;  /* 0x0000001711322290 */ /* 0x000fe4000fffe03f */
[----:B------:R-:W-:Y:S02]  /*1330*/  USEL UR56, UR18, UR16, !UP2 ;  /* 0x0000001012387287 */ /* 0x000fe4000d000000 */
[----:B------:R-:W-:Y:S02]  /*1340*/  UIMAD UR17, UR9, UR14, URZ ;  /* 0x0000000e091172a4 */ /* 0x000fe4000f8e023f */
[----:B------:R-:W-:Y:S02]  /*1350*/  UIADD3 UR10, UR15, UR10, URZ ;  /* 0x0000000a0f0a7290 */ /* 0x000fe4000fffe03f */
[----:B------:R-:W-:Y:S01]  /*1360*/  USHF.R.S32.HI UR16, URZ, 0x1f, UR7 ;  /* 0x0000001f3f107899 */ /* 0x000fe20008011407 */
[----:B------:R-:W-:Y:S01]  /*1370*/  ULDC.U8 UR27, c[0x0][0x3d8] ;  /* 0x0000f600001b7ab9 */ /* 0x000fe20000000000 */
[----:B------:R-:W-:-:S02]  /*1380*/  UIMAD.WIDE.U32 UR18, UR8, UR14, URZ ;  /* 0x0000000e081272a5 */ /* 0x000fc4000f8e003f */
[----:B------:R-:W-:Y:S01]  /*1390*/  UIMAD UR10, UR8, UR10, UR17 ;  /* 0x0000000a080a72a4 */ /* 0x000fe2000f8e0211 */
[--C-:B-1----:R-:W-:Y:S01]  /*13a0*/  IMAD.MOV R0, RZ, RZ, -R5.reuse ;  /* 0x000000ffff007224 */ /* 0x102fe200078e0a05 */
[----:B------:R-:W-:Y:S01]  /*13b0*/  UISETP.NE.AND UP3, UPT, UR27, URZ, UPT ;  /* 0x0000003f1b00728c */ /* 0x000fe2000bf65270 */
[----:B------:R-:W-:Y:S01]  /*13c0*/  IMAD.MOV.U32 R4, RZ, RZ, RZ ;  /* 0x000000ffff047224 */ /* 0x000fe200078e00ff */
[----:B------:R-:W-:Y:S01]  /*13d0*/  ULEA.HI UR7, UR16, UR7, URZ, 0x7 ;  /* 0x0000000710077291 */ /* 0x000fe2000f8f383f */
[----:B------:R-:W-:Y:S01]  /*13e0*/  IMAD R0, R0, R6, RZ ;  /* 0x0000000600007224 */ /* 0x000fe200078e02ff */
[----:B------:R-:W-:Y:S02]  /*13f0*/  USHF.L.U64.HI UR20, UR48, 0x7, UR58 ;  /* 0x0000000730147899 */ /* 0x000fe4000801023a */
[----:B------:R-:W-:Y:S01]  /*1400*/  UIADD3 UR42, UR19, UR10, URZ ;  /* 0x0000000a132a7290 */ /* 0x000fe2000fffe03f */
[----:B------:R-:W-:Y:S01]  /*1410*/  IMAD.HI.U32 R0, R5, R0, R4 ;  /* 0x0000000005007227 */ /* 0x000fe200078e0004 */
[----:B------:R-:W-:-:S02]  /*1420*/  USHF.R.S32.HI UR10, URZ, 0x7, UR22 ;  /* 0x000000073f0a7899 */ /* 0x000fc40008011416 */
[----:B------:R-:W-:Y:S02]  /*1430*/  USHF.R.S32.HI UR7, URZ, 0x7, UR7 ;  /* 0x000000073f077899 */ /* 0x000fe40008011407 */
[----:B------:R-:W-:Y:S01]  /*1440*/  USEL UR20, UR20, URZ, UP0 ;  /* 0x0000003f14147287 */ /* 0x000fe20008000000 */
[----:B------:R-:W-:Y:S01]  /*1450*/  IMAD.HI.U32 R0, R0, R3, RZ ;  /* 0x0000000300007227 */ /* 0x000fe200078e00ff */
[----:B------:R-:W-:Y:S01]  /*1460*/  UISETP.LT.AND UP0, UPT, UR10, UR7, UPT ;  /* 0x000000070a00728c */ /* 0x000fe2000bf01270 */
[----:B------:R-:W-:Y:S01]  /*1470*/  ULDC UR39, c[0x0][0x2c4] ;  /* 0x0000b10000277ab9 */ /* 0x000fe20000000800 */
[----:B------:R-:W-:Y:S02]  /*1480*/  UISETP.NE.AND UP1, UPT, UR43, -0x1, UPT ;  /* 0xffffffff2b00788c */ /* 0x000fe4000bf25270 */
[----:B------:R-:W-:Y:S01]  /*1490*/  IADD3 R4, -R0, RZ, RZ ;  /* 0x000000ff00047210 */ /* 0x000fe20007ffe1ff */
[----:B------:R-:W-:Y:S02]  /*14a0*/  @UP3 UIMAD UR16, UR48, UR39, URZ ;  /* 0x00000027301032a4 */ /* 0x000fe4000f8e023f */
[----:B------:R-:W-:-:S02]  /*14b0*/  USEL UR38, UR10, UR7, UP0 ;  /* 0x000000070a267287 */ /* 0x000fc40008000000 */
[C---:B------:R-:W-:Y:S01]  /*14c0*/  IMAD R3, R6.reuse, R4, R3 ;  /* 0x0000000406037224 */ /* 0x040fe200078e0203 */
[----:B------:R-:W-:Y:S02]  /*14d0*/  @UP3 USEL UR10, UR16, UR5, !UP2 ;  /* 0x00000005100a3287 */ /* 0x000fe4000d000000 */
[----:B------:R-:W-:Y:S02]  /*14e0*/  ULEA UR16, UR38, 0xffffff80, 0x7 ;  /* 0xffffff8026107891 */ /* 0x000fe4000f8e383f */
[----:B------:R-:W-:Y:S01]  /*14f0*/  ISETP.GT.U32.AND P1, PT, R6, R3, PT ;  /* 0x000000030600720c */ /* 0x000fe20003f24070 */
[----:B------:R-:W-:Y:S01]  /*1500*/  @UP3 ULDC UR7, c[0x0][0x2e4] ;  /* 0x0000b90000073ab9 */ /* 0x000fe20000000800 */
[----:B------:R-:W-:Y:S02]  /*1510*/  UIMAD.WIDE.U32 UR14, UR8, UR5, URZ ;  /* 0x00000005080e72a5 */ /* 0x000fe4000f8e003f */
[----:B------:R-:W-:Y:S02]  /*1520*/  @!UP3 UIMAD UR17, UR48, UR41, UR57 ;  /* 0x000000293011b2a4 */ /* 0x000fe4000f8e0239 */
[----:B------:R-:W-:-:S02]  /*1530*/  @UP3 UIMAD UR41, UR57, UR7, UR10 ;  /* 0x00000007392932a4 */ /* 0x000fc4000f8e020a */
[----:B------:R-:W-:Y:S02]  /*1540*/  USHF.R.S32.HI UR22, URZ, 0x1f, UR16 ;  /* 0x0000001f3f167899 */ /* 0x000fe40008011410 */
[----:B------:R-:W-:Y:S02]  /*1550*/  UIADD3 UR7, UP0, UR16, UR35, URZ ;  /* 0x0000002310077290 */ /* 0x000fe4000ff1e03f */
[----:B------:R-:W-:Y:S01]  /*1560*/  USEL UR55, UR18, UR14, !UP2 ;  /* 0x0000000e12377287 */ /* 0x000fe2000d000000 */
[----:B------:R-:W-:Y:S01]  /*1570*/  @!P1 IMAD.IADD R3, R3, 0x1, -R6 ;  /* 0x0000000103039824 */ /* 0x000fe200078e0a06 */
[----:B------:R-:W-:Y:S01]  /*1580*/  UIMAD UR14, UR9, UR5, URZ ;  /* 0x00000005090e72a4 */ /* 0x000fe2000f8e023f */
[----:B------:R-:W-:Y:S01]  /*1590*/  @!P1 VIADD R0, R0, 0x1 ;  /* 0x0000000100009836 */ /* 0x000fe20000000000 */
[----:B------:R-:W-:Y:S01]  /*15a0*/  ULDC.U8 UR28, c[0x0][0x480] ;  /* 0x00012000001c7ab9 */ /* 0x000fe20000000000 */
[----:B------:R-:W-:Y:S01]  /*15b0*/  UIADD3.X UR10, UR22, UR20, URZ, UP0, !UPT ;  /* 0x00000014160a7290 */ /* 0x000fe200087fe43f */
[----:B------:R-:W-:Y:S01]  /*15c0*/  ISETP.GE.U32.AND P0, PT, R3, R6, PT ;  /* 0x000000060300720c */ /* 0x000fe20003f06070 */
[----:B------:R-:W-:Y:S01]  /*15d0*/  UIMAD UR9, UR9, UR7, URZ ;  /* 0x00000007090972a4 */ /* 0x000fe2000f8e023f */
[----:B------:R-:W-:Y:S01]  /*15e0*/  LOP3.LUT R3, R7, UR57, RZ, 0x3c, !PT ;  /* 0x0000003907037c12 */ /* 0x000fe2000f8e3cff */
[----:B------:R-:W-:Y:S01]  /*15f0*/  @UP1 UIADD3 UR30, UR40, UR43, URZ ;  /* 0x0000002b281e1290 */ /* 0x000fe2000fffe03f */
[----:B------:R-:W-:Y:S01]  /*1600*/  PLOP3.LUT P1, PT, PT, PT, UP1, 0x80, 0x0 ;  /* 0x000000000000781c */ /* 0x000fe20003f2f018 */
[----:B------:R-:W-:Y:S01]  /*1610*/  @UP1 UIADD3 UR31, UR40, UR43, URZ ;  /* 0x0000002b281f1290 */ /* 0x000fe2000fffe03f */
[----:B------:R-:W-:Y:S01]  /*1620*/  ISETP.GE.AND P2, PT, R3, RZ, PT ;  /* 0x000000ff0300720c */ /* 0x000fe20003f46270 */
[----:B------:R-:W-:-:S02]  /*1630*/  UIMAD UR49, UR57, UR29, URZ ;  /* 0x0000001d393172a4 */ /* 0x000fc4000f8e023f */
[----:B------:R-:W-:Y:S02]  /*1640*/  UISETP.NE.AND UP4, UPT, UR28, URZ, UPT ;  /* 0x0000003f1c00728c */ /* 0x000fe4000bf85270 */
[----:B------:R-:W-:Y:S01]  /*1650*/  @!UP2 UIADD3 UR53, UR45, UR34, URZ ;  /* 0x000000222d35a290 */ /* 0x000fe2000fffe03f */
[----:B------:R-:W-:Y:S01]  /*1660*/  @UP1 ULDC.64 UR28, c[0x0][0x248] ;  /* 0x00009200001c1ab9 */ /* 0x000fe20000000a00 */
[----:B------:R-:W-:Y:S01]  /*1670*/  @UP1 ULDC.64 UR26, c[0x0][0x250] ;  /* 0x00009400001a1ab9 */ /* 0x000fe20000000a00 */
[----:B------:R-:W-:Y:S01]  /*1680*/  UIMAD.WIDE.U32 UR34, UR8, UR7, URZ ;  /* 0x00000007082272a5 */ /* 0x000fe2000f8e003f */
[----:B------:R-:W-:Y:S01]  /*1690*/  @P0 IADD3 R0, R0, 0x1, RZ ;  /* 0x0000000100000810 */ /* 0x000fe20007ffe0ff */
[----:B------:R-:W-:Y:S01]  /*16a0*/  @UP2 UIADD3 UR42, UR15, UR14, URZ ;  /* 0x0000000e0f2a2290 */ /* 0x000fe2000fffe03f */
[----:B------:R-:W-:Y:S01]  /*16b0*/  PLOP3.LUT P0, PT, PT, PT, UP3, 0x80, 0x0 ;  /* 0x000000000000781c */ /* 0x000fe20003f0f038 */
[----:B------:R-:W-:Y:S02]  /*16c0*/  UIMAD UR7, UR8, UR10, UR9 ;  /* 0x0000000a080772a4 */ /* 0x000fe4000f8e0209 */
[----:B------:R-:W-:Y:S01]  /*16d0*/  @UP1 UIMAD.WIDE.U32 UR14, UR30, UR28, URZ ;  /* 0x0000001c1e0e12a5 */ /* 0x000fe2000f8e003f */
[----:B------:R-:W-:Y:S01]  /*16e0*/  IMAD.MOV.U32 R10, RZ, RZ, R0 ;  /* 0x000000ffff0a7224 */ /* 0x000fe200078e0000 */
[----:B------:R-:W-:-:S02]  /*16f0*/  @UP1 UIMAD.WIDE.U32 UR8, UR31, UR26, URZ ;  /* 0x0000001a1f0812a5 */ /* 0x000fc4000f8e003f */
[----:B------:R-:W-:Y:S02]  /*1700*/  @UP1 UIMAD UR10, UR31, UR27, URZ ;  /* 0x0000001b1f0a12a4 */ /* 0x000fe4000f8e023f */
[----:B------:R-:W-:Y:S01]  /*1710*/  @UP1 UIMAD UR18, UR30, UR29, URZ ;  /* 0x0000001d1e1212a4 */ /* 0x000fe2000f8e023f */
[----:B------:R-:W-:Y:S01]  /*1720*/  @!P2 IADD3 R10, -R10, RZ, RZ ;  /* 0x000000ff0a0aa210 */ /* 0x000fe20007ffe1ff */
[----:B------:R-:W-:Y:S01]  /*1730*/  @!UP3 UIMAD UR41, UR17, UR39, URZ ;  /* 0x000000271129b2a4 */ /* 0x000fe2000f8e023f */
[----:B------:R-:W-:Y:S01]  /*1740*/  @!P3 LOP3.LUT R10, RZ, R7, RZ, 0x33, !PT ;  /* 0x00000007ff0ab212 */ /* 0x000fe200078e33ff */
[----:B------:R-:W-:Y:S02]  /*1750*/  USEL UR52, UR36, URZ, UP4 ;  /* 0x0000003f24347287 */ /* 0x000fe4000a000000 */
[----:B------:R-:W-:Y:S02]  /*1760*/  @UP1 UIADD3 UR39, UR9, UR10, URZ ;  /* 0x0000000a09271290 */ /* 0x000fe4000fffe03f */
[----:B------:R-:W-:-:S02]  /*1770*/  USHF.R.S32.HI UR37, URZ, 0x1f, UR25 ;  /* 0x0000001f3f257899 */ /* 0x000fc40008011419 */
[----:B------:R-:W-:Y:S02]  /*1780*/  USHF.R.S32.HI UR54, URZ, 0x1f, UR49 ;  /* 0x0000001f3f367899 */ /* 0x000fe40008011431 */
[----:B------:R-:W-:Y:S02]  /*1790*/  USEL UR51, UR51, URZ, UP4 ;  /* 0x0000003f33337287 */ /* 0x000fe4000a000000 */
[----:B------:R-:W-:Y:S02]  /*17a0*/  UIADD3 UR17, UR35, UR7, URZ ;  /* 0x0000000723117290 */ /* 0x000fe4000fffe03f */
[----:B------:R-:W-:Y:S01]  /*17b0*/  @UP1 UIADD3 UR20, UR15, UR18, URZ ;  /* 0x000000120f141290 */ /* 0x000fe2000fffe03f */
[----:B------:R-:W-:Y:S01]  /*17c0*/  @UP1 UMOV UR10, UR14 ;  /* 0x0000000e000a1c82 */ /* 0x000fe20008000000 */
[----:B------:R-:W-:Y:S01]  /*17d0*/  @UP1 UMOV UR36, UR8 ;  /* 0x0000000800241c82 */ /* 0x000fe20008000000 */
[----:B------:R-:W-:Y:S09]  /*17e0*/  @P1 BRA `(.L_x_78) ;  /* 0x0000000000301947 */ /* 0x000ff20003800000 */
[----:B------:R-:W-:Y:S01]  /*17f0*/  USHF.R.S32.HI UR7, URZ, 0x1f, UR40 ;  /* 0x0000001f3f077899 */ /* 0x000fe20008011428 */
[----:B------:R-:W-:Y:S01]  /*1800*/  ULDC.64 UR28, c[0x0][0x248] ;  /* 0x00009200001c7ab9 */ /* 0x000fe20000000a00 */
[----:B------:R-:W-:Y:S02]  /*1810*/  ULDC.64 UR14, c[0x0][0x230] ;  /* 0x00008c00000e7ab9 */ /* 0x000fe40000000a00 */
[----:B------:R-:W-:Y:S02]  /*1820*/  UIMAD UR7, UR7, UR28, URZ ;  /* 0x0000001c070772a4 */ /* 0x000fe4000f8e023f */
[----:B------:R-:W-:Y:S02]  /*1830*/  UIMAD.WIDE.U32 UR8, UR40, UR28, URZ ;  /* 0x0000001c280872a5 */ /* 0x000fe4000f8e003f */
[----:B------:R-:W-:-:S04]  /*1840*/  UIMAD UR7, UR40, UR29, UR7 ;  /* 0x0000001d280772a4 */ /* 0x000fc8000f8e0207 */
[----:B------:R-:W-:Y:S02]  /*1850*/  UIADD3 UR9, UR9, UR7, URZ ;  /* 0x0000000709097290 */ /* 0x000fe4000fffe03f */
[----:B------:R-:W-:Y:S02]  /*1860*/  UIMAD UR7, UR58, UR14, URZ ;  /* 0x0000000e3a0772a4 */ /* 0x000fe4000f8e023f */
[----:B------:R-:W-:Y:S02]  /*1870*/  UIMAD.WIDE.U32 UR8, UR48, UR14, UR8 ;  /* 0x0000000e300872a5 */ /* 0x000fe4000f8e0008 */
[----:B------:R-:W-:-:S04]  /*1880*/  UIMAD UR7, UR48, UR15, UR7 ;  /* 0x0000000f300772a4 */ /* 0x000fc8000f8e0207 */
[----:B------:R-:W-:Y:S01]  /*1890*/  UIADD3 UR20, UR9, UR7, URZ ;  /* 0x0000000709147290 */ /* 0x000fe2000fffe03f */
[----:B------:R-:W-:-:S11]  /*18a0*/  UMOV UR10, UR8 ;  /* 0x00000008000a7c82 */ /* 0x000fd60008000000 */
.L_x_78:
[----:B------:R-:W-:Y:S05]  /*18b0*/  @P1 BRA `(.L_x_79) ;  /* 0x0000000000301947 */ /* 0x000fea0003800000 */
        /* <DEDUP_REMOVED lines=12> */
.L_x_79:
        /* <DEDUP_REMOVED lines=11> */
.L_x_80:
[----:B------:R-:W-:Y:S02]  /*1a30*/  ULDC UR5, c[0x0][0x270] ;  /* 0x00009c0000057ab9 */ /* 0x000fe40000000800 */
[----:B------:R-:W-:-:S04]  /*1a40*/  UIMAD UR5, UR48, UR5, UR57 ;  /* 0x00000005300572a4 */ /* 0x000fc8000f8e0239 */
[----:B------:R-:W-:-:S12]  /*1a50*/  UIMAD UR5, UR5, UR59, URZ ;  /* 0x0000003b050572a4 */ /* 0x000fd8000f8e023f */
.L_x_81:
[----:B------:R-:W1:Y:S01]  /*1a60*/  S2R R4, SR_TID.X ;  /* 0x0000000000047919 */ /* 0x000e620000002100 */
[----:B------:R-:W2:Y:S01]  /*1a70*/  LDC.64 R12, c[0x0][0x420] ;  /* 0x00010800ff0c7b82 */ /* 0x000ea20000000a00 */
[----:B------:R-:W-:Y:S01]  /*1a80*/  ULDC UR8, c[0x0][0x2dc] ;  /* 0x0000b70000087ab9 */ /* 0x000fe20000000800 */
[----:B------:R-:W-:Y:S01]  /*1a90*/  ULDC UR9, c[0x0][0x270] ;  /* 0x00009c0000097ab9 */ /* 0x000fe20000000800 */
[----:B------:R-:W-:Y:S01]  /*1aa0*/  UIADD3 UR35, UR16, UR5, URZ ;  /* 0x0000000510237290 */ /* 0x000fe2000fffe03f */
[----:B------:R-:W-:Y:S01]  /*1ab0*/  SHF.R.S32.HI R239, RZ, 0x1f, R238 ;  /* 0x0000001fffef7819 */ /* 0x000fe200000114ee */
[----:B------:R-:W-:Y:S01]  /*1ac0*/  UIMAD UR24, UR8, UR9, URZ ;  /* 0x00000009081872a4 */ /* 0x000fe2000f8e023f */
[----:B------:R-:W-:Y:S01]  /*1ad0*/  BSSY B1, `(.L_x_77) ;  /* 0x00006ef000017945 */ /* 0x000fe20003800000 */
[----:B------:R-:W-:Y:S02]  /*1ae0*/  UIADD3 UR5, -UR6, UR11, UR25 ;  /* 0x0000000b06057290 */ /* 0x000fe4000fffe119 */
[----:B------:R-:W-:Y:S01]  /*1af0*/  USHF.L.U32 UR23, UR24, 0x7, URZ ;  /* 0x0000000718177899 */ /* 0x000fe2000800063f */
[----:B------:R-:W-:Y:S01]  /*1b00*/  ULDC UR44, c[0x0][0x398] ;  /* 0x0000e600002c7ab9 */ /* 0x000fe20000000800 */
[----:B------:R-:W-:-:S02]  /*1b10*/  ULDC.64 UR30, c[0x0][0x400] ;  /* 0x00010000001e7ab9 */ /* 0x000fc40000000a00 */
[----:B------:R-:W-:Y:S02]  /*1b20*/  UIADD3 UR8, UP2, UP0, UR34, UR23, UR49 ;  /* 0x0000001722087290 */ /* 0x000fe4000f85e031 */
[----:B------:R-:W-:Y:S02]  /*1b30*/  UIADD3 UR5, UR5, -UR44, URZ ;  /* 0x8000002c05057290 */ /* 0x000fe4000fffe03f */
[----:B------:R-:W-:Y:S01]  /*1b40*/  USHF.R.S32.HI UR45, URZ, 0x1f, UR57 ;  /* 0x0000001f3f2d7899 */ /* 0x000fe20008011439 */
[----:B------:R-:W-:Y:S01]  /*1b50*/  ULDC.64 UR18, c[0x0][0x258] ;  /* 0x0000960000127ab9 */ /* 0x000fe20000000a00 */
[----:B------:R-:W-:Y:S01]  /*1b60*/  ULDC.64 UR14, c[0x0][0x428] ;  /* 0x00010a00000e7ab9 */ /* 0x000fe20000000a00 */
[----:B------:R-:W-:Y:S01]  /*1b70*/  ULDC.64 UR46, c[0x0][0x2b0] ;  /* 0x0000ac00002e7ab9 */ /* 0x000fe20000000a00 */
[----:B------:R-:W-:Y:S01]  /*1b80*/  UIMAD UR9, UR45, UR14, URZ ;  /* 0x0000000e2d0972a4 */ /* 0x000fe2000f8e023f */
[----:B--2---:R-:W-:-:S03]  /*1b90*/  IMAD R9, R12, UR22, RZ ;  /* 0x000000160c097c24 */ /* 0x004fc6000f8e02ff */
[----:B------:R-:W-:Y:S01]  /*1ba0*/  UIMAD UR15, UR57, UR15, UR9 ;  /* 0x0000000f390f72a4 */ /* 0x000fe2000f8e0209 */
[----:B------:R-:W-:Y:S01]  /*1bb0*/  IMAD R9, R13, UR16, R9 ;  /* 0x000000100d097c24 */ /* 0x000fe2000f8e0209 */
[----:B-1----:R-:W-:-:S04]  /*1bc0*/  SHF.R.S32.HI R3, RZ, 0x1f, R4 ;  /* 0x0000001fff037819 */ /* 0x002fc80000011404 */
[CC--:B------:R-:W-:Y:S02]  /*1bd0*/  LEA.HI R0, R3.reuse, R4.reuse, RZ, 0x5 ;  /* 0x0000000403007211 */ /* 0x0c0fe400078f28ff */
[----:B------:R-:W-:Y:S02]  /*1be0*/  LEA.HI R3, R3, R4, RZ, 0x2 ;  /* 0x0000000403037211 */ /* 0x000fe400078f10ff */
[----:B------:R-:W-:Y:S02]  /*1bf0*/  LOP3.LUT R5, R0, 0xffffffe0, RZ, 0xc0, !PT ;  /* 0xffffffe000057812 */ /* 0x000fe400078ec0ff */
[----:B------:R-:W-:Y:S02]  /*1c00*/  SHF.R.S32.HI R3, RZ, 0x2, R3 ;  /* 0x00000002ff037819 */ /* 0x000fe40000011403 */
[----:B------:R-:W-:Y:S01]  /*1c10*/  SHF.R.S32.HI R8, RZ, 0x5, R0 ;  /* 0x00000005ff087819 */ /* 0x000fe20000011400 */
[----:B------:R-:W-:Y:S01]  /*1c20*/  IMAD.IADD R5, R4, 0x1, -R5 ;  /* 0x0000000104057824 */ /* 0x000fe200078e0a05 */
[----:B------:R-:W-:-:S02]  /*1c30*/  SHF.R.S32.HI R16, RZ, 0x1f, R3 ;  /* 0x0000001fff107819 */ /* 0x000fc40000011403 */
[----:B------:R-:W-:Y:S01]  /*1c40*/  IADD3 R0, P2, R3, UR16, RZ ;  /* 0x0000001003007c10 */ /* 0x000fe2000ff5e0ff */
[----:B------:R-:W-:Y:S01]  /*1c50*/  IMAD R8, R8, UR24, R5 ;  /* 0x0000001808087c24 */ /* 0x000fe2000f8e0205 */
[----:B------:R-:W-:Y:S01]  /*1c60*/  IADD3 R4, P0, R238, UR7, RZ ;  /* 0x00000007ee047c10 */ /* 0x000fe2000ff1e0ff */
[----:B------:R-:W-:Y:S01]  /*1c70*/  USHF.R.S32.HI UR7, URZ, 0x1f, UR23 ;  /* 0x0000001f3f077899 */ /* 0x000fe20008011417 */
[----:B------:R-:W-:Y:S01]  /*1c80*/  IADD3.X R6, R16, UR22, RZ, P2, !PT ;  /* 0x0000001610067c10 */ /* 0x000fe200097fe4ff */
[----:B------:R-:W-:Y:S01]  /*1c90*/  USHF.R.S32.HI UR22, URZ, 0x1f, UR5 ;  /* 0x0000001f3f167899 */ /* 0x000fe20008011405 */
[----:B------:R-:W-:Y:S01]  /*1ca0*/  IADD3.X R5, R239, UR53, RZ, P0, !PT ;  /* 0x00000035ef057c10 */ /* 0x000fe200087fe4ff */
[----:B------:R-:W-:Y:S02]  /*1cb0*/  UIADD3.X UR7, UR17, UR7, UR54, UP2, UP0 ;  /* 0x0000000711077290 */ /* 0x000fe400097e0436 */
[----:B------:R-:W-:Y:S01]  /*1cc0*/  UIADD3 UR8, UP2, UP0, UR52, UR8, UR55 ;  /* 0x0000000834087290 */ /* 0x000fe2000f85e037 */
[----:B------:R-:W-:Y:S01]  /*1cd0*/  IMAD R6, R6, UR32, RZ ;  /* 0x0000002006067c24 */ /* 0x000fe2000f8e02ff */
[----:B------:R-:W-:Y:S01]  /*1ce0*/  ULEA.HI UR22, UR22, UR5, URZ, 0x7 ;  /* 0x0000000516167291 */ /* 0x000fe2000f8f383f */
[----:B------:R-:W-:Y:S01]  /*1cf0*/  IMAD.WIDE.U32 R4, R12, UR16, R4 ;  /* 0x000000100c047c25 */ /* 0x000fe2000f8e0004 */
[----:B------:R-:W-:-:S02]  /*1d00*/  UIADD3.X UR7, UR51, UR7, UR42, UP2, UP0 ;  /* 0x0000000733077290 */ /* 0x000fc400097e042a */
[----:B------:R-:W-:Y:S01]  /*1d10*/  USHF.R.S32.HI UR22, URZ, 0x7, UR22 ;  /* 0x000000073f167899 */ /* 0x000fe20008011416 */
[C---:B------:R-:W-:Y:S02]  /*1d20*/  IMAD R11, R0.reuse, UR33, R6 ;  /* 0x00000021000b7c24 */ /* 0x040fe4000f8e0206 */
[----:B------:R-:W-:Y:S01]  /*1d30*/  IMAD.WIDE.U32 R6, R0, UR32, R238 ;  /* 0x0000002000067c25 */ /* 0x000fe2000f8e00ee */
[C---:B------:R-:W-:Y:S01]  /*1d40*/  IADD3 R0, P0, R8.reuse, UR8, RZ ;  /* 0x0000000808007c10 */ /* 0x040fe2000ff1e0ff */
[----:B------:R-:W-:Y:S02]  /*1d50*/  UIMAD UR8, UR45, UR18, URZ ;  /* 0x000000122d0872a4 */ /* 0x000fe4000f8e023f */
[----:B------:R-:W-:Y:S01]  /*1d60*/  UISETP.LT.AND UP0, UPT, URZ, UR22, UPT ;  /* 0x000000163f00728c */ /* 0x000fe2000bf01270 */
[----:B------:R-:W-:Y:S01]  /*1d70*/  LEA.HI.X.SX32 R8, R8, UR7, 0x1, P0 ;  /* 0x0000000708087c11 */ /* 0x000fe200080f0eff */
[----:B------:R-:W-:Y:S01]  /*1d80*/  UIMAD UR7, UR57, UR19, UR8 ;  /* 0x00000013390772a4 */ /* 0x000fe2000f8e0208 */
[----:B------:R-:W-:Y:S01]  /*1d90*/  IADD3 R6, P2, R6, UR56, RZ ;  /* 0x0000003806067c10 */ /* 0x000fe2000ff5e0ff */
[----:B------:R-:W-:Y:S01]  /*1da0*/  IMAD.IADD R5, R5, 0x1, R9 ;  /* 0x0000000105057824 */ /* 0x000fe200078e0209 */
[C---:B------:R-:W-:Y:S01]  /*1db0*/  LEA R179, P0, R0.reuse, UR30, 0x2 ;  /* 0x0000001e00b37c11 */ /* 0x040fe2000f8010ff */
[----:B------:R-:W-:Y:S01]  /*1dc0*/  USEL UR22, URZ, UR22, !UP0 ;  /* 0x000000163f167287 */ /* 0x000fe2000c000000 */
[----:B------:R-:W-:Y:S01]  /*1dd0*/  IADD3.X R7, R7, UR50, R11, P2, !PT ;  /* 0x0000003207077c10 */ /* 0x000fe200097fe40b */
[----:B------:R-:W-:Y:S01]  /*1de0*/  UIADD3 UR8, UR16, UR41, URZ ;  /* 0x0000002910087290 */ /* 0x000fe2000fffe03f */
[----:B------:R-:W-:Y:S01]  /*1df0*/  LEA.HI.X R178, R0, UR31, R8, 0x2, P0 ;  /* 0x0000001f00b27c11 */ /* 0x000fe200080f1408 */
[----:B------:R-:W-:Y:S01]  /*1e00*/  IMAD.U32 R8, RZ, RZ, UR18 ;  /* 0x00000012ff087e24 */ /* 0x000fe2000f8e00ff */
[----:B------:R-:W-:Y:S01]  /*1e10*/  ULDC.64 UR16, c[0x0][0x210] ;  /* 0x0000840000107ab9 */ /* 0x000fe20000000a00 */
[----:B------:R-:W-:Y:S01]  /*1e20*/  IMAD.U32 R0, RZ, RZ, UR14 ;  /* 0x0000000eff007e24 */ /* 0x000fe2000f8e00ff */
[----:B------:R-:W-:Y:S01]  /*1e30*/  UISETP.GT.AND UP0, UPT, UR38, UR22, UPT ;  /* 0x000000162600728c */ /* 0x000fe2000bf04270 */
[----:B------:R-:W-:Y:S01]  /*1e40*/  IMAD.WIDE.U32 R6, R8, UR57, R6 ;  /* 0x0000003908067c25 */ /* 0x000fe2000f8e0006 */
[----:B------:R-:W-:Y:S01]  /*1e50*/  ULDC.64 UR30, c[0x0][0x478] ;  /* 0x00011e00001e7ab9 */ /* 0x000fe20000000a00 */
[----:B------:R-:W-:Y:S01]  /*1e60*/  ULDC.64 UR18, c[0x0][0x3e0] ;  /* 0x0000f80000127ab9 */ /* 0x000fe20000000a00 */
[----:B------:R-:W-:Y:S01]  /*1e70*/  UIMAD.WIDE UR8, UR8, 0x4, UR46 ;  /* 0x00000004080878a5 */ /* 0x000fe2000f8e022e */
[----:B------:R-:W-:Y:S01]  /*1e80*/  IMAD.WIDE.U32 R4, R0, UR57, R4 ;  /* 0x0000003900047c25 */ /* 0x000fe2000f8e0004 */
[----:B------:R-:W-:-:S03]  /*1e90*/  LEA R190, P0, R6, UR16, 0x1 ;  /* 0x0000001006be7c11 */ /* 0x000fc6000f8008ff */
[----:B------:R-:W-:Y:S01]  /*1ea0*/  VIADD R7, R7, UR7 ;  /* 0x0000000707077c36 */ /* 0x000fe20008000000 */
[----:B------:R-:W-:Y:S01]  /*1eb0*/  UIADD3 UR7, UR38, -0x1, URZ ;  /* 0xffffffff26077890 */ /* 0x000fe2000fffe03f */
[----:B------:R-:W-:Y:S01]  /*1ec0*/  VIADD R5, R5, UR15 ;  /* 0x0000000f05057c36 */ /* 0x000fe20008000000 */
[----:B------:R-:W-:Y:S01]  /*1ed0*/  UIMAD.WIDE UR14, UR35, 0x4, UR30 ;  /* 0x00000004230e78a5 */ /* 0x000fe2000f8e021e */
[-C--:B------:R-:W-:Y:S01]  /*1ee0*/  IMAD R0, R16, R12.reuse, RZ ;  /* 0x0000000c10007224 */ /* 0x080fe200078e02ff */
[----:B------:R-:W-:Y:S01]  /*1ef0*/  LEA.HI.X R191, R6, UR17, R7, 0x1, P0 ;  /* 0x0000001106bf7c11 */ /* 0x000fe200080f0c07 */
[C---:B------:R-:W-:Y:S01]  /*1f00*/  IMAD.WIDE.U32 R4, R3.reuse, R12, R4 ;  /* 0x0000000c03047225 */ /* 0x040fe200078e0004 */
[----:B------:R-:W-:Y:S01]  /*1f10*/  PLOP3.LUT P0, PT, PT, PT, UP0, 0x80, 0x0 ;  /* 0x000000000000781c */ /* 0x000fe20003f0f008 */
[----:B------:R-:W-:Y:S01]  /*1f20*/  UMOV UR17, UR8 ;  /* 0x0000000800117c82 */ /* 0x000fe20008000000 */
[----:B------:R-:W-:Y:S01]  /*1f30*/  UMOV UR16, UR9 ;  /* 0x0000000900107c82 */ /* 0x000fe20008000000 */
[----:B------:R-:W-:Y:S01]  /*1f40*/  IMAD R0, R3, R13, R0 ;  /* 0x0000000d03007224 */ /* 0x000fe200078e0200 */
[----:B------:R-:W-:Y:S01]  /*1f50*/  LEA R188, P2, R4, UR18, 0x1 ;  /* 0x0000001204bc7c11 */ /* 0x000fe2000f8408ff */
[----:B------:R-:W-:-:S02]  /*1f60*/  UMOV UR18, UR15 ;  /* 0x0000000f00127c82 */ /* 0x000fc40008000000 */
[----:B------:R-:W-:-:S05]  /*1f70*/  IMAD.IADD R0, R5, 0x1, R0 ;  /* 0x0000000105007824 */ /* 0x000fca00078e0200 */
[----:B------:R-:W-:Y:S01]  /*1f80*/  LEA.HI.X R189, R4, UR19, R0, 0x1, P2 ;  /* 0x0000001304bd7c11 */ /* 0x000fe200090f0c00 */
[----:B------:R-:W-:Y:S01]  /*1f90*/  UMOV UR19, UR14 ;  /* 0x0000000e00137c82 */ /* 0x000fe20008000000 */
[----:B------:R-:W-:Y:S05]  /*1fa0*/  @P0 BRA `(.L_x_82) ;  /* 0x0000000400fc0947 */ /* 0x000fea0003800000 */
        /* <DEDUP_REMOVED lines=19> */
.L_x_83:
        /* <DEDUP_REMOVED lines=19> */
.L_x_84:
[----:B------:R-:W-:Y:S01]  /*2210*/  UIMAD UR5, UR37, UR8, URZ ;  /* 0x00000008250572a4 */ /* 0x000fe2000f8e023f */
[----:B------:R-:W-:Y:S01]  /*2220*/  IMAD.U32 R4, RZ, RZ, UR8 ;  /* 0x00000008ff047e24 */ /* 0x000fe2000f8e00ff */
[----:B------:R-:W-:Y:S01]  /*2230*/  UIMAD UR6, UR21, -0x80, UR6 ;  /* 0xffffff80150678a4 */ /* 0x000fe2000f8e0206 */
[----:B------:R-:W-:Y:S01]  /*2240*/  VIADD R6, R3, 0x40 ;  /* 0x0000004003067836 */ /* 0x000fe20000000000 */
[----:B------:R-:W-:Y:S01]  /*2250*/  UIMAD UR5, UR25, UR9, UR5 ;  /* 0x00000009190572a4 */ /* 0x000fe2000f8e0205 */
[----:B------:R-:W-:Y:S01]  /*2260*/  IMAD.WIDE.U32 R4, R4, UR25, R238 ;  /* 0x0000001904047c25 */ /* 0x000fe2000f8e00ee */
[----:B------:R-:W-:Y:S01]  /*2270*/  USHF.R.S32.HI UR19, URZ, 0x1f, UR57 ;  /* 0x0000001f3f137899 */ /* 0x000fe20008011439 */
[----:B------:R-:W-:Y:S01]  /*2280*/  BSSY B0, `(.L_x_85) ;  /* 0x0000019000007945 */ /* 0x000fe20003800000 */
[----:B------:R-:W-:Y:S02]  /*2290*/  ULDC.64 UR14, c[0x0][0x468] ;  /* 0x00011a00000e7ab9 */ /* 0x000fe40000000a00 */
[----:B------:R-:W-:Y:S01]  /*22a0*/  MOV R0, UR5 ;  /* 0x0000000500007c02 */ /* 0x000fe20008000f00 */
[----:B------:R-:W-:Y:S01]  /*22b0*/  ULDC UR5, c[0x0][0x2d0] ;  /* 0x0000b40000057ab9 */ /* 0x000fe20000000800 */
[----:B------:R-:W-:-:S02]  /*22c0*/  IADD3 R4, P0, R4, UR7, RZ ;  /* 0x0000000704047c10 */ /* 0x000fc4000ff1e0ff */
[----:B------:R-:W-:Y:S01]  /*22d0*/  ISETP.GE.AND P1, PT, R238, UR5, PT ;  /* 0x00000005ee007c0c */ /* 0x000fe2000bf26270 */
[----:B------:R-:W-:Y:S01]  /*22e0*/  UIMAD UR5, UR19, UR14, URZ ;  /* 0x0000000e130572a4 */ /* 0x000fe2000f8e023f */
[----:B------:R-:W-:Y:S01]  /*22f0*/  IADD3.X R5, R5, UR18, R0, P0, !PT ;  /* 0x0000001205057c10 */ /* 0x000fe200087fe400 */
[----:B------:R-:W-:Y:S01]  /*2300*/  IMAD.U32 R0, RZ, RZ, UR14 ;  /* 0x0000000eff007e24 */ /* 0x000fe2000f8e00ff */
[----:B------:R-:W-:Y:S01]  /*2310*/  ISETP.GE.OR P0, PT, R6, UR6, P1 ;  /* 0x0000000606007c0c */ /* 0x000fe20008f06670 */
[----:B------:R-:W-:Y:S01]  /*2320*/  UIMAD UR15, UR57, UR15, UR5 ;  /* 0x0000000f390f72a4 */ /* 0x000fe2000f8e0205 */
[----:B------:R-:W-:Y:S01]  /*2330*/  ISETP.GE.OR P1, PT, R3, UR6, P1 ;  /* 0x0000000603007c0c */ /* 0x000fe20008f26670 */
[----:B------:R-:W-:-:S05]  /*2340*/  IMAD.WIDE.U32 R4, R0, UR57, R4 ;  /* 0x0000003900047c25 */ /* 0x000fca000f8e0004 */
[----:B------:R-:W-:-:S07]  /*2350*/  IADD3 R10, R5, UR15, RZ ;  /* 0x0000000f050a7c10 */ /* 0x000fce000fffe0ff */
        /* <DEDUP_REMOVED lines=11> */
.L_x_86:
[----:B------:R-:W-:Y:S05]  /*2410*/  BSYNC B0 ;  /* 0x0000000000007941 */ /* 0x000fea0003800000 */
.L_x_85:
        /* <DEDUP_REMOVED lines=14> */
.L_x_88:
[----:B------:R-:W-:Y:S05]  /*2500*/  BSYNC B0 ;  /* 0x0000000000007941 */ /* 0x000fea0003800000 */
.L_x_87:
        /* <DEDUP_REMOVED lines=17> */
[----:B-1----:R-:W-:Y:S01]  /*2620*/  IMAD R8, R16, UR10, RZ ;  /* 0x0000000a10087c24 */ /* 0x002fe2000f8e02ff */
        /* <DEDUP_REMOVED lines=8> */
.L_x_90:
[----:B------:R-:W-:Y:S05]  /*26b0*/  BSYNC B0 ;  /* 0x0000000000007941 */ /* 0x000fea0003800000 */
.L_x_89:
        /* <DEDUP_REMOVED lines=12> */
[----:B------:R3:W-:Y:S01]  /*2780*/  STG.E.128 desc[UR12][R4.64], RZ ;  /* 0x000000ff04007986 */ /* 0x0007e2000c101d0c */
[----:B------:R-:W-:Y:S05]  /*2790*/  BRA `(.L_x_91) ;  /* 0x0000006000887947 */ /* 0x000fea0003800000 */
.L_x_82:
[----:B------:R-:W-:Y:S01]  /*27a0*/  UIMAD UR5, UR37, UR26, URZ ;  /* 0x0000001a250572a4 */ /* 0x000fe2000f8e023f */
[----:B------:R-:W-:Y:S01]  /*27b0*/  IMAD.U32 R4, RZ, RZ, UR26 ;  /* 0x0000001aff047e24 */ /* 0x000fe2000f8e00ff */
[----:B------:R-:W-:Y:S01]  /*27c0*/  UIMAD UR8, UR21, -0x80, UR6 ;  /* 0xffffff80150878a4 */ /* 0x000fe2000f8e0206 */
[C---:B------:R-:W-:Y:S01]  /*27d0*/  VIADD R6, R3.reuse, 0x40 ;  /* 0x0000004003067836 */ /* 0x040fe20000000000 */
[----:B------:R-:W-:Y:S01]  /*27e0*/  UIMAD UR5, UR25, UR27, UR5 ;  /* 0x0000001b190572a4 */ /* 0x000fe2000f8e0205 */
[----:B------:R-:W-:Y:S01]  /*27f0*/  IMAD.WIDE.U32 R4, R4, UR25, R238 ;  /* 0x0000001904047c25 */ /* 0x000fe2000f8e00ee */
[----:B------:R-:W-:Y:S01]  /*2800*/  ULDC.64 UR14, c[0x0][0x268] ;  /* 0x00009a00000e7ab9 */ /* 0x000fe20000000a00 */
[----:B------:R-:W-:Y:S01]  /*2810*/  ULEA.HI UR9, UR7, UR7, URZ, 0x1 ;  /* 0x0000000707097291 */ /* 0x000fe2000f8f083f */
[----:B------:R-:W-:Y:S01]  /*2820*/  ISETP.GE.AND P1, PT, R3, UR8, PT ;  /* 0x0000000803007c0c */ /* 0x000fe2000bf26270 */
[----:B------:R-:W-:Y:S01]  /*2830*/  BSSY B0, `(.L_x_92) ;  /* 0x000002c000007945 */ /* 0x000fe20003800000 */
[----:B------:R-:W-:Y:S01]  /*2840*/  IMAD.U32 R0, RZ, RZ, UR5 ;  /* 0x00000005ff007e24 */ /* 0x000fe2000f8e00ff */
[----:B------:R-:W-:Y:S01]  /*2850*/  IADD3 R4, P0, R4, UR36, RZ ;  /* 0x0000002404047c10 */ /* 0x000fe2000ff1e0ff */
[----:B------:R-:W-:Y:S01]  /*2860*/  ULOP3.LUT UR9, UR9, 0xfffffffe, URZ, 0xc0, !UPT ;  /* 0xfffffffe09097892 */ /* 0x000fe2000f8ec03f */
[----:B------:R-:W-:Y:S01]  /*2870*/  ISETP.GE.AND P2, PT, R6, UR8, PT ;  /* 0x0000000806007c0c */ /* 0x000fe2000bf46270 */
[----:B------:R-:W-:Y:S01]  /*2880*/  UIMAD UR5, UR7, -0x80, UR11 ;  /* 0xffffff80070578a4 */ /* 0x000fe2000f8e020b */
[----:B------:R-:W-:Y:S01]  /*2890*/  IADD3.X R5, R5, UR39, R0, P0, !PT ;  /* 0x0000002705057c10 */ /* 0x000fe200087fe400 */
[----:B------:R-:W-:Y:S01]  /*28a0*/  IMAD R0, R15, UR14, RZ ;  /* 0x0000000e0f007c24 */ /* 0x000fe2000f8e02ff */
[----:B------:R-:W-:Y:S01]  /*28b0*/  PLOP3.LUT P0, PT, PT, PT, UP4, 0x80, 0x0 ;  /* 0x000000000000781c */ /* 0x000fe20003f0f048 */
[----:B------:R-:W-:-:S02]  /*28c0*/  UIADD3 UR9, UR7, -UR9, URZ ;  /* 0x8000000907097290 */ /* 0x000fc4000fffe03f */
[----:B------:R-:W-:Y:S01]  /*28d0*/  IMAD R11, R10, UR15, R0 ;  /* 0x0000000f0a0b7c24 */ /* 0x000fe2000f8e0200 */
[----:B------:R-:W-:Y:S01]  /*28e0*/  LEA R0, R248, UR4, 0x1 ;  /* 0x00000004f8007c11 */ /* 0x000fe2000f8e08ff */
[----:B------:R-:W-:-:S08]  /*28f0*/  UISETP.NE.AND UP0, UPT, UR9, 0x1, UPT ;  /* 0x000000010900788c */ /* 0x000fd0000bf05270 */
[----:B------:R-:W-:Y:S01]  /*2900*/  @P0 BAR.SYNC.DEFER_BLOCKING 0x0 ;  /* 0x0000000000000b1d */ /* 0x000fe20000010000 */
[----:B------:R-:W-:Y:S01]  /*2910*/  ISETP.GE.AND P4, PT, R6, UR5, PT ;  /* 0x0000000506007c0c */ /* 0x000fe2000bf86270 */
[----:B------:R-:W-:Y:S01]  /*2920*/  VIADD R6, R248, 0x1000 ;  /* 0x00001000f8067836 */ /* 0x000fe20000000000 */
[----:B------:R-:W-:Y:S01]  /*2930*/  PLOP3.LUT P0, PT, PT, PT, UP0, 0x80, 0x0 ;  /* 0x000000000000781c */ /* 0x000fe20003f0f008 */
[----:B------:R-:W-:Y:S01]  /*2940*/  IMAD.WIDE.U32 R4, R10, UR14, R4 ;  /* 0x0000000e0a047c25 */ /* 0x000fe2000f8e0004 */
[----:B------:R-:W-:Y:S02]  /*2950*/  ISETP.GE.AND P5, PT, R3, UR5, PT ;  /* 0x0000000503007c0c */ /* 0x000fe4000bfa6270 */
[----:B------:R-:W-:Y:S01]  /*2960*/  SEL R177, R6, R248, !P0 ;  /* 0x000000f806b17207 */ /* 0x000fe20004000000 */
[----:B------:R-:W-:Y:S01]  /*2970*/  IMAD.IADD R11, R5, 0x1, R11 ;  /* 0x00000001050b7824 */ /* 0x000fe200078e020b */
        /* <DEDUP_REMOVED lines=23> */
.L_x_93:
[----:B------:R-:W-:Y:S05]  /*2af0*/  BSYNC B0 ;  /* 0x0000000000007941 */ /* 0x000fea0003800000 */
.L_x_92:
        /* <DEDUP_REMOVED lines=9> */
[----:B------:R-:W-:-:S03]  /*2b90*/  MOV R7, R11 ;  /* 0x0000000b00077202 */ /* 0x000fc60000000f00 */
[----:B------:R-:W-:-:S04]  /*2ba0*/  IMAD.X R6, RZ, RZ, R16, P3 ;  /* 0x000000ffff067224 */ /* 0x000fc800018e0610 */
[----:B---3--:R-:W-:Y:S02]  /*2bb0*/  IMAD R8, R6, UR26, RZ ;  /* 0x0000001a06087c24 */ /* 0x008fe4000f8e02ff */
[----:B------:R-:W-:-:S04]  /*2bc0*/  IMAD.MOV.U32 R6, RZ, RZ, R4 ;  /* 0x000000ffff067224 */ /* 0x000fc800078e0004 */
[----:B------:R-:W-:-:S04]  /*2bd0*/  IMAD.WIDE.U32 R6, R5, UR26, R6 ;  /* 0x0000001a05067c25 */ /* 0x000fc8000f8e0006 */
        /* <DEDUP_REMOVED lines=8> */
.L_x_95:
[----:B------:R-:W-:Y:S05]  /*2c60*/  BSYNC B0 ;  /* 0x0000000000007941 */ /* 0x000fea0003800000 */
.L_x_94:
[----:B------:R-:W0:Y:S01]  /*2c70*/  LDGDEPBAR ;  /* 0x00000000000079af */ /* 0x000e220000000000 */
[----:B------:R-:W-:Y:S01]  /*2c80*/  BSSY B0, `(.L_x_96) ;  /* 0x0000011000007945 */ /* 0x000fe20003800000 */
[----:B---3--:R-:W-:Y:S02]  /*2c90*/  MOV R8, UR28 ;  /* 0x0000001c00087c02 */ /* 0x008fe40008000f00 */
[----:B------:R3:W-:Y:S01]  /*2ca0*/  @P5 STS [R0+0x4000], RZ ;  /* 0x004000ff00005388 */ /* 0x0007e20000000800 */
[----:B------:R-:W-:-:S03]  /*2cb0*/  LEA R177, R177, UR4, 0x1 ;  /* 0x00000004b1b17c11 */ /* 0x000fc6000f8e08ff */
        /* <DEDUP_REMOVED lines=13> */
.L_x_97:
[----:B------:R-:W-:Y:S05]  /*2d90*/  BSYNC B0 ;  /* 0x0000000000007941 */ /* 0x000fea0003800000 */
.L_x_96:
[----:B------:R1:W-:Y:S01]  /*2da0*/  @P4 STS.128 [R0+0x5000], RZ ;  /* 0x005000ff00004388 */ /* 0x0003e20000000c00 */
[----:B------:R-:W-:Y:S04]  /*2db0*/  BSSY B0, `(.L_x_98) ;  /* 0x000000c000007945 */ /* 0x000fe80003800000 */
[----:B------:R-:W-:Y:S05]  /*2dc0*/  @P4 BRA `(.L_x_99) ;  /* 0x0000000000284947 */ /* 0x000fea0003800000 */
[----:B------:R-:W-:Y:S02]  /*2dd0*/  ULDC UR8, c[0x0][0x2d0] ;  /* 0x0000b40000087ab9 */ /* 0x000fe40000000800 */
[----:B------:R-:W-:-:S13]  /*2de0*/  ISETP.GE.AND P3, PT, R238, UR8, PT ;  /* 0x00000008ee007c0c */ /* 0x000fda000bf66270 */
[----:B------:R1:W-:Y:S01]  /*2df0*/  @P3 STS.128 [R0+0x5000], RZ ;  /* 0x005000ff00003388 */ /* 0x0003e20000000c00 */
[----:B------:R-:W-:Y:S05]  /*2e00*/  @P3 BRA `(.L_x_99) ;  /* 0x0000000000183947 */ /* 0x000fea0003800000 */
[----:B------:R-:W-:-:S04]  /*2e10*/  LEA R4, P3, R12, R188, 0x7 ;  /* 0x000000bc0c047211 */ /* 0x000fc800078638ff */
[----:B------:R-:W-:-:S05]  /*2e20*/  LEA.HI.X R5, R12, R189, R13, 0x7, P3 ;  /* 0x000000bd0c057211 */ /* 0x000fca00018f3c0d */
[----:B------:R-:W-:Y:S01]  /*2e30*/  @!PT LDS RZ, [RZ] ;  /* 0x00000000fffff984 */ /* 0x000fe20000000800 */
[----:B------:R-:W-:Y:S01]  /*2e40*/  @!PT LDS RZ, [RZ] ;  /* 0x00000000fffff984 */ /* 0x000fe20000000800 */
[----:B------:R-:W-:Y:S01]  /*2e50*/  @!PT LDS RZ, [RZ] ;  /* 0x00000000fffff984 */ /* 0x000fe20000000800 */
[----:B------:R1:W-:Y:S04]  /*2e60*/  LDGSTS.E.BYPASS.LTC128B.128 [R0+0x5000], desc[UR12][R4.64] ;  /* 0x0500000004007fae */ /* 0x0003e8000b901d4c */
.L_x_99:
[----:B------:R-:W-:Y:S05]  /*2e70*/  BSYNC B0 ;  /* 0x0000000000007941 */ /* 0x000fea0003800000 */
.L_x_98:
[----:B------:R2:W-:Y:S01]  /*2e80*/  @P5 STS [R177], RZ ;  /* 0x000000ffb1005388 */ /* 0x0005e20000000800 */
[----:B------:R-:W-:Y:S01]  /*2e90*/  BSSY B0, `(.L_x_100) ;  /* 0x0000011000007945 */ /* 0x000fe20003800000 */
[----:B-1----:R-:W-:Y:S02]  /*2ea0*/  IADD3 R4, R243, 0x48, RZ ;  /* 0x00000048f3047810 */ /* 0x002fe40007ffe0ff */
[----:B------:R2:W-:Y:S04]  /*2eb0*/  @P5 STS [R177+0x4], RZ ;  /* 0x000004ffb1005388 */ /* 0x0005e80000000800 */
        /* <DEDUP_REMOVED lines=14> */
.L_x_101:
[----:B------:R-:W-:Y:S05]  /*2fa0*/  BSYNC B0 ;  /* 0x0000000000007941 */ /* 0x000fea0003800000 */
.L_x_100:
        /* <DEDUP_REMOVED lines=13> */
[----:B------:R-:W-:Y:S02]  /*3080*/  IMAD.U32 R5, RZ, RZ, UR32 ;  /* 0x00000020ff057e24 */ /* 0x000fe4000f8e00ff */
[----:B------:R-:W-:-:S03]  /*3090*/  IMAD.U32 R7, RZ, RZ, UR33 ;  /* 0x00000021ff077e24 */ /* 0x000fc6000f8e00ff */
[----:B------:R-:W-:-:S04]  /*30a0*/  LEA R6, P3, R5, R190, 0x7 ;  /* 0x000000be05067211 */ /* 0x000fc800078638ff */
[----:B------:R-:W-:-:S05]  /*30b0*/  LEA.HI.X R7, R5, R191, R7, 0x7, P3 ;  /* 0x000000bf05077211 */ /* 0x000fca00018f3c07 */
[----:B------:R-:W-:Y:S01]  /*30c0*/  @!PT LDS RZ, [RZ] ;  /* 0x00000000fffff984 */ /* 0x000fe20000000800 */
[----:B------:R-:W-:Y:S01]  /*30d0*/  @!PT LDS RZ, [RZ] ;  /* 0x00000000fffff984 */ /* 0x000fe20000000800 */
[----:B------:R-:W-:Y:S01]  /*30e0*/  @!PT LDS RZ, [RZ] ;  /* 0x00000000fffff984 */ /* 0x000fe20000000800 */
[----:B------:R1:W-:Y:S04]  /*30f0*/  LDGSTS.E.BYPASS.LTC128B.128 [R177+0x1000], desc[UR12][R6.64] ;  /* 0x0100000006b17fae */ /* 0x0003e8000b901d4c */
.L_x_103:
[----:B------:R-:W-:Y:S05]  /*3100*/  BSYNC B0 ;  /* 0x0000000000007941 */ /* 0x000fea0003800000 */
.L_x_102:
[----:B------:R-:W-:Y:S01]  /*3110*/  UIMAD UR8, UR37, UR28, URZ ;  /* 0x0000001c250872a4 */ /* 0x000fe2000f8e023f */
[----:B------:R-:W-:Y:S01]  /*3120*/  ISETP.GE.AND P3, PT, R4, UR5, PT ;  /* 0x0000000504007c0c */ /* 0x000fe2000bf66270 */
[----:B-1----:R-:W-:Y:S01]  /*3130*/  IMAD.WIDE.U32 R6, R8, UR25, R238 ;  /* 0x0000001908067c25 */ /* 0x002fe2000f8e00ee */
[----:B------:R1:W-:Y:S01]  /*3140*/  @P1 STS [R0+0x6000], RZ ;  /* 0x006000ff00001388 */ /* 0x0003e20000000800 */
[----:B------:R-:W-:Y:S01]  /*3150*/  UIMAD UR8, UR25, UR29, UR8 ;  /* 0x0000001d190872a4 */ /* 0x000fe2000f8e0208 */
[----:B------:R-:W-:Y:S01]  /*3160*/  SHF.R.S32.HI R13, RZ, 0x1f, R243 ;  /* 0x0000001fff0d7819 */ /* 0x000fe200000114f3 */
[C---:B------:R-:W-:Y:S01]  /*3170*/  VIADD R8, R243.reuse, 0x8 ;  /* 0x00000008f3087836 */ /* 0x040fe20000000000 */
[----:B------:R1:W-:Y:S01]  /*3180*/  @P1 STS [R0+0x6004], RZ ;  /* 0x006004ff00001388 */ /* 0x0003e20000000800 */
[C---:B------:R-:W-:Y:S01]  /*3190*/  VIADD R5, R243.reuse, 0x40 ;  /* 0x00000040f3057836 */ /* 0x040fe20000000000 */
[----:B------:R-:W-:Y:S01]  /*31a0*/  IADD3 R6, P6, R6, UR10, RZ ;  /* 0x0000000a06067c10 */ /* 0x000fe2000ffde0ff */
[----:B------:R-:W-:Y:S01]  /*31b0*/  IMAD.U32 R9, RZ, RZ, UR8 ;  /* 0x00000008ff097e24 */ /* 0x000fe2000f8e00ff */
[----:B------:R1:W-:Y:S01]  /*31c0*/  @P1 STS.64 [R0+0x6008], RZ ;  /* 0x006008ff00001388 */ /* 0x0003e20000000a00 */
[----:B------:R-:W-:Y:S01]  /*31d0*/  ISETP.GE.AND P5, PT, R8, UR5, PT ;  /* 0x0000000508007c0c */ /* 0x000fe2000bfa6270 */
[----:B------:R-:W-:Y:S01]  /*31e0*/  IMAD.SHL.U32 R8, R243, 0x4, RZ ;  /* 0x00000004f3087824 */ /* 0x000fe200078e00ff */
[----:B------:R-:W-:Y:S01]  /*31f0*/  ISETP.GE.AND P4, PT, R5, UR5, PT ;  /* 0x0000000505007c0c */ /* 0x000fe2000bf86270 */
[----:B------:R-:W-:Y:S01]  /*3200*/  ULDC.64 UR8, c[0x0][0x260] ;  /* 0x0000980000087ab9 */ /* 0x000fe20000000a00 */
[----:B------:R-:W-:Y:S01]  /*3210*/  IADD3.X R7, R7, UR20, R9, P6, !PT ;  /* 0x0000001407077c10 */ /* 0x000fe2000b7fe409 */
[----:B------:R-:W-:Y:S01]  /*3220*/  IMAD R12, R15, UR8, RZ ;  /* 0x000000080f0c7c24 */ /* 0x000fe2000f8e02ff */
[----:B------:R-:W-:Y:S01]  /*3230*/  SHF.R.S32.HI R5, RZ, 0x1f, R4 ;  /* 0x0000001fff057819 */ /* 0x000fe20000011404 */
[----:B------:R-:W-:Y:S01]  /*3240*/  BSSY B0, `(.L_x_104) ;  /* 0x000001e000007945 */ /* 0x000fe20003800000 */
[----:B------:R-:W-:Y:S01]  /*3250*/  @!P3 LEA R14, P6, R4, UR17, 0x2 ;  /* 0x00000011040ebc11 */ /* 0x000fe2000f8c10ff */
[----:B------:R-:W-:-:S02]  /*3260*/  IMAD R12, R10, UR9, R12 ;  /* 0x000000090a0c7c24 */ /* 0x000fc4000f8e020c */
[----:B------:R-:W-:Y:S01]  /*3270*/  IMAD.WIDE.U32 R6, R10, UR8, R6 ;  /* 0x000000080a067c25 */ /* 0x000fe2000f8e0006 */
[----:B------:R-:W-:Y:S02]  /*3280*/  @!P3 LEA.HI.X R15, R4, UR16, R5, 0x2, P6 ;  /* 0x00000010040fbc11 */ /* 0x000fe4000b0f1405 */
[----:B------:R-:W-:Y:S01]  /*3290*/  IADD3 R4, P6, R8, UR17, RZ ;  /* 0x0000001108047c10 */ /* 0x000fe2000ffde0ff */
[----:B------:R-:W-:Y:S01]  /*32a0*/  IMAD.IADD R12, R7, 0x1, R12 ;  /* 0x00000001070c7824 */ /* 0x000fe200078e020c */
[----:B------:R-:W-:-:S04]  /*32b0*/  SHF.L.U64.HI R5, R243, 0x2, R13 ;  /* 0x00000002f3057819 */ /* 0x000fc8000001020d */
        /* <DEDUP_REMOVED lines=22> */
.L_x_105:
[----:B------:R-:W-:Y:S05]  /*3420*/  BSYNC B0 ;  /* 0x0000000000007941 */ /* 0x000fea0003800000 */
.L_x_104:
        /* <DEDUP_REMOVED lines=22> */
.L_x_107:
[----:B------:R-:W-:Y:S05]  /*3590*/  BSYNC B0 ;  /* 0x0000000000007941 */ /* 0x000fea0003800000 */
.L_x_106:
[----:B------:R-:W0:Y:S01]  /*35a0*/  LDGDEPBAR ;  /* 0x00000000000079af */ /* 0x000e220000000000 */
[----:B------:R-:W-:Y:S01]  /*35b0*/  IMAD.MOV.U32 R240, RZ, RZ, 0x7f800000 ;  /* 0x7f800000fff07424 */ /* 0x000fe200078e00ff */
[----:B------:R-:W-:Y:S01]  /*35c0*/  ULDC UR41, c[0x0][0x2d0] ;  /* 0x0000b40000297ab9 */ /* 0x000fe20000000800 */
[----:B------:R-:W-:Y:S02]  /*35d0*/  IMAD.MOV.U32 R241, RZ, RZ, 0x7f800000 ;  /* 0x7f800000fff17424 */ /* 0x000fe400078e00ff */
[----:B------:R-:W-:Y:S02]  /*35e0*/  IMAD.MOV.U32 R242, RZ, RZ, 0x7f800000 ;  /* 0x7f800000fff27424 */ /* 0x000fe400078e00ff */
[----:B------:R-:W-:Y:S01]  /*35f0*/  IMAD.MOV.U32 R237, RZ, RZ, 0x7f800000 ;  /* 0x7f800000ffed7424 */ /* 0x000fe200078e00ff */
[----:B------:R-:W5:Y:S01]  /*3600*/  @!P3 LDG.E R240, desc[UR12][R14.64] ;  /* 0x0000000c0ef0b981 */ /* 0x000f62000c1e1900 */
[----:B-1234-:R-:W-:Y:S01]  /*3610*/  VIADD R0, R243, 0xffffff80 ;  /* 0xffffff80f3007836 */ /* 0x01efe20000000000 */
[----:B------:R-:W-:-:S02]  /*3620*/  UIADD3 UR5, UR25, UR11, URZ ;  /* 0x0000000b19057290 */ /* 0x000fc4000fffe03f */
[----:B------:R-:W5:Y:S01]  /*3630*/  @!P6 LDG.E R241, desc[UR12][R4.64] ;  /* 0x0000000c04f1e981 */ /* 0x000f62000c1e1900 */
[----:B------:R-:W-:Y:S01]  /*3640*/  VIADD R160, R168, 0x1000 ;  /* 0x00001000a8a07836 */ /* 0x000fe20000000000 */
[----:B------:R-:W-:Y:S01]  /*3650*/  CS2R R94, SRZ ;  /* 0x00000000005e7805 */ /* 0x000fe2000001ff00 */
[----:B------:R-:W-:Y:S01]  /*3660*/  IMAD.SHL.U32 R247, R243, 0x4, RZ ;  /* 0x00000004f3f77824 */ /* 0x000fe200078e00ff */
[----:B------:R-:W5:Y:S01]  /*3670*/  @!P5 LDG.E R242, desc[UR12][R4.64+0x20] ;  /* 0x0000200c04f2d981 */ /* 0x000f62000c1e1900 */
[----:B------:R-:W-:Y:S02]  /*3680*/  CS2R R92, SRZ ;  /* 0x00000000005c7805 */ /* 0x000fe4000001ff00 */
[----:B------:R-:W-:Y:S02]  /*3690*/  CS2R R98, SRZ ;  /* 0x0000000000627805 */ /* 0x000fe4000001ff00 */
[----:B------:R-:W-:Y:S01]  /*36a0*/  CS2R R96, SRZ ;  /* 0x0000000000607805 */ /* 0x000fe2000001ff00 */
[----:B------:R1:W5:Y:S01]  /*36b0*/  @!P4 LDG.E R237, desc[UR12][R4.64+0x100] ;  /* 0x0001000c04edc981 */ /* 0x000362000c1e1900 */
[----:B------:R-:W-:-:S02]  /*36c0*/  CS2R R90, SRZ ;  /* 0x00000000005a7805 */ /* 0x000fc4000001ff00 */
        /* <DEDUP_REMOVED lines=13> */
[----:B------:R-:W-:Y:S01]  /*37a0*/  SHF.L.U64.HI R246, R243, 0x2, R13 ;  /* 0x00000002f3f67819 */ /* 0x000fe2000001020d */
[----:B------:R-:W-:Y:S01]  /*37b0*/  IMAD.MOV.U32 R220, RZ, RZ, R177 ;  /* 0x000000ffffdc7224 */ /* 0x000fe200078e00b1 */
[----:B------:R-:W-:Y:S01]  /*37c0*/  ULDC UR8, c[0x0][0x394] ;  /* 0x0000e50000087ab9 */ /* 0x000fe20000000800 */
[----:B------:R-:W-:Y:S02]  /*37d0*/  USHF.L.U32 UR38, UR24, 0x3, URZ ;  /* 0x0000000318267899 */ /* 0x000fe4000800063f */
[----:B------:R-:W-:-:S02]  /*37e0*/  USHF.L.U32 UR37, UR24, 0x4, URZ ;  /* 0x0000000418257899 */ /* 0x000fc4000800063f */
[----:B------:R-:W-:Y:S02]  /*37f0*/  UIMAD UR36, UR24, 0x18, URZ ;  /* 0x00000018182478a4 */ /* 0x000fe4000f8e023f */
[----:B------:R-:W-:Y:S02]  /*3800*/  USHF.L.U32 UR35, UR24, 0x5, URZ ;  /* 0x0000000518237899 */ /* 0x000fe4000800063f */
[----:B------:R-:W-:Y:S02]  /*3810*/  UIMAD UR34, UR24, 0x28, URZ ;  /* 0x00000028182278a4 */ /* 0x000fe4000f8e023f */
[----:B------:R-:W-:Y:S01]  /*3820*/  UIMAD UR33, UR24, 0x30, URZ ;  /* 0x00000030182178a4 */ /* 0x000fe2000f8e023f */
[----:B------:R2:W3:Y:S01]  /*3830*/  LDSM.16.M88.4 R128, [R161+0x8000] ;  /* 0x00800000a180783b */ /* 0x0004e20000000200 */
[----:B------:R-:W-:Y:S02]  /*3840*/  UIMAD UR32, UR24, 0x38, URZ ;  /* 0x00000038182078a4 */ /* 0x000fe4000f8e023f */
[----:B------:R-:W-:Y:S01]  /*3850*/  USHF.L.U32 UR31, UR24, 0x6, URZ ;  /* 0x00000006181f7899 */ /* 0x000fe2000800063f */
[----:B------:R2:W4:Y:S01]  /*3860*/  LDSM.16.M88.4 R132, [R161+0x8400] ;  /* 0x00840000a184783b */ /* 0x0005220000000200 */
[----:B------:R-:W-:-:S02]  /*3870*/  UIMAD UR30, UR24, 0x48, URZ ;  /* 0x00000048181e78a4 */ /* 0x000fc4000f8e023f */
[----:B------:R-:W-:Y:S01]  /*3880*/  UIMAD UR29, UR24, 0x50, URZ ;  /* 0x00000050181d78a4 */ /* 0x000fe2000f8e023f */
[----:B------:R2:W2:Y:S01]  /*3890*/  LDSM.16.M88.4 R136, [R161+0x8800] ;  /* 0x00880000a188783b */ /* 0x0004a20000000200 */
[----:B------:R-:W-:Y:S02]  /*38a0*/  UIMAD UR28, UR24, 0x58, URZ ;  /* 0x00000058181c78a4 */ /* 0x000fe4000f8e023f */
[----:B------:R-:W-:Y:S01]  /*38b0*/  UIMAD UR27, UR24, 0x60, URZ ;  /* 0x00000060181b78a4 */ /* 0x000fe2000f8e023f */
[----:B------:R2:W2:Y:S01]  /*38c0*/  LDSM.16.M88.4 R140, [R161+0x8c00] ;  /* 0x008c0000a18c783b */ /* 0x0004a20000000200 */
[----:B------:R-:W-:Y:S02]  /*38d0*/  UIMAD UR26, UR24, 0x68, URZ ;  /* 0x00000068181a78a4 */ /* 0x000fe4000f8e023f */
[----:B------:R-:W-:Y:S01]  /*38e0*/  UIADD3 UR23, -UR23, URZ, URZ ;  /* 0x0000003f17177290 */ /* 0x000fe2000fffe13f */
[----:B------:R2:W2:Y:S01]  /*38f0*/  LDSM.16.M88.4 R144, [R162+0x8000] ;  /* 0x00800000a290783b */ /* 0x0004a20000000200 */
[----:B------:R-:W-:-:S03]  /*3900*/  ULDC UR42, c[0x0][0x398] ;  /* 0x0000e600002a7ab9 */ /* 0x000fc60000000800 */
[----:B------:R2:W2:Y:S04]  /*3910*/  LDSM.16.M88.4 R148, [R162+0x8400] ;  /* 0x00840000a294783b */ /* 0x0004a80000000200 */
[----:B------:R2:W2:Y:S04]  /*3920*/  LDSM.16.M88.4 R152, [R162+0x8800] ;  /* 0x00880000a298783b */ /* 0x0004a80000000200 */
[----:B------:R2:W2:Y:S01]  /*3930*/  LDSM.16.M88.4 R156, [R162+0x8c00] ;  /* 0x008c0000a29c783b */ /* 0x0004a20000000200 */
[----:B-1----:R-:W-:Y:S01]  /*3940*/  VIADD R4, R167, 0x1000 ;  /* 0x00001000a7047836 */ /* 0x002fe20000000000 */
[----:B------:R-:W-:Y:S01]  /*3950*/  SHF.R.S32.HI R3, RZ, 0x1f, R0 ;  /* 0x0000001fff037819 */ /* 0x000fe20000011400 */
[----:B------:R-:W-:Y:S01]  /*3960*/  UIADD3 UR5, -UR6, 0x80, UR5 ;  /* 0x0000008006057890 */ /* 0x000fe2000fffe105 */
[----:B------:R-:W-:-:S02]  /*3970*/  SEL R160, R160, R168, !P0 ;  /* 0x000000a8a0a07207 */ /* 0x000fc40004000000 */
[----:B------:R-:W-:Y:S02]  /*3980*/  SHF.L.U64.HI R245, R0, 0x2, R3 ;  /* 0x0000000200f57819 */ /* 0x000fe40000010203 */
[----:B------:R-:W-:Y:S01]  /*3990*/  SEL R3, R4, R167, !P0 ;  /* 0x000000a704037207 */ /* 0x000fe20004000000 */
[----:B------:R-:W-:Y:S01]  /*39a0*/  IMAD.SHL.U32 R244, R0, 0x4, RZ ;  /* 0x0000000400f47824 */ /* 0x000fe200078e00ff */
[----:B------:R-:W-:Y:S02]  /*39b0*/  LEA R160, R160, UR4, 0x1 ;  /* 0x00000004a0a07c11 */ /* 0x000fe4000f8e08ff */
[----:B------:R-:W-:Y:S01]  /*39c0*/  LEA R3, R3, UR4, 0x1 ;  /* 0x0000000403037c11 */ /* 0x000fe2000f8e08ff */
[----:B------:R-:W-:Y:S02]  /*39d0*/  UIMAD UR25, UR24, 0x70, URZ ;  /* 0x00000070181978a4 */ /* 0x000fe4000f8e023f */
[----:B------:R-:W-:Y:S02]  /*39e0*/  UIADD3 UR39, UR5, -UR44, URZ ;  /* 0x8000002c05277290 */ /* 0x000fe4000fffe03f */
[----:B------:R-:W-:Y:S01]  /*39f0*/  UIMAD UR24, UR24, 0x78, URZ ;  /* 0x00000078181878a4 */ /* 0x000fe2000f8e023f */
[----:B------:R-:W-:Y:S01]  /*3a00*/  UMOV UR15, UR8 ;  /* 0x00000008000f7c82 */ /* 0x000fe20008000000 */
[----:B---34-:R-:W-:-:S10]  /*3a10*/  ULDC UR5, c[0x0][0x2ec] ;  /* 0x0000bb0000057ab9 */ /* 0x018fd40000000800 */
.L_x_112:
[----:B------:R-:W0:Y:S01]  /*3a20*/  LDGDEPBAR ;  /* 0x00000000000079af */ /* 0x000e220000000000 */
[----:B------:R-:W-:Y:S01]  /*3a30*/  IADD3 R4, P0, R247, UR19, RZ ;  /* 0x00000013f7047c10 */ /* 0x000fe2000ff1e0ff */
[----:B------:R-:W-:Y:S01]  /*3a40*/  IMAD.IADD R112, R166, 0x1, R160 ;  /* 0x00000001a6707824 */ /* 0x000fe200078e02a0 */
[----:B------:R-:W-:Y:S01]  /*3a50*/  USHF.L.U32 UR8, UR7, 0x7, URZ ;  /* 0x0000000707087899 */ /* 0x000fe2000800063f */
[----:B------:R-:W-:Y:S01]  /*3a60*/  IMAD.MOV.U32 R216, RZ, RZ, R179 ;  /* 0x000000ffffd87224 */ /* 0x000fe200078e00b3 */
[----:B------:R-:W-:Y:S01]  /*3a70*/  IADD3.X R5, R246, UR18, RZ, P0, !PT ;  /* 0x00000012f6057c10 */ /* 0x000fe200087fe4ff */
[----:B------:R-:W-:Y:S01]  /*3a80*/  UMOV UR10, UR60 ;  /* 0x0000003c000a7c82 */ /* 0x000fe20008000000 */
[----:B------:R-:W-:Y:S01]  /*3a90*/  UISETP.GE.AND UP0, UPT, UR8, UR39, UPT ;  /* 0x000000270800728c */ /* 0x000fe2000bf06270 */
[----:B------:R-:W-:Y:S05]  /*3aa0*/  IMAD.MOV.U32 R217, RZ, RZ, R178 ;  /* 0x000000ffffd97224 */ /* 0x000fea00078e00b2 */
[----:B------:R-:W-:Y:S01]  /*3ab0*/  PLOP3.LUT P0, PT, PT, PT, UP0, 0x80, 0x0 ;  /* 0x000000000000781c */ /* 0x000fe20003f0f008 */
[----:B------:R-:W-:Y:S04]  /*3ac0*/  DEPBAR.LE SB0, 0x0 ;  /* 0x000080000000791a */ /* 0x000fe80000000000 */
[----:B------:R-:W-:Y:S06]  /*3ad0*/  BAR.SYNC.DEFER_BLOCKING 0x0 ;  /* 0x0000000000007b1d */ /* 0x000fec0000010000 */
[----:B-----5:R-:W5:Y:S04]  /*3ae0*/  LDG.E R176, desc[UR12][R4.64] ;  /* 0x0000000c04b07981 */ /* 0x020f68000c1e1900 */
[----:B------:R-:W5:Y:S04]  /*3af0*/  LDG.E R175, desc[UR12][R4.64+0x20] ;  /* 0x0000200c04af7981 */ /* 0x000f68000c1e1900 */
[----:B------:R-:W5:Y:S04]  /*3b00*/  LDG.E R174, desc[UR12][R4.64+0x100] ;  /* 0x0001000c04ae7981 */ /* 0x000f68000c1e1900 */
[----:B------:R1:W5:Y:S04]  /*3b10*/  LDG.E R173, desc[UR12][R4.64+0x120] ;  /* 0x0001200c04ad7981 */ /* 0x000368000c1e1900 */
[----:B------:R-:W-:Y:S04]  /*3b20*/  LDSM.16.M88.4 R64, [R160] ;  /* 0x00000000a040783b */ /* 0x000fe80000000200 */
[----:B------:R-:W1:Y:S04]  /*3b30*/  LDSM.16.M88.4 R16, [R161+0x6000] ;  /* 0x00600000a110783b */ /* 0x000e680000000200 */
[----:B------:R-:W3:Y:S04]  /*3b40*/  LDSM.16.M88.4 R60, [R160+0x1000] ;  /* 0x00100000a03c783b */ /* 0x000ee80000000200 */
[----:B------:R-:W4:Y:S04]  /*3b50*/  LDSM.16.M88.4 R32, [R161+0x6400] ;  /* 0x00640000a120783b */ /* 0x000f280000000200 */
[----:B------:R-:W2:Y:S04]  /*3b60*/  LDSM.16.M88.4 R48, [R161+0x6800] ;  /* 0x00680000a130783b */ /* 0x000ea80000000200 */
[----:B------:R-:W2:Y:S04]  /*3b70*/  LDSM.16.M88.4 R100, [R161+0x6c00] ;  /* 0x006c0000a164783b */ /* 0x000ea80000000200 */
[----:B------:R-:W-:Y:S04]  /*3b80*/  LDSM.16.M88.4 R104, [R112] ;  /* 0x000000007068783b */ /* 0x000fe80000000200 */
[----:B------:R-:W2:Y:S04]  /*3b90*/  LDSM.16.M88.4 R108, [R162+0x6000] ;  /* 0x00600000a26c783b */ /* 0x000ea80000000200 */
[----:B------:R-:W2:Y:S04]  /*3ba0*/  LDSM.16.M88.4 R112, [R112+0x1000] ;  /* 0x001000007070783b */ /* 0x000ea80000000200 */
[----:B------:R-:W2:Y:S04]  /*3bb0*/  LDSM.16.M88.4 R116, [R162+0x6400] ;  /* 0x00640000a274783b */ /* 0x000ea80000000200 */
[----:B------:R-:W2:Y:S01]  /*3bc0*/  LDSM.16.M88.4 R120, [R162+0x6800] ;  /* 0x00680000a278783b */ /* 0x000ea20000000200 */
[-C--:B-1----:R-:W-:Y:S03]  /*3bd0*/  HMMA.16816.F32 R4, R64, R16.reuse, RZ ;  /* 0x000000104004723c */ /* 0x082fe600000018ff */
[----:B------:R-:W1:Y:S03]  /*3be0*/  LDSM.16.M88.4 R124, [R162+0x6c00] ;  /* 0x006c0000a27c783b */ /* 0x000e660000000200 */
[C---:B---3--:R-:W-:Y:S06]  /*3bf0*/  HMMA.16816.F32 R8, R60.reuse, R16, RZ ;  /* 0x000000103c08723c */ /* 0x048fec00000018ff */
[-C--:B------:R-:W-:Y:S06]  /*3c00*/  HMMA.16816.F32 R12, R60, R18.reuse, RZ ;  /* 0x000000123c0c723c */ /* 0x080fec00000018ff */
        /* <DEDUP_REMOVED lines=11> */
[-C--:B------:R-:W-:Y:S06]  /*3cc0*/  HMMA.16816.F32 R60, R60, R102.reuse, RZ ;  /* 0x000000663c3c723c */ /* 0x080fec00000018ff */
[----:B------:R-:W-:Y:S06]  /*3cd0*/  HMMA.16816.F32 R64, R64, R102, RZ ;  /* 0x000000664040723c */ /* 0x000fec00000018ff */
[-C--:B------:R-:W-:Y:S06]  /*3ce0*/  HMMA.16816.F32 R4, R104, R108.reuse, R4 ;  /* 0x0000006c6804723c */ /* 0x080fec0000001804 */
[C---:B------:R-:W-:Y:S06]  /*3cf0*/  HMMA.16816.F32 R8, R112.reuse, R108, R8 ;  /* 0x0000006c7008723c */ /* 0x040fec0000001808 */
        /* <DEDUP_REMOVED lines=10> */
[-C--:B-1----:R-:W-:Y:S06]  /*3da0*/  HMMA.16816.F32 R52, R104, R124.reuse, R52 ;  /* 0x0000007c6834723c */ /* 0x082fec0000001834 */
[C---:B------:R-:W-:Y:S06]  /*3db0*/  HMMA.16816.F32 R56, R112.reuse, R124, R56 ;  /* 0x0000007c7038723c */ /* 0x040fec0000001838 */
[-C--:B------:R-:W-:Y:S06]  /*3dc0*/  HMMA.16816.F32 R60, R112, R126.reuse, R60 ;  /* 0x0000007e703c723c */ /* 0x080fec000000183c */
[----:B------:R-:W-:Y:S01]  /*3dd0*/  HMMA.16816.F32 R64, R104, R126, R64 ;  /* 0x0000007e6840723c */ /* 0x000fe20000001840 */
[----:B------:R-:W-:Y:S11]  /*3de0*/  @!UPT UIADD3 URZ, URZ, URZ, URZ ;  /* 0x0000003f3f3ff290 */ /* 0x000ff6000fffe03f */
[----:B------:R-:W-:Y:S01]  /*3df0*/  @!UPT UIADD3 URZ, URZ, URZ, URZ ;  /* 0x0000003f3f3ff290 */ /* 0x000fe2000fffe03f */
[----:B------:R-:W-:Y:S11]  /*3e00*/  @!P0 BRA `(.L_x_108) ;  /* 0x0000000000308947 */ /* 0x000ff60003800000 */
[----:B------:R-:W-:Y:S02]  /*3e10*/  USHF.L.U32 UR9, UR21, 0x7, URZ ;  /* 0x0000000715097899 */ /* 0x000fe4000800063f */
[----:B------:R-:W-:Y:S02]  /*3e20*/  UIADD3 UR20, UR8, 0x80, URZ ;  /* 0x0000008008147890 */ /* 0x000fe4000fffe03f */
[----:B------:R-:W-:Y:S02]  /*3e30*/  UIADD3 UR10, UR9, UR11, URZ ;  /* 0x0000000b090a7290 */ /* 0x000fe4000fffe03f */
[----:B------:R-:W-:Y:S02]  /*3e40*/  UIADD3 UR14, UR9, 0x80, URZ ;  /* 0x00000080090e7890 */ /* 0x000fe4000fffe03f */
[----:B------:R-:W-:Y:S03]  /*3e50*/  UIADD3 UR9, UR15, UR10, -UR6 ;  /* 0x0000000a0f097290 */ /* 0x000fe6000fffe806 */
[----:B------:R-:W-:Y:S01]  /*3e60*/  UMOV UR10, UR15 ;  /* 0x0000000f000a7c82 */ /* 0x000fe20008000000 */
[----:B------:R-:W-:Y:S01]  /*3e70*/  UISETP.GE.AND UP0, UPT, UR20, UR9, UPT ;  /* 0x000000091400728c */ /* 0x000fe2000bf06270 */
[----:B------:R-:W-:Y:S05]  /*3e80*/  IMAD.U32 R0, RZ, RZ, UR14 ;  /* 0x0000000eff007e24 */ /* 0x000fea000f8e00ff */
[----:B------:R-:W-:Y:S02]  /*3e90*/  ISETP.LT.AND P0, PT, R0, UR6, PT ;  /* 0x0000000600007c0c */ /* 0x000fe4000bf01270 */
[----:B------:R-:W-:Y:S11]  /*3ea0*/  PLOP3.LUT P1, PT, PT, PT, UP0, 0x80, 0x0 ;  /* 0x000000000000781c */ /* 0x000ff60003f2f008 */
[----:B------:R-:W-:Y:S02]  /*3eb0*/  @!UPT UIADD3 URZ, URZ, URZ, URZ ;  /* 0x0000003f3f3ff290 */ /* 0x000fe4000fffe03f */
[----:B------:R-:W-:Y:S05]  /*3ec0*/  @!P1 BRA P0, `(.L_x_109) ;  /* 0x0000000c00a09947 */ /* 0x000fea0000000000 */
.L_x_108:
[----:B------:R-:W-:Y:S01]  /*3ed0*/  UIADD3 UR14, UR6, 0x1, -UR11 ;  /* 0x00000001060e7890 */ /* 0x000fe2000fffe80b */
[----:B------:R-:W-:Y:S01]  /*3ee0*/  IMAD.U32 R0, RZ, RZ, UR21 ;  /* 0x00000015ff007e24 */ /* 0x000fe2000f8e00ff */
[----:B------:R-:W-:Y:S01]  /*3ef0*/  UIADD3 UR9, -UR10, UR6, -UR11 ;  /* 0x000000060a097290 */ /* 0x000fe2000fffe90b */
[----:B------:R-:W-:Y:S01]  /*3f00*/  VIADD R102, R243, UR8 ;  /* 0x00000008f3667c36 */ /* 0x000fe20008000000 */
[----:B------:R-:W-:Y:S01]  /*3f10*/  UIADD3 UR8, UR14, UR42, URZ ;  /* 0x0000002a0e087290 */ /* 0x000fe2000fffe03f */
[----:B------:R-:W-:Y:S01]  /*3f20*/  IMAD R0, R0, 0x80, R249 ;  /* 0x0000008000007824 */ /* 0x000fe200078e02f9 */
[----:B------:R-:W-:Y:S01]  /*3f30*/  UMOV UR15, UR10 ;  /* 0x0000000a000f7c82 */ /* 0x000fe20008000000 */
[C---:B------:R-:W-:Y:S01]  /*3f40*/  VIADD R103, R102.reuse, 0x40 ;  /* 0x0000004066677836 */ /* 0x040fe20000000000 */
[----:B------:R-:W-:Y:S01]  /*3f50*/  VIADDMNMX R101, R102, UR9, RZ, !PT ;  /* 0x0000000966657c46 */ /* 0x000fe2000f8001ff */
[C---:B------:R-:W-:Y:S02]  /*3f60*/  VIADD R118, R0.reuse, 0x1 ;  /* 0x0000000100767836 */ /* 0x040fe40000000000 */
[----:B------:R-:W-:Y:S01]  /*3f70*/  IMAD.U32 R100, RZ, RZ, UR8 ;  /* 0x00000008ff647e24 */ /* 0x000fe2000f8e00ff */
[CC--:B------:R-:W-:Y:S01]  /*3f80*/  ISETP.GE.AND P0, PT, R0.reuse, R101.reuse, PT ;  /* 0x000000650000720c */ /* 0x0c0fe20003f06270 */
[----:B------:R-:W-:Y:S01]  /*3f90*/  VIADD R117, R0, 0x8 ;  /* 0x0000000800757836 */ /* 0x000fe20000000000 */
[-C--:B------:R-:W-:Y:S01]  /*3fa0*/  ISETP.GE.AND P6, PT, R118, R101.reuse, PT ;  /* 0x000000657600720c */ /* 0x080fe20003fc6270 */
[----:B------:R-:W-:Y:S01]  /*3fb0*/  VIADD R116, R0, 0x9 ;  /* 0x0000000900747836 */ /* 0x000fe20000000000 */
[----:B------:R-:W-:Y:S01]  /*3fc0*/  VIADDMNMX R100, R102, R100, UR6, PT ;  /* 0x0000000666647e46 */ /* 0x000fe2000b800164 */
[C---:B------:R-:W-:Y:S01]  /*3fd0*/  VIADD R115, R0.reuse, 0x10 ;  /* 0x0000001000737836 */ /* 0x040fe20000000000 */
[-C--:B------:R-:W-:Y:S01]  /*3fe0*/  ISETP.GE.AND P5, PT, R117, R101.reuse, PT ;  /* 0x000000657500720c */ /* 0x080fe20003fa6270 */
[C---:B------:R-:W-:Y:S01]  /*3ff0*/  VIADD R114, R0.reuse, 0x11 ;  /* 0x0000001100727836 */ /* 0x040fe20000000000 */
[CC--:B------:R-:W-:Y:S01]  /*4000*/  ISETP.GE.OR P0, PT, R0.reuse, R100.reuse, !P0 ;  /* 0x000000640000720c */ /* 0x0c0fe20004706670 */
[----:B------:R-:W-:Y:S01]  /*4010*/  VIADD R113, R0, 0x18 ;  /* 0x0000001800717836 */ /* 0x000fe20000000000 */
[-C--:B------:R-:W-:Y:S01]  /*4020*/  ISETP.GE.OR P6, PT, R118, R100.reuse, !P6 ;  /* 0x000000647600720c */ /* 0x080fe200077c6670 */
[----:B------:R-:W-:Y:S01]  /*4030*/  VIADD R112, R0, 0x19 ;  /* 0x0000001900707836 */ /* 0x000fe20000000000 */
[----:B------:R-:W-:Y:S01]  /*4040*/  FSEL R4, R4, -INF , !P0 ;  /* 0xff80000004047808 */ /* 0x000fe20004000000 */
[C---:B------:R-:W-:Y:S01]  /*4050*/  VIADD R111, R0.reuse, 0x20 ;  /* 0x00000020006f7836 */ /* 0x040fe20000000000 */
[----:B------:R-:W-:Y:S01]  /*4060*/  FSEL R5, R5, -INF , !P6 ;  /* 0xff80000005057808 */ /* 0x000fe20007000000 */
[----:B------:R-:W-:Y:S01]  /*4070*/  VIADD R110, R0, 0x21 ;  /* 0x00000021006e7836 */ /* 0x000fe20000000000 */
[-C--:B------:R-:W-:Y:S01]  /*4080*/  ISETP.GE.AND P4, PT, R116, R101.reuse, PT ;  /* 0x000000657400720c */ /* 0x080fe20003f86270 */
[C---:B------:R-:W-:Y:S01]  /*4090*/  VIADD R109, R0.reuse, 0x28 ;  /* 0x00000028006d7836 */ /* 0x040fe20000000000 */
[-C--:B------:R-:W-:Y:S01]  /*40a0*/  ISETP.GE.AND P3, PT, R115, R101.reuse, PT ;  /* 0x000000657300720c */ /* 0x080fe20003f66270 */
        /* <DEDUP_REMOVED lines=9> */
[-C--:B------:R-:W-:Y:S01]  /*4140*/  ISETP.GE.OR P5, PT, R117, R100.reuse, !P5 ;  /* 0x000000647500720c */ /* 0x080fe20006fa6670 */
[----:B------:R-:W-:Y:S01]  /*4150*/  IMAD.U32 R120, RZ, RZ, UR8 ;  /* 0x00000008ff787e24 */ /* 0x000fe2000f8e00ff */
[-C--:B------:R-:W-:Y:S01]  /*4160*/  ISETP.GE.OR P4, PT, R116, R100.reuse, !P4 ;  /* 0x000000647400720c */ /* 0x080fe20006786670 */
[----:B------:R-:W-:Y:S01]  /*4170*/  IMAD.U32 R119, RZ, RZ, UR8 ;  /* 0x00000008ff777e24 */ /* 0x000fe2000f8e00ff */
[-C--:B------:R-:W-:Y:S02]  /*4180*/  ISETP.GE.OR P3, PT, R115, R100.reuse, !P3 ;  /* 0x000000647300720c */ /* 0x080fe40005f66670 */
[-C--:B------:R-:W-:Y:S02]  /*4190*/  ISETP.GE.OR P2, PT, R114, R100.reuse, !P2 ;  /* 0x000000647200720c */ /* 0x080fe40005746670 */
[-C--:B------:R-:W-:Y:S02]  /*41a0*/  ISETP.GE.OR P1, PT, R113, R100.reuse, !P1 ;  /* 0x000000647100720c */ /* 0x080fe40004f26670 */
[-C--:B------:R-:W-:Y:S02]  /*41b0*/  ISETP.GE.OR P0, PT, R112, R100.reuse, !P0 ;  /* 0x000000647000720c */ /* 0x080fe40004706670 */
[-C--:B------:R-:W-:Y:S02]  /*41c0*/  ISETP.GE.OR P6, PT, R111, R100.reuse, !P6 ;  /* 0x000000646f00720c */ /* 0x080fe400077c6670 */
[----:B------:R-:W-:Y:S02]  /*41d0*/  FSEL R16, R16, -INF , !P5 ;  /* 0xff80000010107808 */ /* 0x000fe40006800000 */
[----:B------:R-:W-:Y:S02]  /*41e0*/  FSEL R17, R17, -INF , !P4 ;  /* 0xff80000011117808 */ /* 0x000fe40006000000 */
[----:B------:R-:W-:Y:S02]  /*41f0*/  FSEL R20, R20, -INF , !P3 ;  /* 0xff80000014147808 */ /* 0x000fe40005800000 */
[----:B------:R-:W-:Y:S02]  /*4200*/  FSEL R21, R21, -INF , !P2 ;  /* 0xff80000015157808 */ /* 0x000fe40005000000 */
[----:B------:R-:W-:Y:S02]  /*4210*/  FSEL R32, R32, -INF , !P1 ;  /* 0xff80000020207808 */ /* 0x000fe40004800000 */
[----:B------:R-:W-:Y:S02]  /*4220*/  FSEL R33, R33, -INF , !P0 ;  /* 0xff80000021217808 */ /* 0x000fe40004000000 */
[----:B------:R-:W-:Y:S02]  /*4230*/  FSEL R36, R36, -INF , !P6 ;  /* 0xff80000024247808 */ /* 0x000fe40007000000 */
[-C--:B------:R-:W-:Y:S02]  /*4240*/  ISETP.GE.AND P5, PT, R110, R101.reuse, PT ;  /* 0x000000656e00720c */ /* 0x080fe40003fa6270 */
[-C--:B------:R-:W-:Y:S02]  /*4250*/  ISETP.GE.AND P4, PT, R109, R101.reuse, PT ;  /* 0x000000656d00720c */ /* 0x080fe40003f86270 */
[-C--:B------:R-:W-:Y:S02]  /*4260*/  ISETP.GE.AND P3, PT, R108, R101.reuse, PT ;  /* 0x000000656c00720c */ /* 0x080fe40003f66270 */
[-C--:B------:R-:W-:Y:S02]  /*4270*/  ISETP.GE.AND P2, PT, R107, R101.reuse, PT ;  /* 0x000000656b00720c */ /* 0x080fe40003f46270 */
[-C--:B------:R-:W-:Y:S02]  /*4280*/  ISETP.GE.AND P1, PT, R106, R101.reuse, PT ;  /* 0x000000656a00720c */ /* 0x080fe40003f26270 */
[-C--:B------:R-:W-:Y:S02]  /*4290*/  ISETP.GE.AND P0, PT, R105, R101.reuse, PT ;  /* 0x000000656900720c */ /* 0x080fe40003f06270 */
[----:B------:R-:W-:Y:S01]  /*42a0*/  ISETP.GE.AND P6, PT, R104, R101, PT ;  /* 0x000000656800720c */ /* 0x000fe20003fc6270 */
[----:B------:R-:W-:Y:S01]  /*42b0*/  VIADD R101, R102, 0x8 ;  /* 0x0000000866657836 */ /* 0x000fe20000000000 */
[-C--:B------:R-:W-:Y:S02]  /*42c0*/  ISETP.GE.OR P5, PT, R110, R100.reuse, !P5 ;  /* 0x000000646e00720c */ /* 0x080fe40006fa6670 */
[-C--:B------:R-:W-:Y:S02]  /*42d0*/  ISETP.GE.OR P4, PT, R109, R100.reuse, !P4 ;  /* 0x000000646d00720c */ /* 0x080fe40006786670 */
[-C--:B------:R-:W-:Y:S02]  /*42e0*/  ISETP.GE.OR P3, PT, R108, R100.reuse, !P3 ;  /* 0x000000646c00720c */ /* 0x080fe40005f66670 */
[-C--:B------:R-:W-:Y:S02]  /*42f0*/  ISETP.GE.OR P2, PT, R107, R100.reuse, !P2 ;  /* 0x000000646b00720c */ /* 0x080fe40005746670 */
[-C--:B------:R-:W-:Y:S02]  /*4300*/  ISETP.GE.OR P1, PT, R106, R100.reuse, !P1 ;  /* 0x000000646a00720c */ /* 0x080fe40004f26670 */
[-C--:B------:R-:W-:Y:S02]  /*4310*/  ISETP.GE.OR P0, PT, R105, R100.reuse, !P0 ;  /* 0x000000646900720c */ /* 0x080fe40004706670 */
[----:B------:R-:W-:Y:S01]  /*4320*/  ISETP.GE.OR P6, PT, R104, R100, !P6 ;  /* 0x000000646800720c */ /* 0x000fe200077c6670 */
[----:B------:R-:W-:Y:S01]  /*4330*/  IMAD.U32 R100, RZ, RZ, UR8 ;  /* 0x00000008ff647e24 */ /* 0x000fe2000f8e00ff */
[----:B------:R-:W-:Y:S02]  /*4340*/  VIADDMNMX R101, R101, UR9, RZ, !PT ;  /* 0x0000000965657c46 */ /* 0x000fe4000f8001ff */
[----:B------:R-:W-:Y:S02]  /*4350*/  FSEL R37, R37, -INF , !P5 ;  /* 0xff80000025257808 */ /* 0x000fe40006800000 */
[--C-:B------:R-:W-:Y:S02]  /*4360*/  IADD3 R100, R100, 0x8, R102.reuse ;  /* 0x0000000864647810 */ /* 0x100fe40007ffe066 */
[----:B------:R-:W-:Y:S02]  /*4370*/  FSEL R48, R48, -INF , !P4 ;  /* 0xff80000030307808 */ /* 0x000fe40006000000 */
[-C--:B------:R-:W-:Y:S02]  /*4380*/  ISETP.GE.AND P5, PT, R0, R101.reuse, PT ;  /* 0x000000650000720c */ /* 0x080fe40003fa6270 */
[-C--:B------:R-:W-:Y:S02]  /*4390*/  ISETP.GE.AND P4, PT, R118, R101.reuse, PT ;  /* 0x000000657600720c */ /* 0x080fe40003f86270 */
[----:B------:R-:W-:Y:S02]  /*43a0*/  VIMNMX R100, R100, UR6, PT ;  /* 0x0000000664647c48 */ /* 0x000fe4000bfe0100 */
        /* <DEDUP_REMOVED lines=8> */
[-C--:B------:R-:W-:Y:S02]  /*4430*/  ISETP.GE.OR P5, PT, R0, R100.reuse, !P5 ;  /* 0x000000640000720c */ /* 0x080fe40006fa6670 */
        /* <DEDUP_REMOVED lines=8> */
[-C--:B------:R-:W-:Y:S02]  /*44c0*/  ISETP.GE.AND P6, PT, R113, R101.reuse, PT ;  /* 0x000000657100720c */ /* 0x080fe40003fc6270 */
[-C--:B------:R-:W-:Y:S02]  /*44d0*/  ISETP.GE.AND P5, PT, R112, R101.reuse, PT ;  /* 0x000000657000720c */ /* 0x080fe40003fa6270 */
[-C--:B------:R-:W-:Y:S02]  /*44e0*/  ISETP.GE.AND P4, PT, R111, R101.reuse, PT ;  /* 0x000000656f00720c */ /* 0x080fe40003f86270 */
        /* <DEDUP_REMOVED lines=14> */
[-C--:B------:R-:W-:Y:S02]  /*45d0*/  ISETP.GE.OR P0, PT, R107, R100.reuse, !P0 ;  /* 0x000000646b00720c */ /* 0x080fe40004706670 */
[--C-:B------:R-:W-:Y:S02]  /*45e0*/  IADD3 R120, R120, 0x40, R102.reuse ;  /* 0x0000004078787810 */ /* 0x100fe40007ffe066 */
[----:B------:R-:W-:Y:S02]  /*45f0*/  VIADDMNMX R103, R103, UR9, RZ, !PT ;  /* 0x0000000967677c46 */ /* 0x000fe4000f8001ff */
[----:B------:R-:W-:Y:S02]  /*4600*/  FSEL R34, R34, -INF , !P6 ;  /* 0xff80000022227808 */ /* 0x000fe40007000000 */
[----:B------:R-:W-:Y:S02]  /*4610*/  FSEL R35, R35, -INF , !P5 ;  /* 0xff80000023237808 */ /* 0x000fe40006800000 */
[----:B------:R-:W-:Y:S02]  /*4620*/  FSEL R38, R38, -INF , !P4 ;  /* 0xff80000026267808 */ /* 0x000fe40006000000 */
[-C--:B------:R-:W-:Y:S02]  /*4630*/  ISETP.GE.AND P6, PT, R106, R101.reuse, PT ;  /* 0x000000656a00720c */ /* 0x080fe40003fc6270 */
[-C--:B------:R-:W-:Y:S02]  /*4640*/  ISETP.GE.AND P5, PT, R105, R101.reuse, PT ;  /* 0x000000656900720c */ /* 0x080fe40003fa6270 */
[----:B------:R-:W-:Y:S01]  /*4650*/  ISETP.GE.AND P4, PT, R104, R101, PT ;  /* 0x000000656800720c */ /* 0x000fe20003f86270 */
[----:B------:R-:W-:Y:S01]  /*4660*/  VIADD R101, R102, 0x48 ;  /* 0x0000004866657836 */ /* 0x000fe20000000000 */
[----:B------:R-:W-:Y:S02]  /*4670*/  IADD3 R119, R119, 0x48, R102 ;  /* 0x0000004877777810 */ /* 0x000fe40007ffe066 */
        /* <DEDUP_REMOVED lines=8> */
[----:B------:R-:W-:Y:S02]  /*4700*/  VIMNMX R102, R120, UR6, PT ;  /* 0x0000000678667c48 */ /* 0x000fe4000bfe0100 */
[-C--:B------:R-:W-:Y:S02]  /*4710*/  ISETP.GE.OR P6, PT, R106, R100.reuse, !P6 ;  /* 0x000000646a00720c */ /* 0x080fe400077c6670 */
[-C--:B------:R-:W-:Y:S02]  /*4720*/  ISETP.GE.OR P5, PT, R105, R100.reuse, !P5 ;  /* 0x000000646900720c */ /* 0x080fe40006fa6670 */
[----:B------:R-:W-:Y:S02]  /*4730*/  ISETP.GE.OR P4, PT, R104, R100, !P4 ;  /* 0x000000646800720c */ /* 0x000fe40006786670 */
        /* <DEDUP_REMOVED lines=25> */
[----:B------:R-:W-:Y:S02]  /*48d0*/  VIADDMNMX R101, R101, UR9, RZ, !PT ;  /* 0x0000000965657c46 */ /* 0x000fe4000f8001ff */
        /* <DEDUP_REMOVED lines=11> */
[----:B------:R-:W-:Y:S02]  /*4990*/  ISETP.GE.AND P2, PT, R104, R103, PT ;  /* 0x000000676800720c */ /* 0x000fe40003f46270 */
[-C--:B------:R-:W-:Y:S02]  /*49a0*/  ISETP.GE.AND P1, PT, R0, R101.reuse, PT ;  /* 0x000000650000720c */ /* 0x080fe40003f26270 */
[----:B------:R-:W-:Y:S02]  /*49b0*/  VIMNMX R100, R119, UR6, PT ;  /* 0x0000000677647c48 */ /* 0x000fe4000bfe0100 */
[-C--:B------:R-:W-:Y:S02]  /*49c0*/  ISETP.GE.AND P0, PT, R118, R101.reuse, PT ;  /* 0x000000657600720c */ /* 0x080fe40003f06270 */
[-C--:B------:R-:W-:Y:S02]  /*49d0*/  ISETP.GE.OR P6, PT, R108, R102.reuse, !P6 ;  /* 0x000000666c00720c */ /* 0x080fe400077c6670 */
[-C--:B------:R-:W-:Y:S02]  /*49e0*/  ISETP.GE.OR P5, PT, R107, R102.reuse, !P5 ;  /* 0x000000666b00720c */ /* 0x080fe40006fa6670 */
[-C--:B------:R-:W-:Y:S02]  /*49f0*/  ISETP.GE.OR P4, PT, R106, R102.reuse, !P4 ;  /* 0x000000666a00720c */ /* 0x080fe40006786670 */
[-C--:B------:R-:W-:Y:S02]  /*4a00*/  ISETP.GE.OR P3, PT, R105, R102.reuse, !P3 ;  /* 0x000000666900720c */ /* 0x080fe40005f66670 */
[----:B------:R-:W-:Y:S02]  /*4a10*/  ISETP.GE.OR P2, PT, R104, R102, !P2 ;  /* 0x000000666800720c */ /* 0x000fe40005746670 */
        /* <DEDUP_REMOVED lines=36> */
[----:B------:R-:W-:Y:S02]  /*4c60*/  ISETP.GE.AND P0, PT, R104, R101, PT ;  /* 0x000000656800720c */ /* 0x000fe40003f06270 */
[-C--:B------:R-:W-:Y:S02]  /*4c70*/  ISETP.GE.OR P6, PT, R110, R100.reuse, !P6 ;  /* 0x000000646e00720c */ /* 0x080fe400077c6670 */
[-C--:B------:R-:W-:Y:S02]  /*4c80*/  ISETP.GE.OR P5, PT, R109, R100.reuse, !P5 ;  /* 0x000000646d00720c */ /* 0x080fe40006fa6670 */
[-C--:B------:R-:W-:Y:S02]  /*4c90*/  ISETP.GE.OR P4, PT, R108, R100.reuse, !P4 ;  /* 0x000000646c00720c */ /* 0x080fe40006786670 */
[-C--:B------:R-:W-:Y:S02]  /*4ca0*/  ISETP.GE.OR P3, PT, R107, R100.reuse, !P3 ;  /* 0x000000646b00720c */ /* 0x080fe40005f66670 */
[-C--:B------:R-:W-:Y:S02]  /*4cb0*/  ISETP.GE.OR P2, PT, R106, R100.reuse, !P2 ;  /* 0x000000646a00720c */ /* 0x080fe40005746670 */
[-C--:B------:R-:W-:Y:S02]  /*4cc0*/  ISETP.GE.OR P1, PT, R105, R100.reuse, !P1 ;  /* 0x000000646900720c */ /* 0x080fe40004f26670 */
[----:B------:R-:W-:Y:S02]  /*4cd0*/  ISETP.GE.OR P0, PT, R104, R100, !P0 ;  /* 0x000000646800720c */ /* 0x000fe40004706670 */
[----:B------:R-:W-:Y:S02]  /*4ce0*/  FSEL R43, R43, -INF , !P6 ;  /* 0xff8000002b2b7808 */ /* 0x000fe40007000000 */
[----:B------:R-:W-:Y:S02]  /*4cf0*/  FSEL R46, R46, -INF , !P5 ;  /* 0xff8000002e2e7808 */ /* 0x000fe40006800000 */
[----:B------:R-:W-:Y:S02]  /*4d00*/  FSEL R47, R47, -INF , !P4 ;  /* 0xff8000002f2f7808 */ /* 0x000fe40006000000 */
[----:B------:R-:W-:Y:S02]  /*4d10*/  FSEL R58, R58, -INF , !P3 ;  /* 0xff8000003a3a7808 */ /* 0x000fe40005800000 */
[----:B------:R-:W-:Y:S02]  /*4d20*/  FSEL R59, R59, -INF , !P2 ;  /* 0xff8000003b3b7808 */ /* 0x000fe40005000000 */
[----:B------:R-:W-:Y:S02]  /*4d30*/  FSEL R62, R62, -INF , !P1 ;  /* 0xff8000003e3e7808 */ /* 0x000fe40004800000 */
[----:B------:R-:W-:Y:S07]  /*4d40*/  FSEL R63, R63, -INF , !P0 ;  /* 0xff8000003f3f7808 */ /* 0x000fee0004000000 */
.L_x_109:
[C---:B------:R-:W-:Y:S01]  /*4d50*/  FMUL.FTZ R101, R241.reuse, 1.4426950216293334961 ;  /* 0x3fb8aa3bf1657820 */ /* 0x040fe20000410000 */
[----:B------:R-:W-:Y:S01]  /*4d60*/  FSETP.NEU.FTZ.AND P0, PT, R241, -INF , PT ;  /* 0xff800000f100780b */ /* 0x000fe20003f1d000 */
[----:B------:R-:W-:Y:S01]  /*4d70*/  FMUL.FTZ R100, R242, 1.4426950216293334961 ;  /* 0x3fb8aa3bf2647820 */ /* 0x000fe20000410000 */
[----:B------:R-:W-:Y:S01]  /*4d80*/  FMUL.FTZ R0, R240, 1.4426950216293334961 ;  /* 0x3fb8aa3bf0007820 */ /* 0x000fe20000410000 */
[----:B------:R-:W-:Y:S01]  /*4d90*/  MOV R104, UR4 ;  /* 0x0000000400687c02 */ /* 0x000fe20008000f00 */
[----:B------:R-:W-:Y:S01]  /*4da0*/  UISETP.GT.AND UP3, UPT, UR7, UR22, UPT ;  /* 0x000000160700728c */ /* 0x000fe2000bf64270 */
[----:B------:R-:W-:Y:S02]  /*4db0*/  FSEL R101, R101, RZ, P0 ;  /* 0x000000ff65657208 */ /* 0x000fe40000000000 */
[----:B------:R-:W-:Y:S03]  /*4dc0*/  FSETP.NEU.FTZ.AND P0, PT, R242, -INF , PT ;  /* 0xff800000f200780b */ /* 0x000fe60003f1d000 */
[--C-:B------:R-:W-:Y:S01]  /*4dd0*/  FFMA.FTZ R4, R4, UR5, -R101.reuse ;  /* 0x0000000504047c23 */ /* 0x100fe20008010865 */
[--C-:B------:R-:W-:Y:S01]  /*4de0*/  FFMA.FTZ R64, R64, UR5, -R101.reuse ;  /* 0x0000000540407c23 */ /* 0x100fe20008010865 */
[--C-:B------:R-:W-:Y:S01]  /*4df0*/  FFMA.FTZ R5, R5, UR5, -R101.reuse ;  /* 0x0000000505057c23 */ /* 0x100fe20008010865 */
[----:B------:R-:W-:Y:S01]  /*4e00*/  FSEL R100, R100, RZ, P0 ;  /* 0x000000ff64647208 */ /* 0x000fe20000000000 */
[----:B------:R1:W-:Y:S01]  /*4e10*/  MUFU.EX2 R119, R4 ;  /* 0x0000000400777308 */ /* 0x0003e20000000800 */
[--C-:B------:R-:W-:Y:S01]  /*4e20*/  FFMA.FTZ R16, R16, UR5, -R101.reuse ;  /* 0x0000000510107c23 */ /* 0x100fe20008010865 */
[--C-:B------:R-:W-:Y:S01]  /*4e30*/  FFMA.FTZ R17, R17, UR5, -R101.reuse ;  /* 0x0000000511117c23 */ /* 0x100fe20008010865 */
[--C-:B------:R-:W-:Y:S01]  /*4e40*/  FFMA.FTZ R20, R20, UR5, -R101.reuse ;  /* 0x0000000514147c23 */ /* 0x100fe20008010865 */
[--C-:B------:R-:W-:Y:S01]  /*4e50*/  FFMA.FTZ R66, R66, UR5, -R100.reuse ;  /* 0x0000000542427c23 */ /* 0x100fe20008010864 */
[--C-:B------:R-:W-:Y:S01]  /*4e60*/  FFMA.FTZ R6, R6, UR5, -R100.reuse ;  /* 0x0000000506067c23 */ /* 0x100fe20008010864 */
[--C-:B------:R-:W-:Y:S01]  /*4e70*/  FFMA.FTZ R7, R7, UR5, -R100.reuse ;  /* 0x0000000507077c23 */ /* 0x100fe20008010864 */
[--C-:B------:R-:W-:Y:S03]  /*4e80*/  FFMA.FTZ R18, R18, UR5, -R100.reuse ;  /* 0x0000000512127c23 */ /* 0x100fe60008010864 */
[----:B------:R-:W-:Y:S01]  /*4e90*/  MUFU.EX2 R236, R64 ;  /* 0x0000004000ec7308 */ /* 0x000fe20000000800 */
        /* <DEDUP_REMOVED lines=15> */
[----:B------:R-:W2:Y:S01]  /*4f90*/  MUFU.EX2 R115, R5 ;  /* 0x0000000500737308 */ /* 0x000ea20000000800 */
[C---:B-1----:R-:W-:Y:S01]  /*4fa0*/  FMUL.FTZ R4, R237.reuse, 1.4426950216293334961 ;  /* 0x3fb8aa3bed047820 */ /* 0x042fe20000410000 */
[----:B------:R-:W-:Y:S01]  /*4fb0*/  FSETP.NEU.FTZ.AND P0, PT, R237, -INF , PT ;  /* 0xff800000ed00780b */ /* 0x000fe20003f1d000 */
[--C-:B------:R-:W-:Y:S01]  /*4fc0*/  FFMA.FTZ R50, R50, UR5, -R100.reuse ;  /* 0x0000000532327c23 */ /* 0x100fe20008010864 */
[--C-:B------:R-:W-:Y:S01]  /*4fd0*/  FFMA.FTZ R51, R51, UR5, -R100.reuse ;  /* 0x0000000533337c23 */ /* 0x100fe20008010864 */
[--C-:B------:R-:W-:Y:S01]  /*4fe0*/  FFMA.FTZ R52, R52, UR5, -R101.reuse ;  /* 0x0000000534347c23 */ /* 0x100fe20008010865 */
[----:B------:R-:W-:Y:S01]  /*4ff0*/  FSEL R4, R4, RZ, P0 ;  /* 0x000000ff04047208 */ /* 0x000fe20000000000 */
[--C-:B------:R-:W-:Y:S03]  /*5000*/  FFMA.FTZ R53, R53, UR5, -R101.reuse ;  /* 0x0000000535357c23 */ /* 0x100fe60008010865 */
[----:B------:R-:W-:Y:S01]  /*5010*/  MUFU.EX2 R114, R6 ;  /* 0x0000000600727308 */ /* 0x000fe20000000800 */
[----:B------:R-:W-:Y:S01]  /*5020*/  FFMA.FTZ R101, R65, UR5, -R101 ;  /* 0x0000000541657c23 */ /* 0x000fe20008010865 */
[----:B------:R-:W-:Y:S01]  /*5030*/  FFMA.FTZ R54, R54, UR5, -R100 ;  /* 0x0000000536367c23 */ /* 0x000fe20008010864 */
        /* <DEDUP_REMOVED lines=17> */
[----:B------:R-:W-:Y:S01]  /*5150*/  FFMA.FTZ R4, R61, UR5, -R4 ;  /* 0x000000053d047c23 */ /* 0x000fe20008010804 */
[--C-:B------:R-:W-:Y:S01]  /*5160*/  FFMA.FTZ R55, R55, UR5, -R100.reuse ;  /* 0x0000000537377c23 */ /* 0x100fe20008010864 */
[----:B------:R-:W-:Y:S01]  /*5170*/  FFMA.FTZ R100, R67, UR5, -R100 ;  /* 0x0000000543647c23 */ /* 0x000fe20008010864 */
[----:B------:R-:W-:Y:S03]  /*5180*/  FSETP.NEU.FTZ.AND P0, PT, R240, -INF , PT ;  /* 0xff800000f000780b */ /* 0x000fe60003f1d000 */
[----:B------:R-:W1:Y:S01]  /*5190*/  MUFU.EX2 R116, R7 ;  /* 0x0000000700747308 */ /* 0x000e620000000800 */
[----:B------:R-:W-:Y:S02]  /*51a0*/  PLOP3.LUT P1, PT, PT, PT, UP3, 0x80, 0x0 ;  /* 0x000000000000781c */ /* 0x000fe40003f2f038 */
[----:B------:R-:W-:Y:S07]  /*51b0*/  FSEL R0, R0, RZ, P0 ;  /* 0x000000ff00007208 */ /* 0x000fee0000000000 */
        /* <DEDUP_REMOVED lines=16> */
[----:B------:R1:W-:Y:S01]  /*52c0*/  MUFU.EX2 R111, R8 ;  /* 0x00000008006f7308 */ /* 0x0003e20000000800 */
[--C-:B------:R-:W-:Y:S01]  /*52d0*/  FFMA.FTZ R59, R59, UR5, -R0.reuse ;  /* 0x000000053b3b7c23 */ /* 0x100fe20008010800 */
[----:B------:R-:W-:Y:S08]  /*52e0*/  FFMA.FTZ R0, R63, UR5, -R0 ;  /* 0x000000053f007c23 */ /* 0x000ff00008010800 */
[----:B------:R-:W-:Y:S10]  /*52f0*/  MUFU.EX2 R206, R0 ;  /* 0x0000000000ce7308 */ /* 0x000ff40000000800 */
[----:B------:R-:W-:Y:S10]  /*5300*/  MUFU.EX2 R197, R16 ;  /* 0x0000001000c57308 */ /* 0x000ff40000000800 */
[----:B------:R-:W3:Y:S10]  /*5310*/  MUFU.EX2 R196, R17 ;  /* 0x0000001100c47308 */ /* 0x000ef40000000800 */
[----:B------:R-:W-:Y:S10]  /*5320*/  MUFU.EX2 R195, R18 ;  /* 0x0000001200c37308 */ /* 0x000ff40000000800 */
[----:B------:R-:W-:Y:S10]  /*5330*/  MUFU.EX2 R194, R19 ;  /* 0x0000001300c27308 */ /* 0x000ff40000000800 */
[----:B------:R-:W4:Y:S10]  /*5340*/  MUFU.EX2 R110, R9 ;  /* 0x00000009006e7308 */ /* 0x000f340000000800 */
[----:B------:R-:W-:Y:S10]  /*5350*/  MUFU.EX2 R109, R10 ;  /* 0x0000000a006d7308 */ /* 0x000ff40000000800 */
        /* <DEDUP_REMOVED lines=20> */
[----:B------:R-:W4:Y:S10]  /*54a0*/  MUFU.EX2 R178, R31 ;  /* 0x0000001f00b27308 */ /* 0x000f340000000800 */
[----:B------:R4:W-:Y:S10]  /*54b0*/  MUFU.EX2 R213, R4 ;  /* 0x0000000400d57308 */ /* 0x0009f40000000800 */
        /* <DEDUP_REMOVED lines=23> */
[----:B------:R-:W4:Y:S01]  /*5630*/  MUFU.EX2 R218, R59 ;  /* 0x0000003b00da7308 */ /* 0x000f220000000800 */
[----:B--2---:R-:W-:Y:S02]  /*5640*/  F2FP.F16.F32.PACK_AB R5, R115, R119 ;  /* 0x000000777305723e */ /* 0x004fe400000000ff */
[----:B-1----:R-:W-:Y:S02]  /*5650*/  F2FP.F16.F32.PACK_AB R8, R116, R114 ;  /* 0x000000727408723e */ /* 0x002fe400000000ff */
[----:B---3--:R-:W-:Y:S01]  /*5660*/  F2FP.F16.F32.PACK_AB R6, R196, R197 ;  /* 0x000000c5c406723e */ /* 0x008fe200000000ff */
[----:B------:R1:W-:Y:S01]  /*5670*/  STS [R186+0x10000], R5 ;  /* 0x01000005ba007388 */ /* 0x0003e20000000800 */
[----:B----4-:R-:W-:Y:S02]  /*5680*/  F2FP.F16.F32.PACK_AB R7, R110, R111 ;  /* 0x0000006f6e07723e */ /* 0x010fe400000000ff */
[----:B------:R-:W-:Y:S01]  /*5690*/  F2FP.F16.F32.PACK_AB R4, R178, R179 ;  /* 0x000000b3b204723e */ /* 0x000fe200000000ff */
[----:B------:R2:W-:Y:S01]  /*56a0*/  STS [R186+0x10400], R8 ;  /* 0x01040008ba007388 */ /* 0x0005e20000000800 */
[----:B------:R-:W-:Y:S03]  /*56b0*/  F2FP.F16.F32.PACK_AB R0, R233, R234 ;  /* 0x000000eae900723e */ /* 0x000fe600000000ff */
[----:B------:R3:W-:Y:S01]  /*56c0*/  STS [R185+0x10000], R6 ;  /* 0x01000006b9007388 */ /* 0x0007e20000000800 */
[----:B-1----:R-:W-:Y:S02]  /*56d0*/  F2FP.F16.F32.PACK_AB R5, R194, R195 ;  /* 0x000000c3c205723e */ /* 0x002fe400000000ff */
[----:B--2---:R-:W-:Y:S03]  /*56e0*/  F2FP.F16.F32.PACK_AB R8, R108, R109 ;  /* 0x0000006d6c08723e */ /* 0x004fe600000000ff */
[----:B------:R1:W-:Y:S01]  /*56f0*/  STS [R185+0x10400], R5 ;  /* 0x01040005b9007388 */ /* 0x0003e20000000800 */
[----:B---3--:R-:W-:Y:S03]  /*5700*/  F2FP.F16.F32.PACK_AB R6, R112, R113 ;  /* 0x000000717006723e */ /* 0x008fe600000000ff */
[----:B------:R2:W-:Y:S04]  /*5710*/  STS [R186+0x12000], R7 ;  /* 0x01200007ba007388 */ /* 0x0005e80000000800 */
[----:B------:R3:W-:Y:S04]  /*5720*/  STS [R186+0x12400], R8 ;  /* 0x01240008ba007388 */ /* 0x0007e80000000800 */
[----:B------:R4:W-:Y:S01]  /*5730*/  STS [R185+0x12400], R6 ;  /* 0x01240006b9007388 */ /* 0x0009e20000000800 */
[----:B-1----:R-:W-:Y:S02]  /*5740*/  F2FP.F16.F32.PACK_AB R5, R126, R127 ;  /* 0x0000007f7e05723e */ /* 0x002fe400000000ff */
[----:B--2---:R-:W-:Y:S02]  /*5750*/  F2FP.F16.F32.PACK_AB R7, R117, R118 ;  /* 0x000000767507723e */ /* 0x004fe400000000ff */
[----:B---3--:R-:W-:Y:S03]  /*5760*/  F2FP.F16.F32.PACK_AB R8, R122, R124 ;  /* 0x0000007c7a08723e */ /* 0x008fe600000000ff */
[----:B------:R1:W-:Y:S01]  /*5770*/  STS [R185+0x12000], R7 ;  /* 0x01200007b9007388 */ /* 0x0003e20000000800 */
[----:B----4-:R-:W-:Y:S03]  /*5780*/  F2FP.F16.F32.PACK_AB R6, R215, R219 ;  /* 0x000000dbd706723e */ /* 0x010fe600000000ff */
[----:B------:R2:W-:Y:S01]  /*5790*/  STS [R187+0x10000], R5 ;  /* 0x01000005bb007388 */ /* 0x0005e20000000800 */
[----:B-1----:R-:W-:Y:S02]  /*57a0*/  F2FP.F16.F32.PACK_AB R7, R123, R125 ;  /* 0x0000007d7b07723e */ /* 0x002fe400000000ff */
[----:B--2---:R-:W-:Y:S03]  /*57b0*/  F2FP.F16.F32.PACK_AB R5, R212, R214 ;  /* 0x000000d6d405723e */ /* 0x004fe600000000ff */
[----:B------:R1:W-:Y:S04]  /*57c0*/  STS [R187+0x10400], R7 ;  /* 0x01040007bb007388 */ /* 0x0003e80000000800 */
[----:B------:R2:W-:Y:S04]  /*57d0*/  STS [R184+0x10000], R6 ;  /* 0x01000006b8007388 */ /* 0x0005e80000000800 */
[----:B------:R3:W-:Y:S04]  /*57e0*/  STS [R184+0x10400], R5 ;  /* 0x01040005b8007388 */ /* 0x0007e80000000800 */
[----:B------:R-:W-:Y:S01]  /*57f0*/  STS [R187+0x12000], R8 ;  /* 0x01200008bb007388 */ /* 0x000fe20000000800 */
[----:B-1----:R-:W-:Y:S02]  /*5800*/  F2FP.F16.F32.PACK_AB R7, R229, R230 ;  /* 0x000000e6e507723e */ /* 0x002fe400000000ff */
[----:B--2---:R-:W-:Y:S02]  /*5810*/  F2FP.F16.F32.PACK_AB R6, R120, R121 ;  /* 0x000000797806723e */ /* 0x004fe400000000ff */
[----:B---3--:R-:W-:Y:S03]  /*5820*/  F2FP.F16.F32.PACK_AB R5, R192, R193 ;  /* 0x000000c1c005723e */ /* 0x008fe600000000ff */
[----:B------:R1:W-:Y:S04]  /*5830*/  STS [R187+0x12400], R6 ;  /* 0x01240006bb007388 */ /* 0x0003e80000000800 */
[----:B------:R2:W-:Y:S04]  /*5840*/  STS [R184+0x12000], R5 ;  /* 0x01200005b8007388 */ /* 0x0005e80000000800 */
        /* <DEDUP_REMOVED lines=12> */
[----:B------:R2:W-:Y:S01]  /*5910*/  STS [R181+0x12400], R5 ;  /* 0x01240005b5007388 */ /* 0x0005e20000000800 */
[----:B----4-:R-:W-:Y:S03]  /*5920*/  F2FP.F16.F32.PACK_AB R7, R209, R210 ;  /* 0x000000d2d107723e */ /* 0x010fe600000000ff */
        /* <DEDUP_REMOVED lines=9> */
[----:B------:R4:W-:Y:S04]  /*59c0*/  STS [R182+0x10400], R0 ;  /* 0x01040000b6007388 */ /* 0x0009e80000000800 */
[----:B------:R-:W-:Y:S01]  /*59d0*/  STS [R183+0x12000], R7 ;  /* 0x01200007b7007388 */ /* 0x000fe20000000800 */
[----:B-1----:R-:W-:Y:S02]  /*59e0*/  F2FP.F16.F32.PACK_AB R6, R218, R222 ;  /* 0x000000deda06723e */ /* 0x002fe400000000ff */
[----:B--2---:R-:W-:Y:S03]  /*59f0*/  F2FP.F16.F32.PACK_AB R5, R213, R221 ;  /* 0x000000ddd505723e */ /* 0x004fe600000000ff */
[----:B------:R-:W-:Y:S01]  /*5a00*/  STS [R183+0x12400], R6 ;  /* 0x01240006b7007388 */ /* 0x000fe20000000800 */
[----:B---3--:R-:W-:Y:S03]  /*5a10*/  F2FP.F16.F32.PACK_AB R4, R206, R207 ;  /* 0x000000cfce04723e */ /* 0x008fe600000000ff */
[----:B------:R-:W-:Y:S01]  /*5a20*/  STS [R182+0x12000], R5 ;  /* 0x01200005b6007388 */ /* 0x000fe20000000800 */
[----:B----4-:R-:W-:Y:S03]  /*5a30*/  SHF.L.U32 R0, R168, 0x1, RZ ;  /* 0x00000001a8007819 */ /* 0x010fe600000006ff */
[----:B------:R-:W-:Y:S01]  /*5a40*/  STS [R182+0x12400], R4 ;  /* 0x01240004b6007388 */ /* 0x000fe20000000800 */
[----:B------:R-:W-:Y:S03]  /*5a50*/  IADD3 R104, R0, 0x4000, R104 ;  /* 0x0000400000687810 */ /* 0x000fe60007ffe068 */
[----:B------:R-:W1:Y:S01]  /*5a60*/  LDSM.16.M88.4 R64, [R0+UR4+0x4000] ;  /* 0x004000040040783b */ /* 0x000e620008000200 */
[----:B------:R-:W-:Y:S07]  /*5a70*/  IADD3 R104, R104, R166, RZ ;  /* 0x000000a668687210 */ /* 0x000fee0007ffe0ff */
        /* <DEDUP_REMOVED lines=23> */
[C---:B-----5:R-:W-:Y:S01]  /*5bf0*/  FADD.FTZ R4, -R176.reuse, R4 ;  /* 0x00000004b0047221 */ /* 0x060fe20000010100 */
[-C--:B------:R-:W-:Y:S04]  /*5c00*/  HMMA.16816.F32 R20, R100, R148.reuse, R20 ;  /* 0x000000946414723c */ /* 0x080fe80000001814 */
[----:B------:R-:W-:Y:S01]  /*5c10*/  FADD.FTZ R5, -R176, R5 ;  /* 0x00000005b0057221 */ /* 0x000fe20000010100 */
[C---:B------:R-:W-:Y:S01]  /*5c20*/  FADD.FTZ R6, -R175.reuse, R6 ;  /* 0x00000006af067221 */ /* 0x040fe20000010100 */
[C---:B------:R-:W-:Y:S05]  /*5c30*/  HMMA.16816.F32 R24, R104.reuse, R148, R24 ;  /* 0x000000946818723c */ /* 0x040fea0000001818 */
[----:B------:R-:W-:Y:S01]  /*5c40*/  FADD.FTZ R7, -R175, R7 ;  /* 0x00000007af077221 */ /* 0x000fe20000010100 */
[-C--:B------:R-:W-:Y:S05]  /*5c50*/  HMMA.16816.F32 R28, R104, R150.reuse, R28 ;  /* 0x00000096681c723c */ /* 0x080fea000000181c */
[C---:B------:R-:W-:Y:S01]  /*5c60*/  FADD.FTZ R8, -R174.reuse, R8 ;  /* 0x00000008ae087221 */ /* 0x040fe20000010100 */
[C---:B------:R-:W-:Y:S05]  /*5c70*/  HMMA.16816.F32 R32, R100.reuse, R150, R32 ;  /* 0x000000966420723c */ /* 0x040fea0000001820 */
[C---:B------:R-:W-:Y:S01]  /*5c80*/  FADD.FTZ R9, -R174.reuse, R9 ;  /* 0x00000009ae097221 */ /* 0x040fe20000010100 */
[-C--:B------:R-:W-:Y:S05]  /*5c90*/  HMMA.16816.F32 R36, R100, R152.reuse, R36 ;  /* 0x000000986424723c */ /* 0x080fea0000001824 */
[C---:B------:R-:W-:Y:S01]  /*5ca0*/  FADD.FTZ R10, -R173.reuse, R10 ;  /* 0x0000000aad0a7221 */ /* 0x040fe20000010100 */
[C---:B------:R-:W-:Y:S05]  /*5cb0*/  HMMA.16816.F32 R40, R104.reuse, R152, R40 ;  /* 0x000000986828723c */ /* 0x040fea0000001828 */
[C---:B------:R-:W-:Y:S01]  /*5cc0*/  FADD.FTZ R11, -R173.reuse, R11 ;  /* 0x0000000bad0b7221 */ /* 0x040fe20000010100 */
[-C--:B------:R-:W-:Y:S05]  /*5cd0*/  HMMA.16816.F32 R44, R104, R154.reuse, R44 ;  /* 0x0000009a682c723c */ /* 0x080fea000000182c */
[C---:B------:R-:W-:Y:S01]  /*5ce0*/  FADD.FTZ R12, -R174.reuse, R12 ;  /* 0x0000000cae0c7221 */ /* 0x040fe20000010100 */
[C---:B------:R-:W-:Y:S05]  /*5cf0*/  HMMA.16816.F32 R48, R100.reuse, R154, R48 ;  /* 0x0000009a6430723c */ /* 0x040fea0000001830 */
[----:B------:R-:W-:Y:S01]  /*5d00*/  FADD.FTZ R13, -R174, R13 ;  /* 0x0000000dae0d7221 */ /* 0x000fe20000010100 */
[-C--:B------:R-:W-:Y:S05]  /*5d10*/  HMMA.16816.F32 R52, R100, R156.reuse, R52 ;  /* 0x0000009c6434723c */ /* 0x080fea0000001834 */
[C---:B------:R-:W-:Y:S01]  /*5d20*/  FADD.FTZ R14, -R173.reuse, R14 ;  /* 0x0000000ead0e7221 */ /* 0x040fe20000010100 */
[C---:B------:R-:W-:Y:S05]  /*5d30*/  HMMA.16816.F32 R56, R104.reuse, R156, R56 ;  /* 0x0000009c6838723c */ /* 0x040fea0000001838 */
[----:B------:R-:W-:Y:S01]  /*5d40*/  FADD.FTZ R15, -R173, R15 ;  /* 0x0000000fad0f7221 */ /* 0x000fe20000010100 */
[-C--:B------:R-:W-:Y:S05]  /*5d50*/  HMMA.16816.F32 R60, R104, R158.reuse, R60 ;  /* 0x0000009e683c723c */ /* 0x080fea000000183c */
[C---:B------:R-:W-:Y:S01]  /*5d60*/  FADD.FTZ R16, -R176.reuse, R16 ;  /* 0x00000010b0107221 */ /* 0x040fe20000010100 */
[----:B------:R-:W-:Y:S05]  /*5d70*/  HMMA.16816.F32 R64, R100, R158, R64 ;  /* 0x0000009e6440723c */ /* 0x000fea0000001840 */
[C---:B------:R-:W-:Y:S01]  /*5d80*/  FADD.FTZ R17, -R176.reuse, R17 ;  /* 0x00000011b0117221 */ /* 0x040fe20000010100 */
[C---:B------:R-:W-:Y:S01]  /*5d90*/  FADD.FTZ R18, -R175.reuse, R18 ;  /* 0x00000012af127221 */ /* 0x040fe20000010100 */
[C---:B------:R-:W-:Y:S01]  /*5da0*/  FADD.FTZ R19, -R175.reuse, R19 ;  /* 0x00000013af137221 */ /* 0x040fe20000010100 */
[C---:B------:R-:W-:Y:S03]  /*5db0*/  FADD.FTZ R20, -R176.reuse, R20 ;  /* 0x00000014b0147221 */ /* 0x040fe60000010100 */
[----:B------:R-:W-:Y:S01]  /*5dc0*/  FADD.FTZ R21, -R176, R21 ;  /* 0x00000015b0157221 */ /* 0x000fe20000010100 */
[C---:B------:R-:W-:Y:S01]  /*5dd0*/  FADD.FTZ R22, -R175.reuse, R22 ;  /* 0x00000016af167221 */ /* 0x040fe20000010100 */
[----:B------:R-:W-:Y:S01]  /*5de0*/  FADD.FTZ R23, -R175, R23 ;  /* 0x00000017af177221 */ /* 0x000fe20000010100 */
[C---:B------:R-:W-:Y:S01]  /*5df0*/  FADD.FTZ R24, -R174.reuse, R24 ;  /* 0x00000018ae187221 */ /* 0x040fe20000010100 */
        /* <DEDUP_REMOVED lines=22> */
[C---:B------:R-:W-:Y:S01]  /*5f60*/  FADD.FTZ R26, -R173.reuse, R26 ;  /* 0x0000001aad1a7221 */ /* 0x040fe20000010100 */
[C---:B------:R-:W-:Y:S01]  /*5f70*/  FADD.FTZ R27, -R173.reuse, R27 ;  /* 0x0000001bad1b7221 */ /* 0x040fe20000010100 */
[----:B------:R-:W-:Y:S01]  /*5f80*/  FMUL.FTZ R0, R124, R24 ;  /* 0x000000187c007220 */ /* 0x000fe20000410000 */
[----:B------:R-:W-:Y:S01]  /*5f90*/  FMUL.FTZ R25, R122, R25 ;  /* 0x000000197a197220 */ /* 0x000fe20000410000 */
[C---:B------:R-:W-:Y:S01]  /*5fa0*/  FADD.FTZ R28, -R174.reuse, R28 ;  /* 0x0000001cae1c7221 */ /* 0x040fe20000010100 */
[----:B------:R-:W-:Y:S01]  /*5fb0*/  FADD.FTZ R29, -R174, R29 ;  /* 0x0000001dae1d7221 */ /* 0x000fe20000010100 */
[C---:B------:R-:W-:Y:S01]  /*5fc0*/  FADD.FTZ R30, -R173.reuse, R30 ;  /* 0x0000001ead1e7221 */ /* 0x040fe20000010100 */
[----:B------:R-:W-:Y:S01]  /*5fd0*/  FADD.FTZ R31, -R173, R31 ;  /* 0x0000001fad1f7221 */ /* 0x000fe20000010100 */
[C---:B------:R-:W-:Y:S01]  /*5fe0*/  FADD.FTZ R32, -R176.reuse, R32 ;  /* 0x00000020b0207221 */ /* 0x040fe20000010100 */
[C---:B------:R-:W-:Y:S01]  /*5ff0*/  FADD.FTZ R33, -R176.reuse, R33 ;  /* 0x00000021b0217221 */ /* 0x040fe20000010100 */
[C---:B------:R-:W-:Y:S01]  /*6000*/  FADD.FTZ R34, -R175.reuse, R34 ;  /* 0x00000022af227221 */ /* 0x040fe20000010100 */
[C---:B------:R-:W-:Y:S01]  /*6010*/  FADD.FTZ R35, -R175.reuse, R35 ;  /* 0x00000023af237221 */ /* 0x040fe20000010100 */
        /* <DEDUP_REMOVED lines=13> */
[----:B------:R-:W-:Y:S01]  /*60f0*/  F2FP.F16.F32.PACK_AB R115, R7, R6 ;  /* 0x000000060773723e */ /* 0x000fe200000000ff */
[C---:B------:R-:W-:Y:S01]  /*6100*/  FADD.FTZ R49, -R176.reuse, R49 ;  /* 0x00000031b0317221 */ /* 0x040fe20000010100 */
[----:B------:R-:W-:Y:S01]  /*6110*/  FADD.FTZ R50, -R175, R50 ;  /* 0x00000032af327221 */ /* 0x000fe20000010100 */
[----:B------:R-:W-:Y:S01]  /*6120*/  F2FP.F16.F32.PACK_AB R114, R9, R8 ;  /* 0x000000080972723e */ /* 0x000fe200000000ff */
[----:B------:R-:W-:Y:S01]  /*6130*/  FADD.FTZ R51, -R175, R51 ;  /* 0x00000033af337221 */ /* 0x000fe20000010100 */
[C---:B------:R-:W-:Y:S01]  /*6140*/  FADD.FTZ R52, -R176.reuse, R52 ;  /* 0x00000034b0347221 */ /* 0x040fe20000010100 */
[----:B------:R-:W-:Y:S01]  /*6150*/  F2FP.F16.F32.PACK_AB R113, R11, R10 ;  /* 0x0000000a0b71723e */ /* 0x000fe200000000ff */
[----:B------:R-:W-:Y:S01]  /*6160*/  FADD.FTZ R53, -R176, R53 ;  /* 0x00000035b0357221 */ /* 0x000fe20000010100 */
[----:B------:R-:W-:Y:S01]  /*6170*/  FADD.FTZ R54, -R175, R54 ;  /* 0x00000036af367221 */ /* 0x000fe20000010100 */
[----:B------:R-:W-:Y:S01]  /*6180*/  F2FP.F16.F32.PACK_AB R112, R13, R12 ;  /* 0x0000000c0d70723e */ /* 0x000fe200000000ff */
        /* <DEDUP_REMOVED lines=14> */
[----:B------:R-:W-:Y:S01]  /*6270*/  FADD.FTZ R65, -R176, R65 ;  /* 0x00000041b0417221 */ /* 0x000fe20000010100 */
[C---:B------:R-:W-:Y:S01]  /*6280*/  FADD.FTZ R66, -R175.reuse, R66 ;  /* 0x00000042af427221 */ /* 0x040fe20000010100 */
[----:B------:R-:W-:Y:S01]  /*6290*/  FADD.FTZ R67, -R175, R67 ;  /* 0x00000043af437221 */ /* 0x000fe20000010100 */
[----:B------:R-:W-:Y:S01]  /*62a0*/  FMUL.FTZ R5, R121, R26 ;  /* 0x0000001a79057220 */ /* 0x000fe20000410000 */
[----:B------:R-:W-:Y:S01]  /*62b0*/  F2FP.F16.F32.PACK_AB R26, R25, R0 ;  /* 0x00000000191a723e */ /* 0x000fe200000000ff */
[----:B------:R-:W-:Y:S01]  /*62c0*/  FMUL.FTZ R4, R120, R27 ;  /* 0x0000001b78047220 */ /* 0x000fe20000410000 */
[----:B------:R-:W-:Y:S01]  /*62d0*/  F2FP.F16.F32.PACK_AB R27, R23, R22 ;  /* 0x00000016171b723e */ /* 0x000fe200000000ff */
[----:B------:R-:W-:Y:S01]  /*62e0*/  FMUL.FTZ R28, R193, R28 ;  /* 0x0000001cc11c7220 */ /* 0x000fe20000410000 */
[----:B------:R-:W-:Y:S01]  /*62f0*/  FMUL.FTZ R24, R192, R29 ;  /* 0x0000001dc0187220 */ /* 0x000fe20000410000 */
[----:B------:R-:W-:Y:S01]  /*6300*/  FMUL.FTZ R30, R179, R30 ;  /* 0x0000001eb31e7220 */ /* 0x000fe20000410000 */
[----:B------:R-:W-:Y:S01]  /*6310*/  F2FP.F16.F32.PACK_AB R25, R4, R5 ;  /* 0x000000050419723e */ /* 0x000fe200000000ff */
        /* <DEDUP_REMOVED lines=54> */
[----:B------:R-:W-:Y:S02]  /*6680*/  FMUL.FTZ R0, R233, R67 ;  /* 0x00000043e9007220 */ /* 0x000fe40000410000 */
[----:B------:R-:W-:Y:S03]  /*6690*/  F2FP.F16.F32.PACK_AB R6, R6, R64 ;  /* 0x000000400606723e */ /* 0x000fe600000000ff */
        /* <DEDUP_REMOVED lines=15> */
[C---:B-1----:R-:W-:Y:S05]  /*6790*/  IMAD.U32 R4, R29.reuse, -0x80, RZ ;  /* 0xffffff801d047824 */ /* 0x042fea00078e00ff */
        /* <DEDUP_REMOVED lines=19> */
.L_x_110:
[----:B------:R-:W-:Y:S01]  /*68d0*/  STS [R186+0x8000], R116 ;  /* 0x00800074ba007388 */ /* 0x000fe20000000800 */
[----:B------:R-:W-:Y:S03]  /*68e0*/  LEA R59, R248, UR4, 0x1 ;  /* 0x00000004f83b7c11 */ /* 0x000fe6000f8e08ff */
[----:B------:R-:W-:Y:S04]  /*68f0*/  STS [R186+0x8400], R115 ;  /* 0x00840073ba007388 */ /* 0x000fe80000000800 */
        /* <DEDUP_REMOVED lines=25> */
[----:B------:R1:W-:Y:S04]  /*6a90*/  STS [R182+0x8400], R0 ;  /* 0x00840000b6007388 */ /* 0x0003e80000000800 */
[----:B------:R-:W-:Y:S04]  /*6aa0*/  STS [R183+0xa000], R8 ;  /* 0x00a00008b7007388 */ /* 0x000fe80000000800 */
[----:B------:R-:W-:Y:S04]  /*6ab0*/  STS [R183+0xa400], R7 ;  /* 0x00a40007b7007388 */ /* 0x000fe80000000800 */
[----:B------:R-:W-:Y:S04]  /*6ac0*/  STS [R182+0xa000], R10 ;  /* 0x00a0000ab6007388 */ /* 0x000fe80000000800 */
[----:B------:R-:W-:Y:S01]  /*6ad0*/  STS [R182+0xa400], R9 ;  /* 0x00a40009b6007388 */ /* 0x000fe20000000800 */
[----:B------:R-:W-:Y:S01]  /*6ae0*/  BAR.SYNC.DEFER_BLOCKING 0x0 ;  /* 0x0000000000007b1d */ /* 0x000fe20000010000 */
[----:B-1----:R-:W-:Y:S05]  /*6af0*/  LEA R0, R167, UR4, 0x1 ;  /* 0x00000004a7007c11 */ /* 0x002fea000f8e08ff */
[----:B---3--:R-:W-:Y:S04]  /*6b00*/  LDSM.16.MT88.4 R4, [R2+0x10000] ;  /* 0x010000000204783b */ /* 0x008fe80000004200 */
        /* <DEDUP_REMOVED lines=83> */
.L_x_111:
        /* <DEDUP_REMOVED lines=8> */
[----:B------:R-:W1:Y:S01]  /*70c0*/  LDSM.16.M88.4 R12, [R163+0x2000] ;  /* 0x00200000a30c783b */ /* 0x000e620000000200 */
[----:B------:R-:W-:Y:S01]  /*70d0*/  IMAD.U32 R53, RZ, RZ, UR25 ;  /* 0x00000019ff357e24 */ /* 0x000fe2000f8e00ff */
[----:B------:R-:W-:Y:S01]  /*70e0*/  UISETP.NE.U32.AND UP0, UPT, UR8, 0x1, UPT ;  /* 0x000000010800788c */ /* 0x000fe2000bf05070 */
[----:B------:R-:W-:Y:S01]  /*70f0*/  IMAD.U32 R52, RZ, RZ, UR24 ;  /* 0x00000018ff347e24 */ /* 0x000fe2000f8e00ff */
[----:B------:R-:W-:Y:S01]  /*7100*/  LDSM.16.M88.4 R24, [R169] ;  /* 0x00000000a918783b */ /* 0x000fe20000000200 */
[----:B------:R-:W-:Y:S02]  /*7110*/  UISETP.GT.AND UP2, UPT, UR7, UR22, UPT ;  /* 0x000000160700728c */ /* 0x000fe4000bf44270 */
[----:B------:R-:W-:Y:S01]  /*7120*/  UIADD3 UR7, UR7, -0x1, URZ ;  /* 0xffffffff07077890 */ /* 0x000fe2000fffe03f */
        /* <DEDUP_REMOVED lines=136> */
[----:B------:R-:W-:Y:S01]  /*79b0*/  PLOP3.LUT P0, PT, PT, PT, UP2, 0x80, 0x0 ;  /* 0x000000000000781c */ /* 0x000fe20003f0f028 */
[----:B------:R-:W-:Y:S02]  /*79c0*/  @UP3 UIADD3 UR19, UP0, UR19, -0x200, URZ ;  /* 0xfffffe0013133890 */ /* 0x000fe4000ff1e03f */
[----:B------:R-:W-:Y:S02]  /*79d0*/  REDG.E.ADD.F32.FTZ.RN.STRONG.GPU desc[UR12][R24.64], R14 ;  /* 0x0000000e180079a6 */ /* 0x000fe4000c10f38c */
        /* <DEDUP_REMOVED lines=66> */
[----:B------:R-:W-:Y:S02]  /*7e00*/  F2FP.F16.F32.PACK_AB R70, R71, R70 ;  /* 0x000000464746723e */ /* 0x000fe400000000ff */
        /* <DEDUP_REMOVED lines=20> */
[----:B------:R-:W-:Y:S01]  /*7f50*/  @UP0 UIADD3 UR5, UR40, UR43, URZ ;  /* 0x0000002b28050290 */ /* 0x000fe2000fffe03f */
[----:B------:R-:W-:Y:S01]  /*7f60*/  F2FP.F16.F32.PACK_AB R8, R8, R86 ;  /* 0x000000560808723e */ /* 0x000fe200000000ff */
[----:B------:R-:W-:Y:S01]  /*7f70*/  @UP0 ULDC.64 UR8, c[0x0][0x450] ;  /* 0x0001140000080ab9 */ /* 0x000fe20000000a00 */
[----:B------:R-:W-:Y:S01]  /*7f80*/  F2FP.F16.F32.PACK_AB R5, R5, R96 ;  /* 0x000000600505723e */ /* 0x000fe200000000ff */
[----:B------:R-:W-:Y:S01]  /*7f90*/  STS [R250], R9 ;  /* 0x00000009fa007388 */ /* 0x000fe20000000800 */
[----:B------:R-:W-:Y:S01]  /*7fa0*/  F2FP.F16.F32.PACK_AB R4, R4, R98 ;  /* 0x000000620404723e */ /* 0x000fe200000000ff */
[----:B------:R-:W-:Y:S01]  /*7fb0*/  @UP0 UIMAD.WIDE.U32 UR10, UR5, UR8, URZ ;  /* 0x00000008050a02a5 */ /* 0x000fe2000f8e003f */
[----:B------:R-:W-:Y:S01]  /*7fc0*/  F2FP.F16.F32.PACK_AB R7, R7, R88 ;  /* 0x000000580707723e */ /* 0x000fe200000000ff */
[----:B------:R-:W-:Y:S01]  /*7fd0*/  STS [R250+0x200], R8 ;  /* 0x00020008fa007388 */ /* 0x000fe20000000800 */
[----:B------:R-:W-:Y:S01]  /*7fe0*/  F2FP.F16.F32.PACK_AB R6, R6, R90 ;  /* 0x0000005a0606723e */ /* 0x000fe200000000ff */
[----:B------:R-:W-:Y:S01]  /*7ff0*/  @UP0 UIMAD UR5, UR5, UR9, URZ ;  /* 0x00000009050502a4 */ /* 0x000fe2000f8e023f */
[----:B------:R-:W-:Y:S01]  /*8000*/  F2FP.F16.F32.PACK_AB R3, R3, R92 ;  /* 0x0000005c0303723e */ /* 0x000fe200000000ff */
[----:B------:R-:W-:Y:S01]  /*8010*/  STS [R251], R5 ;  /* 0x00000005fb007388 */ /* 0x000fe20000000800 */
        /* <DEDUP_REMOVED lines=8> */
[----:B------:R-:W-:-:S02]  /*80a0*/  F2FP.F16.F32.PACK_AB R78, R79, R78 ;  /* 0x0000004e4f4e723e */ /* 0x000fc400000000ff */
[----:B------:R-:W-:Y:S01]  /*80b0*/  PLOP3.LUT P0, PT, PT, PT, UP0, 0x80, 0x0 ;  /* 0x000000000000781c */ /* 0x000fe20003f0f008 */
[----:B------:R-:W-:Y:S04]  /*80c0*/  STS [R250+0x1200], R6 ;  /* 0x00120006fa007388 */ /* 0x000fe80000000800 */
[----:B------:R-:W-:Y:S04]  /*80d0*/  STS [R251+0x1000], R3 ;  /* 0x00100003fb007388 */ /* 0x000fe80000000800 */
[----:B------:R1:W-:Y:S04]  /*80e0*/  STS [R251+0x1200], R0 ;  /* 0x00120000fb007388 */ /* 0x0003e80000000800 */
[----:B------:R2:W-:Y:S04]  /*80f0*/  STS [R250+0x2000], R68 ;  /* 0x00200044fa007388 */ /* 0x0005e80000000800 */
[----:B------:R2:W-:Y:S04]  /*8100*/  STS [R250+0x2200], R70 ;  /* 0x00220046fa007388 */ /* 0x0005e80000000800 */
[----:B------:R2:W-:Y:S04]  /*8110*/  STS [R251+0x2000], R80 ;  /* 0x00200050fb007388 */ /* 0x0005e80000000800 */
[----:B------:R2:W-:Y:S04]  /*8120*/  STS [R251+0x2200], R82 ;  /* 0x00220052fb007388 */ /* 0x0005e80000000800 */
[----:B------:R2:W-:Y:S04]  /*8130*/  STS [R250+0x3000], R72 ;  /* 0x00300048fa007388 */ /* 0x0005e80000000800 */
[----:B------:R2:W-:Y:S01]  /*8140*/  STS [R250+0x3200], R74 ;  /* 0x0032004afa007388 */ /* 0x0005e20000000800 */
[----:B-1----:R-:W1:Y:S03]  /*8150*/  S2R R0, SR_TID.X ;  /* 0x0000000000007919 */ /* 0x002e660000002100 */
        /* <DEDUP_REMOVED lines=14> */
[----:B------:R-:W-:Y:S01]  /*8240*/  UIADD3 UR20, UR11, UR5, URZ ;  /* 0x000000050b147290 */ /* 0x000fe2000fffe03f */
[----:B------:R-:W-:-:S11]  /*8250*/  UMOV UR19, UR10 ;  /* 0x0000000a00137c82 */ /* 0x000fd60008000000 */
.L_x_113:
        /* <DEDUP_REMOVED lines=19> */
.L_x_114:
[----:B------:R-:W-:Y:S01]  /*8390*/  BAR.SYNC.DEFER_BLOCKING 0x0 ;  /* 0x0000000000007b1d */ /* 0x000fe20000010000 */
[----:B------:R-:W-:Y:S01]  /*83a0*/  USHF.R.S32.HI UR7, URZ, 0x1f, UR5 ;  /* 0x0000001f3f077899 */ /* 0x000fe20008011405 */
[----:B-1----:R-:W-:Y:S01]  /*83b0*/  SHF.R.S32.HI R3, RZ, 0x1f, R0 ;  /* 0x0000001fff037819 */ /* 0x002fe20000011400 */
[--C-:B------:R-:W-:Y:S01]  /*83c0*/  IMAD.MOV.U32 R4, RZ, RZ, R238.reuse ;  /* 0x000000ffff047224 */ /* 0x100fe200078e00ee */
[----:B------:R-:W-:Y:S01]  /*83d0*/  SHF.R.S32.HI R5, RZ, 0x1f, R238 ;  /* 0x0000001fff057819 */ /* 0x000fe200000114ee */
[----:B------:R-:W-:Y:S01]  /*83e0*/  UIMAD UR15, UR7, UR8, URZ ;  /* 0x00000008070f72a4 */ /* 0x000fe2000f8e023f */
[----:B------:R-:W-:Y:S01]  /*83f0*/  LEA.HI R0, R3, R0, RZ, 0x2 ;  /* 0x0000000003007211 */ /* 0x000fe200078f10ff */
[----:B------:R-:W-:Y:S01]  /*8400*/  IMAD.U32 R3, RZ, RZ, UR8 ;  /* 0x00000008ff037e24 */ /* 0x000fe2000f8e00ff */
[----:B------:R-:W-:Y:S01]  /*8410*/  UIMAD UR6, UR21, -0x80, UR6 ;  /* 0xffffff80150678a4 */ /* 0x000fe2000f8e0206 */
[----:B------:R-:W-:Y:S01]  /*8420*/  BSSY B0, `(.L_x_115) ;  /* 0x0000022000007945 */ /* 0x000fe20003800000 */
[----:B------:R-:W-:Y:S01]  /*8430*/  UIMAD UR15, UR5, UR9, UR15 ;  /* 0x00000009050f72a4 */ /* 0x000fe2000f8e020f */
[----:B------:R-:W-:Y:S01]  /*8440*/  SHF.R.S32.HI R0, RZ, 0x2, R0 ;  /* 0x00000002ff007819 */ /* 0x000fe20000011400 */
[----:B------:R-:W-:Y:S01]  /*8450*/  IMAD.WIDE.U32 R6, R3, UR5, R4 ;  /* 0x0000000503067c25 */ /* 0x000fe2000f8e0004 */
[----:B------:R-:W-:Y:S01]  /*8460*/  USHF.R.S32.HI UR22, URZ, 0x1f, UR57 ;  /* 0x0000001f3f167899 */ /* 0x000fe20008011439 */
[----:B------:R-:W-:-:S02]  /*8470*/  ULDC.64 UR16, c[0x0][0x468] ;  /* 0x00011a0000107ab9 */ /* 0x000fc40000000a00 */
[----:B------:R-:W-:Y:S01]  /*8480*/  IMAD.U32 R3, RZ, RZ, UR15 ;  /* 0x0000000fff037e24 */ /* 0x000fe2000f8e00ff */
[----:B------:R-:W-:Y:S01]  /*8490*/  ULDC UR15, c[0x0][0x2d0] ;  /* 0x0000b400000f7ab9 */ /* 0x000fe20000000800 */
[----:B------:R-:W-:Y:S01]  /*84a0*/  VIADD R8, R0, 0x40 ;  /* 0x0000004000087836 */ /* 0x000fe20000000000 */
[----:B------:R-:W-:Y:S01]  /*84b0*/  ISETP.GE.AND P2, PT, R238, UR15, PT ;  /* 0x0000000fee007c0c */ /* 0x000fe2000bf46270 */
[----:B------:R-:W-:Y:S01]  /*84c0*/  UIMAD UR15, UR22, UR16, URZ ;  /* 0x00000010160f72a4 */ /* 0x000fe2000f8e023f */
[----:B------:R-:W-:Y:S02]  /*84d0*/  IADD3 R6, P0, R6, UR19, RZ ;  /* 0x0000001306067c10 */ /* 0x000fe4000ff1e0ff */
[----:B------:R-:W-:Y:S01]  /*84e0*/  ISETP.GE.OR P1, PT, R8, UR6, P2 ;  /* 0x0000000608007c0c */ /* 0x000fe20009726670 */
[----:B------:R1:W3:Y:S01]  /*84f0*/  LDS.128 R20, [R59+0x7000] ;  /* 0x007000003b147984 */ /* 0x0002e20000000c00 */
[----:B------:R-:W-:Y:S01]  /*8500*/  ISETP.GE.OR P2, PT, R0, UR6, P2 ;  /* 0x0000000600007c0c */ /* 0x000fe20009746670 */
[----:B------:R-:W-:Y:S01]  /*8510*/  UIMAD UR17, UR57, UR17, UR15 ;  /* 0x00000011391172a4 */ /* 0x000fe2000f8e020f */
[----:B------:R-:W-:Y:S01]  /*8520*/  IADD3.X R7, R7, UR20, R3, P0, !PT ;  /* 0x0000001407077c10 */ /* 0x000fe200087fe403 */
[----:B------:R1:W4:Y:S01]  /*8530*/  LDS.128 R24, [R59+0x9000] ;  /* 0x009000003b187984 */ /* 0x0003220000000c00 */
[----:B------:R-:W-:Y:S01]  /*8540*/  IMAD.U32 R3, RZ, RZ, UR16 ;  /* 0x00000010ff037e24 */ /* 0x000fe2000f8e00ff */
[----:B------:R-:W-:-:S03]  /*8550*/  SHF.R.S32.HI R28, RZ, 0x1f, R0 ;  /* 0x0000001fff1c7819 */ /* 0x000fc60000011400 */
[----:B------:R-:W-:-:S04]  /*8560*/  IMAD.WIDE.U32 R6, R3, UR57, R6 ;  /* 0x0000003903067c25 */ /* 0x000fc8000f8e0006 */
[----:B------:R-:W-:Y:S01]  /*8570*/  VIADD R12, R7, UR17 ;  /* 0x00000011070c7c36 */ /* 0x000fe20008000000 */
[----:B------:R-:W-:Y:S06]  /*8580*/  @P2 BRA `(.L_x_116) ;  /* 0x00000000002c2947 */ /* 0x000fec0003800000 */
[----:B------:R-:W2:Y:S01]  /*8590*/  LDS.128 R16, [R59+0x6000] ;  /* 0x006000003b107984 */ /* 0x000ea20000000c00 */
        /* <DEDUP_REMOVED lines=9> */
[----:B--2---:R2:W-:Y:S04]  /*8630*/  STG.E.128 desc[UR12][R10.64], R16 ;  /* 0x000000100a007986 */ /* 0x0045e8000c101d0c */
.L_x_116:
[----:B------:R-:W-:Y:S05]  /*8640*/  BSYNC B0 ;  /* 0x0000000000007941 */ /* 0x000fea0003800000 */
.L_x_115:
[----:B------:R-:W-:Y:S04]  /*8650*/  BSSY B0, `(.L_x_117) ;  /* 0x000000d000007945 */ /* 0x000fe80003800000 */
[----:B------:R-:W-:Y:S05]  /*8660*/  @P1 BRA `(.L_x_118) ;  /* 0x00000000002c1947 */ /* 0x000fea0003800000 */
[----:B------:R-:W-:Y:S01]  /*8670*/  IADD3 R3, P0, R0, 0x40, RZ ;  /* 0x0000004000037810 */ /* 0x000fe20007f1e0ff */
[----:B------:R-:W-:-:S03]  /*8680*/  ULDC.64 UR16, c[0x0][0x3f0] ;  /* 0x0000fc0000107ab9 */ /* 0x000fc60000000a00 */
[----:B------:R-:W-:-:S05]  /*8690*/  IADD3.X R7, RZ, R28, RZ, P0, !PT ;  /* 0x0000001cff077210 */ /* 0x000fca00007fe4ff */
[----:B--2---:R-:W-:Y:S01]  /*86a0*/  IMAD R10, R7, UR8, RZ ;  /* 0x00000008070a7c24 */ /* 0x004fe2000f8e02ff */
[----:B------:R-:W-:-:S03]  /*86b0*/  MOV R7, R12 ;  /* 0x0000000c00077202 */ /* 0x000fc60000000f00 */
[----:B------:R-:W-:-:S04]  /*86c0*/  IMAD.WIDE.U32 R8, R3, UR8, R6 ;  /* 0x0000000803087c25 */ /* 0x000fc8000f8e0006 */
[----:B------:R-:W-:Y:S01]  /*86d0*/  IMAD R3, R3, UR9, R10 ;  /* 0x0000000903037c24 */ /* 0x000fe2000f8e020a */
[----:B------:R-:W-:-:S04]  /*86e0*/  LEA R6, P0, R8, UR16, 0x1 ;  /* 0x0000001008067c11 */ /* 0x000fc8000f8008ff */
[----:B------:R-:W-:-:S04]  /*86f0*/  IADD3 R3, R3, R9, RZ ;  /* 0x0000000903037210 */ /* 0x000fc80007ffe0ff */
[----:B------:R-:W-:-:S05]  /*8700*/  LEA.HI.X R7, R8, UR17, R3, 0x1, P0 ;  /* 0x0000001108077c11 */ /* 0x000fca00080f0c03 */
[----:B---3--:R2:W-:Y:S02]  /*8710*/  STG.E.128 desc[UR12][R6.64], R20 ;  /* 0x0000001406007986 */ /* 0x0085e4000c101d0c */
.L_x_118:
[----:B------:R-:W-:Y:S05]  /*8720*/  BSYNC B0 ;  /* 0x0000000000007941 */ /* 0x000fea0003800000 */
.L_x_117:
[----:B------:R1:W1:Y:S01]  /*8730*/  LDS.128 R12, [R59+0x8000] ;  /* 0x008000003b0c7984 */ /* 0x0002620000000c00 */
[----:B------:R-:W-:Y:S01]  /*8740*/  IMAD.U32 R3, RZ, RZ, UR10 ;  /* 0x0000000aff037e24 */ /* 0x000fe2000f8e00ff */
[----:B------:R-:W-:Y:S01]  /*8750*/  UIMAD UR7, UR7, UR10, URZ ;  /* 0x0000000a070772a4 */ /* 0x000fe2000f8e023f */
[----:B------:R-:W-:Y:S01]  /*8760*/  BSSY B0, `(.L_x_119) ;  /* 0x0000018000007945 */ /* 0x000fe20003800000 */
[----:B------:R-:W-:Y:S01]  /*8770*/  USHF.R.S32.HI UR8, URZ, 0x1f, UR57 ;  /* 0x0000001f3f087899 */ /* 0x000fe20008011439 */
[----:B------:R-:W-:Y:S01]  /*8780*/  IMAD.WIDE.U32 R4, R3, UR5, R4 ;  /* 0x0000000503047c25 */ /* 0x000fe2000f8e0004 */
[----:B------:R-:W-:-:S03]  /*8790*/  UIMAD UR5, UR5, UR11, UR7 ;  /* 0x0000000b050572a4 */ /* 0x000fc6000f8e0207 */
[----:B------:R-:W-:Y:S01]  /*87a0*/  ULDC.64 UR6, c[0x0][0x470] ;  /* 0x00011c0000067ab9 */ /* 0x000fe20000000a00 */
[----:B------:R-:W-:Y:S02]  /*87b0*/  IADD3 R4, P0, R4, UR14, RZ ;  /* 0x0000000e04047c10 */ /* 0x000fe4000ff1e0ff */
[----:B------:R-:W-:Y:S01]  /*87c0*/  IMAD.U32 R3, RZ, RZ, UR5 ;  /* 0x00000005ff037e24 */ /* 0x000fe2000f8e00ff */
[----:B------:R-:W-:-:S04]  /*87d0*/  UIMAD UR5, UR8, UR6, URZ ;  /* 0x00000006080572a4 */ /* 0x000fc8000f8e023f */
        /* <DEDUP_REMOVED lines=16> */
.L_x_120:
[----:B------:R-:W-:Y:S05]  /*88e0*/  BSYNC B0 ;  /* 0x0000000000007941 */ /* 0x000fea0003800000 */
.L_x_119:
        /* <DEDUP_REMOVED lines=12> */
[----:B----4-:R2:W-:Y:S02]  /*89b0*/  STG.E.128 desc[UR12][R4.64], R24 ;  /* 0x0000001804007986 */ /* 0x0105e4000c101d0c */
.L_x_91:
[----:B------:R-:W-:Y:S05]  /*89c0*/  BSYNC B1 ;  /* 0x0000000000017941 */ /* 0x000fea0003800000 */
.L_x_77:
        /* <DEDUP_REMOVED lines=11> */
.L_x_121:
[----:B------:R-:W-:Y:S05]  /*8a80*/  EXIT ;  /* 0x000000000000794d */ /* 0x000fea0003800000 */
.L_x_123:
        /* <DEDUP_REMOVED lines=15> */
.L_x_1330:


//--------------------- .text._ZN5flash44flash_bwd_dq_dk_dv_loop_seqk_parallel_kernelI23Flash_bwd_kernel_traitsILi32ELi128ELi128ELi8ELi4ELi4ELi4ELb1ELb0EN7cutlass6half_tE19Flash_kernel_traitsILi32ELi128ELi128ELi8ES3_EELb0ELb0ELb0ELb0ELb1ELb1ELb0EEEvNS_16Flash_bwd_paramsE --------------------------
	.section	.text._ZN5flash44flash_bwd_dq_dk_dv_loop_seqk_parallel_kernelI23Flash_bwd_kernel_traitsILi32ELi128ELi128ELi8ELi4ELi4ELi4ELb1ELb0EN7cutlass6half_tE19Flash_kernel_traitsILi32ELi128ELi128ELi8ES3_EELb0ELb0ELb0ELb0ELb1ELb1ELb0EEEvNS_16Flash_bwd_paramsE,"ax",@progbits
	.align	128
        .global         _ZN5flash44flash_bwd_dq_dk_dv_loop_seqk_parallel_kernelI23Flash_bwd_kernel_traitsILi32ELi128ELi128ELi8ELi4ELi4ELi4ELb1ELb0EN7cutlass6half_tE19Flash_kernel_traitsILi32ELi128ELi128ELi8ES3_EELb0ELb0ELb0ELb0ELb1ELb1ELb0EEEvNS_16Flash_bwd_paramsE
        .type           _ZN5flash44flash_bwd_dq_dk_dv_loop_seqk_parallel_kernelI23Flash_bwd_kernel_traitsILi32ELi128ELi128ELi8ELi4ELi4ELi4ELb1ELb0EN7cutlass6half_tE19Flash_kernel_traitsILi32ELi128ELi128ELi8ES3_EELb0ELb0ELb0ELb0ELb1ELb1ELb0EEEvNS_16Flash_bwd_paramsE,@function
        .size           _ZN5flash44flash_bwd_dq_dk_dv_loop_seqk_parallel_kernelI23Flash_bwd_kernel_traitsILi32ELi128ELi128ELi8ELi4ELi4ELi4ELb1ELb0EN7cutlass6half_tE19Flash_kernel_traitsILi32ELi128ELi128ELi8ES3_EELb0ELb0ELb0ELb0ELb1ELb1ELb0EEEvNS_16Flash_bwd_paramsE,(.L_x_1331 - _ZN5flash44flash_bwd_dq_dk_dv_loop_seqk_parallel_kernelI23Flash_bwd_kernel_traitsILi32ELi128ELi128ELi8ELi4ELi4ELi4ELb1ELb0EN7cutlass6half_tE19Flash_kernel_traitsILi32ELi128ELi128ELi8ES3_EELb0ELb0ELb0ELb0ELb1ELb1ELb0EEEvNS_16Flash_bwd_paramsE)
        .other          _ZN5flash44flash_bwd_dq_dk_dv_loop_seqk_parallel_kernelI23Flash_bwd_kernel_traitsILi32ELi128ELi128ELi8ELi4ELi4ELi4ELb1ELb0EN7cutlass6half_tE19Flash_kernel_traitsILi32ELi128ELi128ELi8ES3_EELb0ELb0ELb0ELb0ELb1ELb1ELb0EEEvNS_16Flash_bwd_paramsE,@"STO_CUDA_ENTRY STV_DEFAULT"
_ZN5flash44flash_bwd_dq_dk_dv_loop_seqk_parallel_kernelI23Flash_bwd_kernel_traitsILi32ELi128ELi128ELi8ELi4ELi4ELi4ELb1ELb0EN7cutlass6half_tE19Flash_kernel_traitsILi32ELi128ELi128ELi8ES3_EELb0ELb0ELb0ELb0ELb1ELb1ELb0EEEvNS_16Flash_bwd_paramsE:
.text._ZN5flash44flash_bwd_dq_dk_dv_loop_seqk_parallel_kernelI23Flash_bwd_kernel_traitsILi32ELi128ELi128ELi8ELi4ELi4ELi4ELb1ELb0EN7cutlass6half_tE19Flash_kernel_traitsILi32ELi128ELi128ELi8ES3_EELb0ELb0ELb0ELb0ELb1ELb1ELb0EEEvNS_16Flash_bwd_paramsE:
        /* <DEDUP_REMOVED lines=12> */
[----:B------:R-:W-:Y:S01]  /*00c0*/  IMAD.MOV.U32 R182, RZ, RZ, 0x20 ;  /* 0x00000020ffb67424 */ /* 0x000fe200078e00ff */
[----:B------:R-:W-:Y:S01]  /*00d0*/  UMOV UR4, 0x400 ;  /* 0x0000040000047882 */ /* 0x000fe20000000000 */
[----:B------:R-:W-:Y:S01]  /*00e0*/  IMAD.MOV.U32 R196, RZ, RZ, -0x10 ;  /* 0xfffffff0ffc47424 */ /* 0x000fe200078e00ff */
[----:B------:R-:W-:Y:S01]  /*00f0*/  ULDC.64 UR20, c[0x0][0x208] ;  /* 0x0000820000147ab9 */ /* 0x000fe20000000a00 */
[----:B------:R-:W-:Y:S01]  /*0100*/  UMOV UR17, 0xffffe000 ;  /* 0xffffe00000117882 */ /* 0x000fe20000000000 */
[----:B------:R-:W-:Y:S01]  /*0110*/  ULDC.64 UR12, c[0x0][0x300] ;  /* 0x0000c000000c7ab9 */ /* 0x000fe20000000a00 */
[----:B------:R-:W-:Y:S01]  /*0120*/  ULDC.64 UR10, c[0x0][0x308] ;  /* 0x0000c200000a7ab9 */ /* 0x000fe20000000a00 */
[----:B------:R-:W3:Y:S08]  /*0130*/  S2UR UR16, SR_CTAID.Y ;  /* 0x00000000001079c3 */ /* 0x000ef00000002600 */
[----:B------:R-:W4:Y:S08]  /*0140*/  S2UR UR18, SR_CTAID.Z ;  /* 0x00000000001279c3 */ /* 0x000f300000002700 */
[----:B------:R-:W5:Y:S01]  /*0150*/  S2UR UR15, SR_CTAID.Z ;  /* 0x00000000000f79c3 */ /* 0x000f620000002700 */
[----:B--2---:R-:W-:-:S04]  /*0160*/  ULEA UR5, UR5, UR4, 0x18 ;  /* 0x0000000405057291 */ /* 0x004fc8000f8ec03f */
[----:B------:R-:W-:Y:S01]  /*0170*/  UIADD3 UR4, UR5, 0x8000, URZ ;  /* 0x0000800005047890 */ /* 0x000fe2000fffe03f */
[----:B-1----:R-:W-:Y:S02]  /*0180*/  SHF.R.S32.HI R9, RZ, 0x1f, R190 ;  /* 0x0000001fff097819 */ /* 0x002fe400000114be */
[----:B------:R-:W1:Y:S01]  /*0190*/  S2UR UR14, SR_CTAID.Y ;  /* 0x00000000000e79c3 */ /* 0x000e620000002600 */
[----:B------:R-:W-:Y:S01]  /*01a0*/  UIADD3 UR6, UR5, 0x6000, URZ ;  /* 0x0000600005067890 */ /* 0x000fe2000fffe03f */
[CC--:B------:R-:W-:Y:S01]  /*01b0*/  LEA.HI R2, R9.reuse, R190.reuse, RZ, 0x3 ;  /* 0x000000be09027211 */ /* 0x0c0fe200078f18ff */
[----:B---3--:R-:W-:Y:S01]  /*01c0*/  USHF.R.S32.HI UR25, URZ, 0x1f, UR16 ;  /* 0x0000001f3f197899 */ /* 0x008fe20008011410 */
[CC--:B------:R-:W-:Y:S01]  /*01d0*/  LEA.HI R10, R9.reuse, R190.reuse, RZ, 0x4 ;  /* 0x000000be090a7211 */ /* 0x0c0fe200078f20ff */
[----:B------:R-:W-:Y:S01]  /*01e0*/  UIMAD.WIDE UR30, UR16, 0x80, URZ ;  /* 0x00000080101e78a5 */ /* 0x000fe2000f8e023f */
[----:B------:R-:W-:Y:S01]  /*01f0*/  LEA.HI R5, R9, R190, RZ, 0x5 ;  /* 0x000000be09057211 */ /* 0x000fe200078f28ff */
[----:B----4-:R-:W-:Y:S01]  /*0200*/  USHF.R.S32.HI UR24, URZ, 0x1f, UR18 ;  /* 0x0000001f3f187899 */ /* 0x010fe20008011412 */
[----:B------:R-:W-:-:S02]  /*0210*/  LOP3.LUT R3, R2, 0xfffffff8, RZ, 0xc0, !PT ;  /* 0xfffffff802037812 */ /* 0x000fc400078ec0ff */
[----:B------:R-:W-:Y:S02]  /*0220*/  SHF.R.S32.HI R7, RZ, 0x4, R10 ;  /* 0x00000004ff077819 */ /* 0x000fe4000001140a */
[----:B------:R-:W-:Y:S01]  /*0230*/  LOP3.LUT R11, R5, 0xffffffe0, RZ, 0xc0, !PT ;  /* 0xffffffe0050b7812 */ /* 0x000fe200078ec0ff */
[----:B------:R-:W-:Y:S01]  /*0240*/  IMAD.IADD R3, R190, 0x1, -R3 ;  /* 0x00000001be037824 */ /* 0x000fe200078e0a03 */
[C---:B------:R-:W-:Y:S01]  /*0250*/  LOP3.LUT R15, R10.reuse, 0xfffffff0, RZ, 0xc0, !PT ;  /* 0xfffffff00a0f7812 */ /* 0x040fe200078ec0ff */
[----:B-----5:R-:W-:Y:S01]  /*0260*/  USHF.R.S32.HI UR23, URZ, 0x1f, UR15 ;  /* 0x0000001f3f177899 */ /* 0x020fe2000801140f */
[----:B------:R-:W-:Y:S01]  /*0270*/  LEA.HI R10, R10, R7, RZ, 0x1 ;  /* 0x000000070a0a7211 */ /* 0x000fe200078f08ff */
[C---:B------:R-:W-:Y:S01]  /*0280*/  IMAD.IADD R4, R190.reuse, 0x1, -R11 ;  /* 0x00000001be047824 */ /* 0x040fe200078e0a0b */
[CC--:B------:R-:W-:Y:S01]  /*0290*/  LEA.HI R8, R9.reuse, R190.reuse, RZ, 0x2 ;  /* 0x000000be09087211 */ /* 0x0c0fe200078f10ff */
[----:B------:R-:W-:Y:S01]  /*02a0*/  IMAD.IADD R12, R190, 0x1, -R15 ;  /* 0x00000001be0c7824 */ /* 0x000fe200078e0a0f */
[----:B------:R-:W-:-:S02]  /*02b0*/  LEA.HI R9, R9, R190, RZ, 0x7 ;  /* 0x000000be09097211 */ /* 0x000fc400078f38ff */
[----:B------:R-:W-:Y:S01]  /*02c0*/  LOP3.LUT R10, R10, 0xfffffffe, RZ, 0xc0, !PT ;  /* 0xfffffffe0a0a7812 */ /* 0x000fe200078ec0ff */
[----:B-1----:R-:W-:Y:S01]  /*02d0*/  USHF.R.S32.HI UR22, URZ, 0x1f, UR14 ;  /* 0x0000001f3f167899 */ /* 0x002fe2000801140e */
[----:B------:R-:W-:Y:S02]  /*02e0*/  LEA.HI R11, R3, R3, RZ, 0x1 ;  /* 0x00000003030b7211 */ /* 0x000fe400078f08ff */
[----:B------:R-:W-:Y:S01]  /*02f0*/  LOP3.LUT R13, R8, 0xfffffffc, RZ, 0xc0, !PT ;  /* 0xfffffffc080d7812 */ /* 0x000fe200078ec0ff */
[----:B------:R-:W-:Y:S01]  /*0300*/  IMAD.IADD R10, R7, 0x1, -R10 ;  /* 0x00000001070a7824 */ /* 0x000fe200078e0a0a */
[----:B------:R-:W-:Y:S02]  /*0310*/  LOP3.LUT R0, R11, 0x3fffffe, RZ, 0xc0, !PT ;  /* 0x03fffffe0b007812 */ /* 0x000fe400078ec0ff */
[----:B------:R-:W-:Y:S01]  /*0320*/  SHF.R.S32.HI R9, RZ, 0x7, R9 ;  /* 0x00000007ff097819 */ /* 0x000fe20000011409 */
[----:B------:R-:W-:Y:S01]  /*0330*/  IMAD.IADD R190, R190, 0x1, -R13 ;  /* 0x00000001bebe7824 */ /* 0x000fe200078e0a0d */
[--C-:B------:R-:W-:Y:S01]  /*0340*/  SHF.R.S32.HI R186, RZ, 0x5, R5.reuse ;  /* 0x00000005ffba7819 */ /* 0x100fe20000011405 */
[----:B------:R-:W-:Y:S01]  /*0350*/  IMAD.IADD R7, R3, 0x1, -R0 ;  /* 0x0000000103077824 */ /* 0x000fe200078e0a00 */
[----:B------:R-:W-:Y:S01]  /*0360*/  LEA.HI R13, R12, R12, RZ, 0x1 ;  /* 0x0000000c0c0d7211 */ /* 0x000fe200078f08ff */
[----:B------:R-:W-:Y:S01]  /*0370*/  IMAD R174, R9, 0x8, R10 ;  /* 0x0000000809ae7824 */ /* 0x000fe200078e020a */
[----:B------:R-:W-:Y:S01]  /*0380*/  SHF.R.S32.HI R5, RZ, 0x1f, R5 ;  /* 0x0000001fff057819 */ /* 0x000fe20000011405 */
[----:B------:R-:W-:Y:S01]  /*0390*/  IMAD.SHL.U32 R3, R3, 0x40, RZ ;  /* 0x0000004003037824 */ /* 0x000fe200078e00ff */
[--C-:B------:R-:W-:Y:S01]  /*03a0*/  SHF.R.S32.HI R187, RZ, 0x2, R8.reuse ;  /* 0x00000002ffbb7819 */ /* 0x100fe20000011408 */
[----:B------:R-:W-:Y:S01]  /*03b0*/  IMAD R174, R174, 0x8, R7 ;  /* 0x00000008aeae7824 */ /* 0x000fe200078e0207 */
[----:B------:R-:W-:Y:S01]  /*03c0*/  SHF.R.S32.HI R8, RZ, 0x1f, R8 ;  /* 0x0000001fff087819 */ /* 0x000fe20000011408 */
[----:B------:R-:W-:Y:S01]  /*03d0*/  IMAD.SHL.U32 R198, R190, 0x2, RZ ;  /* 0x00000002bec67824 */ /* 0x000fe200078e00ff */
[--C-:B------:R-:W-:Y:S01]  /*03e0*/  SHF.R.S32.HI R6, RZ, 0x1, R13.reuse ;  /* 0x00000001ff067819 */ /* 0x100fe2000001140d */
[----:B------:R-:W-:Y:S01]  /*03f0*/  IMAD.SHL.U32 R183, R10, 0x8, RZ ;  /* 0x000000080ab77824 */ /* 0x000fe200078e00ff */
[----:B------:R-:W-:Y:S01]  /*0400*/  SHF.R.S32.HI R7, RZ, 0x1f, R13 ;  /* 0x0000001fff077819 */ /* 0x000fe2000001140d */
[----:B------:R-:W-:Y:S01]  /*0410*/  IMAD R188, R9, 0x2000, R198 ;  /* 0x0000200009bc7824 */ /* 0x000fe200078e02c6 */
[----:B------:R-:W-:Y:S01]  /*0420*/  LEA.HI R5, R5, R186, RZ, 0x2 ;  /* 0x000000ba05057211 */ /* 0x000fe200078f10ff */
[----:B------:R-:W-:Y:S01]  /*0430*/  IMAD.SHL.U32 R9, R9, 0x8, RZ ;  /* 0x0000000809097824 */ /* 0x000fe200078e00ff */
[----:B------:R-:W-:Y:S01]  /*0440*/  LEA.HI R8, R8, R187, RZ, 0x3 ;  /* 0x000000bb08087211 */ /* 0x000fe200078f18ff */
[----:B------:R-:W-:Y:S01]  /*0450*/  IMAD.SHL.U32 R190, R190, 0x8, RZ ;  /* 0x00000008bebe7824 */ /* 0x000fe200078e00ff */
[----:B------:R-:W-:-:S02]  /*0460*/  LEA.HI R7, R7, R6, RZ, 0x2 ;  /* 0x0000000607077211 */ /* 0x000fc400078f10ff */
[----:B------:R-:W-:Y:S02]  /*0470*/  LOP3.LUT R5, R5, 0xfffffffc, RZ, 0xc0, !PT ;  /* 0xfffffffc05057812 */ /* 0x000fe400078ec0ff */
[----:B------:R-:W-:Y:S02]  /*0480*/  LOP3.LUT R8, R8, 0xfffffff8, RZ, 0xc0, !PT ;  /* 0xfffffff808087812 */ /* 0x000fe400078ec0ff */
[----:B------:R-:W-:Y:S01]  /*0490*/  LOP3.LUT R7, R7, 0xfffffffc, RZ, 0xc0, !PT ;  /* 0xfffffffc07077812 */ /* 0x000fe200078ec0ff */
[----:B------:R-:W-:Y:S01]  /*04a0*/  IMAD.IADD R5, R186, 0x1, -R5 ;  /* 0x00000001ba057824 */ /* 0x000fe200078e0a05 */
[----:B------:R-:W-:Y:S01]  /*04b0*/  SHF.R.S32.HI R185, RZ, 0x1f, R4 ;  /* 0x0000001fffb97819 */ /* 0x000fe20000011404 */
[----:B------:R-:W-:Y:S01]  /*04c0*/  IMAD.IADD R8, R187, 0x1, -R8 ;  /* 0x00000001bb087824 */ /* 0x000fe200078e0a08 */
[----:B------:R-:W-:Y:S01]  /*04d0*/  LOP3.LUT R3, R3, 0x1c0, RZ, 0xc0, !PT ;  /* 0x000001c003037812 */ /* 0x000fe200078ec0ff */
[----:B------:R-:W-:Y:S01]  /*04e0*/  IMAD.IADD R7, R6, 0x1, -R7 ;  /* 0x0000000106077824 */ /* 0x000fe200078e0a07 */
[----:B------:R-:W-:Y:S01]  /*04f0*/  LEA.HI R185, R185, R4, RZ, 0x2 ;  /* 0x00000004b9b97211 */ /* 0x000fe200078f10ff */
[C---:B------:R-:W-:Y:S01]  /*0500*/  IMAD.SHL.U32 R6, R5.reuse, 0x10, RZ ;  /* 0x0000001005067824 */ /* 0x040fe200078e00ff */
[----:B------:R-:W-:Y:S01]  /*0510*/  SHF.R.S32.HI R17, RZ, 0x1f, R12 ;  /* 0x0000001fff117819 */ /* 0x000fe2000001140c */
[----:B------:R-:W-:Y:S01]  /*0520*/  IMAD R198, R5, 0x200, R198 ;  /* 0x0000020005c67824 */ /* 0x000fe200078e02c6 */
[----:B------:R-:W-:-:S02]  /*0530*/  LOP3.LUT R4, R8, 0x1, RZ, 0xc0, !PT ;  /* 0x0000000108047812 */ /* 0x000fc400078ec0ff */
[----:B------:R-:W-:Y:S02]  /*0540*/  SHF.R.S32.HI R11, RZ, 0x1, R11 ;  /* 0x00000001ff0b7819 */ /* 0x000fe4000001140b */
[----:B------:R-:W-:Y:S02]  /*0550*/  LOP3.LUT R15, R3, 0x30, R6, 0xf8, !PT ;  /* 0x00000030030f7812 */ /* 0x000fe400078ef806 */
[----:B------:R-:W-:Y:S02]  /*0560*/  LEA.HI R17, R17, R12, RZ, 0x3 ;  /* 0x0000000c11117211 */ /* 0x000fe400078f18ff */
[----:B------:R-:W-:Y:S02]  /*0570*/  LOP3.LUT R13, R13, 0x7fffffe, RZ, 0xc0, !PT ;  /* 0x07fffffe0d0d7812 */ /* 0x000fe400078ec0ff */
[----:B------:R-:W-:Y:S02]  /*0580*/  ISETP.NE.U32.AND P6, PT, R4, 0x1, PT ;  /* 0x000000010400780c */ /* 0x000fe40003fc5070 */
[C---:B------:R-:W-:Y:S01]  /*0590*/  LOP3.LUT P0, RZ, R11.reuse, 0x2, RZ, 0xc0, !PT ;  /* 0x000000020bff7812 */ /* 0x040fe2000780c0ff */
[----:B------:R-:W-:Y:S01]  /*05a0*/  IMAD.SHL.U32 R11, R11, 0x40, RZ ;  /* 0x000000400b0b7824 */ /* 0x000fe200078e00ff */
[----:B------:R-:W-:Y:S01]  /*05b0*/  LEA.HI R4, R8, R8, RZ, 0x1 ;  /* 0x0000000808047211 */ /* 0x000fe200078f08ff */
[----:B------:R-:W-:Y:S01]  /*05c0*/  IMAD.IADD R0, R12, 0x1, -R13 ;  /* 0x000000010c007824 */ /* 0x000fe200078e0a0d */
[----:B------:R-:W-:-:S02]  /*05d0*/  LEA.HI.SX32 R185, R185, R6, 0x1e ;  /* 0x00000006b9b97211 */ /* 0x000fc400078ff2ff */
[----:B------:R-:W-:Y:S01]  /*05e0*/  LOP3.LUT R6, R15, 0x8, R2, 0xf8, !PT ;  /* 0x000000080f067812 */ /* 0x000fe200078ef802 */
[----:B------:R-:W-:Y:S01]  /*05f0*/  IMAD.SHL.U32 R15, R8, 0x40, RZ ;  /* 0x00000040080f7824 */ /* 0x000fe200078e00ff */
[----:B------:R-:W-:Y:S02]  /*0600*/  LOP3.LUT R179, R17, 0xfffffff8, RZ, 0xc0, !PT ;  /* 0xfffffff811b37812 */ /* 0x000fe400078ec0ff */
[----:B------:R-:W-:Y:S02]  /*0610*/  LOP3.LUT R13, R4, 0x3fffffe, RZ, 0xc0, !PT ;  /* 0x03fffffe040d7812 */ /* 0x000fe400078ec0ff */
[----:B------:R-:W-:Y:S01]  /*0620*/  LOP3.LUT R11, R11, 0xc0, RZ, 0xc0, !PT ;  /* 0x000000c00b0b7812 */ /* 0x000fe200078ec0ff */
[----:B------:R-:W-:Y:S01]  /*0630*/  IMAD.IADD R179, R12, 0x1, -R179 ;  /* 0x000000010cb37824 */ /* 0x000fe200078e0ab3 */
[----:B------:R-:W-:Y:S01]  /*0640*/  LOP3.LUT R15, R15, 0x1c0, RZ, 0xc0, !PT ;  /* 0x000001c00f0f7812 */ /* 0x000fe200078ec0ff */
[C---:B------:R-:W-:Y:S01]  /*0650*/  IMAD.IADD R13, R8.reuse, 0x1, -R13 ;  /* 0x00000001080d7824 */ /* 0x040fe200078e0a0d */
[----:B------:R-:W-:-:S02]  /*0660*/  LOP3.LUT P5, RZ, R8, 0x2, RZ, 0xc0, !PT ;  /* 0x0000000208ff7812 */ /* 0x000fc400078ac0ff */
[----:B------:R-:W-:Y:S01]  /*0670*/  LOP3.LUT P4, RZ, R8, 0x4, RZ, 0xc0, !PT ;  /* 0x0000000408ff7812 */ /* 0x000fe2000788c0ff */
[----:B------:R-:W-:Y:S01]  /*0680*/  IMAD.SHL.U32 R8, R5, 0x400, RZ ;  /* 0x0000040005087824 */ /* 0x000fe200078e00ff */
[----:B------:R-:W-:Y:S01]  /*0690*/  LOP3.LUT R2, R11, 0x8, R2, 0xf8, !PT ;  /* 0x000000080b027812 */ /* 0x000fe200078ef802 */
[----:B------:R-:W-:Y:S01]  /*06a0*/  IMAD R198, R13, 0x20, R198 ;  /* 0x000000200dc67824 */ /* 0x000fe200078e02c6 */
[----:B------:R-:W-:Y:S02]  /*06b0*/  SHF.R.U32.HI R11, RZ, 0x3, R11 ;  /* 0x00000003ff0b7819 */ /* 0x000fe4000001160b */
[----:B------:R-:W-:Y:S02]  /*06c0*/  SHF.R.S32.HI R17, RZ, 0x3, R17 ;  /* 0x00000003ff117819 */ /* 0x000fe40000011411 */
[----:B------:R-:W-:Y:S02]  /*06d0*/  LEA.HI R15, R15, R15, RZ, 0x1d ;  /* 0x0000000f0f0f7211 */ /* 0x000fe400078fe8ff */
[----:B------:R-:W-:Y:S01]  /*06e0*/  SHF.R.S32.HI R4, RZ, 0x1, R4 ;  /* 0x00000001ff047819 */ /* 0x000fe20000011404 */
[----:B------:R-:W-:Y:S01]  /*06f0*/  IMAD R0, R17, 0x8, R0 ;  /* 0x0000000811007824 */ /* 0x000fe200078e0200 */
[C---:B------:R-:W-:Y:S01]  /*0700*/  R2P PR, R179.reuse, 0x6 ;  /* 0x00000006b3007804 */ /* 0x040fe20000000000 */
[----:B------:R-:W-:Y:S01]  /*0710*/  IMAD.SHL.U32 R179, R179, 0x40, RZ ;  /* 0x00000040b3b37824 */ /* 0x000fe200078e00ff */
[----:B------:R-:W-:Y:S01]  /*0720*/  LOP3.LUT R11, R2, R11, RZ, 0x3c, !PT ;  /* 0x0000000b020b7212 */ /* 0x000fe200078e3cff */
[--C-:B------:R-:W-:Y:S01]  /*0730*/  IMAD R2, R17, 0x200, R8.reuse ;  /* 0x0000020011027824 */ /* 0x100fe200078e0208 */
[----:B------:R-:W-:Y:S01]  /*0740*/  SHF.R.U32.HI R3, RZ, 0x3, R3 ;  /* 0x00000003ff037819 */ /* 0x000fe20000011603 */
[----:B------:R-:W-:Y:S01]  /*0750*/  IMAD.SHL.U32 R0, R0, 0x20, RZ ;  /* 0x0000002000007824 */ /* 0x000fe200078e00ff */
[----:B------:R-:W-:Y:S01]  /*0760*/  IADD3 R188, R15, R188, R8 ;  /* 0x000000bc0fbc7210 */ /* 0x000fe20007ffe008 */
[----:B------:R-:W-:Y:S01]  /*0770*/  IMAD.SHL.U32 R8, R4, 0x40, RZ ;  /* 0x0000004004087824 */ /* 0x000fe200078e00ff */
[----:B------:R-:W-:Y:S01]  /*0780*/  LOP3.LUT R179, R179, 0x1c0, RZ, 0xc0, !PT ;  /* 0x000001c0b3b37812 */ /* 0x000fe200078ec0ff */
[----:B------:R-:W-:Y:S01]  /*0790*/  IMAD.U32 R174, R174, 0x20, R11 ;  /* 0x00000020aeae7824 */ /* 0x000fe200078e000b */
[----:B------:R-:W-:-:S02]  /*07a0*/  LOP3.LUT R3, R6, R3, RZ, 0x3c, !PT ;  /* 0x0000000306037212 */ /* 0x000fc400078e3cff */
[----:B------:R-:W-:Y:S02]  /*07b0*/  LOP3.LUT R8, R8, 0xc0, RZ, 0xc0, !PT ;  /* 0x000000c008087812 */ /* 0x000fe400078ec0ff */
[----:B------:R-:W-:Y:S01]  /*07c0*/  LOP3.LUT R183, R183, 0x8, RZ, 0xc0, !PT ;  /* 0x00000008b7b77812 */ /* 0x000fe200078ec0ff */
[C---:B------:R-:W-:Y:S01]  /*07d0*/  IMAD R180, R10.reuse, 0x200, R3 ;  /* 0x000002000ab47824 */ /* 0x040fe200078e0203 */
[----:B------:R-:W-:Y:S01]  /*07e0*/  SHF.R.U32.HI R6, RZ, 0x3, R179 ;  /* 0x00000003ff067819 */ /* 0x000fe200000116b3 */
[----:B------:R-:W-:Y:S01]  /*07f0*/  IMAD.SHL.U32 R10, R10, 0x10, RZ ;  /* 0x000000100a0a7824 */ /* 0x000fe200078e00ff */
[----:B------:R-:W-:Y:S02]  /*0800*/  LOP3.LUT R9, R9, 0x8, RZ, 0xc0, !PT ;  /* 0x0000000809097812 */ /* 0x000fe400078ec0ff */
[----:B------:R-:W-:Y:S02]  /*0810*/  SEL R173, R182, 0xffffffe0, !P0 ;  /* 0xffffffe0b6ad7807 */ /* 0x000fe40004000000 */
[----:B------:R-:W-:-:S02]  /*0820*/  SHF.R.U32.HI R3, RZ, 0x3, R8 ;  /* 0x00000003ff037819 */ /* 0x000fc40000011608 */
[C---:B------:R-:W-:Y:S01]  /*0830*/  LOP3.LUT P0, RZ, R7.reuse, 0x2, RZ, 0xc0, !PT ;  /* 0x0000000207ff7812 */ /* 0x040fe2000780c0ff */
[----:B------:R-:W-:Y:S01]  /*0840*/  IMAD.SHL.U32 R7, R7, 0x40, RZ ;  /* 0x0000004007077824 */ /* 0x000fe200078e00ff */
[----:B------:R-:W-:Y:S02]  /*0850*/  LOP3.LUT R179, R6, R179, R183, 0x1e, !PT ;  /* 0x000000b306b37212 */ /* 0x000fe400078e1eb7 */
[----:B------:R-:W-:Y:S02]  /*0860*/  LOP3.LUT R3, R3, R8, R9, 0x1e, !PT ;  /* 0x0000000803037212 */ /* 0x000fe400078e1e09 */
[----:B------:R-:W-:Y:S01]  /*0870*/  LOP3.LUT R7, R7, 0xc0, RZ, 0xc0, !PT ;  /* 0x000000c007077812 */ /* 0x000fe200078ec0ff */
[----:B------:R-:W-:Y:S01]  /*0880*/  IMAD.IADD R179, R2, 0x1, R179 ;  /* 0x0000000102b37824 */ /* 0x000fe200078e02b3 */
[----:B------:R-:W-:Y:S01]  /*0890*/  LEA R188, R188, UR5, 0x1 ;  /* 0x00000005bcbc7c11 */ /* 0x000fe2000f8e08ff */
[----:B------:R-:W-:Y:S01]  /*08a0*/  IMAD.IADD R198, R3, 0x1, R198 ;  /* 0x0000000103c67824 */ /* 0x000fe200078e02c6 */
[----:B------:R-:W-:Y:S01]  /*08b0*/  LOP3.LUT P3, RZ, R4, 0x2, RZ, 0xc0, !PT ;  /* 0x0000000204ff7812 */ /* 0x000fe2000786c0ff */
[----:B------:R-:W-:Y:S01]  /*08c0*/  IMAD.MOV.U32 R3, RZ, RZ, 0x40 ;  /* 0x00000040ff037424 */ /* 0x000fe200078e00ff */
[----:B------:R-:W-:Y:S01]  /*08d0*/  SHF.R.U32.HI R4, RZ, 0x3, R7 ;  /* 0x00000003ff047819 */ /* 0x000fe20000011607 */
[C---:B------:R-:W-:Y:S01]  /*08e0*/  VIADD R189, R188.reuse, 0x40 ;  /* 0x00000040bcbd7836 */ /* 0x040fe20000000000 */
[----:B------:R-:W-:Y:S01]  /*08f0*/  LOP3.LUT R181, R9, 0x10, R10, 0xf8, !PT ;  /* 0x0000001009b57812 */ /* 0x000fe200078ef80a */
[----:B------:R-:W-:Y:S01]  /*0900*/  @P4 VIADD R189, R188, 0xffffffc0 ;  /* 0xffffffc0bcbd4836 */ /* 0x000fe20000000000 */
[----:B------:R-:W-:Y:S01]  /*0910*/  SEL R196, R196, 0x10, !P6 ;  /* 0x00000010c4c47807 */ /* 0x000fe20007000000 */
[----:B------:R-:W-:Y:S01]  /*0920*/  IMAD R2, R5, 0x200, R0 ;  /* 0x0000020005027824 */ /* 0x000fe200078e0200 */
[----:B------:R-:W-:-:S02]  /*0930*/  LEA R179, R179, UR4, 0x1 ;  /* 0x00000004b3b37c11 */ /* 0x000fc4000f8e08ff */
[----:B------:R-:W-:Y:S01]  /*0940*/  LOP3.LUT R183, R4, R7, R183, 0x1e, !PT ;  /* 0x0000000704b77212 */ /* 0x000fe200078e1eb7 */
[----:B------:R-:W-:Y:S01]  /*0950*/  IMAD.IADD R193, R188, 0x1, R196 ;  /* 0x00000001bcc17824 */ /* 0x000fe200078e02c4 */
[----:B------:R-:W-:Y:S01]  /*0960*/  LOP3.LUT R181, R4, R181, R7, 0x1e, !PT ;  /* 0x000000b504b57212 */ /* 0x000fe200078e1e07 */
[----:B------:R-:W-:Y:S01]  /*0970*/  VIADD R178, R179, 0x20 ;  /* 0x00000020b3b27836 */ /* 0x000fe20000000000 */
[----:B------:R-:W-:Y:S01]  /*0980*/  SEL R194, R182, 0xffffffe0, !P5 ;  /* 0xffffffe0b6c27807 */ /* 0x000fe20006800000 */
[----:B------:R-:W-:Y:S01]  /*0990*/  IMAD.IADD R196, R196, 0x1, R189 ;  /* 0x00000001c4c47824 */ /* 0x000fe200078e02bd */
[----:B------:R-:W-:Y:S01]  /*09a0*/  SEL R3, R3, 0xffffffc0, !P2 ;  /* 0xffffffc003037807 */ /* 0x000fe20005000000 */
[----:B------:R-:W-:Y:S01]  /*09b0*/  @P1 VIADD R178, R179, 0xffffffe0 ;  /* 0xffffffe0b3b21836 */ /* 0x000fe20000000000 */
[----:B------:R-:W-:Y:S01]  /*09c0*/  LEA R198, R198, UR6, 0x1 ;  /* 0x00000006c6c67c11 */ /* 0x000fe2000f8e08ff */
[----:B------:R-:W-:Y:S01]  /*09d0*/  IMAD.IADD R183, R2, 0x1, R183 ;  /* 0x0000000102b77824 */ /* 0x000fe200078e02b7 */
[----:B------:R-:W-:Y:S01]  /*09e0*/  LEA R174, R174, UR5, 0x1 ;  /* 0x00000005aeae7c11 */ /* 0x000fe2000f8e08ff */
[----:B------:R-:W-:Y:S01]  /*09f0*/  IMAD.IADD R181, R0, 0x1, R181 ;  /* 0x0000000100b57824 */ /* 0x000fe200078e02b5 */
[----:B------:R-:W-:Y:S01]  /*0a00*/  SEL R182, R182, 0xffffffe0, !P0 ;  /* 0xffffffe0b6b67807 */ /* 0x000fe20004000000 */
[--C-:B------:R-:W-:Y:S01]  /*0a10*/  IMAD.IADD R192, R188, 0x1, R194.reuse ;  /* 0x00000001bcc07824 */ /* 0x100fe200078e02c2 */
        /* <DEDUP_REMOVED lines=12> */
.L_x_132:
[----:B------:R-:W-:Y:S02]  /*0ae0*/  ISETP.NE.U32.AND P0, PT, RZ, UR12, PT ;  /* 0x0000000cff007c0c */ /* 0x000fe4000bf05070 */
[----:B------:R-:W-:Y:S02]  /*0af0*/  ISETP.NE.U32.AND P1, PT, RZ, UR10, PT ;  /* 0x0000000aff007c0c */ /* 0x000fe4000bf25070 */
[----:B------:R-:W-:Y:S02]  /*0b00*/  ISETP.NE.AND.EX P0, PT, RZ, UR13, PT, P0 ;  /* 0x0000000dff007c0c */ /* 0x000fe4000bf05300 */
[----:B------:R-:W-:-:S11]  /*0b10*/  ISETP.NE.AND.EX P1, PT, RZ, UR11, PT, P1 ;  /* 0x0000000bff007c0c */ /* 0x000fd6000bf25310 */
[----:B-1----:R-:W1:Y:S01]  /*0b20*/  @P0 S2R R5, SR_CTAID.Y ;  /* 0x0000000000050919 */ /* 0x002e620000002600 */
[----:B------:R-:W1:Y:S01]  /*0b30*/  @P0 LDC.64 R8, c[0x0][0x300] ;  /* 0x0000c000ff080b82 */ /* 0x000e620000000a00 */
[----:B------:R-:W2:Y:S07]  /*0b40*/  @P1 S2R R4, SR_CTAID.Y ;  /* 0x0000000000041919 */ /* 0x000eae0000002600 */
[----:B------:R-:W2:Y:S01]  /*0b50*/  @P1 LDC.64 R6, c[0x0][0x308] ;  /* 0x0000c200ff061b82 */ /* 0x000ea20000000a00 */
[----:B-1----:R-:W-:-:S05]  /*0b60*/  @P0 IMAD.WIDE R10, R5, 0x4, R8 ;  /* 0x00000004050a0825 */ /* 0x002fca00078e0208 */
[----:B------:R-:W3:Y:S01]  /*0b70*/  @P0 LDG.E R9, desc[UR20][R10.64] ;  /* 0x000000140a090981 */ /* 0x000ee2000c1e1900 */
[----:B--2---:R-:W-:Y:S02]  /*0b80*/  @P1 IMAD.WIDE R12, R4, 0x4, R6 ;  /* 0x00000004040c1825 */ /* 0x004fe400078e0206 */
[----:B------:R-:W1:Y:S03]  /*0b90*/  @!P1 LDC.64 R6, c[0x0][0x318] ;  /* 0x0000c600ff069b82 */ /* 0x000e660000000a00 */
[----:B------:R-:W2:Y:S01]  /*0ba0*/  @P1 LDG.E R8, desc[UR20][R12.64] ;  /* 0x000000140c081981 */ /* 0x000ea2000c1e1900 */
[----:B------:R-:W-:Y:S01]  /*0bb0*/  UMOV UR9, URZ ;  /* 0x0000003f00097c82 */ /* 0x000fe20008000000 */
[----:B------:R-:W-:-:S03]  /*0bc0*/  USHF.L.U32 UR26, UR19, 0x7, URZ ;  /* 0x00000007131a7899 */ /* 0x000fc6000800063f */
[----:B------:R-:W4:Y:S01]  /*0bd0*/  @!P1 LDC.64 R4, c[0x0][0x2c8] ;  /* 0x0000b200ff049b82 */ /* 0x000f220000000a00 */
[----:B---3--:R-:W-:Y:S02]  /*0be0*/  @P0 R2UR UR9, R9 ;  /* 0x00000000090902ca */ /* 0x008fe400000e0000 */
[----:B-1----:R-:W-:-:S04]  /*0bf0*/  @!P1 ISETP.NE.U32.AND P0, PT, R6, RZ, PT ;  /* 0x000000ff0600920c */ /* 0x002fc80003f05070 */
[----:B------:R-:W-:-:S04]  /*0c00*/  @!P1 ISETP.NE.AND.EX P0, PT, R7, RZ, PT, P0 ;  /* 0x000000ff0700920c */ /* 0x000fc80003f05300 */
[----:B----4-:R-:W-:-:S03]  /*0c10*/  @!P1 SEL R5, R5, RZ, P0 ;  /* 0x000000ff05059207 */ /* 0x010fc60000000000 */
[----:B--2---:R-:W-:Y:S01]  /*0c20*/  @P1 VIADD R8, R8, -UR9 ;  /* 0x8000000908081c36 */ /* 0x004fe20008000000 */
[----:B------:R-:W-:-:S04]  /*0c30*/  @!P1 IADD3 R8, R5, -UR9, R4 ;  /* 0x8000000905089c10 */ /* 0x000fc8000fffe004 */
[----:B------:R-:W-:-:S13]  /*0c40*/  ISETP.LE.AND P0, PT, R8, UR26, PT ;  /* 0x0000001a08007c0c */ /* 0x000fda000bf03270 */
[----:B-----5:R-:W-:Y:S05]  /*0c50*/  @P0 BRA `(.L_x_124) ;  /* 0x0000004c00b80947 */ /* 0x020fea0003800000 */
[----:B------:R-:W1:Y:S01]  /*0c60*/  LDC R6, c[0x0][0x278] ;  /* 0x00009e00ff067b82 */ /* 0x000e620000000800 */
[----:B------:R-:W2:Y:S01]  /*0c70*/  S2R R4, SR_CTAID.Z ;  /* 0x0000000000047919 */ /* 0x000ea20000002700 */
[----:B------:R-:W-:Y:S01]  /*0c80*/  ULDC.64 UR6, c[0x0][0x2f0] ;  /* 0x0000bc0000067ab9 */ /* 0x000fe20000000a00 */
[----:B------:R-:W-:Y:S01]  /*0c90*/  ULDC UR27, c[0x0][0x2c4] ;  /* 0x0000b100001b7ab9 */ /* 0x000fe20000000800 */
[----:B------:R-:W-:Y:S02]  /*0ca0*/  UISETP.NE.U32.AND UP1, UPT, UR6, URZ, UPT ;  /* 0x0000003f0600728c */ /* 0x000fe4000bf25070 */
[----:B------:R-:W-:Y:S01]  /*0cb0*/  UIADD3 UR29, UR27, 0x7f, URZ ;  /* 0x0000007f1b1d7890 */ /* 0x000fe2000fffe03f */
[----:B------:R-:W-:Y:S01]  /*0cc0*/  ULDC.U8 UR6, c[0x0][0x3d8] ;  /* 0x0000f60000067ab9 */ /* 0x000fe20000000000 */
[----:B------:R-:W-:Y:S01]  /*0cd0*/  ULDC UR33, c[0x0][0x270] ;  /* 0x00009c0000217ab9 */ /* 0x000fe20000000800 */
[----:B------:R-:W-:Y:S02]  /*0ce0*/  UISETP.NE.AND UP0, UPT, UR6, URZ, UPT ;  /* 0x0000003f0600728c */ /* 0x000fe4000bf05270 */
[----:B------:R-:W-:Y:S01]  /*0cf0*/  USHF.R.S32.HI UR39, URZ, 0x1f, UR29 ;  /* 0x0000001f3f277899 */ /* 0x000fe2000801141d */
[----:B------:R-:W-:Y:S01]  /*0d00*/  ULDC UR32, c[0x0][0x2dc] ;  /* 0x0000b70000207ab9 */ /* 0x000fe20000000800 */
[----:B------:R-:W-:-:S02]  /*0d10*/  UISETP.NE.AND.EX UP1, UPT, UR7, URZ, UPT, UP1 ;  /* 0x0000003f0700728c */ /* 0x000fc4000bf25310 */
[----:B------:R-:W-:Y:S02]  /*0d20*/  ULEA.HI UR39, UR39, UR29, URZ, 0x7 ;  /* 0x0000001d27277291 */ /* 0x000fe4000f8f383f */
[----:B------:R-:W-:Y:S02]  /*0d30*/  UIMAD UR38, UR18, UR32, URZ ;  /* 0x00000020122672a4 */ /* 0x000fe4000f8e023f */
[----:B------:R-:W-:Y:S02]  /*0d40*/  ULOP3.LUT UR40, UR39, 0xffffff80, URZ, 0xc0, !UPT ;  /* 0xffffff8027287892 */ /* 0x000fe4000f8ec03f */
[----:B------:R-:W-:Y:S01]  /*0d50*/  @UP0 UIMAD UR28, UR16, UR27, URZ ;  /* 0x0000001b101c02a4 */ /* 0x000fe2000f8e023f */
[----:B-1----:R-:W-:Y:S01]  /*0d60*/  IABS R8, R6 ;  /* 0x0000000600087213 */ /* 0x002fe20000000000 */
[----:B------:R-:W-:Y:S01]  /*0d70*/  @!UP0 UIMAD UR6, UR16, UR33, UR18 ;  /* 0x00000021100682a4 */ /* 0x000fe2000f8e0212 */
[----:B------:R-:W-:Y:S01]  /*0d80*/  ISETP.NE.AND P2, PT, R6, RZ, PT ;  /* 0x000000ff0600720c */ /* 0x000fe20003f45270 */
[----:B------:R-:W-:Y:S01]  /*0d90*/  UIADD3 UR40, UR40, -0x80, URZ ;  /* 0xffffff8028287890 */ /* 0x000fe2000fffe03f */
[----:B------:R-:W1:Y:S01]  /*0da0*/  I2F.RP R7, R8 ;  /* 0x0000000800077306 */ /* 0x000e620000209400 */
[----:B------:R-:W-:Y:S01]  /*0db0*/  ULDC.U8 UR7, c[0x0][0x480] ;  /* 0x0001200000077ab9 */ /* 0x000fe20000000000 */
[----:B------:R-:W-:Y:S01]  /*0dc0*/  @UP0 ULDC UR42, c[0x0][0x2e4] ;  /* 0x0000b900002a0ab9 */ /* 0x000fe20000000800 */
[----:B------:R-:W-:Y:S01]  /*0dd0*/  USHF.R.S32.HI UR8, URZ, 0x1f, UR9 ;  /* 0x0000001f3f087899 */ /* 0x000fe20008011409 */
[----:B--2---:R-:W-:Y:S01]  /*0de0*/  IABS R4, R4 ;  /* 0x0000000400047213 */ /* 0x004fe20000000000 */
[----:B------:R-:W-:-:S02]  /*0df0*/  @UP0 UIMAD UR42, UR18, UR42, UR28 ;  /* 0x0000002a122a02a4 */ /* 0x000fc4000f8e021c */
[----:B------:R-:W-:Y:S02]  /*0e00*/  USHF.R.S32.HI UR4, URZ, 0x1f, UR26 ;  /* 0x0000001f3f047899 */ /* 0x000fe4000801141a */
[----:B------:R-:W-:Y:S02]  /*0e10*/  USHF.R.S32.HI UR37, URZ, 0x1f, UR33 ;  /* 0x0000001f3f257899 */ /* 0x000fe40008011421 */
[----:B------:R-:W-:Y:S02]  /*0e20*/  USHF.R.S32.HI UR36, URZ, 0x1f, UR38 ;  /* 0x0000001f3f247899 */ /* 0x000fe40008011426 */
[----:B------:R-:W-:Y:S01]  /*0e30*/  USEL UR35, UR30, URZ, UP1 ;  /* 0x0000003f1e237287 */ /* 0x000fe20008800000 */
[----:B-1----:R-:W1:Y:S01]  /*0e40*/  MUFU.RCP R10, R7 ;  /* 0x00000007000a7308 */ /* 0x002e620000001000 */
[----:B------:R-:W-:Y:S02]  /*0e50*/  USEL UR34, UR31, URZ, UP1 ;  /* 0x0000003f1f227287 */ /* 0x000fe40008800000 */
[----:B------:R-:W-:-:S02]  /*0e60*/  @!UP0 UIMAD UR42, UR6, UR27, URZ ;  /* 0x0000001b062a82a4 */ /* 0x000fc4000f8e023f */
[----:B------:R-:W-:Y:S01]  /*0e70*/  USHF.R.S32.HI UR41, URZ, 0x1f, UR40 ;  /* 0x0000001f3f297899 */ /* 0x000fe20008011428 */
[----:B-1----:R-:W-:Y:S01]  /*0e80*/  VIADD R10, R10, 0xffffffe ;  /* 0x0ffffffe0a0a7836 */ /* 0x002fe20000000000 */
[----:B------:R-:W1:Y:S03]  /*0e90*/  S2R R7, SR_CTAID.X ;  /* 0x0000000000077919 */ /* 0x000e660000002500 */
[----:B------:R-:W2:Y:S02]  /*0ea0*/  F2I.FTZ.U32.TRUNC.NTZ R11, R10 ;  /* 0x0000000a000b7305 */ /* 0x000ea4000021f000 */
[----:B--2---:R-:W-:Y:S02]  /*0eb0*/  IMAD.MOV R5, RZ, RZ, -R11 ;  /* 0x000000ffff057224 */ /* 0x004fe400078e0a0b */
[----:B------:R-:W-:Y:S02]  /*0ec0*/  IMAD.MOV.U32 R10, RZ, RZ, RZ ;  /* 0x000000ffff0a7224 */ /* 0x000fe400078e00ff */
[----:B------:R-:W-:-:S04]  /*0ed0*/  IMAD R5, R5, R8, RZ ;  /* 0x0000000805057224 */ /* 0x000fc800078e02ff */
[----:B------:R-:W-:-:S06]  /*0ee0*/  IMAD.HI.U32 R5, R11, R5, R10 ;  /* 0x000000050b057227 */ /* 0x000fcc00078e000a */
[----:B------:R-:W-:-:S04]  /*0ef0*/  IMAD.HI.U32 R19, R5, R4, RZ ;  /* 0x0000000405137227 */ /* 0x000fc800078e00ff */
[----:B------:R-:W-:-:S04]  /*0f00*/  IMAD.MOV R9, RZ, RZ, -R19 ;  /* 0x000000ffff097224 */ /* 0x000fc800078e0a13 */
[C---:B------:R-:W-:Y:S02]  /*0f10*/  IMAD R9, R8.reuse, R9, R4 ;  /* 0x0000000908097224 */ /* 0x040fe400078e0204 */
[----:B------:R-:W1:Y:S03]  /*0f20*/  LDC.64 R4, c[0x0][0x488] ;  /* 0x00012200ff047b82 */ /* 0x000e660000000a00 */
[----:B------:R-:W-:-:S13]  /*0f30*/  ISETP.GT.U32.AND P1, PT, R8, R9, PT ;  /* 0x000000090800720c */ /* 0x000fda0003f24070 */
[-C--:B------:R-:W-:Y:S01]  /*0f40*/  @!P1 IADD3 R9, R9, -R8.reuse, RZ ;  /* 0x8000000809099210 */ /* 0x080fe20007ffe0ff */
[----:B------:R-:W-:Y:S01]  /*0f50*/  @!P1 VIADD R19, R19, 0x1 ;  /* 0x0000000113139836 */ /* 0x000fe20000000000 */
[----:B------:R-:W-:Y:S02]  /*0f60*/  ISETP.NE.AND P1, PT, RZ, UR7, PT ;  /* 0x00000007ff007c0c */ /* 0x000fe4000bf25270 */
[----:B------:R-:W-:Y:S02]  /*0f70*/  ISETP.GE.U32.AND P3, PT, R9, R8, PT ;  /* 0x000000080900720c */ /* 0x000fe40003f66070 */
[----:B------:R-:W-:Y:S01]  /*0f80*/  LOP3.LUT R8, R6, UR18, RZ, 0x3c, !PT ;  /* 0x0000001206087c12 */ /* 0x000fe2000f8e3cff */
[----:B-1----:R-:W-:-:S03]  /*0f90*/  IMAD.WIDE.U32 R16, R7, R4, RZ ;  /* 0x0000000407107225 */ /* 0x002fc600078e00ff */
[----:B------:R-:W-:Y:S01]  /*0fa0*/  ISETP.GE.AND P0, PT, R8, RZ, PT ;  /* 0x000000ff0800720c */ /* 0x000fe20003f06270 */
[----:B------:R-:W-:Y:S01]  /*0fb0*/  IMAD R5, R7, R5, R17 ;  /* 0x0000000507057224 */ /* 0x000fe200078e0211 */
[----:B------:R-:W-:-:S05]  /*0fc0*/  SEL R16, R16, RZ, P1 ;  /* 0x000000ff10107207 */ /* 0x000fca0000800000 */
[----:B------:R-:W-:Y:S01]  /*0fd0*/  @P3 VIADD R19, R19, 0x1 ;  /* 0x0000000113133836 */ /* 0x000fe20000000000 */
[----:B------:R-:W-:-:S05]  /*0fe0*/  SEL R15, R5, RZ, P1 ;  /* 0x000000ff050f7207 */ /* 0x000fca0000800000 */
[----:B------:R-:W-:Y:S02]  /*0ff0*/  @!P0 IADD3 R19, -R19, RZ, RZ ;  /* 0x000000ff13138210 */ /* 0x000fe40007ffe1ff */
[----:B------:R-:W-:Y:S02]  /*1000*/  PLOP3.LUT P0, PT, PT, PT, UP0, 0x80, 0x0 ;  /* 0x000000000000781c */ /* 0x000fe40003f0f008 */
[----:B------:R-:W-:-:S04]  /*1010*/  @!P2 LOP3.LUT R19, RZ, R6, RZ, 0x33, !PT ;  /* 0x00000006ff13a212 */ /* 0x000fc800078e33ff */
[----:B------:R-:W-:-:S07]  /*1020*/  SHF.R.S32.HI R18, RZ, 0x1f, R19 ;  /* 0x0000001fff127819 */ /* 0x000fce0000011413 */
[----:B------:R-:W-:Y:S05]  /*1030*/  @!P0 BRA `(.L_x_125) ;  /* 0x0000000000208947 */ /* 0x000fea0003800000 */
[----:B------:R-:W-:Y:S01]  /*1040*/  ULDC UR29, c[0x0][0x2d4] ;  /* 0x0000b500001d7ab9 */ /* 0x000fe20000000800 */
[----:B------:R-:W-:Y:S01]  /*1050*/  ULDC UR7, c[0x0][0x2c0] ;  /* 0x0000b00000077ab9 */ /* 0x000fe20000000800 */
[----:B------:R-:W-:Y:S01]  /*1060*/  UIADD3 UR28, UR29, 0x80, URZ ;  /* 0x000000801d1c7890 */ /* 0x000fe2000fffe03f */
[----:B------:R-:W-:Y:S02]  /*1070*/  ULDC UR6, c[0x0][0x2e4] ;  /* 0x0000b90000067ab9 */ /* 0x000fe40000000800 */
[----:B------:R-:W-:Y:S02]  /*1080*/  ULEA UR6, UR7, UR6, 0x7 ;  /* 0x0000000607067291 */ /* 0x000fe4000f8e383f */
[----:B------:R-:W-:-:S04]  /*1090*/  UIMAD UR28, UR28, UR16, URZ ;  /* 0x000000101c1c72a4 */ /* 0x000fc8000f8e023f */
[----:B------:R-:W-:Y:S01]  /*10a0*/  UIMAD UR28, UR6, UR18, UR28 ;  /* 0x00000012061c72a4 */ /* 0x000fe2000f8e021c */
[----:B------:R-:W-:Y:S11]  /*10b0*/  BRA `(.L_x_126) ;  /* 0x00000000000c7947 */ /* 0x000ff60003800000 */
.L_x_125:
[----:B------:R-:W-:Y:S01]  /*10c0*/  UIMAD UR28, UR16, UR33, UR18 ;  /* 0x00000021101c72a4 */ /* 0x000fe2000f8e0212 */
[----:B------:R-:W-:-:S03]  /*10d0*/  ULDC UR29, c[0x0][0x2d4] ;  /* 0x0000b500001d7ab9 */ /* 0x000fc60000000800 */
[----:B------:R-:W-:-:S12]  /*10e0*/  UIMAD UR28, UR28, UR29, URZ ;  /* 0x0000001d1c1c72a4 */ /* 0x000fd8000f8e023f */
.L_x_126:
[----:B------:R-:W1:Y:S01]  /*10f0*/  LDC.64 R6, c[0x0][0x238] ;  /* 0x00008e00ff067b82 */ /* 0x000e620000000a00 */
[----:B------:R-:W2:Y:S01]  /*1100*/  S2R R14, SR_TID.X ;  /* 0x00000000000e7919 */ /* 0x000ea20000002100 */
[----:B------:R-:W-:Y:S01]  /*1110*/  SHF.R.S32.HI R191, RZ, 0x1f, R190 ;  /* 0x0000001fffbf7819 */ /* 0x000fe200000114be */
[----:B------:R-:W-:Y:S01]  /*1120*/  ULDC.64 UR6, c[0x0][0x268] ;  /* 0x00009a0000067ab9 */ /* 0x000fe20000000a00 */
[----:B------:R-:W-:Y:S01]  /*1130*/  SHF.R.S32.HI R21, RZ, 0x1f, R187 ;  /* 0x0000001fff157819 */ /* 0x000fe200000114bb */
[----:B------:R-:W-:Y:S02]  /*1140*/  UIADD3 UR26, UP0, UR26, UR9, URZ ;  /* 0x000000091a1a7290 */ /* 0x000fe4000ff1e03f */
[----:B------:R-:W-:Y:S01]  /*1150*/  ULEA.HI.SX32 UR39, UR39, 0xffffffff, 0x19 ;  /* 0xffffffff27277891 */ /* 0x000fe2000f8fca3f */
[----:B------:R-:W3:Y:S01]  /*1160*/  LDC.64 R4, c[0x0][0x250] ;  /* 0x00009400ff047b82 */ /* 0x000ee20000000a00 */
[----:B------:R-:W-:Y:S02]  /*1170*/  UIADD3.X UR4, UR8, UR4, URZ, UP0, !UPT ;  /* 0x0000000408047290 */ /* 0x000fe400087fe43f */
[----:B------:R-:W-:-:S04]  /*1180*/  ULEA.HI UR9, UR39, UR39, URZ, 0x1 ;  /* 0x0000002727097291 */ /* 0x000fc8000f8f083f */
[----:B------:R-:W-:-:S04]  /*1190*/  ULOP3.LUT UR9, UR9, 0xfffffffe, URZ, 0xc0, !UPT ;  /* 0xfffffffe09097892 */ /* 0x000fc8000f8ec03f */
[----:B------:R-:W-:-:S04]  /*11a0*/  UIADD3 UR9, UR39, -UR9, URZ ;  /* 0x8000000927097290 */ /* 0x000fc8000fffe03f */
[----:B------:R-:W-:Y:S01]  /*11b0*/  UISETP.NE.AND UP0, UPT, UR9, 0x1, UPT ;  /* 0x000000010900788c */ /* 0x000fe2000bf05270 */
[C---:B-1----:R-:W-:Y:S02]  /*11c0*/  IMAD R8, R6.reuse, UR25, RZ ;  /* 0x0000001906087c24 */ /* 0x042fe4000f8e02ff */
[----:B------:R-:W-:-:S04]  /*11d0*/  IMAD.WIDE.U32 R28, R6, UR16, R190 ;  /* 0x00000010061c7c25 */ /* 0x000fc8000f8e00be */
[----:B------:R-:W-:Y:S02]  /*11e0*/  IMAD R7, R7, UR16, R8 ;  /* 0x0000001007077c24 */ /* 0x000fe4000f8e0208 */
[----:B---3--:R-:W-:Y:S01]  /*11f0*/  IMAD R26, R21, R4, RZ ;  /* 0x00000004151a7224 */ /* 0x008fe200078e02ff */
[----:B--2---:R-:W-:Y:S01]  /*1200*/  SHF.R.S32.HI R17, RZ, 0x1f, R14 ;  /* 0x0000001fff117819 */ /* 0x004fe2000001140e */
[----:B------:R-:W-:Y:S02]  /*1210*/  IMAD.IADD R29, R29, 0x1, R7 ;  /* 0x000000011d1d7824 */ /* 0x000fe400078e0207 */
[----:B------:R-:W1:Y:S01]  /*1220*/  LDC.64 R6, c[0x0][0x418] ;  /* 0x00010600ff067b82 */ /* 0x000e620000000a00 */
[CC--:B------:R-:W-:Y:S01]  /*1230*/  LEA.HI R23, R17.reuse, R14.reuse, RZ, 0x3 ;  /* 0x0000000e11177211 */ /* 0x0c0fe200078f18ff */
[----:B------:R-:W-:Y:S01]  /*1240*/  IMAD R8, R18, UR6, RZ ;  /* 0x0000000612087c24 */ /* 0x000fe2000f8e02ff */
[----:B------:R-:W-:Y:S01]  /*1250*/  LEA.HI R12, R17, R14, RZ, 0x2 ;  /* 0x0000000e110c7211 */ /* 0x000fe200078f10ff */
[----:B------:R-:W-:Y:S01]  /*1260*/  IMAD.WIDE.U32 R10, R187, R4, RZ ;  /* 0x00000004bb0a7225 */ /* 0x000fe200078e00ff */
[----:B------:R-:W-:-:S02]  /*1270*/  SHF.R.S32.HI R23, RZ, 0x3, R23 ;  /* 0x00000003ff177819 */ /* 0x000fc40000011417 */
[----:B------:R-:W-:Y:S01]  /*1280*/  LEA.HI R12, R12, R187, RZ, 0x1 ;  /* 0x000000bb0c0c7211 */ /* 0x000fe200078f08ff */
[----:B------:R-:W-:Y:S02]  /*1290*/  IMAD R26, R187, R5, R26 ;  /* 0x00000005bb1a7224 */ /* 0x000fe400078e021a */
[----:B------:R-:W-:Y:S01]  /*12a0*/  IMAD R13, R19, UR7, R8 ;  /* 0x00000007130d7c24 */ /* 0x000fe2000f8e0208 */
[----:B------:R-:W-:Y:S01]  /*12b0*/  LOP3.LUT R12, R12, 0x7fffffe, RZ, 0xc0, !PT ;  /* 0x07fffffe0c0c7812 */ /* 0x000fe200078ec0ff */
[----:B------:R-:W-:Y:S01]  /*12c0*/  IMAD.IADD R27, R11, 0x1, R26 ;  /* 0x000000010b1b7824 */ /* 0x000fe200078e021a */
[----:B------:R-:W2:Y:S01]  /*12d0*/  LDC.64 R8, c[0x0][0x240] ;  /* 0x00009000ff087b82 */ /* 0x000ea20000000a00 */
[----:B------:R-:W-:Y:S02]  /*12e0*/  IMAD.SHL.U32 R23, R23, 0x40, RZ ;  /* 0x0000004017177824 */ /* 0x000fe400078e00ff */
[----:B------:R-:W-:Y:S02]  /*12f0*/  IMAD.MOV.U32 R26, RZ, RZ, R10 ;  /* 0x000000ffff1a7224 */ /* 0x000fe400078e000a */
[----:B------:R-:W-:Y:S01]  /*1300*/  IMAD.WIDE.U32 R28, R19, UR6, R28 ;  /* 0x00000006131c7c25 */ /* 0x000fe2000f8e001c */
[----:B------:R-:W-:Y:S01]  /*1310*/  LOP3.LUT R23, R23, 0xc0, RZ, 0xc0, !PT ;  /* 0x000000c017177812 */ /* 0x000fe200078ec0ff */
[----:B------:R-:W-:Y:S01]  /*1320*/  ULDC.64 UR6, c[0x0][0x220] ;  /* 0x0000880000067ab9 */ /* 0x000fe20000000a00 */
[----:B------:R-:W3:Y:S01]  /*1330*/  LDC.64 R10, c[0x0][0x420] ;  /* 0x00010800ff0a7b82 */ /* 0x000ee20000000a00 */
[C---:B------:R-:W-:Y:S01]  /*1340*/  IMAD R22, R4.reuse, UR4, RZ ;  /* 0x0000000404167c24 */ /* 0x040fe2000f8e02ff */
[----:B------:R-:W-:Y:S01]  /*1350*/  LOP3.LUT R25, R23, 0x18, R190, 0xf8, !PT ;  /* 0x0000001817197812 */ /* 0x000fe200078ef8be */
[----:B------:R-:W-:Y:S01]  /*1360*/  IMAD.WIDE.U32 R26, R4, UR26, R26 ;  /* 0x0000001a041a7c25 */ /* 0x000fe2000f8e001a */
[----:B------:R-:W-:-:S03]  /*1370*/  SHF.R.U32.HI R20, RZ, 0x3, R23 ;  /* 0x00000003ff147819 */ /* 0x000fc60000011617 */
[----:B------:R-:W-:Y:S01]  /*1380*/  IMAD R22, R5, UR26, R22 ;  /* 0x0000001a05167c24 */ /* 0x000fe2000f8e0216 */
[----:B------:R-:W-:Y:S01]  /*1390*/  IADD3 R23, P0, R28, R26, RZ ;  /* 0x0000001a1c177210 */ /* 0x000fe20007f1e0ff */
[----:B------:R-:W-:Y:S01]  /*13a0*/  IMAD.IADD R13, R29, 0x1, R13 ;  /* 0x000000011d0d7824 */ /* 0x000fe200078e020d */
[----:B------:R-:W-:Y:S01]  /*13b0*/  LOP3.LUT R20, R25, R20, RZ, 0x3c, !PT ;  /* 0x0000001419147212 */ /* 0x000fe200078e3cff */
[C---:B-1----:R-:W-:Y:S02]  /*13c0*/  IMAD R24, R6.reuse, UR25, RZ ;  /* 0x0000001906187c24 */ /* 0x042fe4000f8e02ff */
[----:B------:R-:W-:Y:S01]  /*13d0*/  IMAD.WIDE.U32 R28, R6, UR16, R190 ;  /* 0x00000010061c7c25 */ /* 0x000fe2000f8e00be */
[----:B------:R-:W-:-:S03]  /*13e0*/  IADD3.X R22, R13, R27, R22, P0, !PT ;  /* 0x0000001b0d167210 */ /* 0x000fc600007fe416 */
[----:B------:R-:W-:Y:S01]  /*13f0*/  IMAD R24, R7, UR16, R24 ;  /* 0x0000001007187c24 */ /* 0x000fe2000f8e0218 */
[C---:B------:R-:W-:Y:S01]  /*1400*/  IADD3 R7, P0, R187.reuse, UR40, RZ ;  /* 0x00000028bb077c10 */ /* 0x040fe2000ff1e0ff */
[----:B------:R-:W-:Y:S02]  /*1410*/  IMAD.IADD R27, R187, 0x1, -R12 ;  /* 0x00000001bb1b7824 */ /* 0x000fe400078e0a0c */
[----:B------:R-:W1:Y:S01]  /*1420*/  LDC.64 R12, c[0x0][0x228] ;  /* 0x00008a00ff0c7b82 */ /* 0x000e620000000a00 */
[----:B------:R-:W-:Y:S01]  /*1430*/  IADD3.X R25, R21, UR41, RZ, P0, !PT ;  /* 0x0000002915197c10 */ /* 0x000fe200087fe4ff */
[----:B------:R-:W-:Y:S01]  /*1440*/  IMAD R27, R186, 0x8, R27 ;  /* 0x00000008ba1b7824 */ /* 0x000fe200078e021b */
[----:B------:R-:W-:Y:S01]  /*1450*/  LEA R26, P0, R23, UR6, 0x1 ;  /* 0x00000006171a7c11 */ /* 0x000fe2000f8008ff */
[----:B------:R-:W-:Y:S02]  /*1460*/  IMAD.IADD R29, R29, 0x1, R24 ;  /* 0x000000011d1d7824 */ /* 0x000fe400078e0218 */
[----:B------:R-:W-:Y:S01]  /*1470*/  IMAD.U32 R20, R27, 0x20, R20 ;  /* 0x000000201b147824 */ /* 0x000fe200078e0014 */
[----:B------:R-:W-:Y:S01]  /*1480*/  LEA.HI.X R27, R23, UR7, R22, 0x1, P0 ;  /* 0x00000007171b7c11 */ /* 0x000fe200080f0c16 */
[C---:B--2---:R-:W-:Y:S01]  /*1490*/  IMAD R22, R25.reuse, R8, RZ ;  /* 0x0000000819167224 */ /* 0x044fe200078e02ff */
[----:B------:R-:W-:Y:S01]  /*14a0*/  ULDC.64 UR6, c[0x0][0x428] ;  /* 0x00010a0000067ab9 */ /* 0x000fe20000000a00 */
[----:B---3--:R-:W-:Y:S01]  /*14b0*/  IMAD R6, R25, R10, RZ ;  /* 0x0000000a19067224 */ /* 0x008fe200078e02ff */
[----:B------:R-:W-:Y:S01]  /*14c0*/  UIMAD UR8, UR24, UR6, URZ ;  /* 0x00000006180872a4 */ /* 0x000fe2000f8e023f */
[----:B------:R-:W-:-:S03]  /*14d0*/  IMAD.WIDE.U32 R24, R7, R8, R190 ;  /* 0x0000000807187225 */ /* 0x000fc600078e00be */
[----:B------:R-:W-:Y:S01]  /*14e0*/  UIMAD UR8, UR18, UR7, UR8 ;  /* 0x00000007120872a4 */ /* 0x000fe2000f8e0208 */
[C---:B------:R-:W-:Y:S01]  /*14f0*/  IMAD R23, R7.reuse, R9, R22 ;  /* 0x0000000907177224 */ /* 0x040fe200078e0216 */
[----:B------:R-:W-:Y:S01]  /*1500*/  LEA R22, P0, R4, R26, 0x7 ;  /* 0x0000001a04167211 */ /* 0x000fe200078038ff */
[----:B------:R-:W-:-:S04]  /*1510*/  IMAD.WIDE.U32 R32, R7, R10, R28 ;  /* 0x0000000a07207225 */ /* 0x000fc800078e001c */
[----:B------:R-:W-:Y:S01]  /*1520*/  IMAD.IADD R29, R25, 0x1, R23 ;  /* 0x00000001191d7824 */ /* 0x000fe200078e0217 */
[----:B------:R-:W-:Y:S01]  /*1530*/  LEA.HI.X R23, R4, R27, R5, 0x7, P0 ;  /* 0x0000001b04177211 */ /* 0x000fe200000f3c05 */
[----:B------:R-:W-:Y:S01]  /*1540*/  IMAD R6, R7, R11, R6 ;  /* 0x0000000b07067224 */ /* 0x000fe200078e0206 */
[----:B------:R-:W2:Y:S01]  /*1550*/  LDC.64 R4, c[0x0][0x230] ;  /* 0x00008c00ff047b82 */ /* 0x000ea20000000a00 */
[----:B------:R-:W-:Y:S01]  /*1560*/  IMAD.U32 R30, RZ, RZ, UR6 ;  /* 0x00000006ff1e7e24 */ /* 0x000fe2000f8e00ff */
[----:B------:R-:W-:Y:S01]  /*1570*/  ULDC.64 UR6, c[0x0][0x3e0] ;  /* 0x0000f80000067ab9 */ /* 0x000fe20000000a00 */
[----:B------:R-:W-:Y:S01]  /*1580*/  IMAD.MOV.U32 R28, RZ, RZ, R24 ;  /* 0x000000ffff1c7224 */ /* 0x000fe200078e0018 */
[----:B------:R-:W-:Y:S01]  /*1590*/  IADD3 R33, R33, R6, RZ ;  /* 0x0000000621217210 */ /* 0x000fe20007ffe0ff */
[C---:B-1----:R-:W-:Y:S01]  /*15a0*/  IMAD R24, R12.reuse, UR25, RZ ;  /* 0x000000190c187c24 */ /* 0x042fe2000f8e02ff */
[----:B------:R-:W-:Y:S01]  /*15b0*/  PLOP3.LUT P0, PT, PT, PT, UP0, 0x80, 0x0 ;  /* 0x000000000000781c */ /* 0x000fe20003f0f008 */
[----:B------:R-:W-:Y:S01]  /*15c0*/  IMAD.WIDE.U32 R28, R12, UR16, R28 ;  /* 0x000000100c1c7c25 */ /* 0x000fe2000f8e001c */
[----:B------:R-:W1:Y:S03]  /*15d0*/  LDC.64 R6, c[0x0][0x248] ;  /* 0x00009200ff067b82 */ /* 0x000e660000000a00 */
[----:B------:R-:W-:-:S04]  /*15e0*/  IMAD.WIDE.U32 R30, R30, UR18, R32 ;  /* 0x000000121e1e7c25 */ /* 0x000fc8000f8e0020 */
[----:B------:R-:W-:Y:S01]  /*15f0*/  IMAD R24, R13, UR16, R24 ;  /* 0x000000100d187c24 */ /* 0x000fe2000f8e0218 */
[----:B------:R-:W-:Y:S01]  /*1600*/  LEA R212, P2, R30, UR6, 0x1 ;  /* 0x000000061ed47c11 */ /* 0x000fe2000f8408ff */
[----:B------:R-:W-:Y:S01]  /*1610*/  VIADD R13, R31, UR8 ;  /* 0x000000081f0d7c36 */ /* 0x000fe20008000000 */
[----:B------:R-:W-:Y:S01]  /*1620*/  ULDC.64 UR8, c[0x0][0x258] ;  /* 0x0000960000087ab9 */ /* 0x000fe20000000a00 */
[----:B------:R-:W-:Y:S01]  /*1630*/  IMAD.IADD R29, R29, 0x1, R24 ;  /* 0x000000011d1d7824 */ /* 0x000fe200078e0218 */
[----:B------:R-:W-:Y:S01]  /*1640*/  @P1 BAR.SYNC.DEFER_BLOCKING 0x0 ;  /* 0x0000000000001b1d */ /* 0x000fe20000010000 */
[----:B------:R-:W-:Y:S01]  /*1650*/  LEA R24, P1, R10, R212, 0x7 ;  /* 0x000000d40a187211 */ /* 0x000fe200078238ff */
[----:B------:R-:W-:Y:S01]  /*1660*/  UIMAD UR43, UR24, UR8, URZ ;  /* 0x00000008182b72a4 */ /* 0x000fe2000f8e023f */
[----:B------:R-:W-:Y:S01]  /*1670*/  LEA.HI.X R213, R30, UR7, R13, 0x1, P2 ;  /* 0x000000071ed57c11 */ /* 0x000fe200090f0c0d */
[----:B--2---:R-:W-:Y:S01]  /*1680*/  IMAD.WIDE.U32 R30, R4, UR16, R190 ;  /* 0x00000010041e7c25 */ /* 0x004fe2000f8e00be */
[----:B------:R-:W-:Y:S01]  /*1690*/  LEA R13, R20, UR5, 0x1 ;  /* 0x00000005140d7c11 */ /* 0x000fe2000f8e08ff */
[----:B------:R-:W-:Y:S01]  /*16a0*/  ULDC.64 UR6, c[0x0][0x260] ;  /* 0x0000980000067ab9 */ /* 0x000fe20000000a00 */
[----:B------:R-:W-:Y:S01]  /*16b0*/  LEA.HI.X R25, R10, R213, R11, 0x7, P1 ;  /* 0x000000d50a197211 */ /* 0x000fe200008f3c0b */
[----:B------:R-:W-:Y:S01]  /*16c0*/  IMAD R10, R4, UR25, RZ ;  /* 0x00000019040a7c24 */ /* 0x000fe2000f8e02ff */
[----:B------:R-:W-:Y:S01]  /*16d0*/  UIMAD UR9, UR18, UR9, UR43 ;  /* 0x00000009120972a4 */ /* 0x000fe2000f8e022b */
[----:B------:R-:W-:-:S02]  /*16e0*/  VIADD R209, R20, 0x1000 ;  /* 0x0000100014d17836 */ /* 0x000fc40000000000 */
[----:B------:R-:W-:Y:S02]  /*16f0*/  IMAD R10, R5, UR16, R10 ;  /* 0x00000010050a7c24 */ /* 0x000fe4000f8e020a */
[----:B-1----:R-:W-:Y:S01]  /*1700*/  IMAD R4, R21, R6, RZ ;  /* 0x0000000615047224 */ /* 0x002fe200078e02ff */
[----:B------:R-:W-:Y:S01]  /*1710*/  SEL R209, R209, R20, !P0 ;  /* 0x00000014d1d17207 */ /* 0x000fe20004000000 */
[----:B------:R-:W-:Y:S01]  /*1720*/  IMAD.U32 R5, RZ, RZ, UR8 ;  /* 0x00000008ff057e24 */ /* 0x000fe2000f8e00ff */
[----:B------:R-:W-:Y:S01]  /*1730*/  IADD3 R31, R31, R10, RZ ;  /* 0x0000000a1f1f7210 */ /* 0x000fe20007ffe0ff */
[----:B------:R-:W-:Y:S01]  /*1740*/  IMAD.WIDE.U32 R10, R187, R6, RZ ;  /* 0x00000006bb0a7225 */ /* 0x000fe200078e00ff */
[----:B------:R-:W-:Y:S01]  /*1750*/  UIADD3 UR8, UR40, UR42, URZ ;  /* 0x0000002a28087290 */ /* 0x000fe2000fffe03f */
[----:B------:R-:W-:Y:S02]  /*1760*/  LEA R209, R209, UR5, 0x1 ;  /* 0x00000005d1d17c11 */ /* 0x000fe4000f8e08ff */
[----:B------:R-:W-:-:S02]  /*1770*/  IMAD R4, R187, R7, R4 ;  /* 0x00000007bb047224 */ /* 0x000fc400078e0204 */
[----:B------:R-:W-:Y:S01]  /*1780*/  IMAD R18, R18, UR6, RZ ;  /* 0x0000000612127c24 */ /* 0x000fe2000f8e02ff */
[----:B------:R-:W-:Y:S01]  /*1790*/  @!PT LDS RZ, [RZ] ;  /* 0x00000000fffff984 */ /* 0x000fe20000000800 */
[----:B------:R-:W-:Y:S01]  /*17a0*/  @!PT LDS RZ, [RZ] ;  /* 0x00000000fffff984 */ /* 0x000fe20000000800 */
[----:B------:R-:W-:Y:S01]  /*17b0*/  @!PT LDS RZ, [RZ] ;  /* 0x00000000fffff984 */ /* 0x000fe20000000800 */
[----:B------:R-:W-:Y:S01]  /*17c0*/  LDGSTS.E.BYPASS.LTC128B.128 [R13+0x8000], desc[UR20][R26.64] ;  /* 0x080000001a0d7fae */ /* 0x000fe2000b901d54 */
[----:B------:R-:W-:-:S03]  /*17d0*/  IMAD.WIDE.U32 R28, R5, UR18, R28 ;  /* 0x00000012051c7c25 */ /* 0x000fc6000f8e001c */
[----:B------:R1:W-:Y:S01]  /*17e0*/  LDGSTS.E.BYPASS.LTC128B.128 [R13+0x9000], desc[UR20][R22.64] ;  /* 0x09000000160d7fae */ /* 0x0003e2000b901d54 */
[----:B------:R-:W-:Y:S02]  /*17f0*/  IMAD.IADD R21, R11, 0x1, R4 ;  /* 0x000000010b157824 */ /* 0x000fe400078e0204 */
[----:B------:R-:W-:Y:S01]  /*1800*/  IMAD.MOV.U32 R20, RZ, RZ, R10 ;  /* 0x000000ffff147224 */ /* 0x000fe200078e000a */
[----:B------:R-:W0:Y:S01]  /*1810*/  LDGDEPBAR ;  /* 0x00000000000079af */ /* 0x000e220000000000 */
[C---:B------:R-:W-:Y:S02]  /*1820*/  IMAD R18, R19.reuse, UR7, R18 ;  /* 0x0000000713127c24 */ /* 0x040fe4000f8e0212 */
[----:B------:R-:W-:Y:S01]  /*1830*/  IMAD.WIDE.U32 R30, R19, UR6, R30 ;  /* 0x00000006131e7c25 */ /* 0x000fe2000f8e001e */
[----:B------:R-:W-:Y:S01]  /*1840*/  ULDC.64 UR6, c[0x0][0x210] ;  /* 0x0000840000067ab9 */ /* 0x000fe20000000a00 */
[----:B------:R-:W-:Y:S01]  /*1850*/  LDGSTS.E.BYPASS.LTC128B.128 [R13+0x4000], desc[UR20][R212.64] ;  /* 0x04000000d40d7fae */ /* 0x000fe2000b901d54 */
[----:B------:R-:W-:Y:S01]  /*1860*/  LEA R214, P1, R28, UR6, 0x1 ;  /* 0x000000061cd67c11 */ /* 0x000fe2000f8208ff */
[----:B------:R-:W-:-:S02]  /*1870*/  VIADD R4, R29, UR9 ;  /* 0x000000091d047c36 */ /* 0x000fc40008000000 */
[C---:B------:R-:W-:Y:S01]  /*1880*/  IMAD R10, R6.reuse, UR4, RZ ;  /* 0x00000004060a7c24 */ /* 0x040fe2000f8e02ff */
[----:B------:R-:W-:Y:S01]  /*1890*/  LDGSTS.E.BYPASS.LTC128B.128 [R13+0x5000], desc[UR20][R24.64] ;  /* 0x05000000180d7fae */ /* 0x000fe2000b901d54 */
[----:B------:R-:W-:Y:S01]  /*18a0*/  IMAD.WIDE.U32 R20, R6, UR26, R20 ;  /* 0x0000001a06147c25 */ /* 0x000fe2000f8e0014 */
[----:B------:R-:W-:Y:S01]  /*18b0*/  LEA.HI.X R215, R28, UR7, R4, 0x1, P1 ;  /* 0x000000071cd77c11 */ /* 0x000fe200088f0c04 */
[----:B------:R-:W-:Y:S01]  /*18c0*/  ULDC.64 UR6, c[0x0][0x2b0] ;  /* 0x0000ac0000067ab9 */ /* 0x000fe20000000a00 */
[----:B------:R-:W-:Y:S01]  /*18d0*/  SHF.R.S32.HI R4, RZ, 0x1f, R185 ;  /* 0x0000001fff047819 */ /* 0x000fe200000114b9 */
[----:B------:R-:W-:Y:S01]  /*18e0*/  IMAD R10, R7, UR26, R10 ;  /* 0x0000001a070a7c24 */ /* 0x000fe2000f8e020a */
[----:B------:R-:W-:Y:S01]  /*18f0*/  IADD3 R11, P1, R30, R20, RZ ;  /* 0x000000141e0b7210 */ /* 0x000fe20007f3e0ff */
[----:B------:R-:W-:Y:S01]  /*1900*/  IMAD.IADD R5, R31, 0x1, R18 ;  /* 0x000000011f057824 */ /* 0x000fe200078e0212 */
[----:B------:R-:W-:Y:S01]  /*1910*/  UIMAD.WIDE UR8, UR8, 0x4, UR6 ;  /* 0x00000004080878a5 */ /* 0x000fe2000f8e0206 */
[----:B------:R-:W-:Y:S02]  /*1920*/  LDGSTS.E.BYPASS.LTC128B.128 [R209], desc[UR20][R214.64] ;  /* 0x00000000d6d17fae */ /* 0x000fe4000b901d54 */
[----:B------:R-:W-:Y:S01]  /*1930*/  ULDC.64 UR6, c[0x0][0x218] ;  /* 0x0000860000067ab9 */ /* 0x000fe20000000a00 */
[----:B------:R-:W-:Y:S01]  /*1940*/  IADD3.X R20, R5, R21, R10, P1, !PT ;  /* 0x0000001505147210 */ /* 0x000fe20000ffe40a */
[----:B------:R-:W-:Y:S01]  /*1950*/  IMAD.SHL.U32 R10, R185, 0x4, RZ ;  /* 0x00000004b90a7824 */ /* 0x000fe200078e00ff */
[----:B-1----:R-:W-:-:S02]  /*1960*/  LEA R22, P3, R8, R214, 0x7 ;  /* 0x000000d608167211 */ /* 0x002fc400078638ff */
[----:B------:R-:W-:Y:S02]  /*1970*/  LEA R18, P1, R11, UR6, 0x1 ;  /* 0x000000060b127c11 */ /* 0x000fe4000f8208ff */
[----:B------:R-:W-:Y:S02]  /*1980*/  SHF.L.U64.HI R5, R185, 0x2, R4 ;  /* 0x00000002b9057819 */ /* 0x000fe40000010204 */
[----:B------:R-:W-:Y:S02]  /*1990*/  IADD3 R10, P2, R10, UR8, RZ ;  /* 0x000000080a0a7c10 */ /* 0x000fe4000ff5e0ff */
[----:B------:R-:W-:Y:S02]  /*19a0*/  LEA.HI.X R23, R8, R215, R9, 0x7, P3 ;  /* 0x000000d708177211 */ /* 0x000fe400018f3c09 */
[----:B------:R-:W-:Y:S02]  /*19b0*/  LEA.HI.X R19, R11, UR7, R20, 0x1, P1 ;  /* 0x000000070b137c11 */ /* 0x000fe400088f0c14 */
[----:B------:R-:W-:Y:S01]  /*19c0*/  LEA R8, P1, R6, R18, 0x7 ;  /* 0x0000001206087211 */ /* 0x000fe200078238ff */
[----:B------:R-:W-:Y:S01]  /*19d0*/  LDGSTS.E.BYPASS.LTC128B.128 [R209+0x1000], desc[UR20][R22.64] ;  /* 0x0100000016d17fae */ /* 0x000fe2000b901d54 */
[----:B------:R-:W-:-:S02]  /*19e0*/  IADD3.X R11, R5, UR9, RZ, P2, !PT ;  /* 0x00000009050b7c10 */ /* 0x000fc400097fe4ff */
[----:B------:R-:W-:Y:S01]  /*19f0*/  LEA.HI R5, R17, R14, RZ, 0x5 ;  /* 0x0000000e11057211 */ /* 0x000fe200078f28ff */
[----:B------:R-:W-:Y:S01]  /*1a00*/  LDGSTS.E.BYPASS.LTC128B.128 [R13+0x6000], desc[UR20][R18.64] ;  /* 0x06000000120d7fae */ /* 0x000fe2000b901d54 */
[----:B------:R-:W-:Y:S02]  /*1a10*/  LEA.HI.X R9, R6, R19, R7, 0x7, P1 ;  /* 0x0000001306097211 */ /* 0x000fe400008f3c07 */
[----:B------:R-:W-:Y:S01]  /*1a20*/  LOP3.LUT R5, R5, 0xffffffe0, RZ, 0xc0, !PT ;  /* 0xffffffe005057812 */ /* 0x000fe200078ec0ff */
[----:B------:R-:W-:Y:S01]  /*1a30*/  UIMAD UR42, UR33, UR32, URZ ;  /* 0x00000020212a72a4 */ /* 0x000fe2000f8e023f */
[----:B------:R-:W5:Y:S04]  /*1a40*/  LDG.E R208, desc[UR20][R10.64] ;  /* 0x000000140ad07981 */ /* 0x000f68000c1e1900 */
[----:B------:R1:W-:Y:S01]  /*1a50*/  LDGSTS.E.BYPASS.LTC128B.128 [R13+0x7000], desc[UR20][R8.64] ;  /* 0x07000000080d7fae */ /* 0x0003e2000b901d54 */
[----:B------:R-:W-:-:S03]  /*1a60*/  IMAD.IADD R5, R14, 0x1, -R5 ;  /* 0x000000010e057824 */ /* 0x000fc600078e0a05 */
[----:B------:R-:W0:Y:S01]  /*1a70*/  LDGDEPBAR ;  /* 0x00000000000079af */ /* 0x000e220000000000 */
[----:B------:R-:W-:Y:S01]  /*1a80*/  USHF.R.S32.HI UR6, URZ, 0x1f, UR32 ;  /* 0x0000001f3f067899 */ /* 0x000fe20008011420 */
[----:B------:R-:W-:Y:S01]  /*1a90*/  IMAD R7, R186, UR42, R5 ;  /* 0x0000002aba077c24 */ /* 0x000fe2000f8e0205 */
[----:B------:R-:W-:Y:S01]  /*1aa0*/  USHF.L.U32 UR7, UR42, 0x7, URZ ;  /* 0x000000072a077899 */ /* 0x000fe2000800063f */
[----:B------:R-:W-:Y:S01]  /*1ab0*/  MOV R6, UR38 ;  /* 0x0000002600067c02 */ /* 0x000fe20008000f00 */
[----:B------:R-:W-:Y:S01]  /*1ac0*/  UIMAD.WIDE UR44, UR16, UR29, UR40 ;  /* 0x0000001d102c72a5 */ /* 0x000fe2000f8e0228 */
[----:B------:R2:W5:Y:S01]  /*1ad0*/  LDG.E R207, desc[UR20][R10.64+0x20] ;  /* 0x000020140acf7981 */ /* 0x000562000c1e1900 */
[----:B------:R-:W-:Y:S01]  /*1ae0*/  UIMAD UR6, UR6, UR33, URZ ;  /* 0x00000021060672a4 */ /* 0x000fe2000f8e023f */
[----:B------:R-:W-:Y:S01]  /*1af0*/  IMAD.U32 R5, RZ, RZ, UR36 ;  /* 0x00000024ff057e24 */ /* 0x000fe2000f8e00ff */
[----:B------:R-:W-:Y:S01]  /*1b00*/  USHF.R.S32.HI UR29, URZ, 0x1f, UR7 ;  /* 0x0000001f3f1d7899 */ /* 0x000fe20008011407 */
[----:B------:R2:W5:Y:S01]  /*1b10*/  LDG.E R206, desc[UR20][R10.64+0x100] ;  /* 0x000100140ace7981 */ /* 0x000562000c1e1900 */
[----:B------:R-:W-:-:S02]  /*1b20*/  UIMAD.WIDE.U32 UR46, UR32, UR33, URZ ;  /* 0x00000021202e72a5 */ /* 0x000fc4000f8e003f */
[----:B------:R-:W-:Y:S01]  /*1b30*/  UIMAD UR6, UR37, UR32, UR6 ;  /* 0x00000020250672a4 */ /* 0x000fe2000f8e0206 */
[----:B------:R2:W5:Y:S01]  /*1b40*/  LDG.E R205, desc[UR20][R10.64+0x120] ;  /* 0x000120140acd7981 */ /* 0x000562000c1e1900 */
[----:B------:R-:W-:Y:S02]  /*1b50*/  UIADD3 UR35, UP0, UR44, UR35, URZ ;  /* 0x000000232c237290 */ /* 0x000fe4000ff1e03f */
[----:B------:R-:W-:Y:S01]  /*1b60*/  UIADD3 UR6, UR47, UR6, URZ ;  /* 0x000000062f067290 */ /* 0x000fe2000fffe03f */
[----:B-1----:R-:W-:Y:S01]  /*1b70*/  IADD3 R9, P2, P1, R7, UR7, R6 ;  /* 0x0000000707097c10 */ /* 0x002fe2000f95e006 */
[----:B------:R-:W-:-:S04]  /*1b80*/  DEPBAR.LE SB0, 0x1 ;  /* 0x000080400000791a */ /* 0x000fc80000000000 */
[----:B------:R-:W-:Y:S01]  /*1b90*/  SHF.R.S32.HI R6, RZ, 0x1f, R7 ;  /* 0x0000001fff067819 */ /* 0x000fe20000011407 */
[----:B------:R-:W-:Y:S01]  /*1ba0*/  UIADD3.X UR34, UR45, UR34, URZ, UP0, !UPT ;  /* 0x000000222d227290 */ /* 0x000fe200087fe43f */
[----:B------:R-:W-:Y:S02]  /*1bb0*/  BAR.SYNC.DEFER_BLOCKING 0x0 ;  /* 0x0000000000007b1d */ /* 0x000fe40000010000 */
[----:B------:R-:W-:Y:S02]  /*1bc0*/  IADD3.X R6, R6, UR29, R5, P2, P1 ;  /* 0x0000001d06067c10 */ /* 0x000fe400097e2405 */
[----:B------:R-:W-:Y:S01]  /*1bd0*/  IADD3 R16, P1, R9, R16, RZ ;  /* 0x0000001009107210 */ /* 0x000fe20007f3e0ff */
[----:B------:R-:W-:Y:S02]  /*1be0*/  UIMAD UR6, UR6, UR35, URZ ;  /* 0x00000023060672a4 */ /* 0x000fe4000f8e023f */
[----:B------:R-:W-:Y:S02]  /*1bf0*/  UIADD3 UR28, UR40, UR28, URZ ;  /* 0x0000001c281c7290 */ /* 0x000fe4000fffe03f */
[----:B------:R-:W-:Y:S01]  /*1c00*/  IMAD.X R17, R6, 0x1, R15, P1 ;  /* 0x0000000106117824 */ /* 0x000fe200008e060f */
[----:B------:R-:W-:Y:S01]  /*1c10*/  ULDC.64 UR32, c[0x0][0x478] ;  /* 0x00011e0000207ab9 */ /* 0x000fe20000000a00 */
[----:B------:R-:W-:Y:S01]  /*1c20*/  IMAD.U32 R6, RZ, RZ, UR46 ;  /* 0x0000002eff067e24 */ /* 0x000fe2000f8e00ff */
[----:B------:R-:W-:-:S03]  /*1c30*/  UIMAD UR34, UR34, UR46, UR6 ;  /* 0x0000002e222272a4 */ /* 0x000fc6000f8e0206 */
[----:B------:R-:W-:Y:S01]  /*1c40*/  IMAD.WIDE.U32 R16, R6, UR35, R16 ;  /* 0x0000002306107c25 */ /* 0x000fe2000f8e0010 */
[----:B------:R-:W-:Y:S01]  /*1c50*/  ULDC.64 UR6, c[0x0][0x400] ;  /* 0x0001000000067ab9 */ /* 0x000fe20000000a00 */
[----:B------:R-:W-:Y:S02]  /*1c60*/  UISETP.GE.AND UP0, UPT, UR27, 0x1, UPT ;  /* 0x000000011b00788c */ /* 0x000fe4000bf06270 */
[----:B------:R-:W-:Y:S01]  /*1c70*/  VIADD R5, R17, UR34 ;  /* 0x0000002211057c36 */ /* 0x000fe20008000000 */
[----:B------:R-:W-:-:S04]  /*1c80*/  LEA R210, P1, R16, UR6, 0x2 ;  /* 0x0000000610d27c11 */ /* 0x000fc8000f8210ff */
[----:B------:R-:W-:Y:S01]  /*1c90*/  LEA.HI.X R211, R16, UR7, R5, 0x2, P1 ;  /* 0x0000000710d37c11 */ /* 0x000fe200088f1405 */
[----:B------:R-:W-:Y:S01]  /*1ca0*/  IMAD.U32 R7, RZ, RZ, UR47 ;  /* 0x0000002fff077e24 */ /* 0x000fe2000f8e00ff */
[----:B------:R-:W-:Y:S01]  /*1cb0*/  PLOP3.LUT P1, PT, PT, PT, UP0, 0x80, 0x0 ;  /* 0x000000000000781c */ /* 0x000fe20003f2f008 */
[----:B------:R2:W1:Y:S01]  /*1cc0*/  LDSM.16.M88.4 R140, [R174+0x8000] ;  /* 0x00800000ae8c783b */ /* 0x0004620000000200 */
[----:B------:R-:W-:-:S03]  /*1cd0*/  UIMAD.WIDE UR6, UR28, 0x4, UR32 ;  /* 0x000000041c0678a5 */ /* 0x000fc6000f8e0220 */
[----:B------:R2:W3:Y:S01]  /*1ce0*/  LDSM.16.M88.4 R144, [R174+0x8400] ;  /* 0x00840000ae90783b */ /* 0x0004e20000000200 */
[----:B------:R-:W-:-:S03]  /*1cf0*/  CS2R R102, SRZ ;  /* 0x0000000000667805 */ /* 0x000fc6000001ff00 */
[----:B------:R2:W4:Y:S01]  /*1d00*/  LDSM.16.M88.4 R148, [R174+0x8800] ;  /* 0x00880000ae94783b */ /* 0x0005220000000200 */
[----:B------:R-:W-:-:S03]  /*1d10*/  CS2R R100, SRZ ;  /* 0x0000000000647805 */ /* 0x000fc6000001ff00 */
[----:B------:R2:W1:Y:S01]  /*1d20*/  LDSM.16.M88.4 R152, [R174+0x8c00] ;  /* 0x008c0000ae98783b */ /* 0x0004620000000200 */
        /* <DEDUP_REMOVED lines=17> */
[----:B------:R-:W-:Y:S01]  /*1e40*/  CS2R R76, SRZ ;  /* 0x00000000004c7805 */ /* 0x000fe2000001ff00 */
[----:B---34-:R-:W-:Y:S06]  /*1e50*/  @!P1 BRA `(.L_x_127) ;  /* 0x0000003400309947 */ /* 0x018fec0003800000 */
[----:B------:R-:W3:Y:S01]  /*1e60*/  LDC R204, c[0x0][0x2dc] ;  /* 0x0000b700ffcc7b82 */ /* 0x000ee20000000800 */
[----:B------:R-:W-:Y:S01]  /*1e70*/  SHF.L.U64.HI R203, R185, 0x2, R4 ;  /* 0x00000002b9cb7819 */ /* 0x000fe20000010204 */
[----:B------:R-:W-:Y:S01]  /*1e80*/  VIADD R176, R181, 0x1000 ;  /* 0x00001000b5b07836 */ /* 0x000fe20000000000 */
[----:B------:R-:W-:Y:S01]  /*1e90*/  IADD3 R4, R183, 0x1000, RZ ;  /* 0x00001000b7047810 */ /* 0x000fe20007ffe0ff */
[C---:B------:R-:W-:Y:S01]  /*1ea0*/  VIADD R201, R185.reuse, 0xffffff80 ;  /* 0xffffff80b9c97836 */ /* 0x040fe20000000000 */
[----:B------:R-:W-:Y:S01]  /*1eb0*/  MOV R103, RZ ;  /* 0x000000ff00677202 */ /* 0x000fe20000000f00 */
[----:B------:R-:W-:Y:S01]  /*1ec0*/  IMAD.SHL.U32 R202, R185, 0x4, RZ ;  /* 0x00000004b9ca7824 */ /* 0x000fe200078e00ff */
[----:B------:R-:W-:Y:S01]  /*1ed0*/  SEL R176, R176, R181, !P0 ;  /* 0x000000b5b0b07207 */ /* 0x000fe20004000000 */
[----:B------:R-:W-:Y:S01]  /*1ee0*/  USHF.L.U32 UR44, UR42, 0x3, URZ ;  /* 0x000000032a2c7899 */ /* 0x000fe2000800063f */
[----:B------:R-:W-:Y:S01]  /*1ef0*/  SHF.R.S32.HI R200, RZ, 0x1f, R201 ;  /* 0x0000001fffc87819 */ /* 0x000fe200000114c9 */
[----:B------:R-:W-:Y:S01]  /*1f00*/  USHF.L.U32 UR43, UR42, 0x4, URZ ;  /* 0x000000042a2b7899 */ /* 0x000fe2000800063f */
[----:B------:R-:W-:Y:S01]  /*1f10*/  SEL R175, R4, R183, !P0 ;  /* 0x000000b704af7207 */ /* 0x000fe20004000000 */
        /* <DEDUP_REMOVED lines=12> */
[----:B------:R-:W-:Y:S01]  /*1fe0*/  UIMAD UR47, UR42, 0x78, URZ ;  /* 0x000000782a2f78a4 */ /* 0x000fe2000f8e023f */
[C---:B------:R-:W-:Y:S01]  /*1ff0*/  SHF.L.U64.HI R200, R201.reuse, 0x2, R200 ;  /* 0x00000002c9c87819 */ /* 0x040fe200000102c8 */
[----:B------:R-:W-:Y:S01]  /*2000*/  IMAD.SHL.U32 R201, R201, 0x4, RZ ;  /* 0x00000004c9c97824 */ /* 0x000fe200078e00ff */
[----:B------:R-:W-:Y:S01]  /*2010*/  LEA R176, R176, UR5, 0x1 ;  /* 0x00000005b0b07c11 */ /* 0x000fe2000f8e08ff */
[----:B------:R-:W-:Y:S01]  /*2020*/  ULDC UR45, c[0x0][0x270] ;  /* 0x00009c00002d7ab9 */ /* 0x000fe20000000800 */
[----:B------:R-:W-:Y:S01]  /*2030*/  LEA R175, R175, UR5, 0x1 ;  /* 0x00000005afaf7c11 */ /* 0x000fe2000f8e08ff */
[----:B------:R-:W-:-:S06]  /*2040*/  ULDC UR46, c[0x0][0x2ec] ;  /* 0x0000bb00002e7ab9 */ /* 0x000fcc0000000800 */
.L_x_130:
[----:B------:R-:W0:Y:S01]  /*2050*/  LDGDEPBAR ;  /* 0x00000000000079af */ /* 0x000e220000000000 */
[----:B------:R-:W-:Y:S01]  /*2060*/  IADD3 R184, R182, R175, RZ ;  /* 0x000000afb6b87210 */ /* 0x000fe20007ffe0ff */
[C---:B-----5:R-:W-:Y:S01]  /*2070*/  FMUL.FTZ R68, R208.reuse, 1.4426950216293334961 ;  /* 0x3fb8aa3bd0447820 */ /* 0x060fe20000410000 */
[----:B------:R-:W-:Y:S01]  /*2080*/  FSETP.NEU.FTZ.AND P0, PT, R208, -INF , PT ;  /* 0xff800000d000780b */ /* 0x000fe20003f1d000 */
[----:B------:R-:W-:Y:S06]  /*2090*/  UISETP.GE.AND UP2, UPT, UR39, 0x1, UPT ;  /* 0x000000012700788c */ /* 0x000fec000bf46270 */
[----:B------:R-:W-:Y:S01]  /*20a0*/  PLOP3.LUT P2, PT, PT, PT, UP2, 0x80, 0x0 ;  /* 0x000000000000781c */ /* 0x000fe20003f4f028 */
[----:B------:R-:W-:Y:S04]  /*20b0*/  DEPBAR.LE SB0, 0x0 ;  /* 0x000080000000791a */ /* 0x000fe80000000000 */
[----:B------:R-:W-:Y:S06]  /*20c0*/  BAR.SYNC.DEFER_BLOCKING 0x0 ;  /* 0x0000000000007b1d */ /* 0x000fec0000010000 */
[----:B------:R-:W-:Y:S08]  /*20d0*/  LDSM.16.M88.4 R108, [R175] ;  /* 0x00000000af6c783b */ /* 0x000ff00000000200 */
[----:B------:R-:W4:Y:S08]  /*20e0*/  LDSM.16.M88.4 R112, [R174+0x6000] ;  /* 0x00600000ae70783b */ /* 0x000f300000000200 */
[----:B------:R-:W2:Y:S08]  /*20f0*/  LDSM.16.M88.4 R116, [R175+0x1000] ;  /* 0x00100000af74783b */ /* 0x000eb00000000200 */
[----:B------:R-:W1:Y:S08]  /*2100*/  LDSM.16.M88.4 R120, [R174+0x6400] ;  /* 0x00640000ae78783b */ /* 0x000e700000000200 */
[----:B------:R-:W3:Y:S08]  /*2110*/  LDSM.16.M88.4 R124, [R174+0x6800] ;  /* 0x00680000ae7c783b */ /* 0x000ef00000000200 */
[----:B------:R-:W3:Y:S01]  /*2120*/  LDSM.16.M88.4 R128, [R174+0x6c00] ;  /* 0x006c0000ae80783b */ /* 0x000ee20000000200 */
[-C--:B----4-:R-:W-:Y:S07]  /*2130*/  HMMA.16816.F32 R4, R108, R112.reuse, RZ ;  /* 0x000000706c04723c */ /* 0x090fee00000018ff */
[----:B------:R-:W-:Y:S01]  /*2140*/  LDSM.16.M88.4 R132, [R184] ;  /* 0x00000000b884783b */ /* 0x000fe20000000200 */
[C---:B--2---:R-:W-:Y:S07]  /*2150*/  HMMA.16816.F32 R8, R116.reuse, R112, RZ ;  /* 0x000000707408723c */ /* 0x044fee00000018ff */
[----:B------:R-:W2:Y:S01]  /*2160*/  LDSM.16.M88.4 R136, [R173+0x6000] ;  /* 0x00600000ad88783b */ /* 0x000ea20000000200 */
[-C--:B------:R-:W-:Y:S07]  /*2170*/  HMMA.16816.F32 R12, R116, R114.reuse, RZ ;  /* 0x00000072740c723c */ /* 0x080fee00000018ff */
[----:B------:R-:W-:Y:S01]  /*2180*/  LDSM.16.M88.4 R72, [R173+0x6c00] ;  /* 0x006c0000ad48783b */ /* 0x000fe20000000200 */
[C---:B------:R-:W-:Y:S07]  /*2190*/  HMMA.16816.F32 R16, R108.reuse, R114, RZ ;  /* 0x000000726c10723c */ /* 0x040fee00000018ff */
[----:B------:R-:W4:Y:S01]  /*21a0*/  LDSM.16.M88.4 R112, [R184+0x1000] ;  /* 0x00100000b870783b */ /* 0x000f220000000200 */
[-C--:B-1----:R-:W-:Y:S06]  /*21b0*/  HMMA.16816.F32 R20, R108, R120.reuse, RZ ;  /* 0x000000786c14723c */ /* 0x082fec00000018ff */
[C---:B------:R-:W-:Y:S06]  /*21c0*/  HMMA.16816.F32 R24, R116.reuse, R120, RZ ;  /* 0x000000787418723c */ /* 0x040fec00000018ff */
[-C--:B------:R-:W-:Y:S06]  /*21d0*/  HMMA.16816.F32 R28, R116, R122.reuse, RZ ;  /* 0x0000007a741c723c */ /* 0x080fec00000018ff */
[C---:B------:R-:W-:Y:S06]  /*21e0*/  HMMA.16816.F32 R32, R108.reuse, R122, RZ ;  /* 0x0000007a6c20723c */ /* 0x040fec00000018ff */
[-C--:B---3--:R-:W-:Y:S06]  /*21f0*/  HMMA.16816.F32 R36, R108, R124.reuse, RZ ;  /* 0x0000007c6c24723c */ /* 0x088fec00000018ff */
[C---:B------:R-:W-:Y:S06]  /*2200*/  HMMA.16816.F32 R40, R116.reuse, R124, RZ ;  /* 0x0000007c7428723c */ /* 0x040fec00000018ff */
[-C--:B------:R-:W-:Y:S06]  /*2210*/  HMMA.16816.F32 R44, R116, R126.reuse, RZ ;  /* 0x0000007e742c723c */ /* 0x080fec00000018ff */
[C---:B------:R-:W-:Y:S06]  /*2220*/  HMMA.16816.F32 R48, R108.reuse, R126, RZ ;  /* 0x0000007e6c30723c */ /* 0x040fec00000018ff */
[-C--:B------:R-:W-:Y:S06]  /*2230*/  HMMA.16816.F32 R52, R108, R128.reuse, RZ ;  /* 0x000000806c34723c */ /* 0x080fec00000018ff */
[C---:B------:R-:W-:Y:S06]  /*2240*/  HMMA.16816.F32 R56, R116.reuse, R128, RZ ;  /* 0x000000807438723c */ /* 0x040fec00000018ff */
[-C--:B------:R-:W-:Y:S06]  /*2250*/  HMMA.16816.F32 R60, R116, R130.reuse, RZ ;  /* 0x00000082743c723c */ /* 0x080fec00000018ff */
[----:B------:R-:W-:Y:S01]  /*2260*/  HMMA.16816.F32 R64, R108, R130, RZ ;  /* 0x000000826c40723c */ /* 0x000fe200000018ff */
[----:B------:R-:W1:Y:S01]  /*2270*/  LDSM.16.M88.4 R108, [R173+0x6400] ;  /* 0x00640000ad6c783b */ /* 0x000e620000000200 */
[----:B------:R-:W-:Y:S02]  /*2280*/  FSEL R117, R68, RZ, P0 ;  /* 0x000000ff44757208 */ /* 0x000fe40000000000 */
[C---:B------:R-:W-:Y:S01]  /*2290*/  FSETP.NEU.FTZ.AND P0, PT, R207.reuse, -INF , PT ;  /* 0xff800000cf00780b */ /* 0x040fe20003f1d000 */
[----:B------:R-:W-:Y:S01]  /*22a0*/  FMUL.FTZ R68, R207, 1.4426950216293334961 ;  /* 0x3fb8aa3bcf447820 */ /* 0x000fe20000410000 */
[-C--:B--2---:R-:W-:Y:S05]  /*22b0*/  HMMA.16816.F32 R4, R132, R136.reuse, R4 ;  /* 0x000000888404723c */ /* 0x084fea0000001804 */
[----:B------:R-:W-:Y:S01]  /*22c0*/  FSEL R120, R68, RZ, P0 ;  /* 0x000000ff44787208 */ /* 0x000fe20000000000 */
[C---:B------:R-:W-:Y:S01]  /*22d0*/  FMUL.FTZ R68, R206.reuse, 1.4426950216293334961 ;  /* 0x3fb8aa3bce447820 */ /* 0x040fe20000410000 */
[----:B------:R-:W-:Y:S01]  /*22e0*/  FSETP.NEU.FTZ.AND P0, PT, R206, -INF , PT ;  /* 0xff800000ce00780b */ /* 0x000fe20003f1d000 */
[C---:B----4-:R-:W-:Y:S06]  /*22f0*/  HMMA.16816.F32 R8, R112.reuse, R136, R8 ;  /* 0x000000887008723c */ /* 0x050fec0000001808 */
[-C--:B------:R-:W-:Y:S06]  /*2300*/  HMMA.16816.F32 R12, R112, R138.reuse, R12 ;  /* 0x0000008a700c723c */ /* 0x080fec000000180c */
[C---:B------:R-:W-:Y:S05]  /*2310*/  HMMA.16816.F32 R16, R132.reuse, R138, R16 ;  /* 0x0000008a8410723c */ /* 0x040fea0000001810 */
[--C-:B------:R-:W-:Y:S01]  /*2320*/  FFMA.FTZ R216, R4, UR46, -R117.reuse ;  /* 0x0000002e04d87c23 */ /* 0x100fe20008010875 */
[----:B------:R-:W-:Y:S01]  /*2330*/  FSEL R4, R68, RZ, P0 ;  /* 0x000000ff44047208 */ /* 0x000fe20000000000 */
[C---:B------:R-:W-:Y:S01]  /*2340*/  FMUL.FTZ R68, R205.reuse, 1.4426950216293334961 ;  /* 0x3fb8aa3bcd447820 */ /* 0x040fe20000410000 */
[----:B------:R-:W-:Y:S03]  /*2350*/  FSETP.NEU.FTZ.AND P0, PT, R205, -INF , PT ;  /* 0xff800000cd00780b */ /* 0x000fe60003f1d000 */
[----:B------:R-:W-:Y:S01]  /*2360*/  MUFU.EX2 R216, R216 ;  /* 0x000000d800d87308 */ /* 0x000fe20000000800 */
[----:B------:R-:W-:Y:S01]  /*2370*/  FSEL R128, R68, RZ, P0 ;  /* 0x000000ff44807208 */ /* 0x000fe20000000000 */
[--C-:B------:R-:W-:Y:S01]  /*2380*/  FFMA.FTZ R217, R5, UR46, -R117.reuse ;  /* 0x0000002e05d97c23 */ /* 0x100fe20008010875 */
[----:B------:R-:W2:Y:S01]  /*2390*/  LDSM.16.M88.4 R68, [R173+0x6800] ;  /* 0x00680000ad44783b */ /* 0x000ea20000000200 */
[-C--:B-1----:R-:W-:Y:S03]  /*23a0*/  HMMA.16816.F32 R20, R132, R108.reuse, R20 ;  /* 0x0000006c8414723c */ /* 0x082fe60000001814 */
[--C-:B------:R-:W-:Y:S03]  /*23b0*/  FFMA.FTZ R226, R14, UR46, -R128.reuse ;  /* 0x0000002e0ee27c23 */ /* 0x100fe60008010880 */
[----:B------:R-:W-:Y:S01]  /*23c0*/  MUFU.EX2 R217, R217 ;  /* 0x000000d900d97308 */ /* 0x000fe20000000800 */
[----:B------:R-:W-:Y:S01]  /*23d0*/  IADD3 R14, P0, R202, UR6, RZ ;  /* 0x00000006ca0e7c10 */ /* 0x000fe2000ff1e0ff */
[C---:B------:R-:W-:Y:S04]  /*23e0*/  HMMA.16816.F32 R24, R112.reuse, R108, R24 ;  /* 0x0000006c7018723c */ /* 0x040fe80000001818 */
[--C-:B------:R-:W-:Y:S04]  /*23f0*/  FFMA.FTZ R227, R15, UR46, -R128.reuse ;  /* 0x0000002e0fe37c23 */ /* 0x100fe80008010880 */
[----:B------:R-:W-:Y:S01]  /*2400*/  MUFU.EX2 R226, R226 ;  /* 0x000000e200e27308 */ /* 0x000fe20000000800 */
[-C--:B------:R-:W-:Y:S03]  /*2410*/  HMMA.16816.F32 R28, R112, R110.reuse, R28 ;  /* 0x0000006e701c723c */ /* 0x080fe6000000181c */
[----:B------:R-:W-:Y:S01]  /*2420*/  IADD3.X R15, R203, UR7, RZ, P0, !PT ;  /* 0x00000007cb0f7c10 */ /* 0x000fe200087fe4ff */
[----:B------:R-:W-:Y:S02]  /*2430*/  FFMA.FTZ R222, R10, UR46, -R128 ;  /* 0x0000002e0ade7c23 */ /* 0x000fe40008010880 */
[C---:B------:R-:W-:Y:S03]  /*2440*/  HMMA.16816.F32 R32, R132.reuse, R110, R32 ;  /* 0x0000006e8420723c */ /* 0x040fe60000001820 */
[----:B------:R-:W-:Y:S01]  /*2450*/  MUFU.EX2 R227, R227 ;  /* 0x000000e300e37308 */ /* 0x000fe20000000800 */
[----:B------:R-:W3:Y:S01]  /*2460*/  LDG.E R249, desc[UR20][R14.64] ;  /* 0x000000140ef97981 */ /* 0x000ee2000c1e1900 */
[--C-:B------:R-:W-:Y:S01]  /*2470*/  FFMA.FTZ R234, R22, UR46, -R120.reuse ;  /* 0x0000002e16ea7c23 */ /* 0x100fe20008010878 */
[----:B------:R-:W-:Y:S02]  /*2480*/  FFMA.FTZ R218, R6, UR46, -R120 ;  /* 0x0000002e06da7c23 */ /* 0x000fe40008010878 */
[----:B------:R-:W4:Y:S03]  /*2490*/  LDG.E R5, desc[UR20][R14.64+0x20] ;  /* 0x000020140e057981 */ /* 0x000f26000c1e1900 */
[--C-:B------:R-:W-:Y:S02]  /*24a0*/  FFMA.FTZ R223, R11, UR46, -R128.reuse ;  /* 0x0000002e0bdf7c23 */ /* 0x100fe40008010880 */
[----:B------:R-:W-:Y:S01]  /*24b0*/  MUFU.EX2 R222, R222 ;  /* 0x000000de00de7308 */ /* 0x000fe20000000800 */
[----:B------:R-:W5:Y:S01]  /*24c0*/  LDG.E R121, desc[UR20][R14.64+0x100] ;  /* 0x000100140e797981 */ /* 0x000f62000c1e1900 */
[----:B------:R-:W-:Y:S01]  /*24d0*/  FFMA.FTZ R238, R26, UR46, -R128 ;  /* 0x0000002e1aee7c23 */ /* 0x000fe20008010880 */
[----:B------:R-:W-:Y:S01]  /*24e0*/  FFMA.FTZ R219, R7, UR46, -R120 ;  /* 0x0000002e07db7c23 */ /* 0x000fe20008010878 */
[--C-:B------:R-:W-:Y:S01]  /*24f0*/  FFMA.FTZ R228, R16, UR46, -R117.reuse ;  /* 0x0000002e10e47c23 */ /* 0x100fe20008010875 */
[----:B------:R1:W5:Y:S01]  /*2500*/  LDG.E R122, desc[UR20][R14.64+0x120] ;  /* 0x000120140e7a7981 */ /* 0x000362000c1e1900 */
[--C-:B------:R-:W-:Y:S04]  /*2510*/  FFMA.FTZ R229, R17, UR46, -R117.reuse ;  /* 0x0000002e11e57c23 */ /* 0x100fe80008010875 */
[----:B------:R-:W-:Y:S01]  /*2520*/  MUFU.EX2 R218, R218 ;  /* 0x000000da00da7308 */ /* 0x000fe20000000800 */
[----:B------:R-:W-:Y:S01]  /*2530*/  FFMA.FTZ R241, R29, UR46, -R4 ;  /* 0x0000002e1df17c23 */ /* 0x000fe20008010804 */
[--C-:B------:R-:W-:Y:S01]  /*2540*/  FFMA.FTZ R230, R18, UR46, -R120.reuse ;  /* 0x0000002e12e67c23 */ /* 0x100fe20008010878 */
[-C--:B--2---:R-:W-:Y:S03]  /*2550*/  HMMA.16816.F32 R36, R132, R68.reuse, R36 ;  /* 0x000000448424723c */ /* 0x084fe60000001824 */
[----:B------:R-:W-:Y:S01]  /*2560*/  FFMA.FTZ R231, R19, UR46, -R120 ;  /* 0x0000002e13e77c23 */ /* 0x000fe20008010878 */
[--C-:B------:R-:W-:Y:S03]  /*2570*/  FFMA.FTZ R245, R33, UR46, -R117.reuse ;  /* 0x0000002e21f57c23 */ /* 0x100fe60008010875 */
[----:B------:R-:W2:Y:S01]  /*2580*/  MUFU.EX2 R219, R219 ;  /* 0x000000db00db7308 */ /* 0x000ea20000000800 */
[C---:B------:R-:W-:Y:S04]  /*2590*/  HMMA.16816.F32 R40, R112.reuse, R68, R40 ;  /* 0x000000447028723c */ /* 0x040fe80000001828 */
[--C-:B------:R-:W-:Y:S02]  /*25a0*/  FFMA.FTZ R220, R8, UR46, -R4.reuse ;  /* 0x0000002e08dc7c23 */ /* 0x100fe40008010804 */
[-C--:B------:R-:W-:Y:S03]  /*25b0*/  HMMA.16816.F32 R44, R112, R70.reuse, R44 ;  /* 0x00000046702c723c */ /* 0x080fe6000000182c */
[----:B------:R-:W-:Y:S02]  /*25c0*/  MUFU.EX2 R228, R228 ;  /* 0x000000e400e47308 */ /* 0x000fe40000000800 */
[--C-:B------:R-:W-:Y:S01]  /*25d0*/  FFMA.FTZ R221, R9, UR46, -R4.reuse ;  /* 0x0000002e09dd7c23 */ /* 0x100fe20008010804 */
[C---:B------:R-:W-:Y:S07]  /*25e0*/  HMMA.16816.F32 R48, R132.reuse, R70, R48 ;  /* 0x000000468430723c */ /* 0x040fee0000001830 */
[----:B------:R-:W1:Y:S01]  /*25f0*/  MUFU.EX2 R229, R229 ;  /* 0x000000e500e57308 */ /* 0x000e620000000800 */
[----:B------:R-:W-:Y:S01]  /*2600*/  FFMA.FTZ R224, R12, UR46, -R4 ;  /* 0x0000002e0ce07c23 */ /* 0x000fe20008010804 */
[-C--:B------:R-:W-:Y:S08]  /*2610*/  HMMA.16816.F32 R52, R132, R72.reuse, R52 ;  /* 0x000000488434723c */ /* 0x080ff00000001834 */
[----:B------:R-:W-:Y:S03]  /*2620*/  MUFU.EX2 R230, R230 ;  /* 0x000000e600e67308 */ /* 0x000fe60000000800 */
[----:B------:R-:W-:Y:S01]  /*2630*/  FFMA.FTZ R69, R43, UR46, -R128 ;  /* 0x0000002e2b457c23 */ /* 0x000fe20008010880 */
[C---:B------:R-:W-:Y:S04]  /*2640*/  HMMA.16816.F32 R56, R112.reuse, R72, R56 ;  /* 0x000000487038723c */ /* 0x040fe80000001838 */
[--C-:B------:R-:W-:Y:S01]  /*2650*/  FFMA.FTZ R68, R41, UR46, -R4.reuse ;  /* 0x0000002e29447c23 */ /* 0x100fe20008010804 */
[--C-:B------:R-:W-:Y:S01]  /*2660*/  FFMA.FTZ R70, R45, UR46, -R4.reuse ;  /* 0x0000002e2d467c23 */ /* 0x100fe20008010804 */
[----:B------:R2:W-:Y:S01]  /*2670*/  MUFU.EX2 R10, R69 ;  /* 0x00000045000a7308 */ /* 0x0005e20000000800 */
[-C--:B------:R-:W-:Y:S04]  /*2680*/  HMMA.16816.F32 R60, R112, R74.reuse, R60 ;  /* 0x0000004a703c723c */ /* 0x080fe8000000183c */
[--C-:B------:R-:W-:Y:S01]  /*2690*/  FFMA.FTZ R71, R44, UR46, -R4.reuse ;  /* 0x0000002e2c477c23 */ /* 0x100fe20008010804 */
[----:B------:R-:W-:Y:S01]  /*26a0*/  FFMA.FTZ R225, R13, UR46, -R4 ;  /* 0x0000002e0de17c23 */ /* 0x000fe20008010804 */
[----:B------:R-:W-:Y:S03]  /*26b0*/  HMMA.16816.F32 R64, R132, R74, R64 ;  /* 0x0000004a8440723c */ /* 0x000fe60000001840 */
[----:B------:R1:W-:Y:S02]  /*26c0*/  MUFU.EX2 R139, R68 ;  /* 0x00000044008b7308 */ /* 0x0003e40000000800 */
[--C-:B------:R-:W-:Y:S01]  /*26d0*/  FFMA.FTZ R73, R52, UR46, -R117.reuse ;  /* 0x0000002e34497c23 */ /* 0x100fe20008010875 */
[--C-:B------:R-:W-:Y:S01]  /*26e0*/  FFMA.FTZ R72, R53, UR46, -R117.reuse ;  /* 0x0000002e35487c23 */ /* 0x100fe20008010875 */
[--C-:B------:R-:W-:Y:S01]  /*26f0*/  FFMA.FTZ R232, R20, UR46, -R117.reuse ;  /* 0x0000002e14e87c23 */ /* 0x100fe20008010875 */
[--C-:B------:R-:W-:Y:S05]  /*2700*/  FFMA.FTZ R233, R21, UR46, -R117.reuse ;  /* 0x0000002e15e97c23 */ /* 0x100fea0008010875 */
[----:B------:R1:W-:Y:S01]  /*2710*/  MUFU.EX2 R6, R70 ;  /* 0x0000004600067308 */ /* 0x0003e20000000800 */
[--C-:B------:R-:W-:Y:S01]  /*2720*/  FFMA.FTZ R74, R59, UR46, -R128.reuse ;  /* 0x0000002e3b4a7c23 */ /* 0x100fe20008010880 */
[----:B--2---:R-:W-:Y:S01]  /*2730*/  FFMA.FTZ R69, R47, UR46, -R128 ;  /* 0x0000002e2f457c23 */ /* 0x004fe20008010880 */
[--C-:B------:R-:W-:Y:S01]  /*2740*/  FFMA.FTZ R235, R23, UR46, -R120.reuse ;  /* 0x0000002e17eb7c23 */ /* 0x100fe20008010878 */
[--C-:B------:R-:W-:Y:S01]  /*2750*/  FFMA.FTZ R244, R32, UR46, -R117.reuse ;  /* 0x0000002e20f47c23 */ /* 0x100fe20008010875 */
[--C-:B------:R-:W-:Y:S01]  /*2760*/  FFMA.FTZ R246, R34, UR46, -R120.reuse ;  /* 0x0000002e22f67c23 */ /* 0x100fe20008010878 */
[----:B------:R-:W-:Y:S04]  /*2770*/  FFMA.FTZ R247, R35, UR46, -R120 ;  /* 0x0000002e23f77c23 */ /* 0x000fe80008010878 */
[----:B------:R2:W-:Y:S01]  /*2780*/  MUFU.EX2 R11, R71 ;  /* 0x00000047000b7308 */ /* 0x0005e20000000800 */
[----:B-1----:R-:W-:Y:S01]  /*2790*/  FFMA.FTZ R68, R46, UR46, -R128 ;  /* 0x0000002e2e447c23 */ /* 0x002fe20008010880 */
[--C-:B------:R-:W-:Y:S01]  /*27a0*/  FFMA.FTZ R236, R24, UR46, -R4.reuse ;  /* 0x0000002e18ec7c23 */ /* 0x100fe20008010804 */
[----:B------:R-:W-:Y:S01]  /*27b0*/  FFMA.FTZ R237, R25, UR46, -R4 ;  /* 0x0000002e19ed7c23 */ /* 0x000fe20008010804 */
[--C-:B------:R-:W-:Y:S01]  /*27c0*/  FFMA.FTZ R13, R48, UR46, -R117.reuse ;  /* 0x0000002e300d7c23 */ /* 0x100fe20008010875 */
[----:B------:R-:W-:Y:S01]  /*27d0*/  FFMA.FTZ R239, R27, UR46, -R128 ;  /* 0x0000002e1bef7c23 */ /* 0x000fe20008010880 */
[----:B------:R-:W-:Y:S01]  /*27e0*/  FFMA.FTZ R240, R28, UR46, -R4 ;  /* 0x0000002e1cf07c23 */ /* 0x000fe20008010804 */
[----:B------:R-:W-:Y:S03]  /*27f0*/  FFMA.FTZ R242, R30, UR46, -R128 ;  /* 0x0000002e1ef27c23 */ /* 0x000fe60008010880 */
[----:B------:R1:W-:Y:S01]  /*2800*/  MUFU.EX2 R126, R69 ;  /* 0x00000045007e7308 */ /* 0x0003e20000000800 */
[----:B------:R-:W-:Y:S01]  /*2810*/  FFMA.FTZ R70, R51, UR46, -R120 ;  /* 0x0000002e33467c23 */ /* 0x000fe20008010878 */
[----:B------:R-:W-:Y:S01]  /*2820*/  FFMA.FTZ R243, R31, UR46, -R128 ;  /* 0x0000002e1ff37c23 */ /* 0x000fe20008010880 */
[--C-:B------:R-:W-:Y:S01]  /*2830*/  FFMA.FTZ R248, R36, UR46, -R117.reuse ;  /* 0x0000002e24f87c23 */ /* 0x100fe20008010875 */
[--C-:B------:R-:W-:Y:S01]  /*2840*/  FFMA.FTZ R251, R37, UR46, -R117.reuse ;  /* 0x0000002e25fb7c23 */ /* 0x100fe20008010875 */
[--C-:B------:R-:W-:Y:S01]  /*2850*/  FFMA.FTZ R250, R38, UR46, -R120.reuse ;  /* 0x0000002e26fa7c23 */ /* 0x100fe20008010878 */
[--C-:B------:R-:W-:Y:S01]  /*2860*/  FFMA.FTZ R252, R39, UR46, -R120.reuse ;  /* 0x0000002e27fc7c23 */ /* 0x100fe20008010878 */
[--C-:B------:R-:W-:Y:S03]  /*2870*/  FFMA.FTZ R49, R49, UR46, -R117.reuse ;  /* 0x0000002e31317c23 */ /* 0x100fe60008010875 */
[----:B------:R1:W-:Y:S01]  /*2880*/  MUFU.EX2 R7, R68 ;  /* 0x0000004400077308 */ /* 0x0003e20000000800 */
[----:B--2---:R-:W-:Y:S01]  /*2890*/  FFMA.FTZ R71, R50, UR46, -R120 ;  /* 0x0000002e32477c23 */ /* 0x004fe20008010878 */
[----:B------:R-:W-:Y:S01]  /*28a0*/  FFMA.FTZ R138, R40, UR46, -R4 ;  /* 0x0000002e288a7c23 */ /* 0x000fe20008010804 */
[----:B------:R-:W-:Y:S01]  /*28b0*/  FFMA.FTZ R42, R42, UR46, -R128 ;  /* 0x0000002e2a2a7c23 */ /* 0x000fe20008010880 */
[--C-:B------:R-:W-:Y:S06]  /*28c0*/  FFMA.FTZ R66, R66, UR46, -R120.reuse ;  /* 0x0000002e42427c23 */ /* 0x100fec0008010878 */
[----:B------:R2:W-:Y:S01]  /*28d0*/  MUFU.EX2 R184, R70 ;  /* 0x0000004600b87308 */ /* 0x0005e20000000800 */
[--C-:B-1----:R-:W-:Y:S09]  /*28e0*/  FFMA.FTZ R69, R54, UR46, -R120.reuse ;  /* 0x0000002e36457c23 */ /* 0x102ff20008010878 */
[----:B------:R1:W-:Y:S01]  /*28f0*/  MUFU.EX2 R125, R71 ;  /* 0x00000047007d7308 */ /* 0x0003e20000000800 */
[--C-:B------:R-:W-:Y:S01]  /*2900*/  FFMA.FTZ R68, R55, UR46, -R120.reuse ;  /* 0x0000002e37447c23 */ /* 0x100fe20008010878 */
[----:B------:R-:W-:Y:S08]  /*2910*/  FFMA.FTZ R120, R67, UR46, -R120 ;  /* 0x0000002e43787c23 */ /* 0x000ff00008010878 */
[----:B------:R1:W-:Y:S01]  /*2920*/  MUFU.EX2 R127, R73 ;  /* 0x00000049007f7308 */ /* 0x0003e20000000800 */
[----:B--2---:R-:W-:Y:S09]  /*2930*/  FFMA.FTZ R70, R58, UR46, -R128 ;  /* 0x0000002e3a467c23 */ /* 0x004ff20008010880 */
[----:B------:R2:W-:Y:S01]  /*2940*/  MUFU.EX2 R131, R69 ;  /* 0x0000004500837308 */ /* 0x0005e20000000800 */
[--C-:B-1----:R-:W-:Y:S09]  /*2950*/  FFMA.FTZ R71, R57, UR46, -R4.reuse ;  /* 0x0000002e39477c23 */ /* 0x102ff20008010804 */
[----:B------:R-:W1:Y:S01]  /*2960*/  MUFU.EX2 R231, R231 ;  /* 0x000000e700e77308 */ /* 0x000e620000000800 */
[----:B------:R-:W-:Y:S05]  /*2970*/  F2FP.F16.F32.PACK_AB R73, R219, R218 ;  /* 0x000000dadb49723e */ /* 0x000fea00000000ff */
[----:B------:R-:W-:Y:S04]  /*2980*/  STS [R188+0x10400], R73 ;  /* 0x01040049bc007388 */ /* 0x000fe80000000800 */
[----:B------:R1:W-:Y:S01]  /*2990*/  MUFU.EX2 R137, R68 ;  /* 0x0000004400897308 */ /* 0x0003e20000000800 */
[----:B--2---:R-:W-:Y:S05]  /*29a0*/  F2FP.F16.F32.PACK_AB R69, R217, R216 ;  /* 0x000000d8d945723e */ /* 0x004fea00000000ff */
[----:B------:R2:W-:Y:S04]  /*29b0*/  STS [R188+0x10000], R69 ;  /* 0x01000045bc007388 */ /* 0x0005e80000000800 */
[----:B------:R2:W-:Y:S10]  /*29c0*/  MUFU.EX2 R118, R70 ;  /* 0x0000004600767308 */ /* 0x0005f40000000800 */
[----:B------:R2:W-:Y:S01]  /*29d0*/  MUFU.EX2 R129, R72 ;  /* 0x0000004800817308 */ /* 0x0005e20000000800 */
[----:B-1----:R-:W-:Y:S05]  /*29e0*/  F2FP.F16.F32.PACK_AB R68, R229, R228 ;  /* 0x000000e4e544723e */ /* 0x002fea00000000ff */
[----:B------:R-:W-:Y:S04]  /*29f0*/  STS [R193+0x10000], R68 ;  /* 0x01000044c1007388 */ /* 0x000fe80000000800 */
[----:B------:R-:W-:Y:S01]  /*2a00*/  MUFU.EX2 R220, R220 ;  /* 0x000000dc00dc7308 */ /* 0x000fe20000000800 */
[----:B--2---:R-:W-:Y:S05]  /*2a10*/  F2FP.F16.F32.PACK_AB R70, R231, R230 ;  /* 0x000000e6e746723e */ /* 0x004fea00000000ff */
[----:B------:R1:W-:Y:S04]  /*2a20*/  STS [R193+0x10400], R70 ;  /* 0x01040046c1007388 */ /* 0x0003e80000000800 */
[----:B------:R-:W2:Y:S01]  /*2a30*/  MUFU.EX2 R221, R221 ;  /* 0x000000dd00dd7308 */ /* 0x000ea20000000800 */
[--C-:B------:R-:W-:Y:S09]  /*2a40*/  FFMA.FTZ R72, R60, UR46, -R4.reuse ;  /* 0x0000002e3c487c23 */ /* 0x100ff20008010804 */
[----:B------:R2:W-:Y:S10]  /*2a50*/  MUFU.EX2 R119, R71 ;  /* 0x0000004700777308 */ /* 0x0005f40000000800 */
[----:B------:R-:W1:Y:S10]  /*2a60*/  MUFU.EX2 R223, R223 ;  /* 0x000000df00df7308 */ /* 0x000e740000000800 */
[----:B------:R-:W-:Y:S01]  /*2a70*/  MUFU.EX2 R224, R224 ;  /* 0x000000e000e07308 */ /* 0x000fe20000000800 */
[----:B--2---:R-:W-:Y:S05]  /*2a80*/  F2FP.F16.F32.PACK_AB R71, R221, R220 ;  /* 0x000000dcdd47723e */ /* 0x004fea00000000ff */
[----:B------:R-:W-:Y:S04]  /*2a90*/  STS [R188+0x12000], R71 ;  /* 0x01200047bc007388 */ /* 0x000fe80000000800 */
[----:B------:R-:W-:Y:S01]  /*2aa0*/  MUFU.EX2 R225, R225 ;  /* 0x000000e100e17308 */ /* 0x000fe20000000800 */
[----:B-1----:R-:W-:Y:S05]  /*2ab0*/  F2FP.F16.F32.PACK_AB R75, R223, R222 ;  /* 0x000000dedf4b723e */ /* 0x002fea00000000ff */
[----:B------:R-:W-:Y:S04]  /*2ac0*/  STS [R188+0x12400], R75 ;  /* 0x0124004bbc007388 */ /* 0x000fe80000000800 */
[----:B------:R1:W2:Y:S10]  /*2ad0*/  MUFU.EX2 R133, R74 ;  /* 0x0000004a00857308 */ /* 0x0002b40000000800 */
[----:B------:R3:W-:Y:S10]  /*2ae0*/  MUFU.EX2 R134, R72 ;  /* 0x0000004800867308 */ /* 0x0007f40000000800 */
[----:B------:R-:W-:Y:S01]  /*2af0*/  MUFU.EX2 R232, R232 ;  /* 0x000000e800e87308 */ /* 0x000fe20000000800 */
[----:B-1----:R-:W-:Y:S02]  /*2b00*/  F2FP.F16.F32.PACK_AB R74, R227, R226 ;  /* 0x000000e2e34a723e */ /* 0x002fe400000000ff */
[----:B--2---:R-:W-:Y:S03]  /*2b10*/  F2FP.F16.F32.PACK_AB R26, R133, R118 ;  /* 0x00000076851a723e */ /* 0x004fe600000000ff */
[----:B------:R-:W-:Y:S04]  /*2b20*/  STS [R193+0x12400], R74 ;  /* 0x0124004ac1007388 */ /* 0x000fe80000000800 */
[----:B------:R-:W1:Y:S01]  /*2b30*/  MUFU.EX2 R233, R233 ;  /* 0x000000e900e97308 */ /* 0x000e620000000800 */
[----:B---3--:R-:W-:Y:S05]  /*2b40*/  F2FP.F16.F32.PACK_AB R72, R225, R224 ;  /* 0x000000e0e148723e */ /* 0x008fea00000000ff */
[----:B------:R-:W-:Y:S04]  /*2b50*/  STS [R193+0x12000], R72 ;  /* 0x01200048c1007388 */ /* 0x000fe80000000800 */
[----:B------:R-:W-:Y:S10]  /*2b60*/  MUFU.EX2 R234, R234 ;  /* 0x000000ea00ea7308 */ /* 0x000ff40000000800 */
[----:B------:R-:W2:Y:S01]  /*2b70*/  MUFU.EX2 R235, R235 ;  /* 0x000000eb00eb7308 */ /* 0x000ea20000000800 */
[----:B-1----:R-:W-:Y:S05]  /*2b80*/  F2FP.F16.F32.PACK_AB R69, R233, R232 ;  /* 0x000000e8e945723e */ /* 0x002fea00000000ff */
[----:B------:R-:W-:Y:S04]  /*2b90*/  STS [R192+0x10000], R69 ;  /* 0x01000045c0007388 */ /* 0x000fe80000000800 */
[----:B------:R-:W-:Y:S10]  /*2ba0*/  MUFU.EX2 R244, R244 ;  /* 0x000000f400f47308 */ /* 0x000ff40000000800 */
[----:B------:R-:W1:Y:S01]  /*2bb0*/  MUFU.EX2 R245, R245 ;  /* 0x000000f500f57308 */ /* 0x000e620000000800 */
[----:B--2---:R-:W-:Y:S05]  /*2bc0*/  F2FP.F16.F32.PACK_AB R73, R235, R234 ;  /* 0x000000eaeb49723e */ /* 0x004fea00000000ff */
[----:B------:R2:W-:Y:S04]  /*2bd0*/  STS [R192+0x10400], R73 ;  /* 0x01040049c0007388 */ /* 0x0005e80000000800 */
[----:B------:R-:W-:Y:S10]  /*2be0*/  MUFU.EX2 R246, R246 ;  /* 0x000000f600f67308 */ /* 0x000ff40000000800 */
[----:B------:R-:W3:Y:S01]  /*2bf0*/  MUFU.EX2 R247, R247 ;  /* 0x000000f700f77308 */ /* 0x000ee20000000800 */
[----:B-1----:R-:W-:Y:S05]  /*2c00*/  F2FP.F16.F32.PACK_AB R70, R245, R244 ;  /* 0x000000f4f546723e */ /* 0x002fea00000000ff */
[----:B------:R-:W-:Y:S04]  /*2c10*/  STS [R199+0x10000], R70 ;  /* 0x01000046c7007388 */ /* 0x000fe80000000800 */
[----:B------:R-:W-:Y:S01]  /*2c20*/  MUFU.EX2 R236, R236 ;  /* 0x000000ec00ec7308 */ /* 0x000fe20000000800 */
[----:B--2---:R-:W-:Y:S09]  /*2c30*/  F2FP.F16.F32.PACK_AB R73, R126, R7 ;  /* 0x000000077e49723e */ /* 0x004ff200000000ff */
[----:B------:R-:W1:Y:S01]  /*2c40*/  MUFU.EX2 R237, R237 ;  /* 0x000000ed00ed7308 */ /* 0x000e620000000800 */
[----:B---3--:R-:W-:Y:S05]  /*2c50*/  F2FP.F16.F32.PACK_AB R68, R247, R246 ;  /* 0x000000f6f744723e */ /* 0x008fea00000000ff */
[----:B------:R2:W-:Y:S04]  /*2c60*/  STS [R199+0x10400], R68 ;  /* 0x01040044c7007388 */ /* 0x0005e80000000800 */
[----:B------:R3:W-:Y:S10]  /*2c70*/  MUFU.EX2 R123, R13 ;  /* 0x0000000d007b7308 */ /* 0x0007f40000000800 */
[----:B------:R-:W-:Y:S01]  /*2c80*/  MUFU.EX2 R238, R238 ;  /* 0x000000ee00ee7308 */ /* 0x000fe20000000800 */
[----:B-1----:R-:W-:Y:S05]  /*2c90*/  F2FP.F16.F32.PACK_AB R71, R237, R236 ;  /* 0x000000eced47723e */ /* 0x002fea00000000ff */
[----:B------:R-:W-:Y:S04]  /*2ca0*/  STS [R192+0x12000], R71 ;  /* 0x01200047c0007388 */ /* 0x000fe80000000800 */
[----:B------:R-:W1:Y:S01]  /*2cb0*/  MUFU.EX2 R239, R239 ;  /* 0x000000ef00ef7308 */ /* 0x000e620000000800 */
[--C-:B---3--:R-:W-:Y:S01]  /*2cc0*/  FFMA.FTZ R13, R56, UR46, -R4.reuse ;  /* 0x0000002e380d7c23 */ /* 0x108fe20008010804 */
[----:B------:R-:W-:Y:S01]  /*2cd0*/  FFMA.FTZ R4, R61, UR46, -R4 ;  /* 0x0000002e3d047c23 */ /* 0x000fe20008010804 */
[--C-:B--2---:R-:W-:Y:S07]  /*2ce0*/  FFMA.FTZ R68, R62, UR46, -R128.reuse ;  /* 0x0000002e3e447c23 */ /* 0x104fee0008010880 */
[----:B------:R-:W-:Y:S01]  /*2cf0*/  MUFU.EX2 R240, R240 ;  /* 0x000000f000f07308 */ /* 0x000fe20000000800 */
[----:B------:R-:W-:Y:S09]  /*2d00*/  FFMA.FTZ R128, R63, UR46, -R128 ;  /* 0x0000002e3f807c23 */ /* 0x000ff20008010880 */
[----:B------:R-:W2:Y:S01]  /*2d10*/  MUFU.EX2 R241, R241 ;  /* 0x000000f100f17308 */ /* 0x000ea20000000800 */
[----:B-1----:R-:W-:Y:S05]  /*2d20*/  F2FP.F16.F32.PACK_AB R75, R239, R238 ;  /* 0x000000eeef4b723e */ /* 0x002fea00000000ff */
[----:B------:R1:W-:Y:S04]  /*2d30*/  STS [R192+0x12400], R75 ;  /* 0x0124004bc0007388 */ /* 0x0003e80000000800 */
[----:B------:R-:W-:Y:S10]  /*2d40*/  MUFU.EX2 R242, R242 ;  /* 0x000000f200f27308 */ /* 0x000ff40000000800 */
[----:B------:R-:W3:Y:S01]  /*2d50*/  MUFU.EX2 R243, R243 ;  /* 0x000000f300f37308 */ /* 0x000ee20000000800 */
[----:B--2---:R-:W-:Y:S05]  /*2d60*/  F2FP.F16.F32.PACK_AB R72, R241, R240 ;  /* 0x000000f0f148723e */ /* 0x004fea00000000ff */
[----:B------:R2:W-:Y:S04]  /*2d70*/  STS [R199+0x12000], R72 ;  /* 0x01200048c7007388 */ /* 0x0005e80000000800 */
[----:B------:R4:W4:Y:S01]  /*2d80*/  MUFU.EX2 R136, R13 ;  /* 0x0000000d00887308 */ /* 0x0009220000000800 */
[----:B-1----:R-:W-:Y:S09]  /*2d90*/  F2FP.F16.F32.PACK_AB R75, R6, R11 ;  /* 0x0000000b064b723e */ /* 0x002ff200000000ff */
[----:B------:R-:W-:Y:S01]  /*2da0*/  MUFU.EX2 R248, R248 ;  /* 0x000000f800f87308 */ /* 0x000fe20000000800 */
[----:B---3--:R-:W-:Y:S05]  /*2db0*/  F2FP.F16.F32.PACK_AB R69, R243, R242 ;  /* 0x000000f2f345723e */ /* 0x008fea00000000ff */
[----:B------:R-:W-:Y:S04]  /*2dc0*/  STS [R199+0x12400], R69 ;  /* 0x01240045c7007388 */ /* 0x000fe80000000800 */
[----:B------:R-:W1:Y:S01]  /*2dd0*/  MUFU.EX2 R251, R251 ;  /* 0x000000fb00fb7308 */ /* 0x000e620000000800 */
[--C-:B----4-:R-:W-:Y:S01]  /*2de0*/  FFMA.FTZ R13, R64, UR46, -R117.reuse ;  /* 0x0000002e400d7c23 */ /* 0x110fe20008010875 */
[----:B------:R-:W-:Y:S01]  /*2df0*/  FFMA.FTZ R117, R65, UR46, -R117 ;  /* 0x0000002e41757c23 */ /* 0x000fe20008010875 */
[----:B------:R-:W-:Y:S07]  /*2e00*/  F2FP.F16.F32.PACK_AB R22, R119, R136 ;  /* 0x000000887716723e */ /* 0x000fee00000000ff */
[----:B------:R-:W-:Y:S10]  /*2e10*/  MUFU.EX2 R250, R250 ;  /* 0x000000fa00fa7308 */ /* 0x000ff40000000800 */
[----:B------:R-:W3:Y:S01]  /*2e20*/  MUFU.EX2 R252, R252 ;  /* 0x000000fc00fc7308 */ /* 0x000ee20000000800 */
[----:B-1----:R-:W-:Y:S05]  /*2e30*/  F2FP.F16.F32.PACK_AB R74, R251, R248 ;  /* 0x000000f8fb4a723e */ /* 0x002fea00000000ff */
[----:B------:R-:W-:Y:S04]  /*2e40*/  STS [R189+0x10000], R74 ;  /* 0x0100004abd007388 */ /* 0x000fe80000000800 */
[----:B------:R-:W1:Y:S10]  /*2e50*/  MUFU.EX2 R130, R49 ;  /* 0x0000003100827308 */ /* 0x000e740000000800 */
[----:B------:R4:W-:Y:S01]  /*2e60*/  MUFU.EX2 R132, R13 ;  /* 0x0000000d00847308 */ /* 0x0009e20000000800 */
[----:B---3--:R-:W-:Y:S05]  /*2e70*/  F2FP.F16.F32.PACK_AB R70, R252, R250 ;  /* 0x000000fafc46723e */ /* 0x008fea00000000ff */
[----:B------:R3:W-:Y:S04]  /*2e80*/  STS [R189+0x10400], R70 ;  /* 0x01040046bd007388 */ /* 0x0007e80000000800 */
[----:B------:R-:W2:Y:S01]  /*2e90*/  MUFU.EX2 R9, R42 ;  /* 0x0000002a00097308 */ /* 0x000ea20000000800 */
[----:B-1----:R-:W-:Y:S05]  /*2ea0*/  F2FP.F16.F32.PACK_AB R71, R130, R123 ;  /* 0x0000007b8247723e */ /* 0x002fea00000000ff */
[----:B------:R1:W-:Y:S04]  /*2eb0*/  STS [R196+0x10000], R71 ;  /* 0x01000047c4007388 */ /* 0x0003e80000000800 */
[----:B------:R-:W1:Y:S01]  /*2ec0*/  MUFU.EX2 R138, R138 ;  /* 0x0000008a008a7308 */ /* 0x000e620000000800 */
[----:B----4-:R-:W-:Y:S05]  /*2ed0*/  F2FP.F16.F32.PACK_AB R13, R184, R125 ;  /* 0x0000007db80d723e */ /* 0x010fea00000000ff */
[----:B------:R-:W-:Y:S04]  /*2ee0*/  STS [R196+0x10400], R13 ;  /* 0x0104000dc4007388 */ /* 0x000fe80000000800 */
[----:B------:R4:W-:Y:S01]  /*2ef0*/  MUFU.EX2 R124, R68 ;  /* 0x00000044007c7308 */ /* 0x0009e20000000800 */
[----:B--2---:R-:W-:Y:S05]  /*2f00*/  F2FP.F16.F32.PACK_AB R72, R10, R9 ;  /* 0x000000090a48723e */ /* 0x004fea00000000ff */
[----:B------:R-:W-:Y:S01]  /*2f10*/  STS [R189+0x12400], R72 ;  /* 0x01240048bd007388 */ /* 0x000fe20000000800 */
[----:B---3--:R-:W-:Y:S03]  /*2f20*/  F2FP.F16.F32.PACK_AB R70, R129, R127 ;  /* 0x0000007f8146723e */ /* 0x008fe600000000ff */
[----:B------:R-:W2:Y:S01]  /*2f30*/  MUFU.EX2 R135, R4 ;  /* 0x0000000400877308 */ /* 0x000ea20000000800 */
[----:B-1----:R-:W-:Y:S05]  /*2f40*/  F2FP.F16.F32.PACK_AB R14, R139, R138 ;  /* 0x0000008a8b0e723e */ /* 0x002fea00000000ff */
[----:B------:R-:W-:Y:S04]  /*2f50*/  STS [R189+0x12000], R14 ;  /* 0x0120000ebd007388 */ /* 0x000fe80000000800 */
[----:B------:R-:W1:Y:S01]  /*2f60*/  MUFU.EX2 R8, R117 ;  /* 0x0000007500087308 */ /* 0x000e620000000800 */
[----:B----4-:R-:W-:Y:S01]  /*2f70*/  F2FP.F16.F32.PACK_AB R68, R137, R131 ;  /* 0x000000838944723e */ /* 0x010fe200000000ff */
[----:B------:R-:W-:Y:S04]  /*2f80*/  STS [R196+0x12000], R75 ;  /* 0x0120004bc4007388 */ /* 0x000fe80000000800 */
[----:B------:R-:W-:Y:S04]  /*2f90*/  STS [R196+0x12400], R73 ;  /* 0x01240049c4007388 */ /* 0x000fe80000000800 */
[----:B------:R-:W-:Y:S01]  /*2fa0*/  MUFU.EX2 R4, R66 ;  /* 0x0000004200047308 */ /* 0x000fe20000000800 */
[----:B--2---:R-:W-:Y:S01]  /*2fb0*/  F2FP.F16.F32.PACK_AB R29, R135, R134 ;  /* 0x00000086871d723e */ /* 0x004fe200000000ff */
[----:B------:R-:W-:Y:S04]  /*2fc0*/  STS [R195+0x10000], R70 ;  /* 0x01000046c3007388 */ /* 0x000fe80000000800 */
[----:B------:R-:W-:Y:S04]  /*2fd0*/  STS [R195+0x10400], R68 ;  /* 0x01040044c3007388 */ /* 0x000fe80000000800 */
[----:B------:R-:W2:Y:S01]  /*2fe0*/  MUFU.EX2 R120, R120 ;  /* 0x0000007800787308 */ /* 0x000ea20000000800 */
[----:B-1----:R-:W-:Y:S02]  /*2ff0*/  F2FP.F16.F32.PACK_AB R71, R8, R132 ;  /* 0x000000840847723e */ /* 0x002fe400000000ff */
[----:B------:R-:W-:Y:S03]  /*3000*/  LEA R117, R183, UR5, 0x1 ;  /* 0x00000005b7757c11 */ /* 0x000fe6000f8e08ff */
[----:B------:R-:W-:Y:S01]  /*3010*/  STS [R194+0x10000], R71 ;  /* 0x01000047c2007388 */ /* 0x000fe20000000800 */
[----:B------:R-:W-:Y:S03]  /*3020*/  IADD3 R116, R117, R182, RZ ;  /* 0x000000b675747210 */ /* 0x000fe60007ffe0ff */
[----:B------:R-:W1:Y:S01]  /*3030*/  MUFU.EX2 R128, R128 ;  /* 0x0000008000807308 */ /* 0x000e620000000800 */
[----:B--2---:R-:W-:Y:S05]  /*3040*/  F2FP.F16.F32.PACK_AB R69, R120, R4 ;  /* 0x000000047845723e */ /* 0x004fea00000000ff */
[----:B------:R-:W-:Y:S01]  /*3050*/  STS [R194+0x10400], R69 ;  /* 0x01040045c2007388 */ /* 0x000fe20000000800 */
[----:B-1----:R-:W-:Y:S03]  /*3060*/  F2FP.F16.F32.PACK_AB R33, R128, R124 ;  /* 0x0000007c8021723e */ /* 0x002fe600000000ff */
[----:B------:R-:W-:Y:S04]  /*3070*/  STS [R195+0x12000], R22 ;  /* 0x01200016c3007388 */ /* 0x000fe80000000800 */
[----:B------:R-:W-:Y:S04]  /*3080*/  STS [R195+0x12400], R26 ;  /* 0x0124001ac3007388 */ /* 0x000fe80000000800 */
[----:B------:R-:W-:Y:S04]  /*3090*/  STS [R194+0x12000], R29 ;  /* 0x0120001dc2007388 */ /* 0x000fe80000000800 */
[----:B------:R-:W-:Y:S04]  /*30a0*/  STS [R194+0x12400], R33 ;  /* 0x01240021c2007388 */ /* 0x000fe80000000800 */
[----:B------:R-:W1:Y:S08]  /*30b0*/  LDSM.16.M88.4 R72, [R117+0x4000] ;  /* 0x004000007548783b */ /* 0x000e700000000200 */
[----:B------:R-:W2:Y:S08]  /*30c0*/  LDSM.16.M88.4 R68, [R117+0x5000] ;  /* 0x005000007544783b */ /* 0x000eb00000000200 */
[----:B------:R-:W3:Y:S08]  /*30d0*/  LDSM.16.M88.4 R108, [R116+0x4000] ;  /* 0x00400000746c783b */ /* 0x000ef00000000200 */
        /* <DEDUP_REMOVED lines=22> */
[----:B------:R-:W-:Y:S01]  /*3240*/  FADD.FTZ R13, -R249, R13 ;  /* 0x0000000df90d7221 */ /* 0x000fe20000010100 */
[C---:B------:R-:W-:Y:S05]  /*3250*/  HMMA.16816.F32 R32, R112.reuse, R160, R32 ;  /* 0x000000a07020723c */ /* 0x040fea0000001820 */
[----:B------:R-:W-:Y:S01]  /*3260*/  FMUL.FTZ R217, R217, R13 ;  /* 0x0000000dd9d97220 */ /* 0x000fe20000410000 */
[-C--:B------:R-:W-:Y:S05]  /*3270*/  HMMA.16816.F32 R36, R112, R162.reuse, R36 ;  /* 0x000000a27024723c */ /* 0x080fea0000001824 */
[C---:B------:R-:W-:Y:S01]  /*3280*/  FADD.FTZ R12, -R249.reuse, R12 ;  /* 0x0000000cf90c7221 */ /* 0x040fe20000010100 */
[C---:B------:R-:W-:Y:S05]  /*3290*/  HMMA.16816.F32 R40, R108.reuse, R162, R40 ;  /* 0x000000a26c28723c */ /* 0x040fea0000001828 */
[C---:B------:R-:W-:Y:S01]  /*32a0*/  FADD.FTZ R13, -R249.reuse, R24 ;  /* 0x00000018f90d7221 */ /* 0x040fe20000010100 */
[-C--:B------:R-:W-:Y:S05]  /*32b0*/  HMMA.16816.F32 R44, R108, R164.reuse, R44 ;  /* 0x000000a46c2c723c */ /* 0x080fea000000182c */
[----:B------:R-:W-:Y:S01]  /*32c0*/  FADD.FTZ R25, -R249, R25 ;  /* 0x00000019f9197221 */ /* 0x000fe20000010100 */
[C---:B------:R-:W-:Y:S05]  /*32d0*/  HMMA.16816.F32 R48, R112.reuse, R164, R48 ;  /* 0x000000a47030723c */ /* 0x040fea0000001830 */
[----:B------:R-:W-:Y:S01]  /*32e0*/  FMUL.FTZ R216, R216, R12 ;  /* 0x0000000cd8d87220 */ /* 0x000fe20000410000 */
[-C--:B------:R-:W-:Y:S05]  /*32f0*/  HMMA.16816.F32 R52, R112, R166.reuse, R52 ;  /* 0x000000a67034723c */ /* 0x080fea0000001834 */
[----:B------:R-:W-:Y:S01]  /*3300*/  F2FP.F16.F32.PACK_AB R217, R217, R216 ;  /* 0x000000d8d9d9723e */ /* 0x000fe200000000ff */
[C---:B------:R-:W-:Y:S05]  /*3310*/  HMMA.16816.F32 R56, R108.reuse, R166, R56 ;  /* 0x000000a66c38723c */ /* 0x040fea0000001838 */
[C---:B------:R-:W-:Y:S01]  /*3320*/  FADD.FTZ R28, -R249.reuse, R28 ;  /* 0x0000001cf91c7221 */ /* 0x040fe20000010100 */
[-C--:B------:R-:W-:Y:S05]  /*3330*/  HMMA.16816.F32 R60, R108, R168.reuse, R60 ;  /* 0x000000a86c3c723c */ /* 0x080fea000000183c */
[----:B------:R-:W-:Y:S01]  /*3340*/  FADD.FTZ R29, -R249, R29 ;  /* 0x0000001df91d7221 */ /* 0x000fe20000010100 */
[C---:B------:R-:W-:Y:S05]  /*3350*/  HMMA.16816.F32 R64, R112.reuse, R168, R64 ;  /* 0x000000a87040723c */ /* 0x040fea0000001840 */
[----:B------:R-:W-:Y:S01]  /*3360*/  FMUL.FTZ R228, R228, R13 ;  /* 0x0000000de4e47220 */ /* 0x000fe20000410000 */
[-C--:B------:R-:W-:Y:S05]  /*3370*/  HMMA.16816.F32 R68, R112, R170.reuse, R68 ;  /* 0x000000aa7044723c */ /* 0x080fea0000001844 */
[----:B------:R-:W-:Y:S01]  /*3380*/  FMUL.FTZ R229, R229, R25 ;  /* 0x00000019e5e57220 */ /* 0x000fe20000410000 */
[----:B------:R-:W-:Y:S05]  /*3390*/  HMMA.16816.F32 R72, R108, R170, R72 ;  /* 0x000000aa6c48723c */ /* 0x000fea0000001848 */
[----:B------:R-:W-:Y:S01]  /*33a0*/  FMUL.FTZ R232, R232, R28 ;  /* 0x0000001ce8e87220 */ /* 0x000fe20000410000 */
[----:B------:R-:W-:Y:S01]  /*33b0*/  FMUL.FTZ R233, R233, R29 ;  /* 0x0000001de9e97220 */ /* 0x000fe20000410000 */
[----:B------:R-:W-:Y:S01]  /*33c0*/  F2FP.F16.F32.PACK_AB R228, R229, R228 ;  /* 0x000000e4e5e4723e */ /* 0x000fe200000000ff */
[C---:B------:R-:W-:Y:S03]  /*33d0*/  FADD.FTZ R216, -R249.reuse, R40 ;  /* 0x00000028f9d87221 */ /* 0x040fe60000010100 */
[----:B------:R-:W-:Y:S01]  /*33e0*/  FADD.FTZ R229, -R249, R44 ;  /* 0x0000002cf9e57221 */ /* 0x000fe20000010100 */
[----:B------:R-:W-:Y:S01]  /*33f0*/  F2FP.F16.F32.PACK_AB R233, R233, R232 ;  /* 0x000000e8e9e9723e */ /* 0x000fe200000000ff */
[----:B------:R-:W-:Y:S01]  /*3400*/  FMUL.FTZ R216, R244, R216 ;  /* 0x000000d8f4d87220 */ /* 0x000fe20000410000 */
[C---:B------:R-:W-:Y:S01]  /*3410*/  FADD.FTZ R232, -R249.reuse, R45 ;  /* 0x0000002df9e87221 */ /* 0x040fe20000010100 */
[----:B------:R-:W-:Y:S01]  /*3420*/  FMUL.FTZ R229, R248, R229 ;  /* 0x000000e5f8e57220 */ /* 0x000fe20000410000 */
[C---:B------:R-:W-:Y:S01]  /*3430*/  FADD.FTZ R41, -R249.reuse, R41 ;  /* 0x00000029f9297221 */ /* 0x040fe20000010100 */
[C---:B------:R-:W-:Y:S01]  /*3440*/  FADD.FTZ R244, -R249.reuse, R56 ;  /* 0x00000038f9f47221 */ /* 0x040fe20000010100 */
[C---:B------:R-:W-:Y:S01]  /*3450*/  FADD.FTZ R57, -R249.reuse, R57 ;  /* 0x00000039f9397221 */ /* 0x040fe20000010100 */
[C---:B------:R-:W-:Y:S01]  /*3460*/  FADD.FTZ R248, -R249.reuse, R60 ;  /* 0x0000003cf9f87221 */ /* 0x040fe20000010100 */
[----:B------:R-:W-:Y:S01]  /*3470*/  FADD.FTZ R61, -R249, R61 ;  /* 0x0000003df93d7221 */ /* 0x000fe20000010100 */
[----:B------:R-:W-:Y:S01]  /*3480*/  FMUL.FTZ R232, R251, R232 ;  /* 0x000000e8fbe87220 */ /* 0x000fe20000410000 */
[----:B------:R-:W-:Y:S01]  /*3490*/  FMUL.FTZ R245, R245, R41 ;  /* 0x00000029f5f57220 */ /* 0x000fe20000410000 */
[----:B------:R-:W-:Y:S01]  /*34a0*/  FMUL.FTZ R244, R123, R244 ;  /* 0x000000f47bf47220 */ /* 0x000fe20000410000 */
[C---:B------:R-:W-:Y:S01]  /*34b0*/  FADD.FTZ R72, -R249.reuse, R72 ;  /* 0x00000048f9487221 */ /* 0x040fe20000010100 */
[----:B------:R-:W-:Y:S01]  /*34c0*/  FADD.FTZ R73, -R249, R73 ;  /* 0x00000049f9497221 */ /* 0x000fe20000010100 */
        /* <DEDUP_REMOVED lines=8> */
[----:B------:R-:W-:Y:S01]  /*3550*/  FADD.FTZ R229, -R5, R14 ;  /* 0x0000000e05e57221 */ /* 0x000fe20000010100 */
[----:B------:R-:W-:Y:S01]  /*3560*/  F2FP.F16.F32.PACK_AB R73, R73, R72 ;  /* 0x000000484949723e */ /* 0x000fe200000000ff */
[----:B------:R-:W-:Y:S02]  /*3570*/  FADD.FTZ R72, -R5, R15 ;  /* 0x0000000f05487221 */ /* 0x000fe40000010100 */
[----:B------:R-:W-:Y:S01]  /*3580*/  F2FP.F16.F32.PACK_AB R248, R249, R248 ;  /* 0x000000f8f9f8723e */ /* 0x000fe200000000ff */
[----:B------:R-:W-:Y:S06]  /*3590*/  @!P2 BRA `(.L_x_128) ;  /* 0x000000000048a947 */ /* 0x000fec0003800000 */
[----:B------:R-:W1:Y:S01]  /*35a0*/  LDC R15, c[0x0][0x240] ;  /* 0x00009000ff0f7b82 */ /* 0x000e620000000800 */
[----:B------:R-:W-:Y:S04]  /*35b0*/  ULOP3.LUT UR42, UR39, 0x1, URZ, 0xc0, !UPT ;  /* 0x00000001272a7892 */ /* 0x000fe8000f8ec03f */
[----:B------:R-:W-:Y:S03]  /*35c0*/  UISETP.NE.U32.AND UP0, UPT, UR42, 0x1, UPT ;  /* 0x000000012a00788c */ /* 0x000fe6000bf05070 */
[----:B------:R-:W2:Y:S01]  /*35d0*/  LDC R13, c[0x0][0x244] ;  /* 0x00009100ff0d7b82 */ /* 0x000ea20000000800 */
[----:B------:R-:W-:Y:S06]  /*35e0*/  USEL UR42, UR17, 0x2000, !UP0 ;  /* 0x00002000112a7887 */ /* 0x000fec000c000000 */
[----:B------:R-:W-:Y:S02]  /*35f0*/  VIADD R209, R209, UR42 ;  /* 0x0000002ad1d17c36 */ /* 0x000fe40008000000 */
[----:B------:R-:W-:Y:S02]  /*3600*/  VIADD R175, R175, UR42 ;  /* 0x0000002aafaf7c36 */ /* 0x000fe40008000000 */
[----:B-1----:R-:W-:Y:S05]  /*3610*/  IMAD.U32 R25, R15, -0x80, RZ ;  /* 0xffffff800f197824 */ /* 0x002fea00078e00ff */
[C---:B------:R-:W-:Y:S04]  /*3620*/  LEA R214, P0, R25.reuse, R214, 0x1 ;  /* 0x000000d619d67211 */ /* 0x040fe800078008ff */
[----:B------:R-:W-:Y:S02]  /*3630*/  LEA.HI.X.SX32 R215, R25, R215, 0x1, P0 ;  /* 0x000000d719d77211 */ /* 0x000fe400000f0eff */
        /* <DEDUP_REMOVED lines=8> */
.L_x_128:
[----:B------:R-:W-:Y:S01]  /*36c0*/  STS [R188+0x8000], R217 ;  /* 0x008000d9bc007388 */ /* 0x000fe20000000800 */
[----:B-1----:R-:W-:Y:S01]  /*36d0*/  FADD.FTZ R13, -R5, R26 ;  /* 0x0000001a050d7221 */ /* 0x002fe20000010100 */
[----:B------:R-:W-:Y:S01]  /*36e0*/  FMUL.FTZ R229, R218, R229 ;  /* 0x000000e5dae57220 */ /* 0x000fe20000410000 */
[----:B------:R-:W-:Y:S01]  /*36f0*/  FMUL.FTZ R72, R219, R72 ;  /* 0x00000048db487220 */ /* 0x000fe20000410000 */
[C---:B------:R-:W-:Y:S01]  /*3700*/  FADD.FTZ R8, -R5.reuse, R27 ;  /* 0x0000001b05087221 */ /* 0x040fe20000010100 */
[----:B------:R-:W-:Y:S01]  /*3710*/  FMUL.FTZ R13, R230, R13 ;  /* 0x0000000de60d7220 */ /* 0x000fe20000410000 */
[C---:B------:R-:W-:Y:S01]  /*3720*/  FADD.FTZ R12, -R5.reuse, R31 ;  /* 0x0000001f050c7221 */ /* 0x040fe20000010100 */
[----:B------:R-:W-:Y:S01]  /*3730*/  FADD.FTZ R15, -R5, R30 ;  /* 0x0000001e050f7221 */ /* 0x000fe20000010100 */
[----:B------:R-:W-:Y:S01]  /*3740*/  FMUL.FTZ R8, R231, R8 ;  /* 0x00000008e7087220 */ /* 0x000fe20000410000 */
[----:B------:R-:W-:Y:S01]  /*3750*/  F2FP.F16.F32.PACK_AB R229, R72, R229 ;  /* 0x000000e548e5723e */ /* 0x000fe200000000ff */
[----:B------:R-:W-:Y:S01]  /*3760*/  FMUL.FTZ R12, R235, R12 ;  /* 0x0000000ceb0c7220 */ /* 0x000fe20000410000 */
[----:B------:R-:W-:Y:S01]  /*3770*/  FMUL.FTZ R15, R234, R15 ;  /* 0x0000000fea0f7220 */ /* 0x000fe20000410000 */
[C---:B------:R-:W-:Y:S01]  /*3780*/  FADD.FTZ R25, -R5.reuse, R42 ;  /* 0x0000002a05197221 */ /* 0x040fe20000010100 */
[----:B------:R-:W-:Y:S01]  /*3790*/  F2FP.F16.F32.PACK_AB R8, R8, R13 ;  /* 0x0000000d0808723e */ /* 0x000fe200000000ff */
[----:B------:R-:W-:Y:S01]  /*37a0*/  STS [R188+0x8400], R229 ;  /* 0x008400e5bc007388 */ /* 0x000fe20000000800 */
[----:B-----5:R-:W-:Y:S01]  /*37b0*/  FADD.FTZ R51, -R122, R51 ;  /* 0x000000337a337221 */ /* 0x020fe20000010100 */
[----:B------:R-:W-:Y:S01]  /*37c0*/  F2FP.F16.F32.PACK_AB R15, R12, R15 ;  /* 0x0000000f0c0f723e */ /* 0x000fe200000000ff */
[----:B------:R-:W-:Y:S01]  /*37d0*/  FMUL.FTZ R25, R246, R25 ;  /* 0x00000019f6197220 */ /* 0x000fe20000410000 */
[----:B------:R1:W-:Y:S01]  /*37e0*/  STS [R193+0x8400], R8 ;  /* 0x00840008c1007388 */ /* 0x0003e20000000800 */
[C---:B------:R-:W-:Y:S01]  /*37f0*/  FADD.FTZ R13, -R5.reuse, R46 ;  /* 0x0000002e050d7221 */ /* 0x040fe20000010100 */
[C---:B------:R-:W-:Y:S01]  /*3800*/  FADD.FTZ R47, -R5.reuse, R47 ;  /* 0x0000002f052f7221 */ /* 0x040fe20000010100 */
[C---:B------:R-:W-:Y:S01]  /*3810*/  FADD.FTZ R27, -R5.reuse, R74 ;  /* 0x0000004a051b7221 */ /* 0x040fe20000010100 */
[----:B------:R-:W-:Y:S01]  /*3820*/  STS [R193+0x8000], R228 ;  /* 0x008000e4c1007388 */ /* 0x000fe20000000800 */
[----:B------:R-:W-:Y:S01]  /*3830*/  FMUL.FTZ R13, R250, R13 ;  /* 0x0000000dfa0d7220 */ /* 0x000fe20000410000 */
        /* <DEDUP_REMOVED lines=8> */
[C---:B------:R-:W-:Y:S01]  /*38c0*/  FADD.FTZ R5, -R121.reuse, R16 ;  /* 0x0000001079057221 */ /* 0x040fe20000010100 */
[----:B------:R-:W-:Y:S01]  /*38d0*/  FADD.FTZ R4, -R121, R17 ;  /* 0x0000001179047221 */ /* 0x000fe20000010100 */
[----:B------:R-:W-:Y:S01]  /*38e0*/  F2FP.F16.F32.PACK_AB R252, R252, R13 ;  /* 0x0000000dfcfc723e */ /* 0x000fe200000000ff */
[----:B------:R-:W-:Y:S01]  /*38f0*/  FMUL.FTZ R137, R137, R12 ;  /* 0x0000000c89897220 */ /* 0x000fe20000410000 */
[C---:B------:R-:W-:Y:S01]  /*3900*/  FADD.FTZ R13, -R121.reuse, R20 ;  /* 0x00000014790d7221 */ /* 0x040fe20000010100 */
[C---:B------:R-:W-:Y:S01]  /*3910*/  FADD.FTZ R12, -R121.reuse, R21 ;  /* 0x00000015790c7221 */ /* 0x040fe20000010100 */
[C---:B------:R-:W-:Y:S01]  /*3920*/  FADD.FTZ R21, -R121.reuse, R36 ;  /* 0x0000002479157221 */ /* 0x040fe20000010100 */
[----:B------:R-:W-:Y:S01]  /*3930*/  FADD.FTZ R20, -R121, R37 ;  /* 0x0000002579147221 */ /* 0x000fe20000010100 */
[----:B------:R-:W-:Y:S01]  /*3940*/  FMUL.FTZ R5, R220, R5 ;  /* 0x00000005dc057220 */ /* 0x000fe20000410000 */
[----:B------:R-:W-:Y:S01]  /*3950*/  FMUL.FTZ R4, R221, R4 ;  /* 0x00000004dd047220 */ /* 0x000fe20000410000 */
        /* <DEDUP_REMOVED lines=9> */
[C---:B------:R-:W-:Y:S01]  /*39f0*/  FADD.FTZ R11, -R121.reuse, R64 ;  /* 0x00000040790b7221 */ /* 0x040fe20000010100 */
[C---:B------:R-:W-:Y:S01]  /*3a00*/  FADD.FTZ R6, -R121.reuse, R65 ;  /* 0x0000004179067221 */ /* 0x040fe20000010100 */
[----:B------:R-:W-:Y:S01]  /*3a10*/  F2FP.F16.F32.PACK_AB R12, R12, R13 ;  /* 0x0000000d0c0c723e */ /* 0x000fe200000000ff */
[C---:B------:R-:W-:Y:S01]  /*3a20*/  FADD.FTZ R13, -R121.reuse, R48 ;  /* 0x00000030790d7221 */ /* 0x040fe20000010100 */
[----:B------:R2:W-:Y:S01]  /*3a30*/  STS [R188+0xa000], R5 ;  /* 0x00a00005bc007388 */ /* 0x0005e20000000800 */
[----:B------:R-:W-:Y:S01]  /*3a40*/  F2FP.F16.F32.PACK_AB R20, R20, R21 ;  /* 0x000000151414723e */ /* 0x000fe200000000ff */
[----:B------:R-:W-:Y:S01]  /*3a50*/  FADD.FTZ R21, -R121, R68 ;  /* 0x0000004479157221 */ /* 0x000fe20000010100 */
[----:B------:R-:W-:Y:S01]  /*3a60*/  FMUL.FTZ R11, R136, R11 ;  /* 0x0000000b880b7220 */ /* 0x000fe20000410000 */
[----:B------:R-:W-:Y:S01]  /*3a70*/  FMUL.FTZ R6, R119, R6 ;  /* 0x0000000677067220 */ /* 0x000fe20000410000 */
[C---:B------:R-:W-:Y:S01]  /*3a80*/  FADD.FTZ R4, -R121.reuse, R49 ;  /* 0x0000003179047221 */ /* 0x040fe20000010100 */
[----:B-1----:R-:W-:Y:S01]  /*3a90*/  FADD.FTZ R8, -R121, R69 ;  /* 0x0000004579087221 */ /* 0x002fe20000010100 */
[----:B------:R-:W-:Y:S01]  /*3aa0*/  FMUL.FTZ R21, R134, R21 ;  /* 0x0000001586157220 */ /* 0x000fe20000410000 */
[----:B------:R-:W-:Y:S01]  /*3ab0*/  FMUL.FTZ R13, R138, R13 ;  /* 0x0000000d8a0d7220 */ /* 0x000fe20000410000 */
[----:B------:R-:W-:Y:S01]  /*3ac0*/  FMUL.FTZ R4, R139, R4 ;  /* 0x000000048b047220 */ /* 0x000fe20000410000 */
[----:B------:R-:W-:Y:S01]  /*3ad0*/  FMUL.FTZ R8, R135, R8 ;  /* 0x0000000887087220 */ /* 0x000fe20000410000 */
[----:B------:R-:W-:Y:S01]  /*3ae0*/  F2FP.F16.F32.PACK_AB R24, R6, R11 ;  /* 0x0000000b0618723e */ /* 0x000fe200000000ff */
[C---:B------:R-:W-:Y:S01]  /*3af0*/  FADD.FTZ R11, -R122.reuse, R18 ;  /* 0x000000127a0b7221 */ /* 0x040fe20000010100 */
[----:B------:R-:W-:Y:S01]  /*3b00*/  FADD.FTZ R6, -R122, R19 ;  /* 0x000000137a067221 */ /* 0x000fe20000010100 */
[----:B------:R-:W-:Y:S01]  /*3b10*/  F2FP.F16.F32.PACK_AB R4, R4, R13 ;  /* 0x0000000d0404723e */ /* 0x000fe200000000ff */
[----:B------:R-:W-:Y:S01]  /*3b20*/  FADD.FTZ R13, -R122, R22 ;  /* 0x000000167a0d7221 */ /* 0x000fe20000010100 */
[----:B------:R-:W-:Y:S01]  /*3b30*/  F2FP.F16.F32.PACK_AB R29, R8, R21 ;  /* 0x00000015081d723e */ /* 0x000fe200000000ff */
[----:B------:R-:W-:Y:S01]  /*3b40*/  FADD.FTZ R8, -R122, R23 ;  /* 0x000000177a087221 */ /* 0x000fe20000010100 */
[----:B------:R-:W-:Y:S01]  /*3b50*/  FMUL.FTZ R11, R222, R11 ;  /* 0x0000000bde0b7220 */ /* 0x000fe20000410000 */
[----:B------:R-:W-:Y:S01]  /*3b60*/  FMUL.FTZ R6, R223, R6 ;  /* 0x00000006df067220 */ /* 0x000fe20000410000 */
[C---:B------:R-:W-:Y:S01]  /*3b70*/  FADD.FTZ R17, -R121.reuse, R32 ;  /* 0x0000002079117221 */ /* 0x040fe20000010100 */
[----:B------:R-:W-:Y:S01]  /*3b80*/  FADD.FTZ R16, -R121, R33 ;  /* 0x0000002179107221 */ /* 0x000fe20000010100 */
[----:B------:R-:W-:Y:S01]  /*3b90*/  FMUL.FTZ R13, R226, R13 ;  /* 0x0000000de20d7220 */ /* 0x000fe20000410000 */
[----:B------:R-:W-:Y:S01]  /*3ba0*/  FMUL.FTZ R8, R227, R8 ;  /* 0x00000008e3087220 */ /* 0x000fe20000410000 */
[----:B------:R-:W-:Y:S01]  /*3bb0*/  F2FP.F16.F32.PACK_AB R11, R6, R11 ;  /* 0x0000000b060b723e */ /* 0x000fe200000000ff */
[----:B------:R-:W-:Y:S01]  /*3bc0*/  FMUL.FTZ R17, R236, R17 ;  /* 0x00000011ec117220 */ /* 0x000fe20000410000 */
[----:B------:R-:W-:Y:S01]  /*3bd0*/  FMUL.FTZ R16, R237, R16 ;  /* 0x00000010ed107220 */ /* 0x000fe20000410000 */
[----:B------:R-:W-:Y:S01]  /*3be0*/  FMUL.FTZ R51, R10, R51 ;  /* 0x000000330a337220 */ /* 0x000fe20000410000 */
[----:B------:R-:W-:Y:S01]  /*3bf0*/  F2FP.F16.F32.PACK_AB R8, R8, R13 ;  /* 0x0000000d0808723e */ /* 0x000fe200000000ff */
[----:B------:R-:W-:Y:S01]  /*3c00*/  STS [R188+0xa400], R11 ;  /* 0x00a4000bbc007388 */ /* 0x000fe20000000800 */
[----:B------:R-:W-:Y:S01]  /*3c10*/  FMUL.FTZ R14, R247, R14 ;  /* 0x0000000ef70e7220 */ /* 0x000fe20000410000 */
[----:B------:R-:W-:Y:S01]  /*3c20*/  F2FP.F16.F32.PACK_AB R17, R16, R17 ;  /* 0x000000111011723e */ /* 0x000fe200000000ff */
[C---:B------:R-:W-:Y:S01]  /*3c30*/  FADD.FTZ R16, -R122.reuse, R35 ;  /* 0x000000237a107221 */ /* 0x040fe20000010100 */
[----:B------:R-:W-:Y:S01]  /*3c40*/  STS [R193+0xa000], R12 ;  /* 0x00a0000cc1007388 */ /* 0x000fe20000000800 */
[----:B------:R-:W-:Y:S01]  /*3c50*/  FADD.FTZ R19, -R122, R34 ;  /* 0x000000227a137221 */ /* 0x000fe20000010100 */
[----:B------:R-:W-:Y:S01]  /*3c60*/  F2FP.F16.F32.PACK_AB R14, R14, R25 ;  /* 0x000000190e0e723e */ /* 0x000fe200000000ff */
[----:B------:R-:W-:Y:S01]  /*3c70*/  FMUL.FTZ R16, R239, R16 ;  /* 0x00000010ef107220 */ /* 0x000fe20000410000 */
[----:B------:R-:W-:Y:S01]  /*3c80*/  STS [R193+0xa400], R8 ;  /* 0x00a40008c1007388 */ /* 0x000fe20000000800 */
[----:B------:R-:W-:Y:S01]  /*3c90*/  FMUL.FTZ R19, R238, R19 ;  /* 0x00000013ee137220 */ /* 0x000fe20000410000 */
[C---:B--2---:R-:W-:Y:S01]  /*3ca0*/  FADD.FTZ R5, -R122.reuse, R38 ;  /* 0x000000267a057221 */ /* 0x044fe20000010100 */
[----:B------:R-:W-:Y:S01]  /*3cb0*/  FADD.FTZ R18, -R122, R39 ;  /* 0x000000277a127221 */ /* 0x000fe20000010100 */
[----:B------:R-:W-:Y:S01]  /*3cc0*/  STS [R192+0x8000], R233 ;  /* 0x008000e9c0007388 */ /* 0x000fe20000000800 */
[----:B------:R-:W-:Y:S01]  /*3cd0*/  F2FP.F16.F32.PACK_AB R53, R53, R52 ;  /* 0x000000343535723e */ /* 0x000fe200000000ff */
[----:B------:R-:W-:Y:S01]  /*3ce0*/  FMUL.FTZ R5, R242, R5 ;  /* 0x00000005f2057220 */ /* 0x000fe20000410000 */
[----:B------:R-:W-:Y:S01]  /*3cf0*/  F2FP.F16.F32.PACK_AB R19, R16, R19 ;  /* 0x000000131013723e */ /* 0x000fe200000000ff */
[----:B------:R-:W-:Y:S01]  /*3d00*/  STS [R192+0x8400], R15 ;  /* 0x0084000fc0007388 */ /* 0x000fe20000000800 */
[----:B------:R-:W-:Y:S01]  /*3d10*/  FMUL.FTZ R18, R243, R18 ;  /* 0x00000012f3127220 */ /* 0x000fe20000410000 */
[----:B------:R-:W-:Y:S01]  /*3d20*/  LEA R52, R181, UR5, 0x1 ;  /* 0x00000005b5347c11 */ /* 0x000fe2000f8e08ff */
[----:B------:R-:W-:Y:S01]  /*3d30*/  FMUL.FTZ R120, R120, R75 ;  /* 0x0000004b78787220 */ /* 0x000fe20000410000 */
[----:B------:R-:W-:Y:S01]  /*3d40*/  STS [R199+0x8000], R216 ;  /* 0x008000d8c7007388 */ /* 0x000fe20000000800 */
[----:B------:R-:W-:Y:S01]  /*3d50*/  FADD.FTZ R6, -R122, R67 ;  /* 0x000000437a067221 */ /* 0x000fe20000010100 */
[----:B------:R-:W-:Y:S01]  /*3d60*/  F2FP.F16.F32.PACK_AB R18, R18, R5 ;  /* 0x000000051212723e */ /* 0x000fe200000000ff */
[----:B------:R-:W-:Y:S01]  /*3d70*/  FMUL.FTZ R58, R125, R58 ;  /* 0x0000003a7d3a7220 */ /* 0x000fe20000410000 */
[----:B------:R-:W-:Y:S01]  /*3d80*/  STS [R199+0x8400], R14 ;  /* 0x0084000ec7007388 */ /* 0x000fe20000000800 */
[----:B------:R-:W-:Y:S01]  /*3d90*/  FMUL.FTZ R59, R184, R59 ;  /* 0x0000003bb83b7220 */ /* 0x000fe20000410000 */
[C---:B------:R-:W-:Y:S01]  /*3da0*/  FADD.FTZ R50, -R122.reuse, R50 ;  /* 0x000000327a327221 */ /* 0x040fe20000010100 */
[C---:B------:R-:W-:Y:S01]  /*3db0*/  FADD.FTZ R54, -R122.reuse, R54 ;  /* 0x000000367a367221 */ /* 0x040fe20000010100 */
[----:B------:R-:W-:Y:S01]  /*3dc0*/  STS [R192+0xa000], R17 ;  /* 0x00a00011c0007388 */ /* 0x000fe20000000800 */
[----:B------:R-:W-:Y:S01]  /*3dd0*/  FADD.FTZ R55, -R122, R55 ;  /* 0x000000377a377221 */ /* 0x000fe20000010100 */
[----:B------:R-:W-:Y:S01]  /*3de0*/  FMUL.FTZ R50, R9, R50 ;  /* 0x0000003209327220 */ /* 0x000fe20000410000 */
[----:B------:R-:W-:Y:S01]  /*3df0*/  F2FP.F16.F32.PACK_AB R59, R59, R58 ;  /* 0x0000003a3b3b723e */ /* 0x000fe200000000ff */
[----:B------:R-:W-:Y:S01]  /*3e00*/  STS [R192+0xa400], R19 ;  /* 0x00a40013c0007388 */ /* 0x000fe20000000800 */
[----:B------:R-:W-:Y:S01]  /*3e10*/  FMUL.FTZ R54, R7, R54 ;  /* 0x0000003607367220 */ /* 0x000fe20000410000 */
[----:B------:R-:W-:Y:S01]  /*3e20*/  FMUL.FTZ R55, R126, R55 ;  /* 0x000000377e377220 */ /* 0x000fe20000410000 */
[----:B------:R-:W-:Y:S01]  /*3e30*/  F2FP.F16.F32.PACK_AB R50, R51, R50 ;  /* 0x000000323332723e */ /* 0x000fe200000000ff */
[----:B------:R-:W-:Y:S01]  /*3e40*/  STS [R199+0xa000], R20 ;  /* 0x00a00014c7007388 */ /* 0x000fe20000000800 */
[----:B------:R-:W-:Y:S01]  /*3e50*/  FMUL.FTZ R62, R131, R62 ;  /* 0x0000003e833e7220 */ /* 0x000fe20000410000 */
[----:B------:R-:W-:Y:S01]  /*3e60*/  FADD.FTZ R7, -R122, R66 ;  /* 0x000000427a077221 */ /* 0x000fe20000010100 */
[----:B------:R-:W-:Y:S01]  /*3e70*/  F2FP.F16.F32.PACK_AB R55, R55, R54 ;  /* 0x000000363737723e */ /* 0x000fe200000000ff */
[----:B------:R-:W-:Y:S01]  /*3e80*/  STS [R199+0xa400], R18 ;  /* 0x00a40012c7007388 */ /* 0x000fe20000000800 */
[----:B------:R-:W-:Y:S01]  /*3e90*/  FMUL.FTZ R6, R133, R6 ;  /* 0x0000000685067220 */ /* 0x000fe20000410000 */
[----:B------:R-:W-:Y:S01]  /*3ea0*/  F2FP.F16.F32.PACK_AB R62, R137, R62 ;  /* 0x0000003e893e723e */ /* 0x000fe200000000ff */
        /* <DEDUP_REMOVED lines=8> */
[----:B------:R-:W-:Y:S01]  /*3f30*/  F2FP.F16.F32.PACK_AB R28, R6, R7 ;  /* 0x00000007061c723e */ /* 0x000fe200000000ff */
[----:B------:R-:W-:Y:S03]  /*3f40*/  STS [R196+0x8000], R251 ;  /* 0x008000fbc4007388 */ /* 0x000fe60000000800 */
[----:B------:R-:W-:Y:S01]  /*3f50*/  F2FP.F16.F32.PACK_AB R31, R128, R9 ;  /* 0x00000009801f723e */ /* 0x000fe200000000ff */
        /* <DEDUP_REMOVED lines=12> */
[----:B------:R-:W-:Y:S01]  /*4020*/  STS [R194+0xa400], R31 ;  /* 0x00a4001fc2007388 */ /* 0x000fe20000000800 */
[----:B------:R-:W-:Y:S06]  /*4030*/  BAR.SYNC.DEFER_BLOCKING 0x0 ;  /* 0x0000000000007b1d */ /* 0x000fec0000010000 */
        /* <DEDUP_REMOVED lines=53> */
[-C--:B--2---:R-:W-:Y:S05]  /*4390*/  HMMA.16816.F32 R76, R16, R20.reuse, R76 ;  /* 0x00000014104c723c */ /* 0x084fea000000184c */
[----:B------:R-:W-:Y:S01]  /*43a0*/  IMAD R5, R204, UR45, RZ ;  /* 0x0000002dcc057c24 */ /* 0x000fe2000f8e02ff */
[C---:B------:R-:W-:Y:S05]  /*43b0*/  HMMA.16816.F32 R80, R24.reuse, R20, R80 ;  /* 0x000000141850723c */ /* 0x040fea0000001850 */
[----:B------:R-:W-:Y:S01]  /*43c0*/  LEA R5, -R5, RZ, 0x7 ;  /* 0x000000ff05057211 */ /* 0x000fe200078e39ff */
[-C--:B------:R-:W-:Y:S05]  /*43d0*/  HMMA.16816.F32 R84, R24, R22.reuse, R84 ;  /* 0x000000161854723c */ /* 0x080fea0000001854 */
[C---:B------:R-:W-:Y:S01]  /*43e0*/  LEA R210, P0, R5.reuse, R210, 0x2 ;  /* 0x000000d205d27211 */ /* 0x040fe200078010ff */
[----:B------:R-:W-:Y:S05]  /*43f0*/  HMMA.16816.F32 R88, R16, R22, R88 ;  /* 0x000000161058723c */ /* 0x000fea0000001858 */
[----:B------:R-:W-:Y:S01]  /*4400*/  LEA.HI.X.SX32 R211, R5, R211, 0x2, P0 ;  /* 0x000000d305d37211 */ /* 0x000fe200000f16ff */
[----:B------:R-:W-:Y:S07]  /*4410*/  @!UPT UIADD3 URZ, URZ, URZ, URZ ;  /* 0x0000003f3f3ff290 */ /* 0x000fee000fffe03f */
[----:B------:R-:W-:Y:S11]  /*4420*/  @!P2 BRA `(.L_x_129) ;  /* 0x000000000074a947 */ /* 0x000ff60003800000 */
[----:B------:R-:W1:Y:S01]  /*4430*/  S2R R7, SR_TID.X ;  /* 0x0000000000077919 */ /* 0x000e620000002100 */
[----:B------:R-:W2:Y:S08]  /*4440*/  LDC R11, c[0x0][0x420] ;  /* 0x00010800ff0b7b82 */ /* 0x000eb00000000800 */
[----:B------:R-:W3:Y:S01]  /*4450*/  LDC R9, c[0x0][0x424] ;  /* 0x00010900ff097b82 */ /* 0x000ee20000000800 */
[----:B-1----:R-:W-:Y:S01]  /*4460*/  SHF.R.S32.HI R6, RZ, 0x1f, R7 ;  /* 0x0000001fff067819 */ /* 0x002fe20000011407 */
[----:B--2---:R-:W-:Y:S03]  /*4470*/  IMAD.U32 R13, R11, -0x80, RZ ;  /* 0xffffff800b0d7824 */ /* 0x004fe600078e00ff */
[CC--:B------:R-:W-:Y:S02]  /*4480*/  LEA.HI R5, R6.reuse, R7.reuse, RZ, 0x3 ;  /* 0x0000000706057211 */ /* 0x0c0fe400078f18ff */
[----:B------:R-:W-:Y:S02]  /*4490*/  LEA.HI R6, R6, R7, RZ, 0x2 ;  /* 0x0000000706067211 */ /* 0x000fe400078f10ff */
[----:B------:R-:W-:Y:S02]  /*44a0*/  SHF.R.S32.HI R5, RZ, 0x3, R5 ;  /* 0x00000003ff057819 */ /* 0x000fe40000011405 */
[----:B------:R-:W-:Y:S02]  /*44b0*/  LEA.HI R6, R6, R187, RZ, 0x1 ;  /* 0x000000bb06067211 */ /* 0x000fe400078f08ff */
[----:B------:R-:W-:Y:S01]  /*44c0*/  LEA R212, P0, R13, R212, 0x1 ;  /* 0x000000d40dd47211 */ /* 0x000fe200078008ff */
[----:B------:R-:W-:Y:S01]  /*44d0*/  IMAD.SHL.U32 R5, R5, 0x40, RZ ;  /* 0x0000004005057824 */ /* 0x000fe200078e00ff */
[----:B------:R-:W-:Y:S02]  /*44e0*/  LOP3.LUT R6, R6, 0x7fffffe, RZ, 0xc0, !PT ;  /* 0x07fffffe06067812 */ /* 0x000fe400078ec0ff */
[----:B------:R-:W-:Y:S02]  /*44f0*/  LEA.HI.X.SX32 R213, R13, R213, 0x1, P0 ;  /* 0x000000d50dd57211 */ /* 0x000fe400000f0eff */
[----:B------:R-:W-:Y:S02]  /*4500*/  LOP3.LUT R5, R5, 0xc0, RZ, 0xc0, !PT ;  /* 0x000000c005057812 */ /* 0x000fe400078ec0ff */
[----:B------:R-:W-:Y:S02]  /*4510*/  LEA R8, P0, R11, R212, 0x7 ;  /* 0x000000d40b087211 */ /* 0x000fe400078038ff */
[----:B------:R-:W-:Y:S02]  /*4520*/  LOP3.LUT R7, R5, 0x18, R190, 0xf8, !PT ;  /* 0x0000001805077812 */ /* 0x000fe400078ef8be */
[----:B------:R-:W-:Y:S01]  /*4530*/  SHF.R.U32.HI R4, RZ, 0x3, R5 ;  /* 0x00000003ff047819 */ /* 0x000fe20000011605 */
[----:B------:R-:W-:Y:S01]  /*4540*/  IMAD.IADD R5, R187, 0x1, -R6 ;  /* 0x00000001bb057824 */ /* 0x000fe200078e0a06 */
[----:B---3--:R-:W-:Y:S02]  /*4550*/  LEA.HI.X R9, R11, R213, R9, 0x7, P0 ;  /* 0x000000d50b097211 */ /* 0x008fe400000f3c09 */
[----:B------:R-:W-:Y:S01]  /*4560*/  LOP3.LUT R4, R7, R4, RZ, 0x3c, !PT ;  /* 0x0000000407047212 */ /* 0x000fe200078e3cff */
[----:B------:R-:W-:Y:S04]  /*4570*/  IMAD R5, R186, 0x8, R5 ;  /* 0x00000008ba057824 */ /* 0x000fe800078e0205 */
[----:B------:R-:W-:Y:S05]  /*4580*/  IMAD.U32 R4, R5, 0x20, R4 ;  /* 0x0000002005047824 */ /* 0x000fea00078e0004 */
[----:B------:R-:W-:Y:S05]  /*4590*/  LEA R7, R4, UR5, 0x1 ;  /* 0x0000000504077c11 */ /* 0x000fea000f8e08ff */
[----:B------:R-:W-:Y:S01]  /*45a0*/  @!PT LDS RZ, [RZ] ;  /* 0x00000000fffff984 */ /* 0x000fe20000000800 */
[----:B------:R-:W-:Y:S01]  /*45b0*/  @!PT LDS RZ, [RZ] ;  /* 0x00000000fffff984 */ /* 0x000fe20000000800 */
[----:B------:R-:W-:Y:S01]  /*45c0*/  @!PT LDS RZ, [RZ] ;  /* 0x00000000fffff984 */ /* 0x000fe20000000800 */
[----:B------:R1:W-:Y:S05]  /*45d0*/  LDGSTS.E.BYPASS.LTC128B.128 [R7+0x4000], desc[UR20][R212.64] ;  /* 0x04000000d4077fae */ /* 0x0003ea000b901d54 */
[----:B------:R1:W-:Y:S05]  /*45e0*/  LDGSTS.E.BYPASS.LTC128B.128 [R7+0x5000], desc[UR20][R8.64] ;  /* 0x0500000008077fae */ /* 0x0003ea000b901d54 */
[----:B------:R-:W0:Y:S02]  /*45f0*/  LDGDEPBAR ;  /* 0x00000000000079af */ /* 0x000e240000000000 */
.L_x_129:
[----:B------:R-:W-:Y:S01]  /*4600*/  LDSM.16.M88.4 R20, [R179] ;  /* 0x00000000b314783b */ /* 0x000fe20000000200 */
[----:B------:R-:W-:Y:S03]  /*4610*/  ULOP3.LUT UR42, UR39, 0x1, URZ, 0xc0, !UPT ;  /* 0x00000001272a7892 */ /* 0x000fe6000f8ec03f */
[----:B------:R-:W1:Y:S01]  /*4620*/  LDSM.16.MT88.4 R16, [R52+0x6000] ;  /* 0x006000003410783b */ /* 0x000e620000004200 */
[----:B------:R-:W-:Y:S02]  /*4630*/  UISETP.NE.U32.AND UP0, UPT, UR42, 0x1, UPT ;  /* 0x000000012a00788c */ /* 0x000fe4000bf05070 */
[----:B------:R-:W-:Y:S01]  /*4640*/  UIADD3 UR42, UR39, -0x1, URZ ;  /* 0xffffffff272a7890 */ /* 0x000fe2000fffe03f */
[----:B------:R-:W2:Y:S04]  /*4650*/  LDSM.16.M88.4 R12, [R179+0x2000] ;  /* 0x00200000b30c783b */ /* 0x000ea80000000200 */
[----:B------:R-:W-:Y:S04]  /*4660*/  LDSM.16.M88.4 R24, [R178] ;  /* 0x00000000b218783b */ /* 0x000fe80000000200 */
        /* <DEDUP_REMOVED lines=37> */
[----:B------:R-:W-:Y:S04]  /*48c0*/  LDSM.16.MT88.4 R28, [R52+0x7c00] ;  /* 0x007c0000341c783b */ /* 0x000fe80000004200 */
[----:B------:R-:W4:Y:S01]  /*48d0*/  LDSM.16.M88.4 R24, [R3+0x4000] ;  /* 0x004000000318783b */ /* 0x000f220000000200 */
[-C--:B------:R-:W-:Y:S06]  /*48e0*/  HMMA.16816.F32 R4, R36, R40.reuse, R4 ;  /* 0x000000282404723c */ /* 0x080fec0000001804 */
[C---:B-1----:R-:W-:Y:S06]  /*48f0*/  HMMA.16816.F32 R8, R32.reuse, R40, R8 ;  /* 0x000000282008723c */ /* 0x042fec0000001808 */
[-C--:B------:R-:W-:Y:S01]  /*4900*/  HMMA.16816.F32 R12, R32, R42.reuse, R12 ;  /* 0x0000002a200c723c */ /* 0x080fe2000000180c */
[----:B------:R-:W1:Y:S01]  /*4910*/  LDSM.16.M88.4 R32, [R3+0x6000] ;  /* 0x006000000320783b */ /* 0x000e620000000200 */
[----:B------:R-:W-:Y:S04]  /*4920*/  IMAD.U32 R41, RZ, RZ, UR41 ;  /* 0x00000029ff297e24 */ /* 0x000fe8000f8e00ff */
[----:B------:R-:W-:Y:S06]  /*4930*/  HMMA.16816.F32 R16, R36, R42, R16 ;  /* 0x0000002a2410723c */ /* 0x000fec0000001810 */
[-C--:B--2---:R-:W-:Y:S01]  /*4940*/  HMMA.16816.F32 R4, R20, R48.reuse, R4 ;  /* 0x000000301404723c */ /* 0x084fe20000001804 */
[----:B------:R-:W-:Y:S04]  /*4950*/  IMAD.U32 R39, RZ, RZ, UR40 ;  /* 0x00000028ff277e24 */ /* 0x000fe8000f8e00ff */
[----:B------:R-:W-:Y:S01]  /*4960*/  @P2 IADD3 R36, P0, R201, UR8, RZ ;  /* 0x00000008c9242c10 */ /* 0x000fe2000ff1e0ff */
[C---:B---3--:R-:W-:Y:S01]  /*4970*/  HMMA.16816.F32 R8, R44.reuse, R48, R8 ;  /* 0x000000302c08723c */ /* 0x048fe20000001808 */
[----:B------:R-:W-:Y:S04]  /*4980*/  @UP2 UIADD3 UR8, UP1, UR8, -0x200, URZ ;  /* 0xfffffe0008082890 */ /* 0x000fe8000ff3e03f */
[----:B------:R-:W-:Y:S01]  /*4990*/  @P2 IADD3.X R37, R200, UR9, RZ, P0, !PT ;  /* 0x00000009c8252c10 */ /* 0x000fe200087fe4ff */
[-C--:B------:R-:W-:Y:S01]  /*49a0*/  HMMA.16816.F32 R12, R44, R50.reuse, R12 ;  /* 0x000000322c0c723c */ /* 0x080fe2000000180c */
[----:B------:R-:W-:Y:S03]  /*49b0*/  @UP2 UIADD3.X UR9, UR9, -0x1, URZ, UP1, !UPT ;  /* 0xffffffff09092890 */ /* 0x000fe60008ffe43f */
[----:B------:R-:W5:Y:S02]  /*49c0*/  @P2 LDG.E R208, desc[UR20][R36.64] ;  /* 0x0000001424d02981 */ /* 0x000f64000c1e1900 */
[----:B------:R-:W-:Y:S02]  /*49d0*/  HMMA.16816.F32 R16, R20, R50, R16 ;  /* 0x000000321410723c */ /* 0x000fe40000001810 */
[----:B------:R-:W-:Y:S04]  /*49e0*/  LDSM.16.MT88.4 R20, [R180+0xc000] ;  /* 0x00c00000b414783b */ /* 0x000fe80000004200 */
[-C--:B----4-:R-:W-:Y:S01]  /*49f0*/  HMMA.16816.F32 R4, R24, R28.reuse, R4 ;  /* 0x0000001c1804723c */ /* 0x090fe20000001804 */
[----:B------:R-:W5:Y:S04]  /*4a00*/  @P2 LDG.E R207, desc[UR20][R36.64+0x20] ;  /* 0x0000201424cf2981 */ /* 0x000f68000c1e1900 */
[----:B------:R-:W5:Y:S01]  /*4a10*/  @P2 LDG.E R206, desc[UR20][R36.64+0x100] ;  /* 0x0001001424ce2981 */ /* 0x000f62000c1e1900 */
[C---:B-1----:R-:W-:Y:S03]  /*4a20*/  HMMA.16816.F32 R8, R32.reuse, R28, R8 ;  /* 0x0000001c2008723c */ /* 0x042fe60000001808 */
[----:B------:R1:W5:Y:S03]  /*4a30*/  @P2 LDG.E R205, desc[UR20][R36.64+0x120] ;  /* 0x0001201424cd2981 */ /* 0x000366000c1e1900 */
[-C--:B------:R-:W-:Y:S01]  /*4a40*/  HMMA.16816.F32 R12, R32, R30.reuse, R12 ;  /* 0x0000001e200c723c */ /* 0x080fe2000000180c */
[----:B------:R-:W-:Y:S05]  /*4a50*/  IMAD.U32 R29, RZ, RZ, UR44 ;  /* 0x0000002cff1d7e24 */ /* 0x000fea000f8e00ff */
[----:B------:R-:W-:Y:S01]  /*4a60*/  HMMA.16816.F32 R16, R24, R30, R16 ;  /* 0x0000001e1810723c */ /* 0x000fe20000001810 */
[----:B------:R-:W-:Y:S04]  /*4a70*/  IMAD.U32 R33, RZ, RZ, UR43 ;  /* 0x0000002bff217e24 */ /* 0x000fe8000f8e00ff */
[----:B------:R-:W-:Y:S01]  /*4a80*/  IMAD.U32 R35, RZ, RZ, UR44 ;  /* 0x0000002cff237e24 */ /* 0x000fe2000f8e00ff */
[-C--:B------:R-:W-:Y:S01]  /*4a90*/  LEA R32, P1, R29, R210.reuse, 0x2 ;  /* 0x000000d21d207211 */ /* 0x080fe200078210ff */
[----:B------:R-:W-:Y:S01]  /*4aa0*/  IMAD.U32 R29, RZ, RZ, UR43 ;  /* 0x0000002bff1d7e24 */ /* 0x000fe2000f8e00ff */
[-C--:B------:R-:W-:Y:S01]  /*4ab0*/  LEA R28, P0, R33, R210.reuse, 0x2 ;  /* 0x000000d2211c7211 */ /* 0x080fe200078010ff */
[----:B------:R-:W-:Y:S02]  /*4ac0*/  REDG.E.ADD.F32.FTZ.RN.STRONG.GPU desc[UR20][R210.64], R4 ;  /* 0x00000004d20079a6 */ /* 0x000fe4000c10f394 */
[-C--:B------:R-:W-:Y:S01]  /*4ad0*/  LEA.HI.X.SX32 R33, R35, R211.reuse, 0x2, P1 ;  /* 0x000000d323217211 */ /* 0x080fe200008f16ff */
[----:B------:R-:W-:Y:S01]  /*4ae0*/  IMAD.U32 R25, RZ, RZ, UR41 ;  /* 0x00000029ff197e24 */ /* 0x000fe2000f8e00ff */
[-C--:B------:R-:W-:Y:S01]  /*4af0*/  LEA.HI.X.SX32 R29, R29, R211.reuse, 0x2, P0 ;  /* 0x000000d31d1d7211 */ /* 0x080fe200000f16ff */
[----:B------:R-:W-:Y:S01]  /*4b00*/  IMAD.U32 R31, RZ, RZ, UR38 ;  /* 0x00000026ff1f7e24 */ /* 0x000fe2000f8e00ff */
[-C--:B------:R-:W-:Y:S01]  /*4b10*/  LEA R26, P2, R39, R210.reuse, 0x2 ;  /* 0x000000d2271a7211 */ /* 0x080fe200078410ff */
[----:B------:R2:W-:Y:S01]  /*4b20*/  REDG.E.ADD.F32.FTZ.RN.STRONG.GPU desc[UR20][R32.64], R5 ;  /* 0x00000005200079a6 */ /* 0x0005e2000c10f394 */
[-C--:B------:R-:W-:Y:S01]  /*4b30*/  LEA R30, P0, R25, R210.reuse, 0x2 ;  /* 0x000000d2191e7211 */ /* 0x080fe200078010ff */
[----:B------:R-:W-:Y:S01]  /*4b40*/  IMAD.U32 R27, RZ, RZ, UR37 ;  /* 0x00000025ff1b7e24 */ /* 0x000fe2000f8e00ff */
[-C--:B------:R-:W-:Y:S01]  /*4b50*/  LEA R24, P1, R31, R210.reuse, 0x2 ;  /* 0x000000d21f187211 */ /* 0x080fe200078210ff */
[----:B------:R3:W-:Y:S01]  /*4b60*/  REDG.E.ADD.F32.FTZ.RN.STRONG.GPU desc[UR20][R28.64], R6 ;  /* 0x000000061c0079a6 */ /* 0x0007e2000c10f394 */
[----:B------:R-:W-:Y:S01]  /*4b70*/  IMAD.U32 R35, RZ, RZ, UR40 ;  /* 0x00000028ff237e24 */ /* 0x000fe2000f8e00ff */
[-C--:B------:R-:W-:Y:S01]  /*4b80*/  LEA.HI.X.SX32 R31, R41, R211.reuse, 0x2, P0 ;  /* 0x000000d3291f7211 */ /* 0x080fe200000f16ff */
[----:B------:R-:W-:Y:S02]  /*4b90*/  IMAD.U32 R25, RZ, RZ, UR38 ;  /* 0x00000026ff197e24 */ /* 0x000fe4000f8e00ff */
[----:B-1----:R-:W-:Y:S02]  /*4ba0*/  IMAD.U32 R37, RZ, RZ, UR35 ;  /* 0x00000023ff257e24 */ /* 0x002fe4000f8e00ff */
[----:B------:R1:W-:Y:S01]  /*4bb0*/  REDG.E.ADD.F32.FTZ.RN.STRONG.GPU desc[UR20][R30.64], R7 ;  /* 0x000000071e0079a6 */ /* 0x0003e2000c10f394 */
[-C--:B------:R-:W-:Y:S01]  /*4bc0*/  LEA.HI.X.SX32 R25, R25, R211.reuse, 0x2, P1 ;  /* 0x000000d319197211 */ /* 0x080fe200008f16ff */
[----:B------:R-:W-:Y:S02]  /*4bd0*/  IMAD.U32 R39, RZ, RZ, UR36 ;  /* 0x00000024ff277e24 */ /* 0x000fe4000f8e00ff */
[----:B--2---:R-:W-:Y:S02]  /*4be0*/  IMAD.U32 R5, RZ, RZ, UR37 ;  /* 0x00000025ff057e24 */ /* 0x004fe4000f8e00ff */
[----:B------:R-:W-:Y:S01]  /*4bf0*/  IMAD.U32 R33, RZ, RZ, UR33 ;  /* 0x00000021ff217e24 */ /* 0x000fe2000f8e00ff */
[-C--:B---3--:R-:W-:Y:S02]  /*4c00*/  LEA R28, P0, R27, R210.reuse, 0x2 ;  /* 0x000000d21b1c7211 */ /* 0x088fe400078010ff */
[-C--:B------:R-:W-:Y:S01]  /*4c10*/  LEA.HI.X.SX32 R27, R35, R211.reuse, 0x2, P2 ;  /* 0x000000d3231b7211 */ /* 0x080fe200010f16ff */
[----:B------:R-:W-:Y:S01]  /*4c20*/  IMAD.U32 R35, RZ, RZ, UR34 ;  /* 0x00000022ff237e24 */ /* 0x000fe2000f8e00ff */
[-C--:B------:R-:W-:Y:S01]  /*4c30*/  LEA.HI.X.SX32 R29, R5, R211.reuse, 0x2, P0 ;  /* 0x000000d3051d7211 */ /* 0x080fe200000f16ff */
[----:B------:R-:W-:Y:S01]  /*4c40*/  IMAD.U32 R5, RZ, RZ, UR36 ;  /* 0x00000024ff057e24 */ /* 0x000fe2000f8e00ff */
[-C--:B------:R-:W-:Y:S01]  /*4c50*/  LEA R32, P2, R37, R210.reuse, 0x2 ;  /* 0x000000d225207211 */ /* 0x080fe200078410ff */
[----:B------:R2:W-:Y:S01]  /*4c60*/  REDG.E.ADD.F32.FTZ.RN.STRONG.GPU desc[UR20][R26.64], R8 ;  /* 0x000000081a0079a6 */ /* 0x0005e2000c10f394 */
[----:B-1----:R-:W-:Y:S01]  /*4c70*/  IMAD.U32 R7, RZ, RZ, UR35 ;  /* 0x00000023ff077e24 */ /* 0x002fe2000f8e00ff */
[-C--:B------:R-:W-:Y:S01]  /*4c80*/  LEA R38, P1, R35, R210.reuse, 0x2 ;  /* 0x000000d223267211 */ /* 0x080fe200078210ff */
[----:B------:R-:W-:Y:S01]  /*4c90*/  IMAD.U32 R31, RZ, RZ, UR32 ;  /* 0x00000020ff1f7e24 */ /* 0x000fe2000f8e00ff */
[----:B------:R1:W-:Y:S01]  /*4ca0*/  REDG.E.ADD.F32.FTZ.RN.STRONG.GPU desc[UR20][R24.64], R9 ;  /* 0x00000009180079a6 */ /* 0x0003e2000c10f394 */
[-C--:B------:R-:W-:Y:S01]  /*4cb0*/  LEA R36, P0, R5, R210.reuse, 0x2 ;  /* 0x000000d205247211 */ /* 0x080fe200078010ff */
[----:B------:R-:W-:Y:S02]  /*4cc0*/  IMAD.U32 R5, RZ, RZ, UR34 ;  /* 0x00000022ff057e24 */ /* 0x000fe4000f8e00ff */
[----:B------:R3:W-:Y:S01]  /*4cd0*/  REDG.E.ADD.F32.FTZ.RN.STRONG.GPU desc[UR20][R28.64], R10 ;  /* 0x0000000a1c0079a6 */ /* 0x0007e2000c10f394 */
[-C--:B------:R-:W-:Y:S02]  /*4ce0*/  LEA.HI.X.SX32 R37, R39, R211.reuse, 0x2, P0 ;  /* 0x000000d327257211 */ /* 0x080fe400000f16ff */
[-C--:B------:R-:W-:Y:S02]  /*4cf0*/  LEA R34, P0, R33, R210.reuse, 0x2 ;  /* 0x000000d221227211 */ /* 0x080fe400078010ff */
[-C--:B------:R-:W-:Y:S01]  /*4d00*/  LEA.HI.X.SX32 R33, R7, R211.reuse, 0x2, P2 ;  /* 0x000000d307217211 */ /* 0x080fe200010f16ff */
[----:B------:R4:W-:Y:S01]  /*4d10*/  REDG.E.ADD.F32.FTZ.RN.STRONG.GPU desc[UR20][R36.64], R11 ;  /* 0x0000000b240079a6 */ /* 0x0009e2000c10f394 */
[-C--:B------:R-:W-:Y:S01]  /*4d20*/  LEA.HI.X.SX32 R39, R5, R211.reuse, 0x2, P1 ;  /* 0x000000d305277211 */ /* 0x080fe200008f16ff */
[----:B------:R-:W-:Y:S02]  /*4d30*/  IMAD.U32 R5, RZ, RZ, UR32 ;  /* 0x00000020ff057e24 */ /* 0x000fe4000f8e00ff */
[----:B------:R4:W-:Y:S01]  /*4d40*/  REDG.E.ADD.F32.FTZ.RN.STRONG.GPU desc[UR20][R32.64], R16 ;  /* 0x00000010200079a6 */ /* 0x0009e2000c10f394 */
[----:B------:R-:W-:Y:S03]  /*4d50*/  IMAD.U32 R7, RZ, RZ, UR29 ;  /* 0x0000001dff077e24 */ /* 0x000fe6000f8e00ff */
[----:B------:R4:W-:Y:S01]  /*4d60*/  REDG.E.ADD.F32.FTZ.RN.STRONG.GPU desc[UR20][R38.64], R17 ;  /* 0x00000011260079a6 */ /* 0x0009e2000c10f394 */
[----:B--2---:R-:W-:Y:S02]  /*4d70*/  IMAD.U32 R27, RZ, RZ, UR28 ;  /* 0x0000001cff1b7e24 */ /* 0x004fe4000f8e00ff */
[----:B-1----:R-:W-:Y:S02]  /*4d80*/  IMAD.U32 R9, RZ, RZ, UR33 ;  /* 0x00000021ff097e24 */ /* 0x002fe4000f8e00ff */
[----:B------:R-:W-:Y:S02]  /*4d90*/  IMAD.U32 R25, RZ, RZ, UR27 ;  /* 0x0000001bff197e24 */ /* 0x000fe4000f8e00ff */
[----:B---3--:R-:W-:Y:S01]  /*4da0*/  IMAD.U32 R29, RZ, RZ, UR29 ;  /* 0x0000001dff1d7e24 */ /* 0x008fe2000f8e00ff */
[-C--:B------:R-:W-:Y:S01]  /*4db0*/  LEA.HI.X.SX32 R35, R9, R211.reuse, 0x2, P0 ;  /* 0x000000d309237211 */ /* 0x080fe200000f16ff */
[----:B------:R-:W-:Y:S01]  /*4dc0*/  IMAD.U32 R9, RZ, RZ, UR47 ;  /* 0x0000002fff097e24 */ /* 0x000fe2000f8e00ff */
[-C--:B------:R-:W-:Y:S01]  /*4dd0*/  LEA R30, P0, R5, R210.reuse, 0x2 ;  /* 0x000000d2051e7211 */ /* 0x080fe200078010ff */
[----:B------:R-:W-:Y:S02]  /*4de0*/  IMAD.U32 R5, RZ, RZ, UR47 ;  /* 0x0000002fff057e24 */ /* 0x000fe4000f8e00ff */
[----:B------:R1:W-:Y:S01]  /*4df0*/  REDG.E.ADD.F32.FTZ.RN.STRONG.GPU desc[UR20][R34.64], R18 ;  /* 0x00000012220079a6 */ /* 0x0003e2000c10f394 */
[-C--:B----4-:R-:W-:Y:S01]  /*4e00*/  LEA R36, P3, R7, R210.reuse, 0x2 ;  /* 0x000000d207247211 */ /* 0x090fe200078610ff */
[----:B------:R-:W-:Y:S01]  /*4e10*/  IMAD.U32 R11, RZ, RZ, UR28 ;  /* 0x0000001cff0b7e24 */ /* 0x000fe2000f8e00ff */
[-C--:B------:R-:W-:Y:S01]  /*4e20*/  LEA.HI.X.SX32 R31, R31, R211.reuse, 0x2, P0 ;  /* 0x000000d31f1f7211 */ /* 0x080fe200000f16ff */
[----:B------:R-:W-:Y:S01]  /*4e30*/  IMAD.U32 R33, RZ, RZ, UR27 ;  /* 0x0000001bff217e24 */ /* 0x000fe2000f8e00ff */
[-C--:B------:R-:W-:Y:S02]  /*4e40*/  LEA.HI.X.SX32 R37, R29, R211.reuse, 0x2, P3 ;  /* 0x000000d31d257211 */ /* 0x080fe400018f16ff */
[-C--:B------:R-:W-:Y:S01]  /*4e50*/  LEA R32, P1, R25, R210.reuse, 0x2 ;  /* 0x000000d219207211 */ /* 0x080fe200078210ff */
[----:B------:R-:W-:Y:S01]  /*4e60*/  REDG.E.ADD.F32.FTZ.RN.STRONG.GPU desc[UR20][R30.64], R19 ;  /* 0x000000131e0079a6 */ /* 0x000fe2000c10f394 */
[-C--:B------:R-:W-:Y:S02]  /*4e70*/  LEA R38, P0, R9, R210.reuse, 0x2 ;  /* 0x000000d209267211 */ /* 0x080fe400078010ff */
[-C--:B------:R-:W-:Y:S01]  /*4e80*/  LEA.HI.X.SX32 R33, R33, R211.reuse, 0x2, P1 ;  /* 0x000000d321217211 */ /* 0x080fe200008f16ff */
[----:B------:R-:W-:Y:S01]  /*4e90*/  REDG.E.ADD.F32.FTZ.RN.STRONG.GPU desc[UR20][R36.64], R12 ;  /* 0x0000000c240079a6 */ /* 0x000fe2000c10f394 */
[-C--:B------:R-:W-:Y:S02]  /*4ea0*/  LEA.HI.X.SX32 R39, R5, R211.reuse, 0x2, P0 ;  /* 0x000000d305277211 */ /* 0x080fe400000f16ff */
[----:B------:R-:W-:Y:S01]  /*4eb0*/  PLOP3.LUT P0, PT, PT, PT, UP0, 0x80, 0x0 ;  /* 0x000000000000781c */ /* 0x000fe20003f0f008 */
[----:B------:R-:W-:Y:S01]  /*4ec0*/  LDSM.16.MT88.4 R4, [R180+0x8000] ;  /* 0x00800000b404783b */ /* 0x000fe20000004200 */
[----:B------:R-:W-:Y:S01]  /*4ed0*/  ISETP.LT.AND P1, PT, RZ, UR39, PT ;  /* 0x00000027ff007c0c */ /* 0x000fe2000bf21270 */
[----:B------:R-:W-:Y:S02]  /*4ee0*/  @UP2 UIADD3 UR6, UP0, UR6, -0x200, URZ ;  /* 0xfffffe0006062890 */ /* 0x000fe4000ff1e03f */
[----:B------:R-:W-:Y:S01]  /*4ef0*/  LDSM.16.MT88.4 R16, [R180+0x8800] ;  /* 0x00880000b410783b */ /* 0x000fe20000004200 */
[----:B------:R-:W-:Y:S01]  /*4f00*/  UMOV UR39, UR42 ;  /* 0x0000002a00277c82 */ /* 0x000fe20008000000 */
[----:B------:R-:W-:Y:S02]  /*4f10*/  @UP2 UIADD3.X UR7, UR7, -0x1, URZ, UP0, !UPT ;  /* 0xffffffff07072890 */ /* 0x000fe400087fe43f */
[----:B------:R-:W-:Y:S01]  /*4f20*/  LDSM.16.MT88.4 R28, [R180+0xc800] ;  /* 0x00c80000b41c783b */ /* 0x000fe20000004200 */
[----:B-1----:R-:W-:Y:S03]  /*4f30*/  LEA R34, P2, R27, R210, 0x2 ;  /* 0x000000d21b227211 */ /* 0x002fe600078410ff */
[----:B------:R-:W-:Y:S01]  /*4f40*/  LDSM.16.MT88.4 R24, [R176+0x400] ;  /* 0x00040000b018783b */ /* 0x000fe20000004200 */
[----:B------:R-:W-:Y:S03]  /*4f50*/  LEA.HI.X.SX32 R35, R11, R211, 0x2, P2 ;  /* 0x000000d30b237211 */ /* 0x000fe600010f16ff */
[----:B------:R-:W1:Y:S04]  /*4f60*/  LDSM.16.MT88.4 R8, [R176] ;  /* 0x00000000b008783b */ /* 0x000e680000004200 */
[----:B------:R-:W-:Y:S04]  /*4f70*/  REDG.E.ADD.F32.FTZ.RN.STRONG.GPU desc[UR20][R34.64], R13 ;  /* 0x0000000d220079a6 */ /* 0x000fe8000c10f394 */
[----:B------:R-:W-:Y:S04]  /*4f80*/  REDG.E.ADD.F32.FTZ.RN.STRONG.GPU desc[UR20][R32.64], R14 ;  /* 0x0000000e200079a6 */ /* 0x000fe8000c10f394 */
[----:B------:R-:W-:Y:S04]  /*4f90*/  REDG.E.ADD.F32.FTZ.RN.STRONG.GPU desc[UR20][R38.64], R15 ;  /* 0x0000000f260079a6 */ /* 0x000fe8000c10f394 */
[----:B------:R-:W-:Y:S01]  /*4fa0*/  LDSM.16.MT88.4 R12, [R176+0x800] ;  /* 0x00080000b00c783b */ /* 0x000fe20000004200 */
[-C--:B-1----:R-:W-:Y:S06]  /*4fb0*/  HMMA.16816.F32 R92, R4, R8.reuse, R92 ;  /* 0x00000008045c723c */ /* 0x082fec000000185c */
[C---:B------:R-:W-:Y:S06]  /*4fc0*/  HMMA.16816.F32 R96, R20.reuse, R8, R96 ;  /* 0x000000081460723c */ /* 0x040fec0000001860 */
[-C--:B------:R-:W-:Y:S01]  /*4fd0*/  HMMA.16816.F32 R100, R20, R10.reuse, R100 ;  /* 0x0000000a1464723c */ /* 0x080fe20000001864 */
[----:B------:R-:W1:Y:S05]  /*4fe0*/  LDSM.16.MT88.4 R20, [R180+0x9000] ;  /* 0x00900000b414783b */ /* 0x000e6a0000004200 */
[----:B------:R-:W-:Y:S01]  /*4ff0*/  HMMA.16816.F32 R104, R4, R10, R104 ;  /* 0x0000000a0468723c */ /* 0x000fe20000001868 */
[----:B------:R-:W2:Y:S04]  /*5000*/  LDSM.16.MT88.4 R4, [R180+0xd000] ;  /* 0x00d00000b404783b */ /* 0x000ea80000004200 */
[----:B------:R-:W-:Y:S01]  /*5010*/  LDSM.16.MT88.4 R8, [R180+0x9800] ;  /* 0x00980000b408783b */ /* 0x000fe20000004200 */
[-C--:B------:R-:W-:Y:S06]  /*5020*/  HMMA.16816.F32 R92, R16, R24.reuse, R92 ;  /* 0x00000018105c723c */ /* 0x080fec000000185c */
[C---:B------:R-:W-:Y:S06]  /*5030*/  HMMA.16816.F32 R96, R28.reuse, R24, R96 ;  /* 0x000000181c60723c */ /* 0x040fec0000001860 */
        /* <DEDUP_REMOVED lines=31> */
[----:B------:R-:W4:Y:S05]  /*5230*/  LDSM.16.MT88.4 R16, [R180+0xf800] ;  /* 0x00f80000b410783b */ /* 0x000f2a0000004200 */
[-C--:B-1----:R-:W-:Y:S06]  /*5240*/  HMMA.16816.F32 R92, R12, R28.reuse, R92 ;  /* 0x0000001c0c5c723c */ /* 0x082fec000000185c */
[C---:B--2---:R-:W-:Y:S06]  /*5250*/  HMMA.16816.F32 R96, R4.reuse, R28, R96 ;  /* 0x0000001c0460723c */ /* 0x044fec0000001860 */
[-C--:B------:R-:W-:Y:S06]  /*5260*/  HMMA.16816.F32 R100, R4, R30.reuse, R100 ;  /* 0x0000001e0464723c */ /* 0x080fec0000001864 */
[----:B------:R-:W-:Y:S05]  /*5270*/  HMMA.16816.F32 R104, R12, R30, R104 ;  /* 0x0000001e0c68723c */ /* 0x000fea0000001868 */
[C---:B------:R-:W-:Y:S01]  /*5280*/  VIADD R4, R176.reuse, 0xffffe000 ;  /* 0xffffe000b0047836 */ /* 0x040fe20000000000 */
[-C--:B---3--:R-:W-:Y:S05]  /*5290*/  HMMA.16816.F32 R92, R8, R24.reuse, R92 ;  /* 0x00000018085c723c */ /* 0x088fea000000185c */
[----:B------:R-:W-:Y:S01]  /*52a0*/  @P0 VIADD R4, R176, 0x2000 ;  /* 0x00002000b0040836 */ /* 0x000fe20000000000 */
[C---:B----4-:R-:W-:Y:S05]  /*52b0*/  HMMA.16816.F32 R96, R16.reuse, R24, R96 ;  /* 0x000000181060723c */ /* 0x050fea0000001860 */
[----:B------:R-:W-:Y:S01]  /*52c0*/  IMAD.MOV.U32 R176, RZ, RZ, R4 ;  /* 0x000000ffffb07224 */ /* 0x000fe200078e0004 */
[-C--:B------:R-:W-:Y:S06]  /*52d0*/  HMMA.16816.F32 R100, R16, R26.reuse, R100 ;  /* 0x0000001a1064723c */ /* 0x080fec0000001864 */
[----:B------:R-:W-:Y:S01]  /*52e0*/  HMMA.16816.F32 R104, R8, R26, R104 ;  /* 0x0000001a0868723c */ /* 0x000fe20000001868 */
[----:B------:R-:W-:Y:S11]  /*52f0*/  @!UPT UIADD3 URZ, URZ, URZ, URZ ;  /* 0x0000003f3f3ff290 */ /* 0x000ff6000fffe03f */
[----:B------:R-:W-:Y:S01]  /*5300*/  @!UPT UIADD3 URZ, URZ, URZ, URZ ;  /* 0x0000003f3f3ff290 */ /* 0x000fe2000fffe03f */
[----:B------:R-:W-:Y:S11]  /*5310*/  @P1 BRA `(.L_x_130) ;  /* 0xffffffcc004c1947 */ /* 0x000ff6000383ffff */
.L_x_127:
[----:B------:R-:W-:Y:S01]  /*5320*/  @!UPT UIADD3 URZ, URZ, URZ, URZ ;  /* 0x0000003f3f3ff290 */ /* 0x000fe2000fffe03f */
[----:B------:R-:W3:Y:S01]  /*5330*/  S2R R4, SR_TID.X ;  /* 0x0000000000047919 */ /* 0x000ee20000002100 */
[----:B------:R-:W-:Y:S01]  /*5340*/  ULDC UR6, c[0x0][0x390] ;  /* 0x0000e40000067ab9 */ /* 0x000fe20000000800 */
[----:B------:R-:W4:Y:S01]  /*5350*/  LDC.64 R6, c[0x0][0x438] ;  /* 0x00010e00ff067b82 */ /* 0x000f220000000a00 */
        /* <DEDUP_REMOVED lines=18> */
[----:B------:R-:W-:-:S02]  /*5480*/  F2FP.F16.F32.PACK_AB R95, R95, R94 ;  /* 0x0000005e5f5f723e */ /* 0x000fc400000000ff */
[----:B------:R-:W-:Y:S02]  /*5490*/  F2FP.F16.F32.PACK_AB R104, R105, R104 ;  /* 0x000000686968723e */ /* 0x000fe400000000ff */
[----:B------:R-:W-:-:S03]  /*54a0*/  F2FP.F16.F32.PACK_AB R106, R107, R106 ;  /* 0x0000006a6b6a723e */ /* 0x000fc600000000ff */
[----:B------:R-:W1:Y:S01]  /*54b0*/  LDC.64 R12, c[0x0][0x468] ;  /* 0x00011a00ff0c7b82 */ /* 0x000e620000000a00 */
[----:B------:R-:W-:Y:S01]  /*54c0*/  F2FP.F16.F32.PACK_AB R97, R97, R96 ;  /* 0x000000606161723e */ /* 0x000fe200000000ff */
[----:B----4-:R-:W-:Y:S01]  /*54d0*/  IMAD R14, R6, UR22, RZ ;  /* 0x00000016060e7c24 */ /* 0x010fe2000f8e02ff */
[----:B------:R-:W-:Y:S01]  /*54e0*/  F2FP.F16.F32.PACK_AB R99, R99, R98 ;  /* 0x000000626363723e */ /* 0x000fe200000000ff */
[----:B------:R-:W-:Y:S01]  /*54f0*/  ULDC.64 UR8, c[0x0][0x3f0] ;  /* 0x0000fc0000087ab9 */ /* 0x000fe20000000a00 */
[----:B------:R-:W-:Y:S01]  /*5500*/  F2FP.F16.F32.PACK_AB R100, R101, R100 ;  /* 0x000000646564723e */ /* 0x000fe200000000ff */
[----:B------:R-:W-:Y:S01]  /*5510*/  IMAD R7, R7, UR14, R14 ;  /* 0x0000000e07077c24 */ /* 0x000fe2000f8e020e */
[----:B---3--:R-:W-:Y:S01]  /*5520*/  SHF.R.S32.HI R5, RZ, 0x1f, R4 ;  /* 0x0000001fff057819 */ /* 0x008fe20000011404 */
[----:B------:R-:W-:Y:S01]  /*5530*/  ULDC.64 UR6, c[0x0][0x3f8] ;  /* 0x0000fe0000067ab9 */ /* 0x000fe20000000a00 */
[----:B------:R-:W-:Y:S02]  /*5540*/  F2FP.F16.F32.PACK_AB R102, R103, R102 ;  /* 0x000000666766723e */ /* 0x000fe400000000ff */
[----:B------:R-:W-:-:S02]  /*5550*/  LEA.HI R8, R5, R4, RZ, 0x2 ;  /* 0x0000000405087211 */ /* 0x000fc400078f10ff */
[----:B------:R-:W-:Y:S02]  /*5560*/  LEA.HI R4, R5, R4, RZ, 0x3 ;  /* 0x0000000405047211 */ /* 0x000fe400078f18ff */
[----:B--2---:R-:W-:Y:S02]  /*5570*/  LEA.HI R10, R8, R187, RZ, 0x1 ;  /* 0x000000bb080a7211 */ /* 0x004fe400078f08ff */
[----:B------:R-:W-:Y:S01]  /*5580*/  SHF.R.S32.HI R4, RZ, 0x3, R4 ;  /* 0x00000003ff047819 */ /* 0x000fe20000011404 */
[----:B------:R-:W2:Y:S01]  /*5590*/  LDC.64 R8, c[0x0][0x450] ;  /* 0x00011400ff087b82 */ /* 0x000ea20000000a00 */
[----:B------:R-:W-:Y:S01]  /*55a0*/  F2FP.F16.F32.PACK_AB R77, R77, R76 ;  /* 0x0000004c4d4d723e */ /* 0x000fe200000000ff */
[----:B------:R-:W-:Y:S01]  /*55b0*/  STS [R198], R93 ;  /* 0x0000005dc6007388 */ /* 0x000fe20000000800 */
[----:B------:R-:W-:Y:S01]  /*55c0*/  F2FP.F16.F32.PACK_AB R79, R79, R78 ;  /* 0x0000004e4f4f723e */ /* 0x000fe200000000ff */
[----:B------:R-:W-:Y:S01]  /*55d0*/  IMAD.SHL.U32 R4, R4, 0x40, RZ ;  /* 0x0000004004047824 */ /* 0x000fe200078e00ff */
[----:B------:R-:W-:Y:S01]  /*55e0*/  F2FP.F16.F32.PACK_AB R88, R89, R88 ;  /* 0x000000585958723e */ /* 0x000fe200000000ff */
[----:B------:R-:W-:Y:S01]  /*55f0*/  STS [R198+0x200], R95 ;  /* 0x0002005fc6007388 */ /* 0x000fe20000000800 */
[----:B------:R-:W-:Y:S01]  /*5600*/  F2FP.F16.F32.PACK_AB R90, R91, R90 ;  /* 0x0000005a5b5a723e */ /* 0x000fe200000000ff */
[----:B-1----:R-:W-:Y:S01]  /*5610*/  IMAD R28, R12, UR23, RZ ;  /* 0x000000170c1c7c24 */ /* 0x002fe2000f8e02ff */
[----:B------:R-:W-:Y:S01]  /*5620*/  LOP3.LUT R5, R4, 0xc0, RZ, 0xc0, !PT ;  /* 0x000000c004057812 */ /* 0x000fe200078ec0ff */
[----:B------:R-:W-:Y:S01]  /*5630*/  STS [R197], R104 ;  /* 0x00000068c5007388 */ /* 0x000fe20000000800 */
[----:B------:R-:W-:Y:S01]  /*5640*/  LOP3.LUT R4, R10, 0x7fffffe, RZ, 0xc0, !PT ;  /* 0x07fffffe0a047812 */ /* 0x000fe200078ec0ff */
[----:B------:R-:W-:Y:S01]  /*5650*/  IMAD R28, R13, UR15, R28 ;  /* 0x0000000f0d1c7c24 */ /* 0x000fe2000f8e021c */
[----:B------:R-:W-:Y:S01]  /*5660*/  LOP3.LUT R10, R5, 0x18, R190, 0xf8, !PT ;  /* 0x00000018050a7812 */ /* 0x000fe200078ef8be */
[----:B------:R-:W-:Y:S01]  /*5670*/  STS [R197+0x200], R106 ;  /* 0x0002006ac5007388 */ /* 0x000fe20000000800 */
[----:B------:R-:W-:Y:S01]  /*5680*/  SHF.R.U32.HI R5, RZ, 0x3, R5 ;  /* 0x00000003ff057819 */ /* 0x000fe20000011605 */
[----:B------:R-:W-:Y:S01]  /*5690*/  IMAD.IADD R11, R187, 0x1, -R4 ;  /* 0x00000001bb0b7824 */ /* 0x000fe200078e0a04 */
[----:B------:R-:W-:Y:S01]  /*56a0*/  F2FP.F16.F32.PACK_AB R81, R81, R80 ;  /* 0x000000505151723e */ /* 0x000fe200000000ff */
[----:B------:R-:W-:Y:S01]  /*56b0*/  STS [R198+0x1000], R97 ;  /* 0x00100061c6007388 */ /* 0x000fe20000000800 */
[----:B------:R-:W-:-:S02]  /*56c0*/  F2FP.F16.F32.PACK_AB R83, R83, R82 ;  /* 0x000000525353723e */ /* 0x000fc400000000ff */
[----:B------:R-:W-:Y:S01]  /*56d0*/  F2FP.F16.F32.PACK_AB R84, R85, R84 ;  /* 0x000000545554723e */ /* 0x000fe200000000ff */
[----:B------:R-:W-:Y:S01]  /*56e0*/  STS [R198+0x1200], R99 ;  /* 0x00120063c6007388 */ /* 0x000fe20000000800 */
[----:B------:R-:W-:Y:S01]  /*56f0*/  F2FP.F16.F32.PACK_AB R86, R87, R86 ;  /* 0x000000565756723e */ /* 0x000fe200000000ff */
[----:B--2---:R-:W-:Y:S01]  /*5700*/  IMAD.WIDE.U32 R16, R187, R8, RZ ;  /* 0x00000008bb107225 */ /* 0x004fe200078e00ff */
[----:B------:R-:W-:Y:S01]  /*5710*/  LOP3.LUT R5, R10, R5, RZ, 0x3c, !PT ;  /* 0x000000050a057212 */ /* 0x000fe200078e3cff */
[----:B------:R-:W-:Y:S01]  /*5720*/  STS [R197+0x1000], R100 ;  /* 0x00100064c5007388 */ /* 0x000fe20000000800 */
[----:B------:R-:W-:Y:S01]  /*5730*/  LEA R4, R186, R11, 0x3 ;  /* 0x0000000bba047211 */ /* 0x000fe200078e18ff */
[----:B------:R-:W-:Y:S01]  /*5740*/  IMAD R30, R8, UR4, RZ ;  /* 0x00000004081e7c24 */ /* 0x000fe2000f8e02ff */
[----:B------:R-:W1:Y:S01]  /*5750*/  LDC.64 R10, c[0x0][0x440] ;  /* 0x00011000ff0a7b82 */ /* 0x000e620000000a00 */
[----:B------:R-:W-:Y:S01]  /*5760*/  STS [R197+0x1200], R102 ;  /* 0x00120066c5007388 */ /* 0x000fe20000000800 */
[----:B------:R-:W-:Y:S01]  /*5770*/  SHF.R.S32.HI R37, RZ, 0x1f, R190 ;  /* 0x0000001fff257819 */ /* 0x000fe200000114be */
[----:B------:R-:W-:Y:S01]  /*5780*/  IMAD.U32 R31, R4, 0x20, R5 ;  /* 0x00000020041f7824 */ /* 0x000fe200078e0005 */
[----:B------:R-:W-:Y:S01]  /*5790*/  MOV R36, R190 ;  /* 0x000000be00247202 */ /* 0x000fe20000000f00 */
[----:B------:R-:W-:Y:S01]  /*57a0*/  STS [R198+0x2000], R77 ;  /* 0x0020004dc6007388 */ /* 0x000fe20000000800 */
[----:B------:R-:W-:Y:S01]  /*57b0*/  SHF.R.S32.HI R15, RZ, 0x1f, R187 ;  /* 0x0000001fff0f7819 */ /* 0x000fe200000114bb */
[----:B------:R-:W-:Y:S01]  /*57c0*/  IMAD R30, R9, UR26, R30 ;  /* 0x0000001a091e7c24 */ /* 0x000fe2000f8e021e */
[----:B------:R-:W2:Y:S01]  /*57d0*/  LDC.64 R4, c[0x0][0x458] ;  /* 0x00011600ff047b82 */ /* 0x000ea20000000a00 */
[----:B------:R-:W-:Y:S01]  /*57e0*/  STS [R198+0x2200], R79 ;  /* 0x0022004fc6007388 */ /* 0x000fe20000000800 */
[----:B------:R-:W-:Y:S01]  /*57f0*/  IMAD.WIDE.U32 R18, R6, UR14, R36 ;  /* 0x0000000e06127c25 */ /* 0x000fe2000f8e0024 */
[----:B------:R-:W-:-:S02]  /*5800*/  LEA R31, R31, UR5, 0x1 ;  /* 0x000000051f1f7c11 */ /* 0x000fc4000f8e08ff */
[----:B------:R-:W-:Y:S01]  /*5810*/  STS [R197+0x2000], R88 ;  /* 0x00200058c5007388 */ /* 0x000fe20000000800 */
[----:B------:R-:W-:Y:S02]  /*5820*/  IMAD.IADD R19, R19, 0x1, R7 ;  /* 0x0000000113137824 */ /* 0x000fe400078e0207 */
[----:B------:R-:W-:Y:S01]  /*5830*/  IMAD R32, R15, R8, RZ ;  /* 0x000000080f207224 */ /* 0x000fe200078e02ff */
[----:B------:R-:W-:Y:S01]  /*5840*/  STS [R197+0x2200], R90 ;  /* 0x0022005ac5007388 */ /* 0x000fe20000000800 */
[----:B------:R-:W3:Y:S01]  /*5850*/  LDC.64 R6, c[0x0][0x470] ;  /* 0x00011c00ff067b82 */ /* 0x000ee20000000a00 */
[----:B------:R-:W-:Y:S02]  /*5860*/  IMAD.WIDE.U32 R38, R12, UR15, R18 ;  /* 0x0000000f0c267c25 */ /* 0x000fe4000f8e0012 */
[----:B------:R-:W-:Y:S02]  /*5870*/  STS [R198+0x3000], R81 ;  /* 0x00300051c6007388 */ /* 0x000fe40000000800 */
[----:B------:R-:W-:-:S02]  /*5880*/  IMAD R32, R187, R9, R32 ;  /* 0x00000009bb207224 */ /* 0x000fc400078e0220 */
[----:B------:R-:W-:Y:S01]  /*5890*/  STS [R198+0x3200], R83 ;  /* 0x00320053c6007388 */ /* 0x000fe20000000800 */
[C---:B-1----:R-:W-:Y:S02]  /*58a0*/  IMAD R12, R10.reuse, UR22, RZ ;  /* 0x000000160a0c7c24 */ /* 0x042fe4000f8e02ff */
[----:B------:R-:W-:Y:S01]  /*58b0*/  IADD3 R33, R17, R32, RZ ;  /* 0x0000002011217210 */ /* 0x000fe20007ffe0ff */
[----:B------:R-:W-:Y:S01]  /*58c0*/  STS [R197+0x3000], R84 ;  /* 0x00300054c5007388 */ /* 0x000fe20000000800 */
[----:B------:R-:W-:Y:S02]  /*58d0*/  IMAD.MOV.U32 R32, RZ, RZ, R16 ;  /* 0x000000ffff207224 */ /* 0x000fe400078e0010 */
[----:B------:R-:W-:Y:S01]  /*58e0*/  IMAD.WIDE.U32 R36, R10, UR14, R36 ;  /* 0x0000000e0a247c25 */ /* 0x000fe2000f8e0024 */
[----:B------:R-:W-:Y:S03]  /*58f0*/  STS [R197+0x3200], R86 ;  /* 0x00320056c5007388 */ /* 0x000fe60000000800 */
[----:B------:R-:W-:Y:S01]  /*5900*/  IMAD R11, R11, UR14, R12 ;  /* 0x0000000e0b0b7c24 */ /* 0x000fe2000f8e020c */
[----:B------:R-:W-:Y:S01]  /*5910*/  BAR.SYNC.DEFER_BLOCKING 0x0 ;  /* 0x0000000000007b1d */ /* 0x000fe20000010000 */
[----:B--2---:R-:W-:-:S02]  /*5920*/  IMAD R10, R15, R4, RZ ;  /* 0x000000040f0a7224 */ /* 0x004fc400078e02ff */
[----:B------:R-:W-:Y:S01]  /*5930*/  IMAD.WIDE.U32 R34, R187, R4, RZ ;  /* 0x00000004bb227225 */ /* 0x000fe200078e00ff */
[----:B------:R-:W-:-:S03]  /*5940*/  IADD3 R37, R37, R11, RZ ;  /* 0x0000000b25257210 */ /* 0x000fc60007ffe0ff */
[----:B------:R-:W-:Y:S02]  /*5950*/  IMAD R10, R187, R5, R10 ;  /* 0x00000005bb0a7224 */ /* 0x000fe400078e020a */
[----:B------:R-:W-:-:S03]  /*5960*/  IMAD.WIDE.U32 R32, R8, UR26, R32 ;  /* 0x0000001a08207c25 */ /* 0x000fc6000f8e0020 */
[----:B------:R-:W-:Y:S01]  /*5970*/  IADD3 R35, R35, R10, RZ ;  /* 0x0000000a23237210 */ /* 0x000fe20007ffe0ff */
[----:B------:R-:W-:Y:S01]  /*5980*/  IMAD.IADD R11, R39, 0x1, R28 ;  /* 0x00000001270b7824 */ /* 0x000fe200078e021c */
[----:B------:R-:W-:Y:S01]  /*5990*/  IADD3 R29, P0, R38, R32, RZ ;  /* 0x00000020261d7210 */ /* 0x000fe20007f1e0ff */
[C---:B---3--:R-:W-:Y:S02]  /*59a0*/  IMAD R28, R6.reuse, UR23, RZ ;  /* 0x00000017061c7c24 */ /* 0x048fe4000f8e02ff */
[----:B------:R-:W-:Y:S01]  /*59b0*/  IMAD.WIDE.U32 R36, R6, UR15, R36 ;  /* 0x0000000f06247c25 */ /* 0x000fe2000f8e0024 */
[----:B------:R-:W-:-:S03]  /*59c0*/  IADD3.X R30, R11, R33, R30, P0, !PT ;  /* 0x000000210b1e7210 */ /* 0x000fc600007fe41e */
[----:B------:R-:W-:Y:S01]  /*59d0*/  IMAD R7, R7, UR15, R28 ;  /* 0x0000000f07077c24 */ /* 0x000fe2000f8e021c */
[----:B------:R-:W-:Y:S01]  /*59e0*/  LEA R28, P1, R29, UR8, 0x1 ;  /* 0x000000081d1c7c11 */ /* 0x000fe2000f8208ff */
[C---:B------:R-:W-:Y:S01]  /*59f0*/  IMAD R6, R4.reuse, UR4, RZ ;  /* 0x0000000404067c24 */ /* 0x040fe2000f8e02ff */
[----:B------:R-:W1:Y:S01]  /*5a00*/  LDS.128 R24, [R31+0x6000] ;  /* 0x006000001f187984 */ /* 0x000e620000000c00 */
[----:B------:R-:W-:Y:S01]  /*5a10*/  IMAD.WIDE.U32 R34, R4, UR26, R34 ;  /* 0x0000001a04227c25 */ /* 0x000fe2000f8e0022 */
[----:B------:R-:W-:Y:S02]  /*5a20*/  IADD3 R7, R37, R7, RZ ;  /* 0x0000000725077210 */ /* 0x000fe40007ffe0ff */
[----:B------:R-:W2:Y:S01]  /*5a30*/  LDS.128 R20, [R31+0x7000] ;  /* 0x007000001f147984 */ /* 0x000ea20000000c00 */
[----:B------:R-:W-:Y:S01]  /*5a40*/  IMAD R6, R5, UR26, R6 ;  /* 0x0000001a05067c24 */ /* 0x000fe2000f8e0206 */
[----:B------:R-:W-:Y:S02]  /*5a50*/  IADD3 R10, P0, R36, R34, RZ ;  /* 0x00000022240a7210 */ /* 0x000fe40007f1e0ff */
[----:B------:R-:W3:Y:S01]  /*5a60*/  LDS.128 R16, [R31+0x8000] ;  /* 0x008000001f107984 */ /* 0x000ee20000000c00 */
[----:B------:R-:W-:-:S02]  /*5a70*/  LEA.HI.X R29, R29, UR9, R30, 0x1, P1 ;  /* 0x000000091d1d7c11 */ /* 0x000fc400088f0c1e */
[----:B------:R-:W-:Y:S01]  /*5a80*/  IADD3.X R7, R7, R35, R6, P0, !PT ;  /* 0x0000002307077210 */ /* 0x000fe200007fe406 */
[----:B------:R4:W3:Y:S01]  /*5a90*/  LDS.128 R12, [R31+0x9000] ;  /* 0x009000001f0c7984 */ /* 0x0008e20000000c00 */
[----:B------:R-:W-:Y:S02]  /*5aa0*/  LEA R6, P0, R10, UR6, 0x1 ;  /* 0x000000060a067c11 */ /* 0x000fe4000f8008ff */
[----:B------:R-:W-:Y:S02]  /*5ab0*/  LEA R30, P1, R8, R28, 0x7 ;  /* 0x0000001c081e7211 */ /* 0x000fe400078238ff */
[----:B------:R-:W-:Y:S02]  /*5ac0*/  LEA.HI.X R7, R10, UR7, R7, 0x1, P0 ;  /* 0x000000070a077c11 */ /* 0x000fe400080f0c07 */
[----:B------:R-:W-:-:S04]  /*5ad0*/  LEA R10, P0, R4, R6, 0x7 ;  /* 0x00000006040a7211 */ /* 0x000fc800078038ff */
[----:B------:R-:W-:Y:S02]  /*5ae0*/  LEA.HI.X R11, R4, R7, R5, 0x7, P0 ;  /* 0x00000007040b7211 */ /* 0x000fe400000f3c05 */
[----:B----4-:R-:W-:Y:S01]  /*5af0*/  LEA.HI.X R31, R8, R29, R9, 0x7, P1 ;  /* 0x0000001d081f7211 */ /* 0x010fe200008f3c09 */
[----:B-1----:R1:W-:Y:S04]  /*5b00*/  STG.E.128 desc[UR20][R28.64], R24 ;  /* 0x000000181c007986 */ /* 0x0023e8000c101d14 */
[----:B--2---:R1:W-:Y:S04]  /*5b10*/  STG.E.128 desc[UR20][R30.64], R20 ;  /* 0x000000141e007986 */ /* 0x0043e8000c101d14 */
[----:B---3--:R1:W-:Y:S04]  /*5b20*/  STG.E.128 desc[UR20][R6.64], R16 ;  /* 0x0000001006007986 */ /* 0x0083e8000c101d14 */
[----:B------:R1:W-:Y:S02]  /*5b30*/  STG.E.128 desc[UR20][R10.64], R12 ;  /* 0x0000000c0a007986 */ /* 0x0003e4000c101d14 */
.L_x_124:
        /* <DEDUP_REMOVED lines=11> */
.L_x_131:
[----:B------:R-:W-:Y:S05]  /*5bf0*/  EXIT ;  /* 0x000000000000794d */ /* 0x000fea0003800000 */
.L_x_133:
        /* <DEDUP_REMOVED lines=16> */
.L_x_1331:


//--------------------- .text._ZN5flash44flash_bwd_dq_dk_dv_loop_seqk_parallel_kernelI23Flash_bwd_kernel_traitsILi32ELi128ELi128ELi8ELi4ELi4ELi4ELb1ELb0EN7cutlass6half_tE19Flash_kernel_traitsILi32ELi128ELi128ELi8ES3_EELb0ELb0ELb0ELb1ELb0ELb0ELb0EEEvNS_16Flash_bwd_paramsE --------------------------
	.section	.text._ZN5flash44flash_bwd_dq_dk_dv_loop_seqk_parallel_kernelI23Flash_bwd_kernel_traitsILi32ELi128ELi128ELi8ELi4ELi4ELi4ELb1ELb0EN7cutlass6half_tE19Flash_kernel_traitsILi32ELi128ELi128ELi8ES3_EELb0ELb0ELb0ELb1ELb0ELb0ELb0EEEvNS_16Flash_bwd_paramsE,"ax",@progbits
	.align	128
        .global         _ZN5flash44flash_bwd_dq_dk_dv_loop_seqk_parallel_kernelI23Flash_bwd_kernel_traitsILi32ELi128ELi128ELi8ELi4ELi4ELi4ELb1ELb0EN7cutlass6half_tE19Flash_kernel_traitsILi32ELi128ELi128ELi8ES3_EELb0ELb0ELb0ELb1ELb0ELb0ELb0EEEvNS_16Flash_bwd_paramsE
        .type           _ZN5flash44flash_bwd_dq_dk_dv_loop_seqk_parallel_kernelI23Flash_bwd_kernel_traitsILi32ELi128ELi128ELi8ELi4ELi4ELi4ELb1ELb0EN7cutlass6half_tE19Flash_kernel_traitsILi32ELi128ELi128ELi8ES3_EELb0ELb0ELb0ELb1ELb0ELb0ELb0EEEvNS_16Flash_bwd_paramsE,@function
        .size           _ZN5flash44flash_bwd_dq_dk_dv_loop_seqk_parallel_kernelI23Flash_bwd_kernel_traitsILi32ELi128ELi128ELi8ELi4ELi4ELi4ELb1ELb0EN7cutlass6half_tE19Flash_kernel_traitsILi32ELi128ELi128ELi8ES3_EELb0ELb0ELb0ELb1ELb0ELb0ELb0EEEvNS_16Flash_bwd_paramsE,(.L_x_1332 - _ZN5flash44flash_bwd_dq_dk_dv_loop_seqk_parallel_kernelI23Flash_bwd_kernel_traitsILi32ELi128ELi128ELi8ELi4ELi4ELi4ELb1ELb0EN7cutlass6half_tE19Flash_kernel_traitsILi32ELi128ELi128ELi8ES3_EELb0ELb0ELb0ELb1ELb0ELb0ELb0EEEvNS_16Flash_bwd_paramsE)
        .other          _ZN5flash44flash_bwd_dq_dk_dv_loop_seqk_parallel_kernelI23Flash_bwd_kernel_traitsILi32ELi128ELi128ELi8ELi4ELi4ELi4ELb1ELb0EN7cutlass6half_tE19Flash_kernel_traitsILi32ELi128ELi128ELi8ES3_EELb0ELb0ELb0ELb1ELb0ELb0ELb0EEEvNS_16Flash_bwd_paramsE,@"STO_CUDA_ENTRY STV_DEFAULT"
_ZN5flash44flash_bwd_dq_dk_dv_loop_seqk_parallel_kernelI23Flash_bwd_kernel_traitsILi32ELi128ELi128ELi8ELi4ELi4ELi4ELb1ELb0EN7cutlass6half_tE19Flash_kernel_traitsILi32ELi128ELi128ELi8ES3_EELb0ELb0ELb0ELb1ELb0ELb0ELb0EEEvNS_16Flash_bwd_paramsE:
.text._ZN5flash44flash_bwd_dq_dk_dv_loop_seqk_parallel_kernelI23Flash_bwd_kernel_traitsILi32ELi128ELi128ELi8ELi4ELi4ELi4ELb1ELb0EN7cutlass6half_tE19Flash_kernel_traitsILi32ELi128ELi128ELi8ES3_EELb0ELb0ELb0ELb1ELb0ELb0ELb0EEEvNS_16Flash_bwd_paramsE:
        /* <DEDUP_REMOVED lines=22> */
[----:B---3--:R-:W-:-:S03]  /*0160*/  USHF.R.S32.HI UR5, URZ, 0x1f, UR59 ;  /* 0x0000001f3f057899 */ /* 0x008fc6000801143b */
[CC--:B------:R-:W-:Y:S02]  /*0170*/  LEA.HI R4, R2.reuse, R8.reuse, RZ, 0x2 ;  /* 0x0000000802047211 */ /* 0x0c0fe400078f10ff */
[CC--:B------:R-:W-:Y:S02]  /*0180*/  LEA.HI R3, R2.reuse, R8.reuse, RZ, 0x5 ;  /* 0x0000000802037211 */ /* 0x0c0fe400078f28ff */
[CC--:B------:R-:W-:Y:S01]  /*0190*/  LEA.HI R13, R2.reuse, R8.reuse, RZ, 0x7 ;  /* 0x00000008020d7211 */ /* 0x0c0fe200078f38ff */
[----:B----4-:R-:W-:Y:S01]  /*01a0*/  USHF.L.U32 UR6, UR49, 0x7, URZ ;  /* 0x0000000731067899 */ /* 0x010fe2000800063f */
[CC--:B------:R-:W-:Y:S02]  /*01b0*/  LEA.HI R15, R2.reuse, R8.reuse, RZ, 0x3 ;  /* 0x00000008020f7211 */ /* 0x0c0fe400078f18ff */
[----:B------:R-:W-:Y:S02]  /*01c0*/  LEA.HI R2, R2, R8, RZ, 0x4 ;  /* 0x0000000802027211 */ /* 0x000fe400078f20ff */
[----:B------:R-:W-:-:S02]  /*01d0*/  LOP3.LUT R6, R4, 0xfffffffc, RZ, 0xc0, !PT ;  /* 0xfffffffc04067812 */ /* 0x000fc400078ec0ff */
[--C-:B------:R-:W-:Y:S02]  /*01e0*/  SHF.R.S32.HI R0, RZ, 0x2, R4.reuse ;  /* 0x00000002ff007819 */ /* 0x100fe40000011404 */
[----:B------:R-:W-:Y:S01]  /*01f0*/  SHF.R.S32.HI R5, RZ, 0x1f, R4 ;  /* 0x0000001fff057819 */ /* 0x000fe20000011404 */
[----:B------:R-:W-:Y:S01]  /*0200*/  IMAD.IADD R17, R8, 0x1, -R6 ;  /* 0x0000000108117824 */ /* 0x000fe200078e0a06 */
[----:B------:R-:W-:Y:S02]  /*0210*/  LOP3.LUT R7, R3, 0xffffffe0, RZ, 0xc0, !PT ;  /* 0xffffffe003077812 */ /* 0x000fe400078ec0ff */
[----:B------:R-:W-:Y:S01]  /*0220*/  LOP3.LUT R9, R2, 0xfffffff0, RZ, 0xc0, !PT ;  /* 0xfffffff002097812 */ /* 0x000fe200078ec0ff */
[----:B------:R-:W-:Y:S01]  /*0230*/  IMAD.SHL.U32 R234, R17, 0x8, RZ ;  /* 0x0000000811ea7824 */ /* 0x000fe200078e00ff */
[----:B------:R-:W-:Y:S01]  /*0240*/  LOP3.LUT R11, R15, 0xfffffff8, RZ, 0xc0, !PT ;  /* 0xfffffff80f0b7812 */ /* 0x000fe200078ec0ff */
[----:B------:R-:W-:Y:S01]  /*0250*/  IMAD.IADD R7, R8, 0x1, -R7 ;  /* 0x0000000108077824 */ /* 0x000fe200078e0a07 */
[-C--:B------:R-:W-:Y:S01]  /*0260*/  LEA.HI R6, R4, R0.reuse, RZ, 0x1 ;  /* 0x0000000004067211 */ /* 0x080fe200078f08ff */
[C---:B------:R-:W-:Y:S01]  /*0270*/  IMAD.IADD R9, R8.reuse, 0x1, -R9 ;  /* 0x0000000108097824 */ /* 0x040fe200078e0a09 */
[----:B------:R-:W-:Y:S01]  /*0280*/  LEA.HI R4, R5, R0, RZ, 0x3 ;  /* 0x0000000005047211 */ /* 0x000fe200078f18ff */
[----:B------:R-:W-:Y:S01]  /*0290*/  IMAD.IADD R11, R8, 0x1, -R11 ;  /* 0x00000001080b7824 */ /* 0x000fe200078e0a0b */
[----:B------:R-:W-:-:S02]  /*02a0*/  SHF.R.S32.HI R8, RZ, 0x4, R2 ;  /* 0x00000004ff087819 */ /* 0x000fc40000011402 */
[----:B------:R-:W-:Y:S02]  /*02b0*/  LOP3.LUT R6, R6, 0x7fffffe, RZ, 0xc0, !PT ;  /* 0x07fffffe06067812 */ /* 0x000fe400078ec0ff */
[----:B------:R-:W-:Y:S02]  /*02c0*/  LOP3.LUT R4, R4, 0xfffffff8, RZ, 0xc0, !PT ;  /* 0xfffffff804047812 */ /* 0x000fe400078ec0ff */
[----:B------:R-:W-:Y:S01]  /*02d0*/  LEA.HI R2, R2, R8, RZ, 0x1 ;  /* 0x0000000802027211 */ /* 0x000fe200078f08ff */
[C---:B------:R-:W-:Y:S01]  /*02e0*/  IMAD.IADD R10, R0.reuse, 0x1, -R6 ;  /* 0x00000001000a7824 */ /* 0x040fe200078e0a06 */
[--C-:B------:R-:W-:Y:S01]  /*02f0*/  SHF.R.S32.HI R5, RZ, 0x5, R3.reuse ;  /* 0x00000005ff057819 */ /* 0x100fe20000011403 */
[----:B------:R-:W-:Y:S01]  /*0300*/  IMAD.IADD R6, R0, 0x1, -R4 ;  /* 0x0000000100067824 */ /* 0x000fe200078e0a04 */
[----:B------:R-:W-:Y:S02]  /*0310*/  SHF.R.S32.HI R3, RZ, 0x1f, R3 ;  /* 0x0000001fff037819 */ /* 0x000fe40000011403 */
[----:B------:R-:W-:Y:S01]  /*0320*/  LOP3.LUT R0, R2, 0xfffffffe, RZ, 0xc0, !PT ;  /* 0xfffffffe02007812 */ /* 0x000fe200078ec0ff */
[----:B------:R-:W-:Y:S01]  /*0330*/  IMAD R10, R5, 0x8, R10 ;  /* 0x00000008050a7824 */ /* 0x000fe200078e020a */
[----:B------:R-:W-:-:S02]  /*0340*/  SHF.R.S32.HI R4, RZ, 0x3, R15 ;  /* 0x00000003ff047819 */ /* 0x000fc4000001140f */
[----:B------:R-:W-:Y:S01]  /*0350*/  LEA.HI R3, R3, R5, RZ, 0x2 ;  /* 0x0000000503037211 */ /* 0x000fe200078f10ff */
[----:B------:R-:W-:Y:S01]  /*0360*/  IMAD.IADD R14, R8, 0x1, -R0 ;  /* 0x00000001080e7824 */ /* 0x000fe200078e0a00 */
[----:B------:R-:W-:Y:S01]  /*0370*/  SHF.R.S32.HI R12, RZ, 0x1f, R7 ;  /* 0x0000001fff0c7819 */ /* 0x000fe20000011407 */
[----:B------:R-:W-:Y:S01]  /*0380*/  IMAD.SHL.U32 R0, R4, 0x40, RZ ;  /* 0x0000004004007824 */ /* 0x000fe200078e00ff */
[----:B------:R-:W-:Y:S02]  /*0390*/  LOP3.LUT R2, R3, 0xfffffffc, RZ, 0xc0, !PT ;  /* 0xfffffffc03027812 */ /* 0x000fe400078ec0ff */
[----:B------:R-:W-:Y:S02]  /*03a0*/  LEA.HI R252, R12, R7, RZ, 0x2 ;  /* 0x000000070cfc7211 */ /* 0x000fe400078f10ff */
[----:B------:R-:W-:Y:S01]  /*03b0*/  LEA.HI R7, R11, R11, RZ, 0x1 ;  /* 0x0000000b0b077211 */ /* 0x000fe200078f08ff */
[----:B------:R-:W-:Y:S01]  /*03c0*/  IMAD.IADD R161, R5, 0x1, -R2 ;  /* 0x0000000105a17824 */ /* 0x000fe200078e0a02 */
[----:B------:R-:W-:-:S02]  /*03d0*/  LOP3.LUT R0, R0, 0xc0, RZ, 0xc0, !PT ;  /* 0x000000c000007812 */ /* 0x000fc400078ec0ff */
[----:B------:R-:W-:Y:S02]  /*03e0*/  LOP3.LUT R2, R7, 0x3fffffe, RZ, 0xc0, !PT ;  /* 0x03fffffe07027812 */ /* 0x000fe400078ec0ff */
[----:B------:R-:W-:Y:S02]  /*03f0*/  SHF.R.S32.HI R12, RZ, 0x7, R13 ;  /* 0x00000007ff0c7819 */ /* 0x000fe4000001140d */
[----:B------:R-:W-:Y:S01]  /*0400*/  SHF.R.U32.HI R5, RZ, 0x3, R0 ;  /* 0x00000003ff057819 */ /* 0x000fe20000011600 */
[----:B------:R-:W-:Y:S01]  /*0410*/  IMAD.IADD R3, R11, 0x1, -R2 ;  /* 0x000000010b037824 */ /* 0x000fe200078e0a02 */
[----:B------:R-:W-:Y:S01]  /*0420*/  LOP3.LUT R4, R0, 0x18, R234, 0xf8, !PT ;  /* 0x0000001800047812 */ /* 0x000fe200078ef8ea */
[----:B------:R-:W-:Y:S01]  /*0430*/  IMAD R2, R12, 0x8, R14 ;  /* 0x000000080c027824 */ /* 0x000fe200078e020e */
[----:B------:R-:W-:Y:S02]  /*0440*/  SHF.R.S32.HI R13, RZ, 0x1f, R9 ;  /* 0x0000001fff0d7819 */ /* 0x000fe40000011409 */
[----:B------:R-:W-:Y:S01]  /*0450*/  LOP3.LUT R5, R4, R5, RZ, 0x3c, !PT ;  /* 0x0000000504057212 */ /* 0x000fe200078e3cff */
[----:B------:R-:W-:Y:S01]  /*0460*/  IMAD R19, R2, 0x8, R3 ;  /* 0x0000000802137824 */ /* 0x000fe200078e0203 */
[----:B------:R-:W-:-:S02]  /*0470*/  LEA.HI R0, R9, R9, RZ, 0x1 ;  /* 0x0000000909007211 */ /* 0x000fc400078f08ff */
[----:B------:R-:W-:Y:S01]  /*0480*/  LEA.HI R13, R13, R9, RZ, 0x3 ;  /* 0x000000090d0d7211 */ /* 0x000fe200078f18ff */
[----:B------:R-:W-:Y:S01]  /*0490*/  IMAD.U32 R251, R10, 0x20, R5 ;  /* 0x000000200afb7824 */ /* 0x000fe200078e0005 */
[--C-:B------:R-:W-:Y:S02]  /*04a0*/  SHF.R.S32.HI R4, RZ, 0x1, R0.reuse ;  /* 0x00000001ff047819 */ /* 0x100fe40000011400 */
[----:B------:R-:W-:Y:S02]  /*04b0*/  SHF.R.S32.HI R2, RZ, 0x1f, R0 ;  /* 0x0000001fff027819 */ /* 0x000fe40000011400 */
        /* <DEDUP_REMOVED lines=8> */
[----:B------:R-:W-:-:S02]  /*0540*/  ISETP.NE.U32.AND P6, PT, R2, 0x1, PT ;  /* 0x000000010200780c */ /* 0x000fc40003fc5070 */
[----:B------:R-:W-:Y:S01]  /*0550*/  SHF.R.S32.HI R2, RZ, 0x1, R7 ;  /* 0x00000001ff027819 */ /* 0x000fe20000011407 */
[----:B------:R-:W-:Y:S01]  /*0560*/  IMAD.IADD R11, R4, 0x1, -R3 ;  /* 0x00000001040b7824 */ /* 0x000fe200078e0a03 */
[----:B------:R-:W-:Y:S01]  /*0570*/  LOP3.LUT R5, R0, 0x1c0, RZ, 0xc0, !PT ;  /* 0x000001c000057812 */ /* 0x000fe200078ec0ff */
[----:B------:R-:W-:Y:S01]  /*0580*/  IMAD.SHL.U32 R0, R161, 0x10, RZ ;  /* 0x00000010a1007824 */ /* 0x000fe200078e00ff */
[C---:B------:R-:W-:Y:S01]  /*0590*/  LOP3.LUT P0, RZ, R2.reuse, 0x2, RZ, 0xc0, !PT ;  /* 0x0000000202ff7812 */ /* 0x040fe2000780c0ff */
[----:B------:R-:W-:Y:S01]  /*05a0*/  IMAD.SHL.U32 R3, R2, 0x40, RZ ;  /* 0x0000004002037824 */ /* 0x000fe200078e00ff */
[----:B------:R-:W-:Y:S01]  /*05b0*/  LEA.HI R9, R6, R6, RZ, 0x1 ;  /* 0x0000000606097211 */ /* 0x000fe200078f08ff */
[----:B------:R-:W-:Y:S01]  /*05c0*/  IMAD.SHL.U32 R7, R17, 0x2, RZ ;  /* 0x0000000211077824 */ /* 0x000fe200078e00ff */
[----:B------:R-:W-:Y:S02]  /*05d0*/  LEA.HI.SX32 R252, R252, R0, 0x1e ;  /* 0x00000000fcfc7211 */ /* 0x000fe400078ff2ff */
[----:B------:R-:W-:-:S02]  /*05e0*/  LOP3.LUT R2, R5, 0x30, R0, 0xf8, !PT ;  /* 0x0000003005027812 */ /* 0x000fc400078ef800 */
[----:B------:R-:W-:Y:S02]  /*05f0*/  LOP3.LUT R0, R3, 0xc0, RZ, 0xc0, !PT ;  /* 0x000000c003007812 */ /* 0x000fe400078ec0ff */
[--C-:B------:R-:W-:Y:S02]  /*0600*/  LOP3.LUT R10, R2, 0x8, R15.reuse, 0xf8, !PT ;  /* 0x00000008020a7812 */ /* 0x100fe400078ef80f */
[----:B------:R-:W-:Y:S02]  /*0610*/  LOP3.LUT R3, R0, 0x8, R15, 0xf8, !PT ;  /* 0x0000000800037812 */ /* 0x000fe400078ef80f */
[----:B------:R-:W-:Y:S01]  /*0620*/  SHF.R.U32.HI R2, RZ, 0x3, R0 ;  /* 0x00000003ff027819 */ /* 0x000fe20000011600 */
[----:B------:R-:W-:Y:S01]  /*0630*/  IMAD.SHL.U32 R0, R6, 0x40, RZ ;  /* 0x0000004006007824 */ /* 0x000fe200078e00ff */
[----:B------:R-:W-:Y:S02]  /*0640*/  LOP3.LUT R4, R9, 0x3fffffe, RZ, 0xc0, !PT ;  /* 0x03fffffe09047812 */ /* 0x000fe400078ec0ff */
[----:B------:R-:W-:-:S02]  /*0650*/  LOP3.LUT R149, R3, R2, RZ, 0x3c, !PT ;  /* 0x0000000203957212 */ /* 0x000fc400078e3cff */
[----:B------:R-:W-:Y:S01]  /*0660*/  LOP3.LUT R3, R0, 0x1c0, RZ, 0xc0, !PT ;  /* 0x000001c000037812 */ /* 0x000fe200078ec0ff */
[C---:B------:R-:W-:Y:S01]  /*0670*/  IMAD.IADD R8, R6.reuse, 0x1, -R4 ;  /* 0x0000000106087824 */ /* 0x040fe200078e0a04 */
[C---:B------:R-:W-:Y:S01]  /*0680*/  LOP3.LUT P5, RZ, R6.reuse, 0x2, RZ, 0xc0, !PT ;  /* 0x0000000206ff7812 */ /* 0x040fe200078ac0ff */
[----:B------:R-:W-:Y:S01]  /*0690*/  IMAD.SHL.U32 R0, R161, 0x400, RZ ;  /* 0x00000400a1007824 */ /* 0x000fe200078e00ff */
[----:B------:R-:W-:Y:S01]  /*06a0*/  LOP3.LUT P4, RZ, R6, 0x4, RZ, 0xc0, !PT ;  /* 0x0000000406ff7812 */ /* 0x000fe2000788c0ff */
[----:B------:R-:W-:Y:S01]  /*06b0*/  IMAD R6, R12, 0x2000, R7 ;  /* 0x000020000c067824 */ /* 0x000fe200078e0207 */
[----:B------:R-:W-:Y:S01]  /*06c0*/  SHF.R.S32.HI R2, RZ, 0x3, R13 ;  /* 0x00000003ff027819 */ /* 0x000fe2000001140d */
[----:B------:R-:W-:Y:S01]  /*06d0*/  IMAD.U32 R149, R19, 0x20, R149 ;  /* 0x0000002013957824 */ /* 0x000fe200078e0095 */
[----:B------:R-:W-:Y:S01]  /*06e0*/  LEA.HI R4, R3, R3, RZ, 0x1d ;  /* 0x0000000303047211 */ /* 0x000fe200078fe8ff */
[----:B------:R-:W-:Y:S01]  /*06f0*/  IMAD R3, R161, 0x200, R7 ;  /* 0x00000200a1037824 */ /* 0x000fe200078e0207 */
[----:B------:R-:W-:Y:S01]  /*0700*/  SHF.R.U32.HI R5, RZ, 0x3, R5 ;  /* 0x00000003ff057819 */ /* 0x000fe20000011605 */
[--C-:B------:R-:W-:Y:S01]  /*0710*/  IMAD R13, R2, 0x200, R0.reuse ;  /* 0x00000200020d7824 */ /* 0x100fe200078e0200 */
[----:B------:R-:W-:Y:S01]  /*0720*/  IADD3 R207, R4, R6, R0 ;  /* 0x0000000604cf7210 */ /* 0x000fe20007ffe000 */
[----:B------:R-:W-:Y:S01]  /*0730*/  IMAD.SHL.U32 R0, R12, 0x8, RZ ;  /* 0x000000080c007824 */ /* 0x000fe200078e00ff */
[C---:B------:R-:W-:Y:S01]  /*0740*/  R2P PR, R16.reuse, 0x6 ;  /* 0x0000000610007804 */ /* 0x040fe20000000000 */
[----:B------:R-:W-:Y:S01]  /*0750*/  IMAD.SHL.U32 R4, R16, 0x40, RZ ;  /* 0x0000004010047824 */ /* 0x000fe200078e00ff */
[----:B------:R-:W-:Y:S01]  /*0760*/  LOP3.LUT R5, R10, R5, RZ, 0x3c, !PT ;  /* 0x000000050a057212 */ /* 0x000fe200078e3cff */
[----:B------:R-:W-:Y:S01]  /*0770*/  IMAD R18, R2, 0x8, R18 ;  /* 0x0000000802127824 */ /* 0x000fe200078e0212 */
[----:B------:R-:W-:Y:S01]  /*0780*/  LOP3.LUT R7, R0, 0x8, RZ, 0xc0, !PT ;  /* 0x0000000800077812 */ /* 0x000fe200078ec0ff */
[----:B------:R-:W-:Y:S01]  /*0790*/  IMAD.SHL.U32 R2, R11, 0x40, RZ ;  /* 0x000000400b027824 */ /* 0x000fe200078e00ff */
[----:B------:R-:W-:Y:S01]  /*07a0*/  SHF.R.S32.HI R0, RZ, 0x1, R9 ;  /* 0x00000001ff007819 */ /* 0x000fe20000011409 */
[----:B------:R-:W-:Y:S01]  /*07b0*/  IMAD.SHL.U32 R6, R14, 0x8, RZ ;  /* 0x000000080e067824 */ /* 0x000fe200078e00ff */
[----:B------:R-:W-:Y:S01]  /*07c0*/  LOP3.LUT R4, R4, 0x1c0, RZ, 0xc0, !PT ;  /* 0x000001c004047812 */ /* 0x000fe200078ec0ff */
[----:B------:R-:W-:Y:S01]  /*07d0*/  IMAD.SHL.U32 R9, R14, 0x10, RZ ;  /* 0x000000100e097824 */ /* 0x000fe200078e00ff */
[C---:B------:R-:W-:Y:S01]  /*07e0*/  LOP3.LUT P3, RZ, R0.reuse, 0x2, RZ, 0xc0, !PT ;  /* 0x0000000200ff7812 */ /* 0x040fe2000786c0ff */
[----:B------:R-:W-:Y:S01]  /*07f0*/  IMAD.SHL.U32 R0, R0, 0x40, RZ ;  /* 0x0000004000007824 */ /* 0x000fe200078e00ff */
[----:B------:R-:W-:Y:S01]  /*0800*/  LOP3.LUT R2, R2, 0xc0, RZ, 0xc0, !PT ;  /* 0x000000c002027812 */ /* 0x000fe200078ec0ff */
[----:B------:R-:W-:Y:S01]  /*0810*/  IMAD R10, R8, 0x20, R3 ;  /* 0x00000020080a7824 */ /* 0x000fe200078e0203 */
        /* <DEDUP_REMOVED lines=35> */
[----:B------:R1:W-:Y:S01]  /*0a50*/  STL [R1], R4 ;  /* 0x0000000401007387 */ /* 0x0003e20000100800 */
[----:B------:R-:W-:Y:S01]  /*0a60*/  @P3 VIADD R0, R4, 0xffffffe0 ;  /* 0xffffffe004003836 */ /* 0x000fe20000000000 */
[----:B------:R-:W-:Y:S01]  /*0a70*/  LEA R149, R149, UR4, 0x1 ;  /* 0x0000000495957c11 */ /* 0x000fe2000f8e08ff */
[----:B------:R-:W-:Y:S01]  /*0a80*/  IMAD.IADD R206, R207, 0x1, R201 ;  /* 0x00000001cfce7824 */ /* 0x000fe200078e02c9 */
[----:B------:R-:W-:Y:S01]  /*0a90*/  LOP3.LUT P0, RZ, R11, 0x2, RZ, 0xc0, !PT ;  /* 0x000000020bff7812 */ /* 0x000fe2000780c0ff */
[----:B------:R-:W-:Y:S01]  /*0aa0*/  VIADD R157, R151, 0x20 ;  /* 0x00000020979d7836 */ /* 0x000fe20000000000 */
[----:B------:R1:W-:Y:S01]  /*0ab0*/  STL [R1+0x4], R0 ;  /* 0x0000040001007387 */ /* 0x0003e20000100800 */
[----:B------:R-:W-:Y:S01]  /*0ac0*/  IMAD.IADD R201, R201, 0x1, R202 ;  /* 0x00000001c9c97824 */ /* 0x000fe200078e02ca */
[----:B------:R-:W-:Y:S01]  /*0ad0*/  SEL R155, R155, 0xffffffe0, !P0 ;  /* 0xffffffe09b9b7807 */ /* 0x000fe20004000000 */
[----:B------:R-:W-:Y:S01]  /*0ae0*/  @P1 VIADD R157, R151, 0xffffffe0 ;  /* 0xffffffe0979d1836 */ /* 0x000fe20000000000 */
[----:B------:R-:W-:Y:S01]  /*0af0*/  LEA R2, R3, UR4, 0x1 ;  /* 0x0000000403027c11 */ /* 0x000fe2000f8e08ff */
[----:B------:R-:W-:-:S02]  /*0b00*/  IMAD.IADD R208, R207, 0x1, R203 ;  /* 0x00000001cfd07824 */ /* 0x000fc400078e02cb */
[----:B------:R-:W-:Y:S02]  /*0b10*/  IMAD.IADD R205, R206, 0x1, R203 ;  /* 0x00000001cecd7824 */ /* 0x000fe400078e02cb */
[----:B------:R-:W-:Y:S02]  /*0b20*/  IMAD.IADD R204, R203, 0x1, R202 ;  /* 0x00000001cbcc7824 */ /* 0x000fe400078e02ca */
[----:B------:R-:W-:Y:S02]  /*0b30*/  IMAD.IADD R153, R151, 0x1, R152 ;  /* 0x0000000197997824 */ /* 0x000fe400078e0298 */
[----:B------:R-:W-:Y:S02]  /*0b40*/  IMAD.IADD R161, R161, 0x1, R6 ;  /* 0x00000001a1a17824 */ /* 0x000fe400078e0206 */
[----:B------:R-:W-:Y:S02]  /*0b50*/  IMAD.IADD R150, R150, 0x1, R149 ;  /* 0x0000000196967824 */ /* 0x000fe400078e0295 */
[----:B------:R-:W-:-:S02]  /*0b60*/  IMAD.IADD R203, R203, 0x1, R201 ;  /* 0x00000001cbcb7824 */ /* 0x000fc400078e02c9 */
[----:B------:R-:W-:Y:S02]  /*0b70*/  IMAD.IADD R152, R152, 0x1, R157 ;  /* 0x0000000198987824 */ /* 0x000fe400078e029d */
[C---:B------:R-:W-:Y:S02]  /*0b80*/  VIADD R160, R157.reuse, 0x2000 ;  /* 0x000020009da07836 */ /* 0x040fe40000000000 */
[C---:B------:R-:W-:Y:S02]  /*0b90*/  VIADD R159, R157.reuse, 0x4000 ;  /* 0x000040009d9f7836 */ /* 0x040fe40000000000 */
[----:B-1----:R-:W-:-:S07]  /*0ba0*/  VIADD R158, R157, 0x6000 ;  /* 0x000060009d9e7836 */ /* 0x002fce0000000000 */
.L_x_178:
        /* <DEDUP_REMOVED lines=50> */
[----:B------:R-:W-:-:S03]  /*0ed0*/  @!UP3 USEL UR7, UR5, URZ, UP0 ;  /* 0x0000003f0507b287 */ /* 0x000fc60008000000 */
[----:B------:R-:W-:Y:S01]  /*0ee0*/  ULDC UR5, c[0x0][0x2c8] ;  /* 0x0000b20000057ab9 */ /* 0x000fe20000000800 */
[----:B--2---:R-:W-:Y:S02]  /*0ef0*/  @P1 R2UR UR33, R8 ;  /* 0x00000000082112ca */ /* 0x004fe400000e0000 */
        /* <DEDUP_REMOVED lines=14> */
.L_x_134:
        /* <DEDUP_REMOVED lines=11> */
[----:B------:R-:W-:Y:S02]  /*1090*/  UIMAD.WIDE.U32 UR14, UR49, UR8, URZ ;  /* 0x00000008310e72a5 */ /* 0x000fe4000f8e003f */
[----:B------:R-:W-:Y:S01]  /*10a0*/  UIMAD UR8, UR61, UR8, URZ ;  /* 0x000000083d0872a4 */ /* 0x000fe2000f8e023f */
[----:B------:R-:W2:Y:S01]  /*10b0*/  S2UR UR5, SR_CTAID.X ;  /* 0x00000000000579c3 */ /* 0x000ea20000002500 */
[----:B------:R-:W-:Y:S01]  /*10c0*/  ULDC UR47, c[0x0][0x2d4] ;  /* 0x0000b500002f7ab9 */ /* 0x000fe20000000800 */
[----:B------:R-:W-:Y:S01]  /*10d0*/  ULDC UR25, c[0x0][0x2dc] ;  /* 0x0000b70000197ab9 */ /* 0x000fe20000000800 */
[----:B------:R-:W-:-:S02]  /*10e0*/  UIMAD UR21, UR49, UR9, UR8 ;  /* 0x00000009311572a4 */ /* 0x000fc4000f8e0208 */
[----:B------:R-:W-:Y:S01]  /*10f0*/  USHF.R.S32.HI UR22, URZ, 0x1f, UR47 ;  /* 0x0000001f3f167899 */ /* 0x000fe2000801142f */
[----:B------:R-:W-:Y:S01]  /*1100*/  @!UP1 ULDC.64 UR8, c[0x0][0x418] ;  /* 0x0001060000089ab9 */ /* 0x000fe20000000a00 */
[----:B------:R-:W-:Y:S01]  /*1110*/  USHF.L.U32 UR16, UR49, 0x7, URZ ;  /* 0x0000000731107899 */ /* 0x000fe2000800063f */
[----:B------:R-:W-:Y:S01]  /*1120*/  ULDC UR41, c[0x0][0x270] ;  /* 0x00009c0000297ab9 */ /* 0x000fe20000000800 */
[----:B------:R-:W-:Y:S02]  /*1130*/  @!UP1 UIMAD.WIDE.U32 UR42, UR49, UR8, URZ ;  /* 0x00000008312a92a5 */ /* 0x000fe4000f8e003f */
[----:B------:R-:W-:Y:S01]  /*1140*/  USHF.L.U64.HI UR7, UR49, 0x7, UR61 ;  /* 0x0000000731077899 */ /* 0x000fe2000801023d */
[----:B------:R-:W-:Y:S01]  /*1150*/  ULDC.U8 UR23, c[0x0][0x3d8] ;  /* 0x0000f60000177ab9 */ /* 0x000fe20000000000 */
[----:B-1----:R-:W-:Y:S01]  /*1160*/  IABS R6, R7 ;  /* 0x0000000700067213 */ /* 0x002fe20000000000 */
[----:B------:R-:W-:Y:S01]  /*1170*/  ULDC.64 UR30, c[0x0][0x240] ;  /* 0x00009000001e7ab9 */ /* 0x000fe20000000a00 */
[----:B------:R-:W-:Y:S01]  /*1180*/  USEL UR32, UR16, URZ, UP2 ;  /* 0x0000003f10207287 */ /* 0x000fe20009000000 */
[----:B------:R-:W-:Y:S01]  /*1190*/  ISETP.NE.AND P3, PT, R7, RZ, PT ;  /* 0x000000ff0700720c */ /* 0x000fe20003f65270 */
[----:B------:R-:W1:Y:S01]  /*11a0*/  I2F.RP R4, R6 ;  /* 0x0000000600047306 */ /* 0x000e620000209400 */
[----:B------:R-:W-:-:S02]  /*11b0*/  UISETP.NE.AND UP3, UPT, UR23, URZ, UPT ;  /* 0x0000003f1700728c */ /* 0x000fc4000bf65270 */
[----:B------:R-:W-:Y:S02]  /*11c0*/  UIMAD.WIDE.U32 UR16, UR18, UR30, URZ ;  /* 0x0000001e121072a5 */ /* 0x000fe4000f8e003f */
[----:B--2---:R-:W-:Y:S02]  /*11d0*/  UIMAD.WIDE.U32 UR36, UR5, UR12, URZ ;  /* 0x0000000c052472a5 */ /* 0x004fe4000f8e003f */
[----:B------:R-:W-:Y:S02]  /*11e0*/  USEL UR60, UR14, UR16, !UP1 ;  /* 0x000000100e3c7287 */ /* 0x000fe4000c800000 */
[----:B------:R-:W-:Y:S02]  /*11f0*/  UIMAD UR39, UR5, UR13, UR37 ;  /* 0x0000000d052772a4 */ /* 0x000fe4000f8e0225 */
[----:B------:R-:W-:Y:S01]  /*1200*/  @!UP1 UIMAD UR5, UR61, UR8, URZ ;  /* 0x000000083d0592a4 */ /* 0x000fe2000f8e023f */
[----:B------:R-:W-:Y:S01]  /*1210*/  @UP1 ULDC.64 UR12, c[0x0][0x420] ;  /* 0x00010800000c1ab9 */ /* 0x000fe20000000a00 */
[----:B------:R-:W-:Y:S01]  /*1220*/  USEL UR37, UR7, URZ, UP2 ;  /* 0x0000003f07257287 */ /* 0x000fe20009000000 */
[----:B-1----:R-:W1:Y:S01]  /*1230*/  MUFU.RCP R4, R4 ;  /* 0x0000000400047308 */ /* 0x002e620000001000 */
[----:B------:R-:W-:-:S02]  /*1240*/  @!UP1 UIMAD UR28, UR49, UR9, UR5 ;  /* 0x00000009311c92a4 */ /* 0x000fc4000f8e0205 */
[----:B------:R-:W-:Y:S02]  /*1250*/  UIADD3 UR5, UR38, 0x7f, URZ ;  /* 0x0000007f26057890 */ /* 0x000fe4000fffe03f */
[----:B------:R-:W-:Y:S02]  /*1260*/  @UP1 UIMAD.WIDE.U32 UR44, UR18, UR12, URZ ;  /* 0x0000000c122c12a5 */ /* 0x000fe4000f8e003f */
[----:B------:R-:W-:Y:S02]  /*1270*/  USHF.R.S32.HI UR19, URZ, 0x1f, UR5 ;  /* 0x0000001f3f137899 */ /* 0x000fe40008011405 */
[----:B------:R-:W-:Y:S02]  /*1280*/  @UP1 UIMAD UR50, UR18, UR13, UR45 ;  /* 0x0000000d123212a4 */ /* 0x000fe4000f8e022d */
[----:B------:R-:W-:Y:S02]  /*1290*/  ULEA.HI UR48, UR19, UR5, URZ, 0x7 ;  /* 0x0000000513307291 */ /* 0x000fe4000f8f383f */
[----:B------:R-:W-:-:S02]  /*12a0*/  UIMAD UR5, UR22, UR49, URZ ;  /* 0x00000031160572a4 */ /* 0x000fc4000f8e023f */
[----:B------:R-:W-:Y:S01]  /*12b0*/  UIMAD.WIDE UR8, UR25, UR41, URZ ;  /* 0x00000029190872a5 */ /* 0x000fe2000f8e023f */
[----:B-1----:R-:W-:Y:S01]  /*12c0*/  VIADD R4, R4, 0xffffffe ;  /* 0x0ffffffe04047836 */ /* 0x002fe20000000000 */
[----:B------:R-:W-:Y:S02]  /*12d0*/  UIMAD.WIDE.U32 UR12, UR49, UR47, URZ ;  /* 0x0000002f310c72a5 */ /* 0x000fe4000f8e003f */
[----:B------:R-:W-:Y:S01]  /*12e0*/  UIMAD UR5, UR61, UR47, UR5 ;  /* 0x0000002f3d0572a4 */ /* 0x000fe2000f8e0205 */
[----:B------:R-:W1:Y:S01]  /*12f0*/  F2I.FTZ.U32.TRUNC.NTZ R5, R4 ;  /* 0x0000000400057305 */ /* 0x000e62000021f000 */
[----:B------:R-:W-:Y:S02]  /*1300*/  UIMAD UR7, UR9, UR12, URZ ;  /* 0x0000000c090772a4 */ /* 0x000fe4000f8e023f */
[----:B------:R-:W-:Y:S02]  /*1310*/  UIADD3 UR5, UR13, UR5, URZ ;  /* 0x000000050d057290 */ /* 0x000fe4000fffe03f */
[----:B------:R-:W-:-:S02]  /*1320*/  UIADD3 UR52, UR15, UR21, URZ ;  /* 0x000000150f347290 */ /* 0x000fc4000fffe03f */
[----:B------:R-:W-:Y:S02]  /*1330*/  UIMAD.WIDE.U32 UR14, UR8, UR12, URZ ;  /* 0x0000000c080e72a5 */ /* 0x000fe4000f8e003f */
[----:B------:R-:W-:Y:S02]  /*1340*/  UIMAD UR5, UR8, UR5, UR7 ;  /* 0x00000005080572a4 */ /* 0x000fe4000f8e0207 */
[----:B------:R-:W-:Y:S02]  /*1350*/  UIMAD.WIDE.U32 UR12, UR8, UR18, URZ ;  /* 0x00000012080c72a5 */ /* 0x000fe4000f8e003f */
[----:B------:R-:W-:Y:S01]  /*1360*/  UIMAD UR7, UR9, UR18, URZ ;  /* 0x00000012090772a4 */ /* 0x000fe2000f8e023f */
[----:B-1----:R-:W-:Y:S01]  /*1370*/  IMAD.MOV R0, RZ, RZ, -R5 ;  /* 0x000000ffff007224 */ /* 0x002fe200078e0a05 */
[----:B------:R-:W-:Y:S01]  /*1380*/  ULDC UR40, c[0x0][0x2c4] ;  /* 0x0000b10000287ab9 */ /* 0x000fe20000000800 */
[----:B------:R-:W-:Y:S01]  /*1390*/  IMAD.MOV.U32 R4, RZ, RZ, RZ ;  /* 0x000000ffff047224 */ /* 0x000fe200078e00ff */
[----:B------:R-:W-:Y:S01]  /*13a0*/  UIADD3 UR51, UR15, UR5, URZ ;  /* 0x000000050f337290 */ /* 0x000fe2000fffe03f */
[----:B------:R-:W-:Y:S01]  /*13b0*/  IMAD R0, R0, R6, RZ ;  /* 0x0000000600007224 */ /* 0x000fe200078e02ff */
[----:B------:R-:W-:-:S02]  /*13c0*/  @UP1 UIADD3 UR51, UR13, UR7, URZ ;  /* 0x000000070d331290 */ /* 0x000fc4000fffe03f */
[----:B------:R-:W-:Y:S01]  /*13d0*/  @UP3 UIMAD UR5, UR49, UR40, URZ ;  /* 0x00000028310532a4 */ /* 0x000fe2000f8e023f */
[----:B------:R-:W-:Y:S01]  /*13e0*/  IMAD.HI.U32 R4, R5, R0, R4 ;  /* 0x0000000005047227 */ /* 0x000fe200078e0004 */
[----:B------:R-:W-:Y:S01]  /*13f0*/  MOV R0, R3 ;  /* 0x0000000300007202 */ /* 0x000fe20000000f00 */
[----:B------:R-:W-:Y:S02]  /*1400*/  ULOP3.LUT UR7, UR48, 0xffffff80, URZ, 0xc0, !UPT ;  /* 0xffffff8030077892 */ /* 0x000fe4000f8ec03f */
[----:B------:R-:W-:Y:S02]  /*1410*/  UISETP.NE.AND UP0, UPT, UR35, -0x1, UPT ;  /* 0xffffffff2300788c */ /* 0x000fe4000bf05270 */
[----:B------:R-:W-:Y:S01]  /*1420*/  IMAD.HI.U32 R4, R4, R0, RZ ;  /* 0x0000000004047227 */ /* 0x000fe200078e00ff */
[----:B------:R-:W-:Y:S02]  /*1430*/  @UP3 USEL UR5, UR5, UR18, !UP1 ;  /* 0x0000001205053287 */ /* 0x000fe4000c800000 */
[----:B------:R-:W-:Y:S01]  /*1440*/  USEL UR58, UR14, UR12, !UP1 ;  /* 0x0000000c0e3a7287 */ /* 0x000fe2000c800000 */
[----:B------:R-:W-:Y:S01]  /*1450*/  IMAD.MOV R3, RZ, RZ, -R4 ;  /* 0x000000ffff037224 */ /* 0x000fe200078e0a04 */
[----:B------:R-:W-:Y:S01]  /*1460*/  UIADD3 UR16, UR7, -0x80, URZ ;  /* 0xffffff8007107890 */ /* 0x000fe2000fffe03f */
[----:B------:R-:W-:-:S02]  /*1470*/  @UP3 ULDC UR12, c[0x0][0x2e4] ;  /* 0x0000b900000c3ab9 */ /* 0x000fc40000000800 */
[C---:B------:R-:W-:Y:S01]  /*1480*/  IMAD R0, R6.reuse, R3, R0 ;  /* 0x0000000306007224 */ /* 0x040fe200078e0200 */
[----:B------:R-:W-:Y:S02]  /*1490*/  @!UP3 UIMAD UR7, UR49, UR41, UR59 ;  /* 0x000000293107b2a4 */ /* 0x000fe4000f8e023b */
[----:B------:R-:W-:Y:S02]  /*14a0*/  @UP3 UIMAD UR21, UR59, UR12, UR5 ;  /* 0x0000000c3b1532a4 */ /* 0x000fe4000f8e0205 */
[----:B------:R-:W-:Y:S01]  /*14b0*/  ISETP.GT.U32.AND P1, PT, R6, R0, PT ;  /* 0x000000000600720c */ /* 0x000fe20003f24070 */
[----:B------:R-:W-:Y:S02]  /*14c0*/  USHF.R.S32.HI UR19, URZ, 0x1f, UR16 ;  /* 0x0000001f3f137899 */ /* 0x000fe40008011410 */
[----:B------:R-:W-:Y:S02]  /*14d0*/  UIADD3 UR5, UP2, UR16, UR32, URZ ;  /* 0x0000002010057290 */ /* 0x000fe4000ff5e03f */
[----:B------:R-:W-:Y:S01]  /*14e0*/  @!UP3 UIMAD UR21, UR7, UR40, URZ ;  /* 0x000000280715b2a4 */ /* 0x000fe2000f8e023f */
[----:B------:R-:W-:Y:S01]  /*14f0*/  ULDC.U8 UR24, c[0x0][0x480] ;  /* 0x0001200000187ab9 */ /* 0x000fe20000000000 */
[----:B------:R-:W-:-:S02]  /*1500*/  UIADD3.X UR12, UR19, UR37, URZ, UP2, !UPT ;  /* 0x00000025130c7290 */ /* 0x000fc400097fe43f */
[----:B------:R-:W-:Y:S02]  /*1510*/  UIMAD UR7, UR9, UR5, URZ ;  /* 0x00000005090772a4 */ /* 0x000fe4000f8e023f */
[----:B------:R-:W-:Y:S02]  /*1520*/  @UP0 UIADD3 UR20, UR33, UR35, URZ ;  /* 0x0000002321140290 */ /* 0x000fe4000fffe03f */
[----:B------:R-:W-:Y:S01]  /*1530*/  @!P1 IMAD.IADD R0, R0, 0x1, -R6 ;  /* 0x0000000100009824 */ /* 0x000fe200078e0a06 */
[----:B------:R-:W-:Y:S01]  /*1540*/  @!P1 IADD3 R4, R4, 0x1, RZ ;  /* 0x0000000104049810 */ /* 0x000fe20007ffe0ff */
[----:B------:R-:W-:Y:S01]  /*1550*/  @UP0 UIADD3 UR27, UR33, UR35, URZ ;  /* 0x00000023211b0290 */ /* 0x000fe2000fffe03f */
        /* <DEDUP_REMOVED lines=17> */
[----:B------:R-:W-:Y:S01]  /*1670*/  @!UP1 UIADD3 UR50, UR43, UR28, URZ ;  /* 0x0000001c2b329290 */ /* 0x000fe2000fffe03f */
[----:B------:R-:W-:Y:S01]  /*1680*/  @!P2 IADD3 R4, -R4, RZ, RZ ;  /* 0x000000ff0404a210 */ /* 0x000fe20007ffe1ff */
[----:B------:R-:W-:Y:S01]  /*1690*/  USEL UR56, UR39, URZ, UP4 ;  /* 0x0000003f27387287 */ /* 0x000fe2000a000000 */
[----:B------:R-:W-:Y:S01]  /*16a0*/  @!P3 LOP3.LUT R4, RZ, R7, RZ, 0x33, !PT ;  /* 0x00000007ff04b212 */ /* 0x000fe200078e33ff */
[----:B------:R-:W-:-:S02]  /*16b0*/  USHF.R.S32.HI UR46, URZ, 0x1f, UR29 ;  /* 0x0000001f3f2e7899 */ /* 0x000fc4000801141d */
[----:B------:R-:W-:Y:S02]  /*16c0*/  @UP1 UIADD3 UR52, UR17, UR26, URZ ;  /* 0x0000001a11341290 */ /* 0x000fe4000fffe03f */
        /* <DEDUP_REMOVED lines=20> */
.L_x_136:
        /* <DEDUP_REMOVED lines=13> */
.L_x_137:
[----:B------:R-:W-:Y:S01]  /*18e0*/  @UP1 UMOV UR5, UR44 ;  /* 0x0000002c00051c82 */ /* 0x000fe20008000000 */
[----:B------:R-:W-:Y:S01]  /*18f0*/  @!UP1 UMOV UR5, UR42 ;  /* 0x0000002a00059c82 */ /* 0x000fe20008000000 */
[----:B------:R-:W-:Y:S01]  /*1900*/  SHF.R.S32.HI R13, RZ, 0x1f, R4 ;  /* 0x0000001fff0d7819 */ /* 0x000fe20000011404 */
[----:B------:R-:W-:Y:S06]  /*1910*/  @!P0 BRA `(.L_x_138) ;  /* 0x0000000000208947 */ /* 0x000fec0003800000 */
[----:B------:R-:W-:Y:S01]  /*1920*/  ULDC UR8, c[0x0][0x2d4] ;  /* 0x0000b50000087ab9 */ /* 0x000fe20000000800 */
[----:B------:R-:W-:Y:S01]  /*1930*/  ULDC UR7, c[0x0][0x2c0] ;  /* 0x0000b00000077ab9 */ /* 0x000fe20000000800 */
[----:B------:R-:W-:-:S03]  /*1940*/  @!UP1 UIMAD UR18, UR49, UR8, URZ ;  /* 0x00000008311292a4 */ /* 0x000fc6000f8e023f */
[----:B------:R-:W-:Y:S02]  /*1950*/  ULDC UR8, c[0x0][0x2e4] ;  /* 0x0000b90000087ab9 */ /* 0x000fe40000000800 */
[----:B------:R-:W-:Y:S02]  /*1960*/  ULEA UR8, UR7, UR8, 0x7 ;  /* 0x0000000807087291 */ /* 0x000fe4000f8e383f */
[----:B------:R-:W-:-:S04]  /*1970*/  ULEA UR7, UR49, UR18, 0x7 ;  /* 0x0000001231077291 */ /* 0x000fc8000f8e383f */
[----:B------:R-:W-:Y:S01]  /*1980*/  UIMAD UR7, UR8, UR59, UR7 ;  /* 0x0000003b080772a4 */ /* 0x000fe2000f8e0207 */
[----:B------:R-:W-:Y:S11]  /*1990*/  BRA `(.L_x_139) ;  /* 0x0000000000107947 */ /* 0x000ff60003800000 */
.L_x_138:
[----:B------:R-:W-:Y:S01]  /*19a0*/  ULDC UR7, c[0x0][0x270] ;  /* 0x00009c0000077ab9 */ /* 0x000fe20000000800 */
[----:B------:R-:W-:Y:S01]  /*19b0*/  ULDC UR8, c[0x0][0x2d4] ;  /* 0x0000b50000087ab9 */ /* 0x000fe20000000800 */
[----:B------:R-:W-:-:S04]  /*19c0*/  UIMAD UR7, UR49, UR7, UR59 ;  /* 0x00000007310772a4 */ /* 0x000fc8000f8e023b */
[----:B------:R-:W-:-:S12]  /*19d0*/  UIMAD UR7, UR7, UR8, URZ ;  /* 0x00000008070772a4 */ /* 0x000fd8000f8e023f */
.L_x_139:
[----:B------:R-:W1:Y:S01]  /*19e0*/  S2R R20, SR_TID.X ;  /* 0x0000000000147919 */ /* 0x000e620000002100 */
[----:B------:R-:W2:Y:S01]  /*19f0*/  LDC.64 R16, c[0x0][0x420] ;  /* 0x00010800ff107b82 */ /* 0x000ea20000000a00 */
[----:B------:R-:W-:Y:S01]  /*1a00*/  ULDC UR8, c[0x0][0x2dc] ;  /* 0x0000b70000087ab9 */ /* 0x000fe20000000800 */
[----:B------:R-:W-:Y:S01]  /*1a10*/  ULDC UR9, c[0x0][0x270] ;  /* 0x00009c0000097ab9 */ /* 0x000fe20000000800 */
[----:B------:R-:W-:Y:S01]  /*1a20*/  SHF.R.S32.HI R235, RZ, 0x1f, R234 ;  /* 0x0000001fffeb7819 */ /* 0x000fe200000114ea */
[----:B------:R-:W-:Y:S01]  /*1a30*/  UIMAD UR17, UR8, UR9, URZ ;  /* 0x00000009081172a4 */ /* 0x000fe2000f8e023f */
[----:B------:R-:W-:Y:S01]  /*1a40*/  IADD3 R6, P0, R234, UR5, RZ ;  /* 0x00000005ea067c10 */ /* 0x000fe2000ff1e0ff */
[----:B------:R-:W-:Y:S01]  /*1a50*/  USHF.R.S32.HI UR13, URZ, 0x1f, UR59 ;  /* 0x0000001f3f0d7899 */ /* 0x000fe2000801143b */
[----:B------:R-:W-:Y:S01]  /*1a60*/  BSSY B1, `(.L_x_135) ;  /* 0x00007a0000017945 */ /* 0x000fe20003800000 */
[----:B------:R-:W-:Y:S01]  /*1a70*/  ULDC.64 UR8, c[0x0][0x428] ;  /* 0x00010a0000087ab9 */ /* 0x000fe20000000a00 */
[----:B------:R-:W-:Y:S01]  /*1a80*/  IADD3.X R7, R235, UR50, RZ, P0, !PT ;  /* 0x00000032eb077c10 */ /* 0x000fe200087fe4ff */
[----:B------:R-:W-:-:S02]  /*1a90*/  UIMAD UR5, UR13, UR8, URZ ;  /* 0x000000080d0572a4 */ /* 0x000fc4000f8e023f */
[----:B------:R-:W-:Y:S02]  /*1aa0*/  UIADD3 UR20, UR16, UR7, URZ ;  /* 0x0000000710147290 */ /* 0x000fe4000fffe03f */
[----:B------:R-:W-:Y:S02]  /*1ab0*/  UIMAD UR5, UR59, UR9, UR5 ;  /* 0x000000093b0572a4 */ /* 0x000fe4000f8e0205 */
[----:B------:R-:W-:Y:S01]  /*1ac0*/  UIADD3 UR18, UR16, UR21, URZ ;  /* 0x0000001510127290 */ /* 0x000fe2000fffe03f */
[----:B------:R-:W-:Y:S01]  /*1ad0*/  ULDC.64 UR14, c[0x0][0x3e0] ;  /* 0x0000f800000e7ab9 */ /* 0x000fe20000000a00 */
[----:B------:R-:W-:Y:S01]  /*1ae0*/  UISETP.GE.AND UP2, UPT, UR38, 0x1, UPT ;  /* 0x000000012600788c */ /* 0x000fe2000bf46270 */
[----:B------:R-:W-:Y:S01]  /*1af0*/  ULDC.64 UR36, c[0x0][0x210] ;  /* 0x0000840000247ab9 */ /* 0x000fe20000000a00 */
[----:B------:R-:W-:Y:S01]  /*1b00*/  ULDC.64 UR26, c[0x0][0x400] ;  /* 0x00010000001a7ab9 */ /* 0x000fe20000000a00 */
[----:B------:R-:W-:Y:S01]  /*1b10*/  ULDC.64 UR42, c[0x0][0x2b0] ;  /* 0x0000ac00002a7ab9 */ /* 0x000fe20000000a00 */
[C---:B--2---:R-:W-:Y:S01]  /*1b20*/  IMAD R0, R16.reuse, UR19, RZ ;  /* 0x0000001310007c24 */ /* 0x044fe2000f8e02ff */
[----:B------:R-:W-:Y:S01]  /*1b30*/  ULDC.64 UR44, c[0x0][0x478] ;  /* 0x00011e00002c7ab9 */ /* 0x000fe20000000a00 */
[----:B------:R-:W-:Y:S01]  /*1b40*/  IMAD.WIDE.U32 R6, R16, UR16, R6 ;  /* 0x0000001010067c25 */ /* 0x000fe2000f8e0006 */
[----:B------:R-:W-:-:S02]  /*1b50*/  ULEA.HI.SX32 UR41, UR48, 0xffffffff, 0x19 ;  /* 0xffffffff30297891 */ /* 0x000fc4000f8fca3f */
[----:B------:R-:W-:Y:S01]  /*1b60*/  UIMAD.WIDE UR20, UR20, 0x4, UR44 ;  /* 0x00000004141478a5 */ /* 0x000fe2000f8e022c */
[----:B------:R-:W-:Y:S01]  /*1b70*/  IMAD R5, R17, UR16, R0 ;  /* 0x0000001011057c24 */ /* 0x000fe2000f8e0200 */
[----:B-1----:R-:W-:-:S03]  /*1b80*/  SHF.R.S32.HI R19, RZ, 0x1f, R20 ;  /* 0x0000001fff137819 */ /* 0x002fc60000011414 */
[----:B------:R-:W-:Y:S01]  /*1b90*/  IMAD.IADD R7, R7, 0x1, R5 ;  /* 0x0000000107077824 */ /* 0x000fe200078e0205 */
[----:B------:R-:W-:Y:S01]  /*1ba0*/  LEA.HI R8, R19, R20, RZ, 0x5 ;  /* 0x0000001413087211 */ /* 0x000fe200078f28ff */
[----:B------:R-:W-:Y:S01]  /*1bb0*/  IMAD.U32 R5, RZ, RZ, UR8 ;  /* 0x00000008ff057e24 */ /* 0x000fe2000f8e00ff */
[----:B------:R-:W-:Y:S02]  /*1bc0*/  ULDC.64 UR8, c[0x0][0x258] ;  /* 0x0000960000087ab9 */ /* 0x000fe40000000a00 */
[----:B------:R-:W-:Y:S01]  /*1bd0*/  LOP3.LUT R3, R8, 0xffffffe0, RZ, 0xc0, !PT ;  /* 0xffffffe008037812 */ /* 0x000fe200078ec0ff */
[----:B------:R-:W-:Y:S01]  /*1be0*/  IMAD.WIDE.U32 R6, R5, UR59, R6 ;  /* 0x0000003b05067c25 */ /* 0x000fe2000f8e0006 */
[----:B------:R-:W-:-:S03]  /*1bf0*/  SHF.R.S32.HI R0, RZ, 0x5, R8 ;  /* 0x00000005ff007819 */ /* 0x000fc60000011408 */
[----:B------:R-:W-:Y:S02]  /*1c00*/  IMAD.IADD R3, R20, 0x1, -R3 ;  /* 0x0000000114037824 */ /* 0x000fe400078e0a03 */
[----:B------:R-:W-:Y:S01]  /*1c10*/  VIADD R7, R7, UR5 ;  /* 0x0000000507077c36 */ /* 0x000fe20008000000 */
[----:B------:R-:W-:Y:S01]  /*1c20*/  UIMAD UR5, UR13, UR8, URZ ;  /* 0x000000080d0572a4 */ /* 0x000fe2000f8e023f */
[----:B------:R-:W-:Y:S01]  /*1c30*/  IMAD R12, R0, UR17, R3 ;  /* 0x00000011000c7c24 */ /* 0x000fe2000f8e0203 */
[----:B------:R-:W-:Y:S02]  /*1c40*/  LEA.HI R3, R19, R20, RZ, 0x2 ;  /* 0x0000001413037211 */ /* 0x000fe400078f10ff */
[----:B------:R-:W-:Y:S02]  /*1c50*/  UIMAD UR13, UR59, UR9, UR5 ;  /* 0x000000093b0d72a4 */ /* 0x000fe4000f8e0205 */
[----:B------:R-:W-:-:S04]  /*1c60*/  SHF.R.S32.HI R3, RZ, 0x2, R3 ;  /* 0x00000002ff037819 */ /* 0x000fc80000011403 */
[----:B------:R-:W-:Y:S01]  /*1c70*/  SHF.R.S32.HI R18, RZ, 0x1f, R3 ;  /* 0x0000001fff127819 */ /* 0x000fe20000011403 */
[C---:B------:R-:W-:Y:S01]  /*1c80*/  IMAD.WIDE.U32 R8, R3.reuse, R16, R6 ;  /* 0x0000001003087225 */ /* 0x040fe200078e0006 */
[----:B------:R-:W-:Y:S01]  /*1c90*/  IADD3 R0, P0, R3, UR16, RZ ;  /* 0x0000001003007c10 */ /* 0x000fe2000ff1e0ff */
[----:B------:R-:W-:Y:S02]  /*1ca0*/  USHF.L.U32 UR16, UR17, 0x7, URZ ;  /* 0x0000000711107899 */ /* 0x000fe4000800063f */
[----:B------:R-:W-:Y:S01]  /*1cb0*/  IMAD.U32 R6, RZ, RZ, UR8 ;  /* 0x00000008ff067e24 */ /* 0x000fe2000f8e00ff */
[----:B------:R-:W-:Y:S01]  /*1cc0*/  IADD3.X R5, R18, UR19, RZ, P0, !PT ;  /* 0x0000001312057c10 */ /* 0x000fe200087fe4ff */
[----:B------:R-:W-:Y:S01]  /*1cd0*/  IMAD.WIDE.U32 R10, R0, UR30, R234 ;  /* 0x0000001e000a7c25 */ /* 0x000fe2000f8e00ea */
[----:B------:R-:W-:Y:S02]  /*1ce0*/  UIADD3 UR12, UP1, UP0, UR40, UR16, UR53 ;  /* 0x00000010280c7290 */ /* 0x000fe4000f83e035 */
[----:B------:R-:W-:Y:S01]  /*1cf0*/  USHF.R.S32.HI UR7, URZ, 0x1f, UR16 ;  /* 0x0000001f3f077899 */ /* 0x000fe20008011410 */
[----:B------:R-:W-:Y:S01]  /*1d00*/  IMAD R5, R5, UR30, RZ ;  /* 0x0000001e05057c24 */ /* 0x000fe2000f8e02ff */
[----:B------:R-:W-:Y:S01]  /*1d10*/  IADD3 R10, P0, R10, UR60, RZ ;  /* 0x0000003c0a0a7c10 */ /* 0x000fe2000ff1e0ff */
[----:B------:R-:W-:-:S02]  /*1d20*/  UIMAD.WIDE UR8, UR18, 0x4, UR42 ;  /* 0x00000004120878a5 */ /* 0x000fc4000f8e022a */
[----:B------:R-:W-:Y:S01]  /*1d30*/  IMAD R5, R0, UR31, R5 ;  /* 0x0000001f00057c24 */ /* 0x000fe2000f8e0205 */
[----:B------:R-:W-:Y:S01]  /*1d40*/  UIADD3.X UR5, UR54, UR7, UR57, UP1, UP0 ;  /* 0x0000000736057290 */ /* 0x000fe20008fe0439 */
[----:B------:R-:W-:Y:S01]  /*1d50*/  IMAD R0, R18, R16, RZ ;  /* 0x0000001012007224 */ /* 0x000fe200078e02ff */
[----:B------:R-:W-:Y:S02]  /*1d60*/  UIADD3 UR7, UP1, UP0, UR55, UR12, UR58 ;  /* 0x0000000c37077290 */ /* 0x000fe4000f83e03a */
[----:B------:R-:W-:Y:S01]  /*1d70*/  IADD3.X R11, R11, UR52, R5, P0, !PT ;  /* 0x000000340b0b7c10 */ /* 0x000fe200087fe405 */
[----:B------:R-:W-:Y:S01]  /*1d80*/  IMAD R0, R3, R17, R0 ;  /* 0x0000001103007224 */ /* 0x000fe200078e0200 */
[----:B------:R-:W-:Y:S01]  /*1d90*/  LEA R218, P0, R8, UR14, 0x1 ;  /* 0x0000000e08da7c11 */ /* 0x000fe2000f8008ff */
[----:B------:R-:W-:Y:S02]  /*1da0*/  UIADD3.X UR5, UR56, UR5, UR51, UP1, UP0 ;  /* 0x0000000538057290 */ /* 0x000fe40008fe0433 */
[----:B------:R-:W-:-:S02]  /*1db0*/  IMAD.IADD R0, R9, 0x1, R0 ;  /* 0x0000000109007824 */ /* 0x000fc400078e0200 */
[----:B------:R-:W-:-:S03]  /*1dc0*/  IMAD.WIDE.U32 R6, R6, UR59, R10 ;  /* 0x0000003b06067c25 */ /* 0x000fc6000f8e000a */
[----:B------:R-:W-:Y:S01]  /*1dd0*/  LEA.HI.X R219, R8, UR15, R0, 0x1, P0 ;  /* 0x0000000f08db7c11 */ /* 0x000fe200080f0c00 */
[----:B------:R-:W-:Y:S01]  /*1de0*/  VIADD R7, R7, UR13 ;  /* 0x0000000d07077c36 */ /* 0x000fe20008000000 */
[----:B------:R-:W-:Y:S02]  /*1df0*/  PLOP3.LUT P0, PT, PT, PT, UP2, 0x80, 0x0 ;  /* 0x000000000000781c */ /* 0x000fe40003f0f028 */
[----:B------:R-:W-:Y:S02]  /*1e00*/  IADD3 R0, P2, R12, UR7, RZ ;  /* 0x000000070c007c10 */ /* 0x000fe4000ff5e0ff */
[----:B------:R-:W-:Y:S02]  /*1e10*/  LEA R14, P3, R6, UR36, 0x1 ;  /* 0x00000024060e7c11 */ /* 0x000fe4000f8608ff */
[----:B------:R-:W-:Y:S02]  /*1e20*/  LEA R223, P1, R0, UR26, 0x2 ;  /* 0x0000001a00df7c11 */ /* 0x000fe4000f8210ff */
[----:B------:R-:W-:-:S02]  /*1e30*/  LEA.HI.X.SX32 R5, R12, UR5, 0x1, P2 ;  /* 0x000000050c057c11 */ /* 0x000fc400090f0eff */
[----:B------:R-:W-:Y:S02]  /*1e40*/  LEA.HI.X R15, R6, UR37, R7, 0x1, P3 ;  /* 0x00000025060f7c11 */ /* 0x000fe400098f0c07 */
[----:B------:R-:W-:Y:S01]  /*1e50*/  LEA.HI.X R222, R0, UR27, R5, 0x2, P1 ;  /* 0x0000001b00de7c11 */ /* 0x000fe200088f1405 */
[----:B------:R-:W-:Y:S06]  /*1e60*/  @!P0 BRA `(.L_x_140) ;  /* 0x0000006c00588947 */ /* 0x000fec0003800000 */
[----:B------:R-:W-:Y:S01]  /*1e70*/  UIMAD UR5, UR46, UR22, URZ ;  /* 0x000000162e0572a4 */ /* 0x000fe2000f8e023f */
[----:B------:R-:W-:Y:S01]  /*1e80*/  IMAD.U32 R6, RZ, RZ, UR22 ;  /* 0x00000016ff067e24 */ /* 0x000fe2000f8e00ff */
[----:B------:R-:W-:Y:S01]  /*1e90*/  UIMAD UR7, UR34, -0x80, UR6 ;  /* 0xffffff80220778a4 */ /* 0x000fe2000f8e0206 */
[C---:B------:R-:W-:Y:S01]  /*1ea0*/  VIADD R5, R3.reuse, 0x40 ;  /* 0x0000004003057836 */ /* 0x040fe20000000000 */
[----:B------:R-:W-:Y:S01]  /*1eb0*/  UIMAD UR5, UR29, UR23, UR5 ;  /* 0x000000171d0572a4 */ /* 0x000fe2000f8e0205 */
[----:B------:R-:W-:Y:S01]  /*1ec0*/  IMAD.WIDE.U32 R6, R6, UR29, R234 ;  /* 0x0000001d06067c25 */ /* 0x000fe2000f8e00ea */
[----:B------:R-:W-:Y:S01]  /*1ed0*/  ULDC.64 UR18, c[0x0][0x268] ;  /* 0x00009a0000127ab9 */ /* 0x000fe20000000a00 */
[----:B------:R-:W-:Y:S01]  /*1ee0*/  UMOV UR13, UR8 ;  /* 0x00000008000d7c82 */ /* 0x000fe20008000000 */
[----:B------:R-:W-:Y:S01]  /*1ef0*/  ISETP.GE.AND P1, PT, R3, UR7, PT ;  /* 0x0000000703007c0c */ /* 0x000fe2000bf26270 */
[----:B------:R-:W-:Y:S01]  /*1f00*/  UMOV UR8, UR41 ;  /* 0x0000002900087c82 */ /* 0x000fe20008000000 */
[----:B------:R-:W-:Y:S01]  /*1f10*/  IMAD.U32 R0, RZ, RZ, UR5 ;  /* 0x00000005ff007e24 */ /* 0x000fe2000f8e00ff */
[----:B------:R-:W-:Y:S01]  /*1f20*/  IADD3 R6, P0, R6, UR39, RZ ;  /* 0x0000002706067c10 */ /* 0x000fe2000ff1e0ff */
[----:B------:R-:W-:Y:S01]  /*1f30*/  UMOV UR12, UR9 ;  /* 0x00000009000c7c82 */ /* 0x000fe20008000000 */
[----:B------:R-:W-:Y:S01]  /*1f40*/  ULEA.HI UR9, UR8, UR8, URZ, 0x1 ;  /* 0x0000000808097291 */ /* 0x000fe2000f8f083f */
[----:B------:R-:W-:Y:S01]  /*1f50*/  ISETP.GE.AND P2, PT, R5, UR7, PT ;  /* 0x0000000705007c0c */ /* 0x000fe2000bf46270 */
[----:B------:R-:W-:Y:S01]  /*1f60*/  UIMAD UR5, UR8, -0x80, UR38 ;  /* 0xffffff80080578a4 */ /* 0x000fe2000f8e0226 */
[----:B------:R-:W-:Y:S01]  /*1f70*/  IADD3.X R7, R7, UR47, R0, P0, !PT ;  /* 0x0000002f07077c10 */ /* 0x000fe200087fe400 */
[----:B------:R-:W-:Y:S01]  /*1f80*/  IMAD R0, R13, UR18, RZ ;  /* 0x000000120d007c24 */ /* 0x000fe2000f8e02ff */
[----:B------:R-:W-:Y:S01]  /*1f90*/  PLOP3.LUT P0, PT, PT, PT, UP4, 0x80, 0x0 ;  /* 0x000000000000781c */ /* 0x000fe20003f0f048 */
[----:B------:R-:W-:Y:S01]  /*1fa0*/  ULOP3.LUT UR9, UR9, 0xfffffffe, URZ, 0xc0, !UPT ;  /* 0xfffffffe09097892 */ /* 0x000fe2000f8ec03f */
[----:B------:R-:W-:Y:S01]  /*1fb0*/  BSSY B0, `(.L_x_141) ;  /* 0x0000026000007945 */ /* 0x000fe20003800000 */
[----:B------:R-:W-:Y:S01]  /*1fc0*/  IMAD R12, R4, UR19, R0 ;  /* 0x00000013040c7c24 */ /* 0x000fe2000f8e0200 */
[----:B------:R-:W-:Y:S01]  /*1fd0*/  LEA R0, R251, UR4, 0x1 ;  /* 0x00000004fb007c11 */ /* 0x000fe2000f8e08ff */
[----:B------:R-:W-:-:S08]  /*1fe0*/  UIADD3 UR9, UR8, -UR9, URZ ;  /* 0x8000000908097290 */ /* 0x000fd0000fffe03f */
[----:B------:R-:W-:Y:S01]  /*1ff0*/  @P0 BAR.SYNC.DEFER_BLOCKING 0x0 ;  /* 0x0000000000000b1d */ /* 0x000fe20000010000 */
[----:B------:R-:W-:Y:S01]  /*2000*/  UISETP.NE.AND UP0, UPT, UR9, 0x1, UPT ;  /* 0x000000010900788c */ /* 0x000fe2000bf05270 */
[----:B------:R-:W-:Y:S01]  /*2010*/  ISETP.GE.AND P4, PT, R5, UR5, PT ;  /* 0x0000000505007c0c */ /* 0x000fe2000bf86270 */
[----:B------:R-:W-:Y:S01]  /*2020*/  VIADD R5, R251, 0x1000 ;  /* 0x00001000fb057836 */ /* 0x000fe20000000000 */
[----:B------:R-:W-:Y:S01]  /*2030*/  ISETP.GE.AND P5, PT, R3, UR5, PT ;  /* 0x0000000503007c0c */ /* 0x000fe2000bfa6270 */
[----:B------:R-:W-:Y:S01]  /*2040*/  IMAD.WIDE.U32 R6, R4, UR18, R6 ;  /* 0x0000001204067c25 */ /* 0x000fe2000f8e0006 */
[----:B------:R-:W-:Y:S01]  /*2050*/  UMOV UR15, UR20 ;  /* 0x00000014000f7c82 */ /* 0x000fe20008000000 */
[----:B------:R-:W-:Y:S01]  /*2060*/  PLOP3.LUT P0, PT, PT, PT, UP0, 0x80, 0x0 ;  /* 0x000000000000781c */ /* 0x000fe20003f0f008 */
[----:B------:R-:W-:Y:S01]  /*2070*/  UMOV UR14, UR21 ;  /* 0x00000015000e7c82 */ /* 0x000fe20008000000 */
[----:B------:R-:W-:Y:S02]  /*2080*/  IMAD.IADD R12, R7, 0x1, R12 ;  /* 0x00000001070c7824 */ /* 0x000fe400078e020c */
[----:B------:R-:W-:Y:S01]  /*2090*/  SEL R174, R5, R251, !P0 ;  /* 0x000000fb05ae7207 */ /* 0x000fe20004000000 */
        /* <DEDUP_REMOVED lines=23> */
.L_x_142:
[----:B------:R-:W-:Y:S05]  /*2210*/  BSYNC B0 ;  /* 0x0000000000007941 */ /* 0x000fea0003800000 */
.L_x_141:
        /* <DEDUP_REMOVED lines=22> */
.L_x_144:
[----:B------:R-:W-:Y:S05]  /*2380*/  BSYNC B0 ;  /* 0x0000000000007941 */ /* 0x000fea0003800000 */
.L_x_143:
[----:B------:R-:W0:Y:S01]  /*2390*/  LDGDEPBAR ;  /* 0x00000000000079af */ /* 0x000e220000000000 */
[----:B------:R-:W-:Y:S01]  /*23a0*/  BSSY B0, `(.L_x_145) ;  /* 0x0000012000007945 */ /* 0x000fe20003800000 */
[----:B------:R-:W-:Y:S01]  /*23b0*/  IMAD.MOV.U32 R220, RZ, RZ, R14 ;  /* 0x000000ffffdc7224 */ /* 0x000fe200078e000e */
[----:B------:R-:W-:Y:S01]  /*23c0*/  MOV R221, R15 ;  /* 0x0000000f00dd7202 */ /* 0x000fe20000000f00 */
        /* <DEDUP_REMOVED lines=15> */
.L_x_146:
[----:B------:R-:W-:Y:S05]  /*24c0*/  BSYNC B0 ;  /* 0x0000000000007941 */ /* 0x000fea0003800000 */
.L_x_145:
        /* <DEDUP_REMOVED lines=13> */
.L_x_148:
[----:B------:R-:W-:Y:S05]  /*25a0*/  BSYNC B0 ;  /* 0x0000000000007941 */ /* 0x000fea0003800000 */
.L_x_147:
[----:B------:R1:W-:Y:S01]  /*25b0*/  @P5 STS [R174], RZ ;  /* 0x000000ffae005388 */ /* 0x0003e20000000800 */
[----:B------:R-:W-:Y:S01]  /*25c0*/  BSSY B0, `(.L_x_149) ;  /* 0x0000011000007945 */ /* 0x000fe20003800000 */
[----:B------:R-:W-:Y:S02]  /*25d0*/  MOV R5, UR24 ;  /* 0x0000001800057c02 */ /* 0x000fe40008000f00 */
        /* <DEDUP_REMOVED lines=15> */
.L_x_150:
[----:B------:R-:W-:Y:S05]  /*26d0*/  BSYNC B0 ;  /* 0x0000000000007941 */ /* 0x000fea0003800000 */
.L_x_149:
        /* <DEDUP_REMOVED lines=21> */
.L_x_152:
[----:B------:R-:W-:Y:S05]  /*2830*/  BSYNC B0 ;  /* 0x0000000000007941 */ /* 0x000fea0003800000 */
.L_x_151:
[----:B------:R-:W-:Y:S01]  /*2840*/  UIMAD UR7, UR46, UR24, URZ ;  /* 0x000000182e0772a4 */ /* 0x000fe2000f8e023f */
[----:B------:R2:W-:Y:S01]  /*2850*/  @P1 STS [R0+0x6000], RZ ;  /* 0x006000ff00001388 */ /* 0x0005e20000000800 */
[----:B-1----:R-:W-:Y:S01]  /*2860*/  IMAD.WIDE.U32 R6, R5, UR29, R234 ;  /* 0x0000001d05067c25 */ /* 0x002fe2000f8e00ea */
[----:B------:R-:W-:Y:S01]  /*2870*/  ULDC.64 UR18, c[0x0][0x260] ;  /* 0x0000980000127ab9 */ /* 0x000fe20000000a00 */
[----:B------:R-:W-:Y:S01]  /*2880*/  UIMAD UR7, UR29, UR25, UR7 ;  /* 0x000000191d0772a4 */ /* 0x000fe2000f8e0207 */
[----:B------:R2:W-:Y:S01]  /*2890*/  @P1 STS [R0+0x6004], RZ ;  /* 0x006004ff00001388 */ /* 0x0005e20000000800 */
[----:B------:R-:W-:Y:S01]  /*28a0*/  VIADD R8, R252, 0x40 ;  /* 0x00000040fc087836 */ /* 0x000fe20000000000 */
[----:B------:R-:W-:Y:S01]  /*28b0*/  IADD3 R6, P3, R6, UR28, RZ ;  /* 0x0000001c06067c10 */ /* 0x000fe2000ff7e0ff */
[----:B------:R-:W-:Y:S01]  /*28c0*/  BSSY B0, `(.L_x_153) ;  /* 0x0000022000007945 */ /* 0x000fe20003800000 */
[----:B------:R2:W-:Y:S01]  /*28d0*/  @P1 STS.64 [R0+0x6008], RZ ;  /* 0x006008ff00001388 */ /* 0x0005e20000000a00 */
[----:B------:R-:W-:Y:S01]  /*28e0*/  IMAD.U32 R5, RZ, RZ, UR7 ;  /* 0x00000007ff057e24 */ /* 0x000fe2000f8e00ff */
[----:B------:R-:W-:-:S02]  /*28f0*/  IADD3 R9, R252, 0x8, RZ ;  /* 0x00000008fc097810 */ /* 0x000fc40007ffe0ff */
[----:B---3--:R-:W-:Y:S02]  /*2900*/  IADD3 R10, R252, 0x48, RZ ;  /* 0x00000048fc0a7810 */ /* 0x008fe40007ffe0ff */
[----:B------:R-:W-:Y:S01]  /*2910*/  IADD3.X R7, R7, UR32, R5, P3, !PT ;  /* 0x0000002007077c10 */ /* 0x000fe20009ffe405 */
[----:B------:R-:W-:Y:S01]  /*2920*/  IMAD R5, R13, UR18, RZ ;  /* 0x000000120d057c24 */ /* 0x000fe2000f8e02ff */
[----:B------:R-:W-:Y:S02]  /*2930*/  ISETP.GE.AND P5, PT, R9, UR5, PT ;  /* 0x0000000509007c0c */ /* 0x000fe4000bfa6270 */
[----:B------:R-:W-:Y:S01]  /*2940*/  ISETP.GE.AND P4, PT, R8, UR5, PT ;  /* 0x0000000508007c0c */ /* 0x000fe2000bf86270 */
[----:B------:R-:W-:Y:S01]  /*2950*/  IMAD R11, R4, UR19, R5 ;  /* 0x00000013040b7c24 */ /* 0x000fe2000f8e0205 */
[----:B------:R-:W-:Y:S01]  /*2960*/  ISETP.GE.AND P6, PT, R252, UR5, PT ;  /* 0x00000005fc007c0c */ /* 0x000fe2000bfc6270 */
[----:B------:R-:W-:Y:S01]  /*2970*/  IMAD.WIDE.U32 R4, R4, UR18, R6 ;  /* 0x0000001204047c25 */ /* 0x000fe2000f8e0006 */
[----:B------:R-:W-:-:S03]  /*2980*/  ISETP.GE.AND P3, PT, R10, UR5, PT ;  /* 0x000000050a007c0c */ /* 0x000fc6000bf66270 */
[----:B------:R-:W-:Y:S01]  /*2990*/  IMAD.IADD R11, R5, 0x1, R11 ;  /* 0x00000001050b7824 */ /* 0x000fe200078e020b */
[----:B------:R-:W-:Y:S09]  /*29a0*/  @P1 BRA `(.L_x_154) ;  /* 0x00000000004c1947 */ /* 0x000ff20003800000 */
        /* <DEDUP_REMOVED lines=19> */
.L_x_154:
[----:B------:R-:W-:Y:S05]  /*2ae0*/  BSYNC B0 ;  /* 0x0000000000007941 */ /* 0x000fea0003800000 */
.L_x_153:
        /* <DEDUP_REMOVED lines=22> */
.L_x_156:
[----:B------:R-:W-:Y:S05]  /*2c50*/  BSYNC B0 ;  /* 0x0000000000007941 */ /* 0x000fea0003800000 */
.L_x_155:
[----:B------:R-:W0:Y:S01]  /*2c60*/  LDGDEPBAR ;  /* 0x00000000000079af */ /* 0x000e220000000000 */
[----:B------:R-:W-:Y:S01]  /*2c70*/  ULDC.64 UR20, c[0x0][0x3c8] ;  /* 0x0000f20000147ab9 */ /* 0x000fe20000000a00 */
[----:B-1----:R-:W-:Y:S01]  /*2c80*/  IMAD.SHL.U32 R4, R252, 0x4, RZ ;  /* 0x00000004fc047824 */ /* 0x002fe200078e00ff */
[----:B------:R-:W-:Y:S01]  /*2c90*/  UISETP.NE.U32.AND UP1, UPT, UR20, URZ, UPT ;  /* 0x0000003f1400728c */ /* 0x000fe2000bf25070 */
[----:B---3--:R-:W-:Y:S01]  /*2ca0*/  SHF.R.S32.HI R8, RZ, 0x1f, R252 ;  /* 0x0000001fff087819 */ /* 0x008fe200000114fc */
[----:B------:R-:W-:Y:S01]  /*2cb0*/  IMAD.MOV.U32 R240, RZ, RZ, 0x7f800000 ;  /* 0x7f800000fff07424 */ /* 0x000fe200078e00ff */
[----:B--2-4-:R-:W-:Y:S01]  /*2cc0*/  SHF.R.S32.HI R0, RZ, 0x1f, R10 ;  /* 0x0000001fff007819 */ /* 0x014fe2000001140a */
[----:B------:R-:W-:Y:S01]  /*2cd0*/  UISETP.NE.AND.EX UP1, UPT, UR21, URZ, UPT, UP1 ;  /* 0x0000003f1500728c */ /* 0x000fe2000bf25310 */
[----:B------:R-:W-:Y:S01]  /*2ce0*/  IADD3 R4, P2, R4, UR13, RZ ;  /* 0x0000000d04047c10 */ /* 0x000fe2000ff5e0ff */
[----:B------:R-:W-:Y:S01]  /*2cf0*/  IMAD.MOV.U32 R241, RZ, RZ, 0x7f800000 ;  /* 0x7f800000fff17424 */ /* 0x000fe200078e00ff */
[----:B------:R-:W-:Y:S01]  /*2d00*/  @!P3 LEA R6, P1, R10, UR13, 0x2 ;  /* 0x0000000d0a06bc11 */ /* 0x000fe2000f8210ff */
[----:B------:R-:W-:Y:S01]  /*2d10*/  IMAD.MOV.U32 R242, RZ, RZ, 0x7f800000 ;  /* 0x7f800000fff27424 */ /* 0x000fe200078e00ff */
[----:B------:R-:W-:Y:S01]  /*2d20*/  SHF.L.U64.HI R3, R252, 0x2, R8 ;  /* 0x00000002fc037819 */ /* 0x000fe20000010208 */
[----:B------:R-:W-:Y:S01]  /*2d30*/  IMAD.MOV.U32 R239, RZ, RZ, 0x7f800000 ;  /* 0x7f800000ffef7424 */ /* 0x000fe200078e00ff */
[----:B------:R-:W-:Y:S01]  /*2d40*/  @!P3 LEA.HI.X R7, R10, UR12, R0, 0x2, P1 ;  /* 0x0000000c0a07bc11 */ /* 0x000fe200088f1400 */
[----:B------:R-:W-:Y:S01]  /*2d50*/  USHF.R.S32.HI UR7, URZ, 0x1f, UR59 ;  /* 0x0000001f3f077899 */ /* 0x000fe2000801143b */
[----:B------:R-:W-:Y:S01]  /*2d60*/  IADD3.X R5, R3, UR12, RZ, P2, !PT ;  /* 0x0000000c03057c10 */ /* 0x000fe200097fe4ff */
[----:B------:R-:W-:Y:S01]  /*2d70*/  IMAD.SHL.U32 R245, R20, 0x2, RZ ;  /* 0x0000000214f57824 */ /* 0x000fe200078e00ff */
[----:B------:R-:W-:Y:S01]  /*2d80*/  @UP1 ULDC.64 UR22, c[0x0][0x3d0] ;  /* 0x0000f40000161ab9 */ /* 0x000fe20000000a00 */
[----:B------:R-:W5:Y:S01]  /*2d90*/  @!P3 LDG.E R240, desc[UR10][R6.64] ;  /* 0x0000000a06f0b981 */ /* 0x000f62000c1e1900 */
[----:B------:R-:W-:Y:S01]  /*2da0*/  @UP1 UIMAD UR5, UR61, UR22, URZ ;  /* 0x000000163d0512a4 */ /* 0x000fe2000f8e023f */
[----:B------:R-:W-:Y:S01]  /*2db0*/  PLOP3.LUT P1, PT, PT, PT, UP1, 0x80, 0x0 ;  /* 0x000000000000781c */ /* 0x000fe20003f2f018 */
[----:B------:R-:W-:Y:S01]  /*2dc0*/  @UP1 UMOV UR18, UR59 ;  /* 0x0000003b00121c82 */ /* 0x000fe20008000000 */
[----:B------:R-:W5:Y:S01]  /*2dd0*/  @!P6 LDG.E R241, desc[UR10][R4.64] ;  /* 0x0000000a04f1e981 */ /* 0x000f62000c1e1900 */
[----:B------:R-:W-:-:S04]  /*2de0*/  DEPBAR.LE SB0, 0x1 ;  /* 0x000080400000791a */ /* 0x000fc80000000000 */
[----:B------:R-:W5:Y:S01]  /*2df0*/  @!P5 LDG.E R242, desc[UR10][R4.64+0x20] ;  /* 0x0000200a04f2d981 */ /* 0x000f62000c1e1900 */
[----:B------:R-:W-:Y:S01]  /*2e00*/  @UP1 UMOV UR19, UR7 ;  /* 0x0000000700131c82 */ /* 0x000fe20008000000 */
[----:B------:R-:W-:Y:S02]  /*2e10*/  @UP1 UIMAD UR5, UR49, UR23, UR5 ;  /* 0x00000017310512a4 */ /* 0x000fe4000f8e0205 */
[----:B------:R1:W5:Y:S01]  /*2e20*/  @!P4 LDG.E R239, desc[UR10][R4.64+0x100] ;  /* 0x0001000a04efc981 */ /* 0x000362000c1e1900 */
[----:B------:R-:W-:Y:S01]  /*2e30*/  @UP1 UIMAD.WIDE.U32 UR18, UR49, UR22, UR18 ;  /* 0x00000016311212a5 */ /* 0x000fe2000f8e0012 */
[C---:B------:R-:W-:Y:S01]  /*2e40*/  VIADD R148, R161.reuse, 0x1000 ;  /* 0x00001000a1947836 */ /* 0x040fe20000000000 */
[----:B------:R-:W-:Y:S01]  /*2e50*/  CS2R R94, SRZ ;  /* 0x00000000005e7805 */ /* 0x000fe2000001ff00 */
[----:B------:R-:W-:Y:S01]  /*2e60*/  BAR.SYNC.DEFER_BLOCKING 0x0 ;  /* 0x0000000000007b1d */ /* 0x000fe20000010000 */
[----:B------:R-:W-:Y:S02]  /*2e70*/  @UP1 ULEA UR20, UP0, UR18, UR20, 0x2 ;  /* 0x0000001412141291 */ /* 0x000fe4000f80103f */
[----:B------:R-:W-:Y:S01]  /*2e80*/  @UP1 UIADD3 UR5, UR19, UR5, URZ ;  /* 0x0000000513051290 */ /* 0x000fe2000fffe03f */
[----:B------:R-:W-:Y:S01]  /*2e90*/  IMAD.SHL.U32 R250, R252, 0x4, RZ ;  /* 0x00000004fcfa7824 */ /* 0x000fe200078e00ff */
[----:B------:R-:W-:Y:S01]  /*2ea0*/  CS2R R92, SRZ ;  /* 0x00000000005c7805 */ /* 0x000fe2000001ff00 */
[----:B------:R-:W-:Y:S01]  /*2eb0*/  IMAD.SHL.U32 R154, R161, 0x2, RZ ;  /* 0x00000002a19a7824 */ /* 0x000fe200078e00ff */
[----:B------:R-:W-:Y:S01]  /*2ec0*/  @UP1 ULEA.HI.X UR21, UR18, UR21, UR5, 0x2, UP0 ;  /* 0x0000001512151291 */ /* 0x000fe200080f1405 */
[----:B------:R-:W-:-:S02]  /*2ed0*/  CS2R R98, SRZ ;  /* 0x0000000000627805 */ /* 0x000fc4000001ff00 */
[----:B------:R-:W-:Y:S01]  /*2ee0*/  CS2R R96, SRZ ;  /* 0x0000000000607805 */ /* 0x000fe2000001ff00 */
[----:B------:R-:W-:Y:S01]  /*2ef0*/  @UP1 ULDC UR5, c[0x0][0x2e8] ;  /* 0x0000ba0000051ab9 */ /* 0x000fe20000000800 */
        /* <DEDUP_REMOVED lines=9> */
[----:B------:R-:W-:Y:S01]  /*2f90*/  CS2R R72, SRZ ;  /* 0x0000000000487805 */ /* 0x000fe2000001ff00 */
[----:B-1----:R-:W-:Y:S01]  /*2fa0*/  IMAD.U32 R4, RZ, RZ, UR20 ;  /* 0x00000014ff047e24 */ /* 0x002fe2000f8e00ff */
[----:B------:R-:W-:Y:S01]  /*2fb0*/  CS2R R70, SRZ ;  /* 0x0000000000467805 */ /* 0x000fe2000001ff00 */
[----:B------:R-:W-:Y:S01]  /*2fc0*/  IMAD.U32 R5, RZ, RZ, UR21 ;  /* 0x00000015ff057e24 */ /* 0x000fe2000f8e00ff */
[----:B------:R1:W2:Y:S01]  /*2fd0*/  LDSM.16.M88.4 R116, [R149+0x8000] ;  /* 0x008000009574783b */ /* 0x0002a20000000200 */
[----:B------:R-:W-:Y:S01]  /*2fe0*/  CS2R R68, SRZ ;  /* 0x0000000000447805 */ /* 0x000fe2000001ff00 */
[----:B------:R-:W-:Y:S01]  /*2ff0*/  IMAD.MOV.U32 R228, RZ, RZ, R174 ;  /* 0x000000ffffe47224 */ /* 0x000fe200078e00ae */
[----:B------:R-:W-:Y:S01]  /*3000*/  USHF.L.U32 UR31, UR17, 0x3, URZ ;  /* 0x00000003111f7899 */ /* 0x000fe2000800063f */
[----:B------:R3:W4:Y:S01]  /*3010*/  @P1 LDG.E R4, desc[UR10][R4.64] ;  /* 0x0000000a04041981 */ /* 0x000722000c1e1900 */
[----:B------:R-:W-:-:S02]  /*3020*/  USHF.L.U32 UR30, UR17, 0x4, URZ ;  /* 0x00000004111e7899 */ /* 0x000fc4000800063f */
[----:B------:R-:W-:Y:S01]  /*3030*/  USHF.L.U32 UR28, UR17, 0x5, URZ ;  /* 0x00000005111c7899 */ /* 0x000fe2000800063f */
[----:B------:R1:W1:Y:S01]  /*3040*/  LDSM.16.M88.4 R120, [R149+0x8400] ;  /* 0x008400009578783b */ /* 0x0002620000000200 */
[----:B------:R-:W-:Y:S02]  /*3050*/  UIMAD UR27, UR17, 0x28, URZ ;  /* 0x00000028111b78a4 */ /* 0x000fe4000f8e023f */
[----:B------:R-:W-:Y:S01]  /*3060*/  UIMAD UR26, UR17, 0x30, URZ ;  /* 0x00000030111a78a4 */ /* 0x000fe2000f8e023f */
[----:B------:R1:W1:Y:S01]  /*3070*/  LDSM.16.M88.4 R124, [R149+0x8800] ;  /* 0x00880000957c783b */ /* 0x0002620000000200 */
[----:B------:R-:W-:Y:S02]  /*3080*/  UIMAD UR25, UR17, 0x38, URZ ;  /* 0x00000038111978a4 */ /* 0x000fe4000f8e023f */
[----:B------:R-:W-:Y:S01]  /*3090*/  USHF.L.U32 UR24, UR17, 0x6, URZ ;  /* 0x0000000611187899 */ /* 0x000fe2000800063f */
[----:B------:R1:W1:Y:S01]  /*30a0*/  LDSM.16.M88.4 R128, [R149+0x8c00] ;  /* 0x008c00009580783b */ /* 0x0002620000000200 */
[----:B------:R-:W-:Y:S01]  /*30b0*/  UIADD3 UR16, -UR16, URZ, URZ ;  /* 0x0000003f10107290 */ /* 0x000fe2000fffe13f */
[----:B------:R-:W-:-:S02]  /*30c0*/  ULDC UR32, c[0x0][0x2d0] ;  /* 0x0000b40000207ab9 */ /* 0x000fc40000000800 */
[----:B------:R1:W1:Y:S04]  /*30d0*/  LDSM.16.M88.4 R132, [R150+0x8000] ;  /* 0x008000009684783b */ /* 0x0002680000000200 */
[----:B------:R1:W1:Y:S04]  /*30e0*/  LDSM.16.M88.4 R136, [R150+0x8400] ;  /* 0x008400009688783b */ /* 0x0002680000000200 */
[----:B------:R1:W1:Y:S04]  /*30f0*/  LDSM.16.M88.4 R140, [R150+0x8800] ;  /* 0x00880000968c783b */ /* 0x0002680000000200 */
[----:B------:R1:W1:Y:S01]  /*3100*/  LDSM.16.M88.4 R144, [R150+0x8c00] ;  /* 0x008c00009690783b */ /* 0x0002620000000200 */
[----:B------:R-:W4:Y:S01]  /*3110*/  @P1 MUFU.RCP R0, UR5 ;  /* 0x0000000500001d08 */ /* 0x000f220008001000 */
[----:B------:R-:W-:-:S02]  /*3120*/  LEA.HI R3, R19, R20, RZ, 0x7 ;  /* 0x0000001413037211 */ /* 0x000fc400078f38ff */
[----:B------:R-:W-:Y:S02]  /*3130*/  LOP3.LUT R245, R245, 0x6, RZ, 0xc0, !PT ;  /* 0x00000006f5f57812 */ /* 0x000fe400078ec0ff */
[----:B------:R-:W-:-:S05]  /*3140*/  SHF.R.S32.HI R3, RZ, 0x7, R3 ;  /* 0x00000007ff037819 */ /* 0x000fca0000011403 */
[----:B------:R-:W-:Y:S02]  /*3150*/  IMAD R245, R3, 0x40, R245 ;  /* 0x0000004003f57824 */ /* 0x000fe400078e02f5 */
[----:B------:R-:W-:-:S04]  /*3160*/  IMAD.U32 R3, RZ, RZ, UR34 ;  /* 0x00000022ff037e24 */ /* 0x000fc8000f8e00ff */
[----:B------:R-:W-:Y:S02]  /*3170*/  IMAD R3, R3, 0x80, R245 ;  /* 0x0000008003037824 */ /* 0x000fe400078e02f5 */
[----:B---3--:R-:W-:-:S03]  /*3180*/  VIADD R5, R156, 0x1000 ;  /* 0x000010009c057836 */ /* 0x008fc60000000000 */
[----:B------:R-:W-:Y:S01]  /*3190*/  IADD3 R3, R252, -UR38, -R3 ;  /* 0x80000026fc037c10 */ /* 0x000fe2000fffe803 */
[----:B------:R-:W-:Y:S01]  /*31a0*/  UIADD3 UR7, UR29, 0x80, URZ ;  /* 0x000000801d077890 */ /* 0x000fe2000fffe03f */
[----:B------:R-:W-:-:S03]  /*31b0*/  SEL R148, R148, R161, !P0 ;  /* 0x000000a194947207 */ /* 0x000fc60004000000 */
[----:B------:R-:W-:Y:S01]  /*31c0*/  VIADD R246, R3, UR6 ;  /* 0x0000000603f67c36 */ /* 0x000fe20008000000 */
[----:B------:R-:W-:Y:S02]  /*31d0*/  SEL R3, R5, R156, !P0 ;  /* 0x0000009c05037207 */ /* 0x000fe40004000000 */
[----:B------:R-:W-:Y:S02]  /*31e0*/  SHF.L.U64.HI R249, R252, 0x2, R8 ;  /* 0x00000002fcf97819 */ /* 0x000fe40000010208 */
[----:B------:R-:W-:Y:S02]  /*31f0*/  LEA R3, R3, UR4, 0x1 ;  /* 0x0000000403037c11 */ /* 0x000fe4000f8e08ff */
[----:B------:R-:W-:Y:S01]  /*3200*/  LEA R148, R148, UR4, 0x1 ;  /* 0x0000000494947c11 */ /* 0x000fe2000f8e08ff */
[----:B------:R-:W-:Y:S01]  /*3210*/  UMOV UR5, URZ ;  /* 0x0000003f00057c82 */ /* 0x000fe20008000000 */
[----:B------:R-:W-:Y:S02]  /*3220*/  UIMAD UR29, UR17, 0x18, URZ ;  /* 0x00000018111d78a4 */ /* 0x000fe4000f8e023f */
[----:B------:R-:W-:-:S02]  /*3230*/  UIMAD UR23, UR17, 0x48, URZ ;  /* 0x00000048111778a4 */ /* 0x000fc4000f8e023f */
[----:B------:R-:W-:Y:S02]  /*3240*/  UIMAD UR22, UR17, 0x50, URZ ;  /* 0x00000050111678a4 */ /* 0x000fe4000f8e023f */
[----:B------:R-:W-:Y:S02]  /*3250*/  UIMAD UR21, UR17, 0x58, URZ ;  /* 0x00000058111578a4 */ /* 0x000fe4000f8e023f */
[----:B------:R-:W-:Y:S02]  /*3260*/  UIMAD UR20, UR17, 0x60, URZ ;  /* 0x00000060111478a4 */ /* 0x000fe4000f8e023f */
[----:B------:R-:W-:Y:S02]  /*3270*/  UIMAD UR19, UR17, 0x68, URZ ;  /* 0x00000068111378a4 */ /* 0x000fe4000f8e023f */
[----:B------:R-:W-:Y:S02]  /*3280*/  UIMAD UR18, UR17, 0x70, URZ ;  /* 0x00000070111278a4 */ /* 0x000fe4000f8e023f */
[----:B------:R-:W-:-:S02]  /*3290*/  UISETP.GE.AND UP0, UPT, UR7, UR6, UPT ;  /* 0x000000060700728c */ /* 0x000fc4000bf06270 */
[----:B------:R-:W-:Y:S01]  /*32a0*/  UIMAD UR17, UR17, 0x78, URZ ;  /* 0x00000078111178a4 */ /* 0x000fe2000f8e023f */
[----:B------:R-:W-:Y:S01]  /*32b0*/  ULDC UR7, c[0x0][0x2ec] ;  /* 0x0000bb0000077ab9 */ /* 0x000fe20000000800 */
[----:B----4-:R-:W-:-:S05]  /*32c0*/  @P1 FMUL.FTZ R0, R4, R0 ;  /* 0x0000000004001220 */ /* 0x010fca0000410000 */
[----:B------:R-:W-:Y:S01]  /*32d0*/  @P1 R2UR UR9, R0 ;  /* 0x00000000000912ca */ /* 0x000fe200000e0000 */
[----:B------:R-:W-:-:S05]  /*32e0*/  VIADD R0, R252, 0xffffff80 ;  /* 0xffffff80fc007836 */ /* 0x000fca0000000000 */
[----:B------:R-:W-:Y:S01]  /*32f0*/  SHF.R.S32.HI R4, RZ, 0x1f, R0 ;  /* 0x0000001fff047819 */ /* 0x000fe20000011400 */
[----:B------:R-:W-:-:S03]  /*3300*/  IMAD.SHL.U32 R247, R0, 0x4, RZ ;  /* 0x0000000400f77824 */ /* 0x000fc600078e00ff */
[----:B------:R-:W-:-:S03]  /*3310*/  SHF.L.U64.HI R248, R0, 0x2, R4 ;  /* 0x0000000200f87819 */ /* 0x000fc60000010204 */
[----:B-12---:R-:W-:-:S05]  /*3320*/  @UP1 UMOV UR5, UR9 ;  /* 0x0000000900051c82 */ /* 0x006fca0008000000 */
.L_x_159:
[----:B------:R-:W-:Y:S01]  /*3330*/  PLOP3.LUT P5, PT, PT, PT, UP0, 0x80, 0x0 ;  /* 0x000000000000781c */ /* 0x000fe20003faf008 */
[----:B------:R-:W0:Y:S01]  /*3340*/  LDGDEPBAR ;  /* 0x00000000000079af */ /* 0x000e220000000000 */
[----:B------:R-:W-:Y:S01]  /*3350*/  PLOP3.LUT P2, PT, PT, PT, UP0, 0x80, 0x0 ;  /* 0x000000000000781c */ /* 0x000fe20003f4f008 */
[----:B------:R-:W-:Y:S01]  /*3360*/  IMAD.IADD R112, R155, 0x1, R148 ;  /* 0x000000019b707824 */ /* 0x000fe200078e0294 */
[----:B------:R-:W-:Y:S01]  /*3370*/  PLOP3.LUT P3, PT, PT, PT, UP0, 0x80, 0x0 ;  /* 0x000000000000781c */ /* 0x000fe20003f6f008 */
[----:B------:R-:W-:Y:S01]  /*3380*/  IMAD.U32 R0, RZ, RZ, UR8 ;  /* 0x00000008ff007e24 */ /* 0x000fe2000f8e00ff */
[----:B------:R-:W-:Y:S01]  /*3390*/  PLOP3.LUT P1, PT, PT, PT, UP0, 0x80, 0x0 ;  /* 0x000000000000781c */ /* 0x000fe20003f2f008 */
[----:B-----5:R-:W-:Y:S01]  /*33a0*/  FMUL.FTZ R162, R239, 1.4426950216293334961 ;  /* 0x3fb8aa3befa27820 */ /* 0x020fe20000410000 */
[----:B------:R-:W-:Y:S01]  /*33b0*/  FMUL.FTZ R164, R241, 1.4426950216293334961 ;  /* 0x3fb8aa3bf1a47820 */ /* 0x000fe20000410000 */
[----:B------:R-:W-:Y:S02]  /*33c0*/  IMAD R0, R0, 0x80, R246 ;  /* 0x0000008000007824 */ /* 0x000fe400078e02f6 */
[----:B------:R-:W-:Y:S01]  /*33d0*/  FMUL.FTZ R163, R242, 1.4426950216293334961 ;  /* 0x3fb8aa3bf2a37820 */ /* 0x000fe20000410000 */
[----:B------:R-:W-:Y:S01]  /*33e0*/  UISETP.GE.AND UP3, UPT, UR8, 0x1, UPT ;  /* 0x000000010800788c */ /* 0x000fe2000bf66270 */
[C---:B------:R-:W-:Y:S01]  /*33f0*/  VIADD R167, R0.reuse, 0x37 ;  /* 0x0000003700a77836 */ /* 0x040fe20000000000 */
        /* <DEDUP_REMOVED lines=26> */
[C---:B------:R-:W-:Y:S04]  /*35a0*/  VIADD R101, R0.reuse, 0x8 ;  /* 0x0000000800657836 */ /* 0x040fe80000000000 */
[----:B------:R-:W-:Y:S01]  /*35b0*/  VIADD R100, R0, 0x40 ;  /* 0x0000004000647836 */ /* 0x000fe20000000000 */
[----:B------:R-:W-:Y:S01]  /*35c0*/  ISETP.GE.AND P6, PT, R101, RZ, PT ;  /* 0x000000ff6500720c */ /* 0x000fe20003fc6270 */
[----:B------:R-:W-:Y:S03]  /*35d0*/  HMMA.16816.F32 R64, R64, R102, RZ ;  /* 0x000000664040723c */ /* 0x000fe600000018ff */
[----:B------:R-:W-:Y:S03]  /*35e0*/  ISETP.GE.AND P4, PT, R100, RZ, PT ;  /* 0x000000ff6400720c */ /* 0x000fe60003f86270 */
[-C--:B-1----:R-:W-:Y:S05]  /*35f0*/  HMMA.16816.F32 R4, R104, R108.reuse, R4 ;  /* 0x0000006c6804723c */ /* 0x082fea0000001804 */
[C---:B------:R-:W-:Y:S01]  /*3600*/  VIADD R102, R0.reuse, 0x48 ;  /* 0x0000004800667836 */ /* 0x040fe20000000000 */
[----:B------:R-:W-:Y:S01]  /*3610*/  @!P6 IADD3 R101, -R0, -0x8, RZ ;  /* 0xfffffff80065e810 */ /* 0x000fe20007ffe1ff */
[C---:B--2---:R-:W-:Y:S04]  /*3620*/  HMMA.16816.F32 R8, R112.reuse, R108, R8 ;  /* 0x0000006c7008723c */ /* 0x044fe80000001808 */
[----:B------:R-:W-:Y:S01]  /*3630*/  ISETP.GE.AND P0, PT, R102, RZ, PT ;  /* 0x000000ff6600720c */ /* 0x000fe20003f06270 */
[C---:B------:R-:W-:Y:S01]  /*3640*/  VIADD R103, R0.reuse, 0x47 ;  /* 0x0000004700677836 */ /* 0x040fe20000000000 */
[----:B------:R-:W-:Y:S01]  /*3650*/  @!P4 IADD3 R100, -R0, -0x40, RZ ;  /* 0xffffffc00064c810 */ /* 0x000fe20007ffe1ff */
[-C--:B------:R-:W-:Y:S01]  /*3660*/  HMMA.16816.F32 R12, R112, R110.reuse, R12 ;  /* 0x0000006e700c723c */ /* 0x080fe2000000180c */
[----:B------:R-:W-:Y:S02]  /*3670*/  IMAD.U32 R108, RZ, RZ, UR34 ;  /* 0x00000022ff6c7e24 */ /* 0x000fe4000f8e00ff */
[----:B------:R-:W-:Y:S02]  /*3680*/  FSETP.NEU.FTZ.AND P4, PT, R241, -INF , PT ;  /* 0xff800000f100780b */ /* 0x000fe40003f9d000 */
[----:B------:R-:W-:Y:S01]  /*3690*/  I2FP.F32.S32 R176, R101 ;  /* 0x0000006500b07245 */ /* 0x000fe20000201400 */
[C---:B------:R-:W-:Y:S04]  /*36a0*/  HMMA.16816.F32 R16, R104.reuse, R110, R16 ;  /* 0x0000006e6810723c */ /* 0x040fe80000001810 */
[----:B------:R-:W-:Y:S01]  /*36b0*/  FSETP.NEU.FTZ.AND P6, PT, R242, -INF , PT ;  /* 0xff800000f200780b */ /* 0x000fe20003fdd000 */
[C---:B------:R-:W-:Y:S01]  /*36c0*/  VIADD R101, R0.reuse, 0x7 ;  /* 0x0000000700657836 */ /* 0x040fe20000000000 */
[----:B------:R-:W-:Y:S01]  /*36d0*/  @!P0 IADD3 R102, -R0, -0x48, RZ ;  /* 0xffffffb800668810 */ /* 0x000fe20007ffe1ff */
[----:B------:R-:W-:Y:S01]  /*36e0*/  IMAD R108, R108, 0x80, R245 ;  /* 0x000000806c6c7824 */ /* 0x000fe200078e02f5 */
[----:B------:R-:W-:Y:S03]  /*36f0*/  PLOP3.LUT P0, PT, PT, PT, UP0, 0x80, 0x0 ;  /* 0x000000000000781c */ /* 0x000fe60003f0f008 */
[----:B------:R-:W-:Y:S01]  /*3700*/  I2FP.F32.S32 R102, R102 ;  /* 0x0000006600667245 */ /* 0x000fe20000201400 */
[----:B------:R-:W-:Y:S01]  /*3710*/  FFMA.FTZ R6, R176, -UR5, R6 ;  /* 0x80000005b0067c23 */ /* 0x000fe20008010006 */
[----:B------:R-:W-:Y:S01]  /*3720*/  I2FP.F32.S32 R169, R100 ;  /* 0x0000006400a97245 */ /* 0x000fe20000201400 */
[----:B------:R-:W-:Y:S01]  /*3730*/  VIADD R100, R0, 0x3f ;  /* 0x0000003f00647836 */ /* 0x000fe20000000000 */
[----:B------:R-:W-:Y:S01]  /*3740*/  @P5 ISETP.GE.AND P5, PT, R108, UR6, PT ;  /* 0x000000066c005c0c */ /* 0x000fe2000bfa6270 */
[----:B------:R-:W-:Y:S01]  /*3750*/  FFMA.FTZ R10, R102, -UR5, R10 ;  /* 0x80000005660a7c23 */ /* 0x000fe2000801000a */
[----:B------:R-:W-:Y:S01]  /*3760*/  IABS R102, R0 ;  /* 0x0000000000667213 */ /* 0x000fe20000000000 */
[C---:B------:R-:W-:Y:S01]  /*3770*/  FFMA.FTZ R8, R169.reuse, -UR5, R8 ;  /* 0x80000005a9087c23 */ /* 0x040fe20008010008 */
[----:B------:R-:W-:Y:S01]  /*3780*/  @P2 FSEL R6, R6, -INF , !P5 ;  /* 0xff80000006062808 */ /* 0x000fe20006800000 */
[----:B------:R-:W-:Y:S01]  /*3790*/  FFMA.FTZ R14, R169, -UR5, R14 ;  /* 0x80000005a90e7c23 */ /* 0x000fe2000801000e */
[----:B------:R-:W-:Y:S01]  /*37a0*/  I2FP.F32.S32 R171, R102 ;  /* 0x0000006600ab7245 */ /* 0x000fe20000201400 */
[----:B------:R-:W-:Y:S01]  /*37b0*/  VIADD R102, R0, 0xffffffff ;  /* 0xffffffff00667836 */ /* 0x000fe20000000000 */
[----:B------:R-:W-:Y:S02]  /*37c0*/  @P0 FSEL R8, R8, -INF , !P5 ;  /* 0xff80000008080808 */ /* 0x000fe40006800000 */
[----:B------:R-:W-:Y:S01]  /*37d0*/  PLOP3.LUT P2, PT, PT, PT, UP0, 0x80, 0x0 ;  /* 0x000000000000781c */ /* 0x000fe20003f4f008 */
[C---:B------:R-:W-:Y:S01]  /*37e0*/  FFMA.FTZ R4, R171.reuse, -UR5, R4 ;  /* 0x80000005ab047c23 */ /* 0x040fe20008010004 */
[----:B------:R-:W-:Y:S01]  /*37f0*/  PLOP3.LUT P0, PT, PT, PT, UP0, 0x80, 0x0 ;  /* 0x000000000000781c */ /* 0x000fe20003f0f008 */
[----:B------:R-:W-:Y:S01]  /*3800*/  FFMA.FTZ R18, R171, -UR5, R18 ;  /* 0x80000005ab127c23 */ /* 0x000fe20008010012 */
[----:B------:R-:W-:Y:S02]  /*3810*/  @P3 FSEL R10, R10, -INF , !P5 ;  /* 0xff8000000a0a3808 */ /* 0x000fe40006800000 */
[----:B------:R-:W-:Y:S02]  /*3820*/  PLOP3.LUT P3, PT, PT, PT, UP0, 0x80, 0x0 ;  /* 0x000000000000781c */ /* 0x000fe40003f6f008 */
[----:B------:R-:W-:Y:S02]  /*3830*/  @P1 FSEL R4, R4, -INF , !P5 ;  /* 0xff80000004041808 */ /* 0x000fe40006800000 */
[----:B------:R-:W-:Y:S02]  /*3840*/  FSETP.NEU.FTZ.AND P1, PT, R239, -INF , PT ;  /* 0xff800000ef00780b */ /* 0x000fe40003f3d000 */
[----:B------:R-:W-:Y:S01]  /*3850*/  PLOP3.LUT P5, PT, PT, PT, UP0, 0x80, 0x0 ;  /* 0x000000000000781c */ /* 0x000fe20003faf008 */
[----:B------:R-:W-:Y:S01]  /*3860*/  @P2 VIADD R109, R108, 0x1 ;  /* 0x000000016c6d2836 */ /* 0x000fe20000000000 */
[----:B------:R-:W-:Y:S01]  /*3870*/  FSEL R162, R162, RZ, P1 ;  /* 0x000000ffa2a27208 */ /* 0x000fe20000800000 */
[----:B------:R-:W-:Y:S01]  /*3880*/  @P0 VIADD R165, R108, 0x8 ;  /* 0x000000086ca50836 */ /* 0x000fe20000000000 */
[----:B------:R-:W-:Y:S02]  /*3890*/  ISETP.GE.AND P1, PT, R102, RZ, PT ;  /* 0x000000ff6600720c */ /* 0x000fe40003f26270 */
[----:B------:R-:W-:Y:S01]  /*38a0*/  ISETP.GE.AND P2, PT, R101, RZ, PT ;  /* 0x000000ff6500720c */ /* 0x000fe20003f46270 */
[----:B------:R-:W-:Y:S01]  /*38b0*/  @P3 VIADD R166, R108, 0x9 ;  /* 0x000000096ca63836 */ /* 0x000fe20000000000 */
[----:B------:R-:W-:Y:S02]  /*38c0*/  ISETP.GE.AND P0, PT, R100, RZ, PT ;  /* 0x000000ff6400720c */ /* 0x000fe40003f06270 */
[----:B------:R-:W-:Y:S02]  /*38d0*/  ISETP.GE.AND P3, PT, R103, RZ, PT ;  /* 0x000000ff6700720c */ /* 0x000fe40003f66270 */
[----:B------:R-:W-:Y:S02]  /*38e0*/  FSEL R164, R164, RZ, P4 ;  /* 0x000000ffa4a47208 */ /* 0x000fe40002000000 */
[----:B------:R-:W-:Y:S01]  /*38f0*/  @P5 ISETP.GE.AND P5, PT, R109, UR6, PT ;  /* 0x000000066d005c0c */ /* 0x000fe2000bfa6270 */
[----:B------:R-:W-:Y:S01]  /*3900*/  FMUL.FTZ R109, R240, 1.4426950216293334961 ;  /* 0x3fb8aa3bf06d7820 */ /* 0x000fe20000410000 */
[----:B------:R-:W-:Y:S01]  /*3910*/  FSEL R163, R163, RZ, P6 ;  /* 0x000000ffa3a37208 */ /* 0x000fe20003000000 */
[--C-:B------:R-:W-:Y:S01]  /*3920*/  FFMA.FTZ R4, R4, UR7, -R164.reuse ;  /* 0x0000000704047c23 */ /* 0x100fe200080108a4 */
[----:B------:R-:W-:Y:S02]  /*3930*/  PLOP3.LUT P6, PT, PT, PT, UP0, 0x80, 0x0 ;  /* 0x000000000000781c */ /* 0x000fe40003fcf008 */
[C---:B------:R-:W-:Y:S01]  /*3940*/  @!P1 IADD3 R102, -R0.reuse, 0x1, RZ ;  /* 0x0000000100669810 */ /* 0x040fe20007ffe1ff */
[----:B------:R1:W-:Y:S01]  /*3950*/  MUFU.EX2 R244, R4 ;  /* 0x0000000400f47308 */ /* 0x0003e20000000800 */
[----:B------:R-:W-:Y:S01]  /*3960*/  @!P2 IADD3 R101, -R0, -0x7, RZ ;  /* 0xfffffff90065a810 */ /* 0x000fe20007ffe1ff */
[----:B------:R-:W-:Y:S01]  /*3970*/  FFMA.FTZ R6, R6, UR7, -R163 ;  /* 0x0000000706067c23 */ /* 0x000fe200080108a3 */
[----:B------:R-:W-:Y:S02]  /*3980*/  @!P0 IADD3 R100, -R0, -0x3f, RZ ;  /* 0xffffffc100648810 */ /* 0x000fe40007ffe1ff */
[----:B------:R-:W-:Y:S02]  /*3990*/  FSETP.NEU.FTZ.AND P1, PT, R240, -INF , PT ;  /* 0xff800000f000780b */ /* 0x000fe40003f3d000 */
[----:B------:R-:W-:Y:S03]  /*39a0*/  PLOP3.LUT P2, PT, PT, PT, UP0, 0x80, 0x0 ;  /* 0x000000000000781c */ /* 0x000fe60003f4f008 */
[----:B------:R2:W-:Y:S01]  /*39b0*/  MUFU.EX2 R209, R6 ;  /* 0x0000000600d17308 */ /* 0x0005e20000000800 */
[----:B------:R-:W-:Y:S02]  /*39c0*/  PLOP3.LUT P0, PT, PT, PT, UP0, 0x80, 0x0 ;  /* 0x000000000000781c */ /* 0x000fe40003f0f008 */
[----:B------:R-:W-:Y:S01]  /*39d0*/  @P6 ISETP.GE.AND P6, PT, R166, UR6, PT ;  /* 0x00000006a6006c0c */ /* 0x000fe2000bfc6270 */
[C---:B------:R-:W-:Y:S01]  /*39e0*/  VIADD R166, R0.reuse, 0x38 ;  /* 0x0000003800a67836 */ /* 0x040fe20000000000 */
[----:B------:R-:W-:Y:S02]  /*39f0*/  I2FP.F32.S32 R170, R102 ;  /* 0x0000006600aa7245 */ /* 0x000fe40000201400 */
[----:B------:R-:W-:Y:S02]  /*3a00*/  I2FP.F32.S32 R175, R101 ;  /* 0x0000006500af7245 */ /* 0x000fe40000201400 */
[C---:B------:R-:W-:Y:S01]  /*3a10*/  @!P3 IADD3 R103, -R0.reuse, -0x47, RZ ;  /* 0xffffffb90067b810 */ /* 0x040fe20007ffe1ff */
[----:B-1----:R-:W-:Y:S01]  /*3a20*/  VIADD R4, R0, 0xfffffff8 ;  /* 0xfffffff800047836 */ /* 0x002fe20000000000 */
[----:B------:R-:W-:Y:S01]  /*3a30*/  FSEL R109, R109, RZ, P1 ;  /* 0x000000ff6d6d7208 */ /* 0x000fe20000800000 */
[----:B------:R-:W-:Y:S01]  /*3a40*/  FFMA.FTZ R7, R175, -UR5, R7 ;  /* 0x80000005af077c23 */ /* 0x000fe20008010007 */
[----:B------:R-:W-:Y:S01]  /*3a50*/  PLOP3.LUT P1, PT, PT, PT, UP0, 0x80, 0x0 ;  /* 0x000000000000781c */ /* 0x000fe20003f2f008 */
[----:B------:R-:W-:Y:S01]  /*3a60*/  FFMA.FTZ R5, R170, -UR5, R5 ;  /* 0x80000005aa057c23 */ /* 0x000fe20008010005 */
[----:B------:R-:W-:Y:S01]  /*3a70*/  I2FP.F32.S32 R103, R103 ;  /* 0x0000006700677245 */ /* 0x000fe20000201400 */
[----:B------:R-:W-:Y:S01]  /*3a80*/  FFMA.FTZ R10, R10, UR7, -R109 ;  /* 0x000000070a0a7c23 */ /* 0x000fe2000801086d */
[----:B------:R-:W-:Y:S01]  /*3a90*/  @P0 FSEL R7, R7, -INF , !P5 ;  /* 0xff80000007070808 */ /* 0x000fe20006800000 */
[----:B--2---:R-:W-:Y:S01]  /*3aa0*/  VIADD R6, R0, 0xffffffef ;  /* 0xffffffef00067836 */ /* 0x004fe20000000000 */
[----:B------:R-:W-:Y:S01]  /*3ab0*/  @P2 FSEL R5, R5, -INF , !P5 ;  /* 0xff80000005052808 */ /* 0x000fe20006800000 */
[----:B------:R-:W-:Y:S01]  /*3ac0*/  FFMA.FTZ R11, R103, -UR5, R11 ;  /* 0x80000005670b7c23 */ /* 0x000fe2000801000b */
[----:B------:R-:W-:Y:S01]  /*3ad0*/  PLOP3.LUT P4, PT, PT, PT, UP0, 0x80, 0x0 ;  /* 0x000000000000781c */ /* 0x000fe20003f8f008 */
[----:B------:R-:W-:Y:S01]  /*3ae0*/  FFMA.FTZ R7, R7, UR7, -R163 ;  /* 0x0000000707077c23 */ /* 0x000fe200080108a3 */
[----:B------:R-:W-:Y:S01]  /*3af0*/  PLOP3.LUT P2, PT, PT, PT, UP0, 0x80, 0x0 ;  /* 0x000000000000781c */ /* 0x000fe20003f4f008 */
[----:B------:R-:W-:Y:S01]  /*3b00*/  FFMA.FTZ R5, R5, UR7, -R164 ;  /* 0x0000000705057c23 */ /* 0x000fe200080108a4 */
[----:B------:R-:W-:Y:S01]  /*3b10*/  PLOP3.LUT P0, PT, PT, PT, UP0, 0x80, 0x0 ;  /* 0x000000000000781c */ /* 0x000fe20003f0f008 */
[----:B------:R1:W-:Y:S01]  /*3b20*/  MUFU.EX2 R200, R7 ;  /* 0x0000000700c87308 */ /* 0x0003e20000000800 */
[----:B------:R-:W-:Y:S01]  /*3b30*/  @P1 FSEL R11, R11, -INF , !P5 ;  /* 0xff8000000b0b1808 */ /* 0x000fe20006800000 */
[----:B------:R-:W-:Y:S01]  /*3b40*/  FFMA.FTZ R19, R170, -UR5, R19 ;  /* 0x80000005aa137c23 */ /* 0x000fe20008010013 */
[----:B------:R-:W-:Y:S02]  /*3b50*/  ISETP.GE.AND P1, PT, R166, RZ, PT ;  /* 0x000000ffa600720c */ /* 0x000fe40003f26270 */
[----:B------:R-:W-:Y:S01]  /*3b60*/  I2FP.F32.S32 R168, R100 ;  /* 0x0000006400a87245 */ /* 0x000fe20000201400 */
[----:B------:R-:W-:Y:S01]  /*3b70*/  FFMA.FTZ R11, R11, UR7, -R109 ;  /* 0x000000070b0b7c23 */ /* 0x000fe2000801086d */
[----:B------:R-:W-:Y:S01]  /*3b80*/  PLOP3.LUT P3, PT, PT, PT, UP0, 0x80, 0x0 ;  /* 0x000000000000781c */ /* 0x000fe20003f6f008 */
[----:B------:R-:W2:Y:S01]  /*3b90*/  LDSM.16.M88.4 R100, [R150+0x6400] ;  /* 0x006400009664783b */ /* 0x000ea20000000200 */
[----:B------:R-:W-:Y:S01]  /*3ba0*/  @P4 ISETP.GE.AND P4, PT, R165, UR6, PT ;  /* 0x00000006a5004c0c */ /* 0x000fe2000bf86270 */
[C---:B------:R-:W-:Y:S01]  /*3bb0*/  @P2 VIADD R173, R108.reuse, 0x10 ;  /* 0x000000106cad2836 */ /* 0x040fe20000000000 */
[----:B------:R-:W-:Y:S01]  /*3bc0*/  ISETP.GE.AND P2, PT, R167, RZ, PT ;  /* 0x000000ffa700720c */ /* 0x000fe20003f46270 */
[----:B------:R-:W-:Y:S01]  /*3bd0*/  @P0 VIADD R172, R108, 0x11 ;  /* 0x000000116cac0836 */ /* 0x000fe20000000000 */
[----:B------:R-:W-:Y:S01]  /*3be0*/  ISETP.GE.AND P0, PT, R4, RZ, PT ;  /* 0x000000ff0400720c */ /* 0x000fe20003f06270 */
[C---:B------:R-:W-:Y:S01]  /*3bf0*/  VIADD R165, R0.reuse, 0xfffffff7 ;  /* 0xfffffff700a57836 */ /* 0x040fe20000000000 */
[----:B------:R3:W4:Y:S01]  /*3c00*/  MUFU.EX2 R243, R5 ;  /* 0x0000000500f37308 */ /* 0x0007220000000800 */
[C---:B------:R-:W-:Y:S01]  /*3c10*/  @!P1 IADD3 R166, -R0.reuse, -0x38, RZ ;  /* 0xffffffc800a69810 */ /* 0x040fe20007ffe1ff */
[----:B-1----:R-:W-:Y:S02]  /*3c20*/  VIADD R7, R0, 0xfffffff0 ;  /* 0xfffffff000077836 */ /* 0x002fe40000000000 */
[C---:B------:R-:W-:Y:S01]  /*3c30*/  FFMA.FTZ R9, R168.reuse, -UR5, R9 ;  /* 0x80000005a8097c23 */ /* 0x040fe20008010009 */
[----:B------:R-:W-:Y:S01]  /*3c40*/  ISETP.GE.AND P1, PT, R165, RZ, PT ;  /* 0x000000ffa500720c */ /* 0x000fe20003f26270 */
[----:B------:R-:W-:Y:S01]  /*3c50*/  FFMA.FTZ R15, R168, -UR5, R15 ;  /* 0x80000005a80f7c23 */ /* 0x000fe2000801000f */
[----:B------:R-:W-:Y:S02]  /*3c60*/  I2FP.F32.S32 R166, R166 ;  /* 0x000000a600a67245 */ /* 0x000fe40000201400 */
[----:B------:R-:W-:Y:S01]  /*3c70*/  @P3 FSEL R9, R9, -INF , !P5 ;  /* 0xff80000009093808 */ /* 0x000fe20006800000 */
[----:B------:R-:W-:Y:S01]  /*3c80*/  MUFU.EX2 R217, R10 ;  /* 0x0000000a00d97308 */ /* 0x000fe20000000800 */
[----:B------:R-:W-:Y:S01]  /*3c90*/  @!P2 IADD3 R167, -R0, -0x37, RZ ;  /* 0xffffffc900a7a810 */ /* 0x000fe20007ffe1ff */
[----:B------:R-:W-:Y:S01]  /*3ca0*/  FFMA.FTZ R12, R166, -UR5, R12 ;  /* 0x80000005a60c7c23 */ /* 0x000fe2000801000c */
[----:B------:R-:W-:Y:S01]  /*3cb0*/  @!P0 IADD3 R4, -R0, 0x8, RZ ;  /* 0x0000000800048810 */ /* 0x000fe20007ffe1ff */
[--C-:B------:R-:W-:Y:S01]  /*3cc0*/  FFMA.FTZ R9, R9, UR7, -R162.reuse ;  /* 0x0000000709097c23 */ /* 0x100fe200080108a2 */
[----:B------:R-:W-:Y:S02]  /*3cd0*/  PLOP3.LUT P2, PT, PT, PT, UP0, 0x80, 0x0 ;  /* 0x000000000000781c */ /* 0x000fe40003f4f008 */
[----:B------:R-:W-:Y:S01]  /*3ce0*/  PLOP3.LUT P0, PT, PT, PT, UP0, 0x80, 0x0 ;  /* 0x000000000000781c */ /* 0x000fe20003f0f008 */
[----:B---3--:R-:W-:Y:S01]  /*3cf0*/  FFMA.FTZ R5, R8, UR7, -R162 ;  /* 0x0000000708057c23 */ /* 0x008fe200080108a2 */
[C---:B------:R-:W-:Y:S01]  /*3d00*/  @!P1 IADD3 R165, -R0.reuse, 0x9, RZ ;  /* 0x0000000900a59810 */ /* 0x040fe20007ffe1ff */
[----:B------:R-:W-:Y:S01]  /*3d10*/  MUFU.EX2 R212, R9 ;  /* 0x0000000900d47308 */ /* 0x000fe20000000800 */
[----:B------:R-:W-:Y:S02]  /*3d20*/  PLOP3.LUT P1, PT, PT, PT, UP0, 0x80, 0x0 ;  /* 0x000000000000781c */ /* 0x000fe40003f2f008 */
[----:B------:R-:W-:Y:S02]  /*3d30*/  I2FP.F32.S32 R165, R165 ;  /* 0x000000a500a57245 */ /* 0x000fe40000201400 */
[----:B------:R-:W-:Y:S01]  /*3d40*/  I2FP.F32.S32 R8, R4 ;  /* 0x0000000400087245 */ /* 0x000fe20000201400 */
[----:B------:R-:W-:Y:S01]  /*3d50*/  VIADD R4, R0, 0x2f ;  /* 0x0000002f00047836 */ /* 0x000fe20000000000 */
[----:B------:R-:W-:Y:S01]  /*3d60*/  I2FP.F32.S32 R167, R167 ;  /* 0x000000a700a77245 */ /* 0x000fe20000201400 */
[----:B------:R-:W-:Y:S01]  /*3d70*/  FFMA.FTZ R17, R165, -UR5, R17 ;  /* 0x80000005a5117c23 */ /* 0x000fe20008010011 */
[----:B------:R-:W-:Y:S01]  /*3d80*/  @P2 FSEL R12, R12, -INF , !P4 ;  /* 0xff8000000c0c2808 */ /* 0x000fe20006000000 */
[----:B------:R1:W3:Y:S01]  /*3d90*/  MUFU.EX2 R213, R5 ;  /* 0x0000000500d57308 */ /* 0x0002e20000000800 */
[----:B------:R-:W-:Y:S01]  /*3da0*/  @P0 FSEL R14, R14, -INF , !P4 ;  /* 0xff8000000e0e0808 */ /* 0x000fe20006000000 */
[----:B------:R-:W-:Y:S01]  /*3db0*/  FFMA.FTZ R16, R8, -UR5, R16 ;  /* 0x8000000508107c23 */ /* 0x000fe20008010010 */
[----:B------:R-:W-:Y:S01]  /*3dc0*/  PLOP3.LUT P2, PT, PT, PT, UP0, 0x80, 0x0 ;  /* 0x000000000000781c */ /* 0x000fe20003f4f008 */
[-C--:B--2---:R-:W-:Y:S01]  /*3dd0*/  HMMA.16816.F32 R20, R104, R100.reuse, R20 ;  /* 0x000000646814723c */ /* 0x084fe20000001814 */
[----:B------:R-:W-:Y:S02]  /*3de0*/  PLOP3.LUT P0, PT, PT, PT, UP0, 0x80, 0x0 ;  /* 0x000000000000781c */ /* 0x000fe40003f0f008 */
[----:B------:R-:W-:Y:S03]  /*3df0*/  @P1 FSEL R16, R16, -INF , !P4 ;  /* 0xff80000010101808 */ /* 0x000fe60006000000 */
[----:B------:R2:W-:Y:S01]  /*3e00*/  MUFU.EX2 R216, R11 ;  /* 0x0000000b00d87308 */ /* 0x0005e20000000800 */
[----:B------:R-:W-:Y:S01]  /*3e10*/  PLOP3.LUT P1, PT, PT, PT, UP0, 0x80, 0x0 ;  /* 0x000000000000781c */ /* 0x000fe20003f2f008 */
[----:B------:R-:W-:Y:S01]  /*3e20*/  FFMA.FTZ R13, R167, -UR5, R13 ;  /* 0x80000005a70d7c23 */ /* 0x000fe2000801000d */
[----:B------:R-:W-:Y:S01]  /*3e30*/  PLOP3.LUT P3, PT, PT, PT, UP0, 0x80, 0x0 ;  /* 0x000000000000781c */ /* 0x000fe20003f6f008 */
[C---:B------:R-:W-:Y:S01]  /*3e40*/  HMMA.16816.F32 R24, R112.reuse, R100, R24 ;  /* 0x000000647018723c */ /* 0x040fe20000001818 */
[----:B------:R-:W-:Y:S03]  /*3e50*/  PLOP3.LUT P5, PT, PT, PT, UP0, 0x80, 0x0 ;  /* 0x000000000000781c */ /* 0x000fe60003faf008 */
[----:B------:R-:W-:Y:S01]  /*3e60*/  @P2 FSEL R18, R18, -INF , !P4 ;  /* 0xff80000012122808 */ /* 0x000fe20006000000 */
[----:B-1----:R-:W-:Y:S01]  /*3e70*/  VIADD R5, R0, 0x30 ;  /* 0x0000003000057836 */ /* 0x002fe20000000000 */
[----:B------:R-:W-:Y:S01]  /*3e80*/  @P0 FSEL R13, R13, -INF , !P6 ;  /* 0xff8000000d0d0808 */ /* 0x000fe20007000000 */
[-C--:B------:R-:W-:Y:S01]  /*3e90*/  HMMA.16816.F32 R28, R112, R102.reuse, R28 ;  /* 0x00000066701c723c */ /* 0x080fe2000000181c */
[----:B------:R-:W-:Y:S02]  /*3ea0*/  PLOP3.LUT P4, PT, PT, PT, UP0, 0x80, 0x0 ;  /* 0x000000000000781c */ /* 0x000fe40003f8f008 */
[----:B------:R-:W-:Y:S01]  /*3eb0*/  PLOP3.LUT P0, PT, PT, PT, UP0, 0x80, 0x0 ;  /* 0x000000000000781c */ /* 0x000fe20003f0f008 */
[----:B------:R-:W-:Y:S01]  /*3ec0*/  FFMA.FTZ R14, R14, UR7, -R109 ;  /* 0x000000070e0e7c23 */ /* 0x000fe2000801086d */
[----:B------:R-:W-:Y:S01]  /*3ed0*/  @P1 FSEL R15, R15, -INF , !P6 ;  /* 0xff8000000f0f1808 */ /* 0x000fe20007000000 */
[C---:B------:R-:W-:Y:S01]  /*3ee0*/  HMMA.16816.F32 R32, R104.reuse, R102, R32 ;  /* 0x000000666820723c */ /* 0x040fe20000001820 */
[----:B------:R-:W-:Y:S01]  /*3ef0*/  PLOP3.LUT P1, PT, PT, PT, UP0, 0x80, 0x0 ;  /* 0x000000000000781c */ /* 0x000fe20003f2f008 */
[----:B------:R1:W-:Y:S01]  /*3f00*/  MUFU.EX2 R215, R14 ;  /* 0x0000000e00d77308 */ /* 0x0003e20000000800 */
[----:B------:R-:W-:Y:S02]  /*3f10*/  PLOP3.LUT P2, PT, PT, PT, UP0, 0x80, 0x0 ;  /* 0x000000000000781c */ /* 0x000fe40003f4f008 */
[----:B------:R-:W-:Y:S01]  /*3f20*/  @P3 ISETP.GE.AND P3, PT, R173, UR6, PT ;  /* 0x00000006ad003c0c */ /* 0x000fe2000bf66270 */
[----:B------:R-:W-:Y:S01]  /*3f30*/  FFMA.FTZ R23, R165, -UR5, R23 ;  /* 0x80000005a5177c23 */ /* 0x000fe20008010017 */
[----:B------:R-:W-:Y:S01]  /*3f40*/  @P5 ISETP.GE.AND P5, PT, R172, UR6, PT ;  /* 0x00000006ac005c0c */ /* 0x000fe2000bfa6270 */
[--C-:B------:R-:W-:Y:S03]  /*3f50*/  FFMA.FTZ R18, R18, UR7, -R163.reuse ;  /* 0x0000000712127c23 */ /* 0x100fe600080108a3 */
[----:B------:R-:W-:Y:S01]  /*3f60*/  @P4 FSEL R17, R17, -INF , !P6 ;  /* 0xff80000011114808 */ /* 0x000fe20007000000 */
[----:B------:R-:W-:Y:S01]  /*3f70*/  @P0 VIADD R10, R108, 0x18 ;  /* 0x000000186c0a0836 */ /* 0x000fe20000000000 */
[----:B------:R-:W-:Y:S01]  /*3f80*/  ISETP.GE.AND P4, PT, R7, RZ, PT ;  /* 0x000000ff0700720c */ /* 0x000fe20003f86270 */
[----:B------:R-:W-:Y:S01]  /*3f90*/  FFMA.FTZ R26, R166, -UR5, R26 ;  /* 0x80000005a61a7c23 */ /* 0x000fe2000801001a */
[----:B------:R-:W-:Y:S01]  /*3fa0*/  ISETP.GE.AND P0, PT, R6, RZ, PT ;  /* 0x000000ff0600720c */ /* 0x000fe20003f06270 */
[----:B------:R-:W-:Y:S01]  /*3fb0*/  @P1 VIADD R9, R108, 0x19 ;  /* 0x000000196c091836 */ /* 0x000fe20000000000 */
[----:B------:R-:W-:Y:S01]  /*3fc0*/  ISETP.GE.AND P1, PT, R5, RZ, PT ;  /* 0x000000ff0500720c */ /* 0x000fe20003f26270 */
[----:B------:R-:W-:Y:S01]  /*3fd0*/  FFMA.FTZ R17, R17, UR7, -R164 ;  /* 0x0000000711117c23 */ /* 0x000fe200080108a4 */
[----:B------:R-:W-:Y:S01]  /*3fe0*/  @P2 FSEL R19, R19, -INF , !P6 ;  /* 0xff80000013132808 */ /* 0x000fe20007000000 */
[----:B------:R-:W-:Y:S01]  /*3ff0*/  MUFU.EX2 R193, R18 ;  /* 0x0000001200c17308 */ /* 0x000fe20000000800 */
[----:B------:R-:W-:Y:S01]  /*4000*/  PLOP3.LUT P6, PT, PT, PT, UP0, 0x80, 0x0 ;  /* 0x000000000000781c */ /* 0x000fe20003fcf008 */
[--C-:B------:R-:W-:Y:S01]  /*4010*/  FFMA.FTZ R12, R12, UR7, -R162.reuse ;  /* 0x000000070c0c7c23 */ /* 0x100fe200080108a2 */
[----:B------:R-:W-:Y:S01]  /*4020*/  PLOP3.LUT P2, PT, PT, PT, UP0, 0x80, 0x0 ;  /* 0x000000000000781c */ /* 0x000fe20003f4f008 */
[----:B------:R-:W-:Y:S01]  /*4030*/  FFMA.FTZ R13, R13, UR7, -R162 ;  /* 0x000000070d0d7c23 */ /* 0x000fe200080108a2 */
[----:B------:R-:W-:Y:S01]  /*4040*/  FFMA.FTZ R19, R19, UR7, -R163 ;  /* 0x0000000713137c23 */ /* 0x000fe200080108a3 */
[----:B------:R-:W-:Y:S01]  /*4050*/  @!P4 IADD3 R7, -R0, 0x10, RZ ;  /* 0x000000100007c810 */ /* 0x000fe20007ffe1ff */
[----:B------:R-:W-:Y:S01]  /*4060*/  FFMA.FTZ R22, R8, -UR5, R22 ;  /* 0x8000000508167c23 */ /* 0x000fe20008010016 */
[----:B------:R-:W-:Y:S01]  /*4070*/  @!P0 IADD3 R6, -R0, 0x11, RZ ;  /* 0x0000001100068810 */ /* 0x000fe20007ffe1ff */
[----:B------:R-:W-:Y:S01]  /*4080*/  FFMA.FTZ R8, R15, UR7, -R109 ;  /* 0x000000070f087c23 */ /* 0x000fe2000801086d */
[----:B------:R-:W-:Y:S01]  /*4090*/  PLOP3.LUT P0, PT, PT, PT, UP0, 0x80, 0x0 ;  /* 0x000000000000781c */ /* 0x000fe20003f0f008 */
[----:B------:R-:W-:Y:S01]  /*40a0*/  MUFU.EX2 R237, R17 ;  /* 0x0000001100ed7308 */ /* 0x000fe20000000800 */
[----:B------:R-:W-:Y:S01]  /*40b0*/  I2FP.F32.S32 R15, R7 ;  /* 0x00000007000f7245 */ /* 0x000fe20000201400 */
[----:B------:R-:W-:Y:S01]  /*40c0*/  FFMA.FTZ R7, R16, UR7, -R164 ;  /* 0x0000000710077c23 */ /* 0x000fe200080108a4 */
[----:B------:R-:W-:Y:S01]  /*40d0*/  @!P1 IADD3 R5, -R0, -0x30, RZ ;  /* 0xffffffd000059810 */ /* 0x000fe20007ffe1ff */
[----:B------:R-:W-:Y:S01]  /*40e0*/  FFMA.FTZ R27, R167, -UR5, R27 ;  /* 0x80000005a71b7c23 */ /* 0x000fe2000801001b */
[----:B------:R-:W-:Y:S01]  /*40f0*/  PLOP3.LUT P1, PT, PT, PT, UP0, 0x80, 0x0 ;  /* 0x000000000000781c */ /* 0x000fe20003f2f008 */
[C---:B------:R-:W-:Y:S01]  /*4100*/  FFMA.FTZ R20, R15.reuse, -UR5, R20 ;  /* 0x800000050f147c23 */ /* 0x040fe20008010014 */
[----:B------:R-:W-:Y:S03]  /*4110*/  ISETP.GE.AND P4, PT, R4, RZ, PT ;  /* 0x000000ff0400720c */ /* 0x000fe60003f86270 */
[----:B------:R4:W-:Y:S01]  /*4120*/  MUFU.EX2 R238, R7 ;  /* 0x0000000700ee7308 */ /* 0x0009e20000000800 */
[----:B--2---:R-:W-:Y:S01]  /*4130*/  I2FP.F32.S32 R11, R5 ;  /* 0x00000005000b7245 */ /* 0x004fe20000201400 */
[----:B------:R-:W-:Y:S01]  /*4140*/  FFMA.FTZ R34, R15, -UR5, R34 ;  /* 0x800000050f227c23 */ /* 0x000fe20008010022 */
[----:B------:R-:W-:Y:S01]  /*4150*/  @P6 ISETP.GE.AND P6, PT, R9, UR6, PT ;  /* 0x0000000609006c0c */ /* 0x000fe2000bfc6270 */
[----:B------:R-:W-:Y:S01]  /*4160*/  VIADD R9, R0, 0xffffffe8 ;  /* 0xffffffe800097836 */ /* 0x000fe20000000000 */
[----:B------:R-:W-:Y:S01]  /*4170*/  @P0 FSEL R20, R20, -INF , !P3 ;  /* 0xff80000014140808 */ /* 0x000fe20005800000 */
[C---:B------:R-:W-:Y:S01]  /*4180*/  FFMA.FTZ R24, R11.reuse, -UR5, R24 ;  /* 0x800000050b187c23 */ /* 0x040fe20008010018 */
[----:B------:R-:W-:Y:S03]  /*4190*/  PLOP3.LUT P0, PT, PT, PT, UP0, 0x80, 0x0 ;  /* 0x000000000000781c */ /* 0x000fe60003f0f008 */
[----:B------:R2:W-:Y:S01]  /*41a0*/  MUFU.EX2 R214, R8 ;  /* 0x0000000800d67308 */ /* 0x0005e20000000800 */
[----:B------:R-:W-:Y:S01]  /*41b0*/  I2FP.F32.S32 R16, R6 ;  /* 0x0000000600107245 */ /* 0x000fe20000201400 */
[----:B------:R-:W-:Y:S01]  /*41c0*/  FFMA.FTZ R20, R20, UR7, -R164 ;  /* 0x0000000714147c23 */ /* 0x000fe200080108a4 */
[----:B------:R-:W-:Y:S01]  /*41d0*/  @P1 FSEL R22, R22, -INF , !P3 ;  /* 0xff80000016161808 */ /* 0x000fe20005800000 */
[----:B------:R-:W-:Y:S01]  /*41e0*/  FFMA.FTZ R30, R11, -UR5, R30 ;  /* 0x800000050b1e7c23 */ /* 0x000fe2000801001e */
[----:B------:R-:W-:Y:S01]  /*41f0*/  PLOP3.LUT P1, PT, PT, PT, UP0, 0x80, 0x0 ;  /* 0x000000000000781c */ /* 0x000fe20003f2f008 */
[----:B------:R-:W-:Y:S01]  /*4200*/  FFMA.FTZ R21, R16, -UR5, R21 ;  /* 0x8000000510157c23 */ /* 0x000fe20008010015 */
[----:B------:R-:W-:Y:S01]  /*4210*/  @!P4 IADD3 R4, -R0, -0x2f, RZ ;  /* 0xffffffd10004c810 */ /* 0x000fe20007ffe1ff */
[----:B------:R-:W-:Y:S01]  /*4220*/  FFMA.FTZ R22, R22, UR7, -R163 ;  /* 0x0000000716167c23 */ /* 0x000fe200080108a3 */
[----:B------:R-:W-:Y:S01]  /*4230*/  PLOP3.LUT P4, PT, PT, PT, UP0, 0x80, 0x0 ;  /* 0x000000000000781c */ /* 0x000fe20003f8f008 */
[----:B------:R-:W-:Y:S01]  /*4240*/  MUFU.EX2 R211, R12 ;  /* 0x0000000c00d37308 */ /* 0x000fe20000000800 */
[----:B-1----:R-:W-:Y:S01]  /*4250*/  I2FP.F32.S32 R14, R4 ;  /* 0x00000004000e7245 */ /* 0x002fe20000201400 */
[----:B------:R-:W-:Y:S01]  /*4260*/  FFMA.FTZ R35, R16, -UR5, R35 ;  /* 0x8000000510237c23 */ /* 0x000fe20008010023 */
[----:B------:R-:W-:Y:S01]  /*4270*/  @P0 FSEL R26, R26, -INF , !P3 ;  /* 0xff8000001a1a0808 */ /* 0x000fe20005800000 */
[----:B----4-:R-:W1:Y:S01]  /*4280*/  LDSM.16.M88.4 R4, [R150+0x6800] ;  /* 0x006800009604783b */ /* 0x010e620000000200 */
[----:B------:R-:W-:Y:S01]  /*4290*/  PLOP3.LUT P0, PT, PT, PT, UP0, 0x80, 0x0 ;  /* 0x000000000000781c */ /* 0x000fe20003f0f008 */
[----:B------:R-:W-:Y:S01]  /*42a0*/  FFMA.FTZ R25, R14, -UR5, R25 ;  /* 0x800000050e197c23 */ /* 0x000fe20008010019 */
[----:B------:R-:W-:Y:S01]  /*42b0*/  @P2 ISETP.GE.AND P2, PT, R10, UR6, PT ;  /* 0x000000060a002c0c */ /* 0x000fe2000bf46270 */
[----:B------:R-:W-:Y:S01]  /*42c0*/  @P1 VIADD R17, R108, 0x20 ;  /* 0x000000206c111836 */ /* 0x000fe20000000000 */
[----:B------:R-:W-:Y:S01]  /*42d0*/  PLOP3.LUT P1, PT, PT, PT, UP0, 0x80, 0x0 ;  /* 0x000000000000781c */ /* 0x000fe20003f2f008 */
[----:B--2---:R-:W-:Y:S01]  /*42e0*/  VIADD R8, R0, 0x28 ;  /* 0x0000002800087836 */ /* 0x004fe20000000000 */
[----:B------:R2:W-:Y:S01]  /*42f0*/  MUFU.EX2 R210, R13 ;  /* 0x0000000d00d27308 */ /* 0x0005e20000000800 */
[----:B------:R-:W-:Y:S01]  /*4300*/  @P4 FSEL R24, R24, -INF , !P3 ;  /* 0xff80000018184808 */ /* 0x000fe20005800000 */
[----:B------:R-:W-:Y:S01]  /*4310*/  VIADD R10, R0, 0x27 ;  /* 0x00000027000a7836 */ /* 0x000fe20000000000 */
[----:B------:R-:W-:Y:S01]  /*4320*/  PLOP3.LUT P4, PT, PT, PT, UP0, 0x80, 0x0 ;  /* 0x000000000000781c */ /* 0x000fe20003f8f008 */
[----:B------:R-:W-:Y:S01]  /*4330*/  FFMA.FTZ R26, R26, UR7, -R109 ;  /* 0x000000071a1a7c23 */ /* 0x000fe2000801086d */
[----:B------:R-:W-:Y:S01]  /*4340*/  PLOP3.LUT P3, PT, PT, PT, UP0, 0x80, 0x0 ;  /* 0x000000000000781c */ /* 0x000fe20003f6f008 */
[--C-:B------:R-:W-:Y:S01]  /*4350*/  FFMA.FTZ R24, R24, UR7, -R162.reuse ;  /* 0x0000000718187c23 */ /* 0x100fe200080108a2 */
[----:B------:R-:W-:Y:S03]  /*4360*/  @P0 FSEL R23, R23, -INF , !P5 ;  /* 0xff80000017170808 */ /* 0x000fe60006800000 */
[----:B------:R-:W-:Y:S01]  /*4370*/  MUFU.EX2 R191, R19 ;  /* 0x0000001300bf7308 */ /* 0x000fe20000000800 */
[----:B------:R-:W-:Y:S01]  /*4380*/  ISETP.GE.AND P0, PT, R8, RZ, PT ;  /* 0x000000ff0800720c */ /* 0x000fe20003f06270 */
[----:B------:R-:W-:Y:S01]  /*4390*/  FFMA.FTZ R31, R14, -UR5, R31 ;  /* 0x800000050e1f7c23 */ /* 0x000fe2000801001f */
[----:B------:R-:W-:Y:S01]  /*43a0*/  @P1 FSEL R25, R25, -INF , !P5 ;  /* 0xff80000019191808 */ /* 0x000fe20006800000 */
[----:B------:R-:W-:Y:S01]  /*43b0*/  FFMA.FTZ R23, R23, UR7, -R163 ;  /* 0x0000000717177c23 */ /* 0x000fe200080108a3 */
[----:B------:R-:W-:Y:S01]  /*43c0*/  ISETP.GE.AND P1, PT, R9, RZ, PT ;  /* 0x000000ff0900720c */ /* 0x000fe20003f26270 */
[----:B------:R-:W-:Y:S01]  /*43d0*/  @P4 VIADD R18, R108, 0x21 ;  /* 0x000000216c124836 */ /* 0x000fe20000000000 */
[----:B------:R-:W-:Y:S01]  /*43e0*/  PLOP3.LUT P4, PT, PT, PT, UP0, 0x80, 0x0 ;  /* 0x000000000000781c */ /* 0x000fe20003f8f008 */
[----:B------:R-:W-:Y:S01]  /*43f0*/  FFMA.FTZ R25, R25, UR7, -R162 ;  /* 0x0000000719197c23 */ /* 0x000fe200080108a2 */
[----:B------:R-:W-:Y:S01]  /*4400*/  @P3 FSEL R21, R21, -INF , !P5 ;  /* 0xff80000015153808 */ /* 0x000fe20006800000 */
[----:B------:R-:W-:Y:S01]  /*4410*/  MUFU.EX2 R236, R20 ;  /* 0x0000001400ec7308 */ /* 0x000fe20000000800 */
[----:B------:R-:W-:Y:S03]  /*4420*/  PLOP3.LUT P3, PT, PT, PT, UP0, 0x80, 0x0 ;  /* 0x000000000000781c */ /* 0x000fe60003f6f008 */
[C---:B------:R-:W-:Y:S01]  /*4430*/  @!P0 IADD3 R8, -R0.reuse, -0x28, RZ ;  /* 0xffffffd800088810 */ /* 0x040fe20007ffe1ff */
[----:B------:R-:W-:Y:S01]  /*4440*/  FFMA.FTZ R21, R21, UR7, -R164 ;  /* 0x0000000715157c23 */ /* 0x000fe200080108a4 */
[----:B------:R-:W-:Y:S02]  /*4450*/  PLOP3.LUT P0, PT, PT, PT, UP0, 0x80, 0x0 ;  /* 0x000000000000781c */ /* 0x000fe40003f0f008 */
[----:B--2---:R-:W-:Y:S01]  /*4460*/  I2FP.F32.S32 R13, R8 ;  /* 0x00000008000d7245 */ /* 0x004fe20000201400 */
[C---:B------:R-:W-:Y:S01]  /*4470*/  VIADD R8, R0.reuse, 0xffffffe7 ;  /* 0xffffffe700087836 */ /* 0x040fe20000000000 */
[C---:B------:R-:W-:Y:S01]  /*4480*/  @!P1 IADD3 R9, -R0.reuse, 0x18, RZ ;  /* 0x0000001800099810 */ /* 0x040fe20007ffe1ff */
[----:B------:R-:W-:Y:S01]  /*4490*/  MUFU.EX2 R233, R21 ;  /* 0x0000001500e97308 */ /* 0x000fe20000000800 */
[----:B------:R-:W-:Y:S01]  /*44a0*/  PLOP3.LUT P1, PT, PT, PT, UP0, 0x80, 0x0 ;  /* 0x000000000000781c */ /* 0x000fe20003f2f008 */
[----:B------:R-:W-:Y:S01]  /*44b0*/  FFMA.FTZ R28, R13, -UR5, R28 ;  /* 0x800000050d1c7c23 */ /* 0x000fe2000801001c */
[----:B------:R-:W-:Y:S01]  /*44c0*/  I2FP.F32.S32 R12, R9 ;  /* 0x00000009000c7245 */ /* 0x000fe20000201400 */
[-C--:B-1----:R-:W-:Y:S03]  /*44d0*/  HMMA.16816.F32 R36, R104, R4.reuse, R36 ;  /* 0x000000046824723c */ /* 0x082fe60000001824 */
[----:B------:R-:W-:Y:S01]  /*44e0*/  @P4 FSEL R27, R27, -INF , !P5 ;  /* 0xff8000001b1b4808 */ /* 0x000fe20006800000 */
[----:B------:R-:W-:Y:S01]  /*44f0*/  VIADD R9, R0, 0xffffffe0 ;  /* 0xffffffe000097836 */ /* 0x000fe20000000000 */
[----:B------:R-:W-:Y:S01]  /*4500*/  PLOP3.LUT P5, PT, PT, PT, UP0, 0x80, 0x0 ;  /* 0x000000000000781c */ /* 0x000fe20003faf008 */
[C---:B------:R-:W-:Y:S01]  /*4510*/  HMMA.16816.F32 R40, R112.reuse, R4, R40 ;  /* 0x000000047028723c */ /* 0x040fe20000001828 */
[----:B------:R-:W-:Y:S03]  /*4520*/  MUFU.EX2 R189, R22 ;  /* 0x0000001600bd7308 */ /* 0x000fe60000000800 */
[----:B------:R-:W-:Y:S01]  /*4530*/  ISETP.GE.AND P4, PT, R10, RZ, PT ;  /* 0x000000ff0a00720c */ /* 0x000fe20003f86270 */
[--C-:B------:R-:W-:Y:S01]  /*4540*/  FFMA.FTZ R27, R27, UR7, -R109.reuse ;  /* 0x000000071b1b7c23 */ /* 0x100fe2000801086d */
[----:B------:R-:W-:Y:S01]  /*4550*/  @P0 FSEL R30, R30, -INF , !P2 ;  /* 0xff8000001e1e0808 */ /* 0x000fe20005000000 */
[----:B------:R-:W-:Y:S01]  /*4560*/  FFMA.FTZ R32, R12, -UR5, R32 ;  /* 0x800000050c207c23 */ /* 0x000fe20008010020 */
[----:B------:R-:W-:Y:S01]  /*4570*/  PLOP3.LUT P0, PT, PT, PT, UP0, 0x80, 0x0 ;  /* 0x000000000000781c */ /* 0x000fe20003f0f008 */
[-C--:B------:R-:W-:Y:S02]  /*4580*/  HMMA.16816.F32 R44, R112, R6.reuse, R44 ;  /* 0x00000006702c723c */ /* 0x080fe4000000182c */
[----:B------:R-:W-:Y:S01]  /*4590*/  MUFU.EX2 R188, R23 ;  /* 0x0000001700bc7308 */ /* 0x000fe20000000800 */
[----:B------:R-:W-:Y:S01]  /*45a0*/  @P1 FSEL R32, R32, -INF , !P2 ;  /* 0xff80000020201808 */ /* 0x000fe20005000000 */
[----:B------:R-:W-:Y:S01]  /*45b0*/  VIADD R4, R0, 0x1f ;  /* 0x0000001f00047836 */ /* 0x000fe20000000000 */
[----:B------:R-:W-:Y:S01]  /*45c0*/  ISETP.GE.AND P1, PT, R8, RZ, PT ;  /* 0x000000ff0800720c */ /* 0x000fe20003f26270 */
[C---:B------:R-:W-:Y:S06]  /*45d0*/  HMMA.16816.F32 R48, R104.reuse, R6, R48 ;  /* 0x000000066830723c */ /* 0x040fec0000001830 */
[----:B------:R-:W-:Y:S01]  /*45e0*/  MUFU.EX2 R199, R26 ;  /* 0x0000001a00c77308 */ /* 0x000fe20000000800 */
[----:B------:R-:W-:Y:S01]  /*45f0*/  @P5 FSEL R28, R28, -INF , !P2 ;  /* 0xff8000001c1c5808 */ /* 0x000fe20005000000 */
[----:B------:R-:W-:Y:S01]  /*4600*/  VIADD R5, R0, 0x20 ;  /* 0x0000002000057836 */ /* 0x000fe20000000000 */
[----:B------:R-:W-:Y:S02]  /*4610*/  PLOP3.LUT P5, PT, PT, PT, UP0, 0x80, 0x0 ;  /* 0x000000000000781c */ /* 0x000fe40003faf008 */
[----:B------:R-:W-:Y:S01]  /*4620*/  FFMA.FTZ R32, R32, UR7, -R164 ;  /* 0x0000000720207c23 */ /* 0x000fe200080108a4 */
[----:B------:R-:W-:Y:S01]  /*4630*/  @P0 FSEL R34, R34, -INF , !P2 ;  /* 0xff80000022220808 */ /* 0x000fe20005000000 */
[----:B------:R-:W-:Y:S01]  /*4640*/  FFMA.FTZ R28, R28, UR7, -R162 ;  /* 0x000000071c1c7c23 */ /* 0x000fe200080108a2 */
[----:B------:R-:W-:Y:S01]  /*4650*/  ISETP.GE.AND P0, PT, R9, RZ, PT ;  /* 0x000000ff0900720c */ /* 0x000fe20003f06270 */
[----:B------:R-:W-:Y:S01]  /*4660*/  FFMA.FTZ R30, R30, UR7, -R109 ;  /* 0x000000071e1e7c23 */ /* 0x000fe2000801086d */
[----:B------:R-:W-:Y:S01]  /*4670*/  @!P1 IADD3 R8, -R0, 0x19, RZ ;  /* 0x0000001900089810 */ /* 0x000fe20007ffe1ff */
[----:B------:R-:W-:Y:S01]  /*4680*/  FFMA.FTZ R34, R34, UR7, -R163 ;  /* 0x0000000722227c23 */ /* 0x000fe200080108a3 */
[----:B------:R-:W-:Y:S01]  /*4690*/  PLOP3.LUT P2, PT, PT, PT, UP0, 0x80, 0x0 ;  /* 0x000000000000781c */ /* 0x000fe20003f4f008 */
[----:B------:R-:W-:Y:S01]  /*46a0*/  MUFU.EX2 R232, R32 ;  /* 0x0000002000e87308 */ /* 0x000fe20000000800 */
[----:B------:R-:W-:Y:S01]  /*46b0*/  PLOP3.LUT P1, PT, PT, PT, UP0, 0x80, 0x0 ;  /* 0x000000000000781c */ /* 0x000fe20003f2f008 */
[----:B------:R-:W-:Y:S01]  /*46c0*/  @P3 VIADD R11, R108, 0x28 ;  /* 0x000000286c0b3836 */ /* 0x000fe20000000000 */
[----:B------:R-:W-:Y:S01]  /*46d0*/  PLOP3.LUT P3, PT, PT, PT, UP0, 0x80, 0x0 ;  /* 0x000000000000781c */ /* 0x000fe20003f6f008 */
[----:B------:R-:W-:Y:S01]  /*46e0*/  FFMA.FTZ R42, R13, -UR5, R42 ;  /* 0x800000050d2a7c23 */ /* 0x000fe2000801002a */
[----:B------:R-:W-:Y:S01]  /*46f0*/  @!P4 IADD3 R10, -R0, -0x27, RZ ;  /* 0xffffffd9000ac810 */ /* 0x000fe20007ffe1ff */
[----:B------:R-:W-:Y:S01]  /*4700*/  FFMA.FTZ R38, R12, -UR5, R38 ;  /* 0x800000050c267c23 */ /* 0x000fe20008010026 */
[----:B------:R-:W-:Y:S03]  /*4710*/  @P5 ISETP.GE.AND P5, PT, R11, UR6, PT ;  /* 0x000000060b005c0c */ /* 0x000fe6000bfa6270 */
[----:B------:R-:W-:Y:S01]  /*4720*/  MUFU.EX2 R181, R34 ;  /* 0x0000002200b57308 */ /* 0x000fe20000000800 */
[C---:B------:R-:W-:Y:S02]  /*4730*/  @!P0 IADD3 R9, -R0.reuse, 0x20, RZ ;  /* 0x0000002000098810 */ /* 0x040fe40007ffe1ff */
[----:B------:R-:W-:Y:S02]  /*4740*/  I2FP.F32.S32 R11, R10 ;  /* 0x0000000a000b7245 */ /* 0x000fe40000201400 */
[----:B------:R-:W-:Y:S02]  /*4750*/  PLOP3.LUT P0, PT, PT, PT, UP0, 0x80, 0x0 ;  /* 0x000000000000781c */ /* 0x000fe40003f0f008 */
[----:B------:R-:W-:Y:S03]  /*4760*/  @P1 FSEL R31, R31, -INF , !P6 ;  /* 0xff8000001f1f1808 */ /* 0x000fe60007000000 */
[----:B------:R-:W-:Y:S01]  /*4770*/  MUFU.EX2 R198, R27 ;  /* 0x0000001b00c67308 */ /* 0x000fe20000000800 */
[----:B------:R-:W-:Y:S01]  /*4780*/  I2FP.F32.S32 R10, R8 ;  /* 0x00000008000a7245 */ /* 0x000fe20000201400 */
[----:B------:R-:W-:Y:S01]  /*4790*/  FFMA.FTZ R29, R11, -UR5, R29 ;  /* 0x800000050b1d7c23 */ /* 0x000fe2000801001d */
[----:B------:R-:W-:Y:S01]  /*47a0*/  PLOP3.LUT P1, PT, PT, PT, UP0, 0x80, 0x0 ;  /* 0x000000000000781c */ /* 0x000fe20003f2f008 */
[----:B------:R-:W-:Y:S01]  /*47b0*/  VIADD R8, R0, 0xffffffdf ;  /* 0xffffffdf00087836 */ /* 0x000fe20000000000 */
[----:B------:R-:W-:Y:S01]  /*47c0*/  I2FP.F32.S32 R16, R9 ;  /* 0x0000000900107245 */ /* 0x000fe20000201400 */
[----:B------:R-:W-:Y:S01]  /*47d0*/  FFMA.FTZ R31, R31, UR7, -R109 ;  /* 0x000000071f1f7c23 */ /* 0x000fe2000801086d */
[----:B------:R-:W-:Y:S03]  /*47e0*/  @P2 FSEL R29, R29, -INF , !P6 ;  /* 0xff8000001d1d2808 */ /* 0x000fe60007000000 */
[----:B------:R-:W-:Y:S01]  /*47f0*/  MUFU.EX2 R195, R24 ;  /* 0x0000001800c37308 */ /* 0x000fe20000000800 */
[----:B------:R-:W-:Y:S01]  /*4800*/  ISETP.GE.AND P2, PT, R8, RZ, PT ;  /* 0x000000ff0800720c */ /* 0x000fe20003f46270 */
[----:B------:R-:W-:Y:S01]  /*4810*/  FFMA.FTZ R33, R10, -UR5, R33 ;  /* 0x800000050a217c23 */ /* 0x000fe20008010021 */
[----:B------:R-:W-:Y:S01]  /*4820*/  PLOP3.LUT P4, PT, PT, PT, UP0, 0x80, 0x0 ;  /* 0x000000000000781c */ /* 0x000fe20003f8f008 */
[----:B------:R-:W-:Y:S01]  /*4830*/  FFMA.FTZ R29, R29, UR7, -R162 ;  /* 0x000000071d1d7c23 */ /* 0x000fe200080108a2 */
[----:B------:R-:W-:Y:S01]  /*4840*/  @P3 ISETP.GE.AND P3, PT, R17, UR6, PT ;  /* 0x0000000611003c0c */ /* 0x000fe2000bf66270 */
[----:B------:R-:W-:Y:S01]  /*4850*/  FFMA.FTZ R43, R11, -UR5, R43 ;  /* 0x800000050b2b7c23 */ /* 0x000fe2000801002b */
[----:B------:R-:W-:Y:S01]  /*4860*/  @P0 FSEL R33, R33, -INF , !P6 ;  /* 0xff80000021210808 */ /* 0x000fe20007000000 */
[----:B------:R-:W-:Y:S01]  /*4870*/  VIADD R11, R0, 0xffffffd7 ;  /* 0xffffffd7000b7836 */ /* 0x000fe20000000000 */
[----:B------:R-:W-:Y:S01]  /*4880*/  ISETP.GE.AND P0, PT, R4, RZ, PT ;  /* 0x000000ff0400720c */ /* 0x000fe20003f06270 */
[----:B------:R-:W-:Y:S01]  /*4890*/  MUFU.EX2 R194, R25 ;  /* 0x0000001900c27308 */ /* 0x000fe20000000800 */
[----:B------:R-:W-:Y:S01]  /*48a0*/  @P1 FSEL R35, R35, -INF , !P6 ;  /* 0xff80000023231808 */ /* 0x000fe20007000000 */
[----:B------:R-:W-:Y:S01]  /*48b0*/  FFMA.FTZ R33, R33, UR7, -R164 ;  /* 0x0000000721217c23 */ /* 0x000fe200080108a4 */
[----:B------:R-:W-:Y:S01]  /*48c0*/  PLOP3.LUT P6, PT, PT, PT, UP0, 0x80, 0x0 ;  /* 0x000000000000781c */ /* 0x000fe20003fcf008 */
[----:B------:R-:W-:Y:S01]  /*48d0*/  FFMA.FTZ R39, R10, -UR5, R39 ;  /* 0x800000050a277c23 */ /* 0x000fe20008010027 */
[C---:B------:R-:W-:Y:S01]  /*48e0*/  @!P2 IADD3 R8, -R0.reuse, 0x21, RZ ;  /* 0x000000210008a810 */ /* 0x040fe20007ffe1ff */
[----:B------:R-:W-:Y:S01]  /*48f0*/  VIADD R10, R0, 0xffffffd8 ;  /* 0xffffffd8000a7836 */ /* 0x000fe20000000000 */
[----:B------:R-:W-:Y:S01]  /*4900*/  ISETP.GE.AND P2, PT, R5, RZ, PT ;  /* 0x000000ff0500720c */ /* 0x000fe20003f46270 */
[----:B------:R-:W-:Y:S01]  /*4910*/  FFMA.FTZ R35, R35, UR7, -R163 ;  /* 0x0000000723237c23 */ /* 0x000fe200080108a3 */
[----:B------:R-:W-:Y:S01]  /*4920*/  I2FP.F32.S32 R15, R8 ;  /* 0x00000008000f7245 */ /* 0x000fe20000201400 */
[----:B------:R-:W-:Y:S01]  /*4930*/  MUFU.EX2 R231, R33 ;  /* 0x0000002100e77308 */ /* 0x000fe20000000800 */
[----:B------:R-:W-:Y:S01]  /*4940*/  PLOP3.LUT P1, PT, PT, PT, UP0, 0x80, 0x0 ;  /* 0x000000000000781c */ /* 0x000fe20003f2f008 */
[----:B------:R-:W-:Y:S01]  /*4950*/  FFMA.FTZ R36, R16, -UR5, R36 ;  /* 0x8000000510247c23 */ /* 0x000fe20008010024 */
[----:B------:R-:W-:Y:S01]  /*4960*/  @!P0 IADD3 R4, -R0, -0x1f, RZ ;  /* 0xffffffe100048810 */ /* 0x000fe20007ffe1ff */
[C---:B------:R-:W-:Y:S01]  /*4970*/  FFMA.FTZ R37, R15.reuse, -UR5, R37 ;  /* 0x800000050f257c23 */ /* 0x040fe20008010025 */
[----:B------:R-:W-:Y:S01]  /*4980*/  @P4 ISETP.GE.AND P4, PT, R18, UR6, PT ;  /* 0x0000000612004c0c */ /* 0x000fe2000bf86270 */
[----:B------:R-:W-:Y:S01]  /*4990*/  FFMA.FTZ R50, R16, -UR5, R50 ;  /* 0x8000000510327c23 */ /* 0x000fe20008010032 */
[----:B------:R-:W-:Y:S03]  /*49a0*/  PLOP3.LUT P0, PT, PT, PT, UP0, 0x80, 0x0 ;  /* 0x000000000000781c */ /* 0x000fe60003f0f008 */
[----:B------:R-:W-:Y:S01]  /*49b0*/  MUFU.EX2 R179, R35 ;  /* 0x0000002300b37308 */ /* 0x000fe20000000800 */
[----:B------:R-:W-:Y:S01]  /*49c0*/  @P6 FSEL R36, R36, -INF , !P3 ;  /* 0xff80000024246808 */ /* 0x000fe20005800000 */
[----:B------:R-:W-:Y:S01]  /*49d0*/  FFMA.FTZ R51, R15, -UR5, R51 ;  /* 0x800000050f337c23 */ /* 0x000fe20008010033 */
[----:B------:R-:W-:Y:S02]  /*49e0*/  PLOP3.LUT P6, PT, PT, PT, UP0, 0x80, 0x0 ;  /* 0x000000000000781c */ /* 0x000fe40003fcf008 */
[----:B------:R-:W-:Y:S01]  /*49f0*/  @!P2 IADD3 R5, -R0, -0x20, RZ ;  /* 0xffffffe00005a810 */ /* 0x000fe20007ffe1ff */
[----:B------:R-:W-:Y:S01]  /*4a00*/  FFMA.FTZ R36, R36, UR7, -R164 ;  /* 0x0000000724247c23 */ /* 0x000fe200080108a4 */
[----:B------:R-:W-:Y:S03]  /*4a10*/  PLOP3.LUT P2, PT, PT, PT, UP0, 0x80, 0x0 ;  /* 0x000000000000781c */ /* 0x000fe60003f4f008 */
[----:B------:R-:W-:Y:S01]  /*4a20*/  MUFU.EX2 R192, R28 ;  /* 0x0000001c00c07308 */ /* 0x000fe20000000800 */
[----:B------:R-:W-:Y:S01]  /*4a30*/  I2FP.F32.S32 R13, R5 ;  /* 0x00000005000d7245 */ /* 0x000fe20000201400 */
[----:B------:R-:W-:Y:S01]  /*4a40*/  VIADD R5, R0, 0x18 ;  /* 0x0000001800057836 */ /* 0x000fe20000000000 */
[----:B------:R-:W-:Y:S02]  /*4a50*/  @P1 FSEL R38, R38, -INF , !P3 ;  /* 0xff80000026261808 */ /* 0x000fe40005800000 */
[----:B------:R-:W-:Y:S01]  /*4a60*/  @P0 FSEL R42, R42, -INF , !P3 ;  /* 0xff8000002a2a0808 */ /* 0x000fe20005800000 */
[----:B------:R-:W-:Y:S01]  /*4a70*/  FFMA.FTZ R40, R13, -UR5, R40 ;  /* 0x800000050d287c23 */ /* 0x000fe20008010028 */
[----:B------:R-:W-:Y:S01]  /*4a80*/  PLOP3.LUT P1, PT, PT, PT, UP0, 0x80, 0x0 ;  /* 0x000000000000781c */ /* 0x000fe20003f2f008 */
[----:B------:R-:W-:Y:S01]  /*4a90*/  @P6 VIADD R18, R108, 0x29 ;  /* 0x000000296c126836 */ /* 0x000fe20000000000 */
[----:B------:R-:W-:Y:S01]  /*4aa0*/  IADD3 R8, P0, R250, UR15, RZ ;  /* 0x0000000ffa087c10 */ /* 0x000fe2000ff1e0ff */
[----:B------:R-:W-:Y:S01]  /*4ab0*/  FFMA.FTZ R38, R38, UR7, -R163 ;  /* 0x0000000726267c23 */ /* 0x000fe200080108a3 */
[----:B------:R-:W-:Y:S01]  /*4ac0*/  PLOP3.LUT P6, PT, PT, PT, UP0, 0x80, 0x0 ;  /* 0x000000000000781c */ /* 0x000fe20003fcf008 */
[----:B------:R-:W-:Y:S01]  /*4ad0*/  FFMA.FTZ R42, R42, UR7, -R109 ;  /* 0x000000072a2a7c23 */ /* 0x000fe2000801086d */
[----:B------:R-:W-:Y:S01]  /*4ae0*/  IADD3.X R9, R249, UR14, RZ, P0, !PT ;  /* 0x0000000ef9097c10 */ /* 0x000fe200087fe4ff */
[----:B------:R-:W-:Y:S01]  /*4af0*/  MUFU.EX2 R190, R29 ;  /* 0x0000001d00be7308 */ /* 0x000fe20000000800 */
[----:B------:R-:W-:Y:S01]  /*4b00*/  PLOP3.LUT P0, PT, PT, PT, UP0, 0x80, 0x0 ;  /* 0x000000000000781c */ /* 0x000fe20003f0f008 */
[----:B------:R-:W-:Y:S01]  /*4b10*/  FFMA.FTZ R46, R13, -UR5, R46 ;  /* 0x800000050d2e7c23 */ /* 0x000fe2000801002e */
[----:B------:R-:W-:Y:S01]  /*4b20*/  @P2 FSEL R40, R40, -INF , !P3 ;  /* 0xff80000028282808 */ /* 0x000fe20005800000 */
[----:B------:R-:W2:Y:S01]  /*4b30*/  LDG.E R166, desc[UR10][R8.64] ;  /* 0x0000000a08a67981 */ /* 0x000ea2000c1e1900 */
[----:B------:R-:W-:Y:S02]  /*4b40*/  PLOP3.LUT P2, PT, PT, PT, UP0, 0x80, 0x0 ;  /* 0x000000000000781c */ /* 0x000fe40003f4f008 */
[----:B------:R-:W-:Y:S01]  /*4b50*/  PLOP3.LUT P3, PT, PT, PT, UP0, 0x80, 0x0 ;  /* 0x000000000000781c */ /* 0x000fe20003f6f008 */
[----:B------:R-:W4:Y:S01]  /*4b60*/  LDG.E R165, desc[UR10][R8.64+0x20] ;  /* 0x0000200a08a57981 */ /* 0x000f22000c1e1900 */
[----:B------:R-:W-:Y:S01]  /*4b70*/  I2FP.F32.S32 R12, R4 ;  /* 0x00000004000c7245 */ /* 0x000fe20000201400 */
[----:B------:R-:W-:Y:S01]  /*4b80*/  VIADD R4, R0, 0x17 ;  /* 0x0000001700047836 */ /* 0x000fe20000000000 */
[----:B------:R-:W-:Y:S01]  /*4b90*/  @P1 FSEL R37, R37, -INF , !P4 ;  /* 0xff80000025251808 */ /* 0x000fe20006000000 */
[----:B------:R-:W-:Y:S01]  /*4ba0*/  MUFU.EX2 R197, R30 ;  /* 0x0000001e00c57308 */ /* 0x000fe20000000800 */
[----:B------:R-:W-:Y:S01]  /*4bb0*/  PLOP3.LUT P1, PT, PT, PT, UP0, 0x80, 0x0 ;  /* 0x000000000000781c */ /* 0x000fe20003f2f008 */
[----:B------:R-:W-:Y:S01]  /*4bc0*/  FFMA.FTZ R41, R12, -UR5, R41 ;  /* 0x800000050c297c23 */ /* 0x000fe20008010029 */
[----:B------:R-:W-:Y:S01]  /*4bd0*/  @P0 FSEL R43, R43, -INF , !P4 ;  /* 0xff8000002b2b0808 */ /* 0x000fe20006000000 */
[----:B------:R-:W-:Y:S01]  /*4be0*/  @P6 VIADD R14, R108, 0x30 ;  /* 0x000000306c0e6836 */ /* 0x000fe20000000000 */
[----:B------:R-:W-:Y:S01]  /*4bf0*/  ISETP.GE.AND P0, PT, R5, RZ, PT ;  /* 0x000000ff0500720c */ /* 0x000fe20003f06270 */
[----:B------:R-:W5:Y:S01]  /*4c00*/  LDG.E R111, desc[UR10][R8.64+0x100] ;  /* 0x0001000a086f7981 */ /* 0x000f62000c1e1900 */
[----:B------:R-:W-:Y:S03]  /*4c10*/  ISETP.GE.AND P6, PT, R4, RZ, PT ;  /* 0x000000ff0400720c */ /* 0x000fe60003fc6270 */
[----:B------:R-:W1:Y:S01]  /*4c20*/  MUFU.EX2 R196, R31 ;  /* 0x0000001f00c47308 */ /* 0x000e620000000800 */
[----:B------:R-:W-:Y:S01]  /*4c30*/  @P2 FSEL R39, R39, -INF , !P4 ;  /* 0xff80000027272808 */ /* 0x000fe20006000000 */
[----:B------:R3:W5:Y:S01]  /*4c40*/  LDG.E R110, desc[UR10][R8.64+0x120] ;  /* 0x0001200a086e7981 */ /* 0x000762000c1e1900 */
[----:B------:R-:W-:Y:S01]  /*4c50*/  @P3 FSEL R41, R41, -INF , !P4 ;  /* 0xff80000029293808 */ /* 0x000fe20006000000 */
[----:B------:R-:W-:Y:S01]  /*4c60*/  FFMA.FTZ R37, R37, UR7, -R164 ;  /* 0x0000000725257c23 */ /* 0x000fe200080108a4 */
[----:B------:R-:W-:Y:S01]  /*4c70*/  PLOP3.LUT P2, PT, PT, PT, UP0, 0x80, 0x0 ;  /* 0x000000000000781c */ /* 0x000fe20003f4f008 */
[----:B------:R-:W-:Y:S01]  /*4c80*/  @P1 VIADD R17, R108, 0x31 ;  /* 0x000000316c111836 */ /* 0x000fe20000000000 */
[----:B------:R-:W-:Y:S03]  /*4c90*/  PLOP3.LUT P4, PT, PT, PT, UP0, 0x80, 0x0 ;  /* 0x000000000000781c */ /* 0x000fe60003f8f008 */
[----:B------:R-:W-:Y:S01]  /*4ca0*/  MUFU.EX2 R230, R36 ;  /* 0x0000002400e67308 */ /* 0x000fe20000000800 */
[----:B------:R-:W-:Y:S01]  /*4cb0*/  ISETP.GE.AND P1, PT, R10, RZ, PT ;  /* 0x000000ff0a00720c */ /* 0x000fe20003f26270 */
[----:B------:R-:W-:Y:S01]  /*4cc0*/  FFMA.FTZ R39, R39, UR7, -R163 ;  /* 0x0000000727277c23 */ /* 0x000fe200080108a3 */
[----:B------:R-:W-:Y:S01]  /*4cd0*/  @!P0 IADD3 R5, -R0, -0x18, RZ ;  /* 0xffffffe800058810 */ /* 0x000fe20007ffe1ff */
[--C-:B------:R-:W-:Y:S01]  /*4ce0*/  FFMA.FTZ R40, R40, UR7, -R162.reuse ;  /* 0x0000000728287c23 */ /* 0x100fe200080108a2 */
[----:B------:R-:W-:Y:S01]  /*4cf0*/  @!P6 IADD3 R4, -R0, -0x17, RZ ;  /* 0xffffffe90004e810 */ /* 0x000fe20007ffe1ff */
[----:B------:R-:W-:Y:S01]  /*4d00*/  FFMA.FTZ R41, R41, UR7, -R162 ;  /* 0x0000000729297c23 */ /* 0x000fe200080108a2 */
[----:B------:R-:W-:Y:S03]  /*4d10*/  PLOP3.LUT P6, PT, PT, PT, UP0, 0x80, 0x0 ;  /* 0x000000000000781c */ /* 0x000fe60003fcf008 */
[----:B------:R-:W-:Y:S01]  /*4d20*/  MUFU.EX2 R229, R37 ;  /* 0x0000002500e57308 */ /* 0x000fe20000000800 */
[----:B------:R-:W-:Y:S01]  /*4d30*/  PLOP3.LUT P3, PT, PT, PT, UP0, 0x80, 0x0 ;  /* 0x000000000000781c */ /* 0x000fe20003f6f008 */
[----:B------:R-:W-:Y:S01]  /*4d40*/  FFMA.FTZ R43, R43, UR7, -R109 ;  /* 0x000000072b2b7c23 */ /* 0x000fe2000801086d */
[----:B------:R-:W-:Y:S01]  /*4d50*/  @P2 ISETP.GE.AND P2, PT, R18, UR6, PT ;  /* 0x0000000612002c0c */ /* 0x000fe2000bf46270 */
[----:B------:R-:W-:Y:S01]  /*4d60*/  FFMA.FTZ R47, R12, -UR5, R47 ;  /* 0x800000050c2f7c23 */ /* 0x000fe2000801002f */
[----:B------:R-:W-:Y:S01]  /*4d70*/  @P4 ISETP.GE.AND P4, PT, R17, UR6, PT ;  /* 0x0000000611004c0c */ /* 0x000fe2000bf86270 */
[C---:B------:R-:W-:Y:S01]  /*4d80*/  VIADD R12, R0.reuse, 0x10 ;  /* 0x00000010000c7836 */ /* 0x040fe20000000000 */
[----:B------:R-:W-:Y:S03]  /*4d90*/  I2FP.F32.S32 R17, R5 ;  /* 0x0000000500117245 */ /* 0x000fe60000201400 */
[----:B------:R-:W-:Y:S01]  /*4da0*/  MUFU.EX2 R177, R38 ;  /* 0x0000002600b17308 */ /* 0x000fe20000000800 */
[----:B------:R-:W-:Y:S02]  /*4db0*/  I2FP.F32.S32 R18, R4 ;  /* 0x0000000400127245 */ /* 0x000fe40000201400 */
[----:B------:R-:W-:Y:S01]  /*4dc0*/  @!P1 IADD3 R10, -R0, 0x28, RZ ;  /* 0x00000028000a9810 */ /* 0x000fe20007ffe1ff */
[----:B------:R-:W1:Y:S01]  /*4dd0*/  LDSM.16.M88.4 R4, [R150+0x6c00] ;  /* 0x006c00009604783b */ /* 0x000e620000000200 */
[----:B------:R-:W-:Y:S01]  /*4de0*/  ISETP.GE.AND P0, PT, R11, RZ, PT ;  /* 0x000000ff0b00720c */ /* 0x000fe20003f06270 */
[----:B------:R-:W-:Y:S01]  /*4df0*/  FFMA.FTZ R44, R17, -UR5, R44 ;  /* 0x80000005112c7c23 */ /* 0x000fe2000801002c */
[----:B------:R-:W-:Y:S03]  /*4e00*/  PLOP3.LUT P1, PT, PT, PT, UP0, 0x80, 0x0 ;  /* 0x000000000000781c */ /* 0x000fe60003f2f008 */
[----:B------:R-:W-:Y:S01]  /*4e10*/  MUFU.EX2 R173, R39 ;  /* 0x0000002700ad7308 */ /* 0x000fe20000000800 */
[----:B------:R-:W-:Y:S01]  /*4e20*/  @P3 ISETP.GE.AND P3, PT, R14, UR6, PT ;  /* 0x000000060e003c0c */ /* 0x000fe2000bf66270 */
[----:B---3--:R-:W-:Y:S01]  /*4e30*/  VIADD R8, R0, 0xf ;  /* 0x0000000f00087836 */ /* 0x008fe20000000000 */
[----:B------:R-:W-:Y:S01]  /*4e40*/  @P6 FSEL R44, R44, -INF , !P5 ;  /* 0xff8000002c2c6808 */ /* 0x000fe20006800000 */
[----:B------:R-:W-:Y:S01]  /*4e50*/  VIADD R9, R0, 0xffffffc8 ;  /* 0xffffffc800097836 */ /* 0x000fe20000000000 */
[----:B------:R-:W-:Y:S01]  /*4e60*/  PLOP3.LUT P6, PT, PT, PT, UP0, 0x80, 0x0 ;  /* 0x000000000000781c */ /* 0x000fe20003fcf008 */
[----:B------:R-:W-:Y:S01]  /*4e70*/  FFMA.FTZ R45, R18, -UR5, R45 ;  /* 0x80000005122d7c23 */ /* 0x000fe2000801002d */
[----:B------:R-:W-:Y:S03]  /*4e80*/  I2FP.F32.S32 R14, R10 ;  /* 0x0000000a000e7245 */ /* 0x000fe60000201400 */
[----:B------:R-:W-:Y:S01]  /*4e90*/  MUFU.EX2 R183, R40 ;  /* 0x0000002800b77308 */ /* 0x000fe20000000800 */
[C---:B------:R-:W-:Y:S01]  /*4ea0*/  VIADD R10, R0.reuse, 0xffffffcf ;  /* 0xffffffcf000a7836 */ /* 0x040fe20000000000 */
[----:B------:R-:W-:Y:S01]  /*4eb0*/  @!P0 IADD3 R11, -R0, 0x29, RZ ;  /* 0x00000029000b8810 */ /* 0x000fe20007ffe1ff */
[----:B------:R-:W-:Y:S01]  /*4ec0*/  FFMA.FTZ R44, R44, UR7, -R162 ;  /* 0x000000072c2c7c23 */ /* 0x000fe200080108a2 */
[----:B------:R-:W-:Y:S01]  /*4ed0*/  @P1 FSEL R45, R45, -INF , !P2 ;  /* 0xff8000002d2d1808 */ /* 0x000fe20005000000 */
[----:B------:R-:W-:Y:S01]  /*4ee0*/  FFMA.FTZ R48, R14, -UR5, R48 ;  /* 0x800000050e307c23 */ /* 0x000fe20008010030 */
[----:B------:R-:W-:Y:S02]  /*4ef0*/  PLOP3.LUT P0, PT, PT, PT, UP0, 0x80, 0x0 ;  /* 0x000000000000781c */ /* 0x000fe40003f0f008 */
[----:B------:R-:W-:Y:S02]  /*4f00*/  PLOP3.LUT P1, PT, PT, PT, UP0, 0x80, 0x0 ;  /* 0x000000000000781c */ /* 0x000fe40003f2f008 */
[----:B------:R-:W-:Y:S01]  /*4f10*/  MUFU.EX2 R182, R41 ;  /* 0x0000002900b67308 */ /* 0x000fe20000000800 */
[----:B------:R-:W-:Y:S01]  /*4f20*/  @P6 FSEL R48, R48, -INF , !P5 ;  /* 0xff80000030306808 */ /* 0x000fe20006800000 */
[----:B------:R-:W-:Y:S01]  /*4f30*/  FFMA.FTZ R45, R45, UR7, -R162 ;  /* 0x000000072d2d7c23 */ /* 0x000fe200080108a2 */
[----:B------:R-:W-:Y:S02]  /*4f40*/  PLOP3.LUT P6, PT, PT, PT, UP0, 0x80, 0x0 ;  /* 0x000000000000781c */ /* 0x000fe40003fcf008 */
[----:B------:R-:W-:Y:S01]  /*4f50*/  I2FP.F32.S32 R13, R11 ;  /* 0x0000000b000d7245 */ /* 0x000fe20000201400 */
[----:B------:R-:W-:Y:S02]  /*4f60*/  VIADD R11, R0, 0xffffffd0 ;  /* 0xffffffd0000b7836 */ /* 0x000fe40000000000 */
[----:B------:R-:W-:Y:S02]  /*4f70*/  FFMA.FTZ R48, R48, UR7, -R164 ;  /* 0x0000000730307c23 */ /* 0x000fe400080108a4 */
[----:B------:R-:W-:Y:S01]  /*4f80*/  MUFU.EX2 R187, R42 ;  /* 0x0000002a00bb7308 */ /* 0x000fe20000000800 */
[----:B------:R-:W-:Y:S01]  /*4f90*/  FFMA.FTZ R49, R13, -UR5, R49 ;  /* 0x800000050d317c23 */ /* 0x000fe20008010031 */
[----:B------:R-:W-:Y:S02]  /*4fa0*/  @P0 FSEL R46, R46, -INF , !P5 ;  /* 0xff8000002e2e0808 */ /* 0x000fe40006800000 */
[----:B------:R-:W-:Y:S02]  /*4fb0*/  @P1 FSEL R50, R50, -INF , !P5 ;  /* 0xff80000032321808 */ /* 0x000fe40006800000 */
[----:B------:R-:W-:Y:S01]  /*4fc0*/  PLOP3.LUT P5, PT, PT, PT, UP0, 0x80, 0x0 ;  /* 0x000000000000781c */ /* 0x000fe20003faf008 */
[----:B------:R-:W-:Y:S03]  /*4fd0*/  FFMA.FTZ R46, R46, UR7, -R109 ;  /* 0x000000072e2e7c23 */ /* 0x000fe6000801086d */
[----:B------:R-:W-:Y:S01]  /*4fe0*/  MUFU.EX2 R227, R48 ;  /* 0x0000003000e37308 */ /* 0x000fe20000000800 */
[--C-:B------:R-:W-:Y:S01]  /*4ff0*/  FFMA.FTZ R50, R50, UR7, -R163.reuse ;  /* 0x0000000732327c23 */ /* 0x100fe200080108a3 */
[-C--:B-1----:R-:W-:Y:S01]  /*5000*/  HMMA.16816.F32 R52, R104, R4.reuse, R52 ;  /* 0x000000046834723c */ /* 0x082fe20000001834 */
[----:B------:R-:W-:Y:S02]  /*5010*/  PLOP3.LUT P0, PT, PT, PT, UP0, 0x80, 0x0 ;  /* 0x000000000000781c */ /* 0x000fe40003f0f008 */
[----:B------:R-:W-:Y:S02]  /*5020*/  @P6 FSEL R49, R49, -INF , !P2 ;  /* 0xff80000031316808 */ /* 0x000fe40005000000 */
[----:B------:R-:W-:Y:S01]  /*5030*/  ISETP.GE.AND P6, PT, R11, RZ, PT ;  /* 0x000000ff0b00720c */ /* 0x000fe20003fc6270 */
[C---:B------:R-:W-:Y:S01]  /*5040*/  HMMA.16816.F32 R56, R112.reuse, R4, R56 ;  /* 0x000000047038723c */ /* 0x040fe20000001838 */
[----:B------:R-:W-:Y:S01]  /*5050*/  PLOP3.LUT P1, PT, PT, PT, UP0, 0x80, 0x0 ;  /* 0x000000000000781c */ /* 0x000fe20003f2f008 */
[----:B------:R-:W-:Y:S03]  /*5060*/  MUFU.EX2 R169, R50 ;  /* 0x0000003200a97308 */ /* 0x000fe60000000800 */
[----:B------:R-:W-:Y:S01]  /*5070*/  @P5 VIADD R16, R108, 0x38 ;  /* 0x000000386c105836 */ /* 0x000fe20000000000 */
[-C--:B------:R-:W-:Y:S01]  /*5080*/  HMMA.16816.F32 R60, R112, R6.reuse, R60 ;  /* 0x00000006703c723c */ /* 0x080fe2000000183c */
[----:B------:R-:W-:Y:S05]  /*5090*/  PLOP3.LUT P5, PT, PT, PT, UP0, 0x80, 0x0 ;  /* 0x000000000000781c */ /* 0x000fea0003faf008 */
[----:B------:R-:W-:Y:S01]  /*50a0*/  MUFU.EX2 R186, R43 ;  /* 0x0000002b00ba7308 */ /* 0x000fe20000000800 */
[----:B------:R-:W-:Y:S01]  /*50b0*/  @P0 FSEL R47, R47, -INF , !P2 ;  /* 0xff8000002f2f0808 */ /* 0x000fe20005000000 */
[----:B------:R-:W-:Y:S01]  /*50c0*/  HMMA.16816.F32 R64, R104, R6, R64 ;  /* 0x000000066840723c */ /* 0x000fe20000001840 */
[----:B------:R-:W-:Y:S03]  /*50d0*/  PLOP3.LUT P0, PT, PT, PT, UP0, 0x80, 0x0 ;  /* 0x000000000000781c */ /* 0x000fe60003f0f008 */
[----:B------:R-:W-:Y:S01]  /*50e0*/  @!P6 IADD3 R11, -R0, 0x30, RZ ;  /* 0x00000030000be810 */ /* 0x000fe20007ffe1ff */
[----:B------:R-:W-:Y:S01]  /*50f0*/  FFMA.FTZ R54, R14, -UR5, R54 ;  /* 0x800000050e367c23 */ /* 0x000fe20008010036 */
[----:B------:R-:W-:Y:S01]  /*5100*/  ISETP.GE.AND P6, PT, R8, RZ, PT ;  /* 0x000000ff0800720c */ /* 0x000fe20003fc6270 */
[----:B------:R-:W-:Y:S01]  /*5110*/  FFMA.FTZ R49, R49, UR7, -R164 ;  /* 0x0000000731317c23 */ /* 0x000fe200080108a4 */
[----:B------:R-:W-:Y:S03]  /*5120*/  MUFU.EX2 R180, R44 ;  /* 0x0000002c00b47308 */ /* 0x000fe60000000800 */
[----:B------:R-:W-:Y:S01]  /*5130*/  I2FP.F32.S32 R15, R11 ;  /* 0x0000000b000f7245 */ /* 0x000fe20000201400 */
[----:B------:R-:W-:Y:S01]  /*5140*/  VIADD R11, R0, 0xffffffc7 ;  /* 0xffffffc7000b7836 */ /* 0x000fe20000000000 */
[----:B------:R-:W-:Y:S01]  /*5150*/  @P1 FSEL R51, R51, -INF , !P2 ;  /* 0xff80000033331808 */ /* 0x000fe20005000000 */
[----:B------:R-:W-:Y:S01]  /*5160*/  @P0 VIADD R108, R108, 0x39 ;  /* 0x000000396c6c0836 */ /* 0x000fe20000000000 */
[----:B------:R-:W-:Y:S01]  /*5170*/  ISETP.GE.AND P1, PT, R10, RZ, PT ;  /* 0x000000ff0a00720c */ /* 0x000fe20003f26270 */
[----:B------:R-:W-:Y:S01]  /*5180*/  FFMA.FTZ R52, R15, -UR5, R52 ;  /* 0x800000050f347c23 */ /* 0x000fe20008010034 */
[----:B------:R-:W-:Y:S01]  /*5190*/  ISETP.GE.AND P2, PT, R12, RZ, PT ;  /* 0x000000ff0c00720c */ /* 0x000fe20003f46270 */
[----:B------:R-:W-:Y:S01]  /*51a0*/  FFMA.FTZ R58, R17, -UR5, R58 ;  /* 0x80000005113a7c23 */ /* 0x000fe2000801003a */
[----:B------:R-:W-:Y:S01]  /*51b0*/  F2FP.F16.F32.PACK_AB R4, R243, R244 ;  /* 0x000000f4f304723e */ /* 0x000fe200000000ff */
[----:B------:R-:W-:Y:S01]  /*51c0*/  FFMA.FTZ R60, R176, -UR5, R60 ;  /* 0x80000005b03c7c23 */ /* 0x000fe2000801003c */
[----:B------:R-:W-:Y:S01]  /*51d0*/  @!P6 IADD3 R8, -R0, -0xf, RZ ;  /* 0xfffffff10008e810 */ /* 0x000fe20007ffe1ff */
[----:B------:R-:W-:Y:S01]  /*51e0*/  FFMA.FTZ R51, R51, UR7, -R163 ;  /* 0x0000000733337c23 */ /* 0x000fe200080108a3 */
[----:B------:R-:W-:Y:S01]  /*51f0*/  @P5 FSEL R52, R52, -INF , !P3 ;  /* 0xff80000034345808 */ /* 0x000fe20005800000 */
[----:B------:R1:W-:Y:S01]  /*5200*/  STS [R207+0x10000], R4 ;  /* 0x01000004cf007388 */ /* 0x0003e20000000800 */
[----:B------:R-:W-:Y:S01]  /*5210*/  ISETP.GE.AND P6, PT, R9, RZ, PT ;  /* 0x000000ff0900720c */ /* 0x000fe20003fc6270 */
[----:B------:R-:W3:Y:S01]  /*5220*/  MUFU.EX2 R226, R49 ;  /* 0x0000003100e27308 */ /* 0x000ee20000000800 */
[----:B------:R-:W-:Y:S01]  /*5230*/  ISETP.GE.AND P5, PT, R11, RZ, PT ;  /* 0x000000ff0b00720c */ /* 0x000fe20003fa6270 */
[----:B------:R-:W-:Y:S01]  /*5240*/  FFMA.FTZ R61, R175, -UR5, R61 ;  /* 0x80000005af3d7c23 */ /* 0x000fe2000801003d */
[C---:B------:R-:W-:Y:S01]  /*5250*/  @!P1 IADD3 R10, -R0.reuse, 0x31, RZ ;  /* 0x00000031000a9810 */ /* 0x040fe20007ffe1ff */
[----:B------:R-:W-:Y:S01]  /*5260*/  FFMA.FTZ R55, R13, -UR5, R55 ;  /* 0x800000050d377c23 */ /* 0x000fe20008010037 */
[----:B------:R-:W-:Y:S01]  /*5270*/  @!P2 IADD3 R12, -R0, -0x10, RZ ;  /* 0xfffffff0000ca810 */ /* 0x000fe20007ffe1ff */
[----:B------:R-:W-:Y:S01]  /*5280*/  FFMA.FTZ R47, R47, UR7, -R109 ;  /* 0x000000072f2f7c23 */ /* 0x000fe2000801086d */
[----:B------:R-:W-:Y:S03]  /*5290*/  PLOP3.LUT P0, PT, PT, PT, UP0, 0x80, 0x0 ;  /* 0x000000000000781c */ /* 0x000fe60003f0f008 */
[----:B------:R-:W-:Y:S01]  /*52a0*/  MUFU.EX2 R168, R51 ;  /* 0x0000003300a87308 */ /* 0x000fe20000000800 */
[----:B------:R-:W-:Y:S01]  /*52b0*/  I2FP.F32.S32 R10, R10 ;  /* 0x0000000a000a7245 */ /* 0x000fe20000201400 */
[----:B------:R-:W-:Y:S01]  /*52c0*/  FFMA.FTZ R52, R52, UR7, -R164 ;  /* 0x0000000734347c23 */ /* 0x000fe200080108a4 */
[----:B------:R-:W-:Y:S01]  /*52d0*/  I2FP.F32.S32 R12, R12 ;  /* 0x0000000c000c7245 */ /* 0x000fe20000201400 */
[----:B------:R-:W-:Y:S01]  /*52e0*/  FFMA.FTZ R66, R15, -UR5, R66 ;  /* 0x800000050f427c23 */ /* 0x000fe20008010042 */
[----:B------:R-:W-:Y:S01]  /*52f0*/  @!P6 IADD3 R9, -R0, 0x38, RZ ;  /* 0x000000380009e810 */ /* 0x000fe20007ffe1ff */
[----:B------:R-:W-:Y:S01]  /*5300*/  FFMA.FTZ R53, R10, -UR5, R53 ;  /* 0x800000050a357c23 */ /* 0x000fe20008010035 */
[----:B------:R-:W-:Y:S01]  /*5310*/  @!P5 IADD3 R11, -R0, 0x39, RZ ;  /* 0x00000039000bd810 */ /* 0x000fe20007ffe1ff */
[----:B------:R-:W-:Y:S01]  /*5320*/  FFMA.FTZ R56, R12, -UR5, R56 ;  /* 0x800000050c387c23 */ /* 0x000fe20008010038 */
[----:B------:R-:W-:Y:S01]  /*5330*/  F2FP.F16.F32.PACK_AB R0, R200, R209 ;  /* 0x000000d1c800723e */ /* 0x000fe200000000ff */
[----:B------:R-:W-:Y:S01]  /*5340*/  FFMA.FTZ R62, R12, -UR5, R62 ;  /* 0x800000050c3e7c23 */ /* 0x000fe2000801003e */
[----:B------:R-:W-:Y:S01]  /*5350*/  PLOP3.LUT P1, PT, PT, PT, UP0, 0x80, 0x0 ;  /* 0x000000000000781c */ /* 0x000fe20003f2f008 */
[----:B------:R-:W3:Y:S01]  /*5360*/  MUFU.EX2 R178, R45 ;  /* 0x0000002d00b27308 */ /* 0x000ee20000000800 */
[----:B------:R-:W-:Y:S01]  /*5370*/  @P0 FSEL R53, R53, -INF , !P4 ;  /* 0xff80000035350808 */ /* 0x000fe20006000000 */
[----:B------:R3:W-:Y:S01]  /*5380*/  STS [R207+0x10400], R0 ;  /* 0x01040000cf007388 */ /* 0x0007e20000000800 */
[----:B-1----:R-:W-:Y:S01]  /*5390*/  F2FP.F16.F32.PACK_AB R4, R212, R213 ;  /* 0x000000d5d404723e */ /* 0x002fe200000000ff */
[----:B------:R-:W-:Y:S01]  /*53a0*/  FFMA.FTZ R67, R10, -UR5, R67 ;  /* 0x800000050a437c23 */ /* 0x000fe20008010043 */
[----:B------:R-:W-:Y:S01]  /*53b0*/  PLOP3.LUT P0, PT, PT, PT, UP0, 0x80, 0x0 ;  /* 0x000000000000781c */ /* 0x000fe20003f0f008 */
[----:B------:R-:W-:Y:S01]  /*53c0*/  FFMA.FTZ R53, R53, UR7, -R164 ;  /* 0x0000000735357c23 */ /* 0x000fe200080108a4 */
[----:B------:R-:W-:Y:S03]  /*53d0*/  F2FP.F16.F32.PACK_AB R5, R196, R197 ;  /* 0x000000c5c405723e */ /* 0x000fe600000000ff */
[----:B------:R-:W-:Y:S01]  /*53e0*/  MUFU.EX2 R185, R46 ;  /* 0x0000002e00b97308 */ /* 0x000fe20000000800 */
[----:B------:R-:W-:Y:S01]  /*53f0*/  PLOP3.LUT P2, PT, PT, PT, UP0, 0x80, 0x0 ;  /* 0x000000000000781c */ /* 0x000fe20003f4f008 */
[----:B------:R-:W-:Y:S01]  /*5400*/  FFMA.FTZ R59, R18, -UR5, R59 ;  /* 0x80000005123b7c23 */ /* 0x000fe2000801003b */
[----:B------:R-:W-:Y:S01]  /*5410*/  PLOP3.LUT P6, PT, PT, PT, UP0, 0x80, 0x0 ;  /* 0x000000000000781c */ /* 0x000fe20003fcf008 */
[----:B------:R-:W-:Y:S01]  /*5420*/  IMAD.U32 R104, RZ, RZ, UR4 ;  /* 0x00000004ff687e24 */ /* 0x000fe2000f8e00ff */
[----:B------:R-:W-:Y:S02]  /*5430*/  @P1 ISETP.GE.AND P1, PT, R16, UR6, PT ;  /* 0x0000000610001c0c */ /* 0x000fe4000bf26270 */
[----:B---3--:R-:W-:Y:S03]  /*5440*/  F2FP.F16.F32.PACK_AB R6, R226, R227 ;  /* 0x000000e3e206723e */ /* 0x008fe600000000ff */
[----:B------:R-:W1:Y:S01]  /*5450*/  MUFU.EX2 R184, R47 ;  /* 0x0000002f00b87308 */ /* 0x000e620000000800 */
[----:B------:R-:W-:Y:S02]  /*5460*/  I2FP.F32.S32 R9, R9 ;  /* 0x0000000900097245 */ /* 0x000fe40000201400 */
[----:B------:R-:W-:Y:S02]  /*5470*/  @P0 FSEL R54, R54, -INF , !P3 ;  /* 0xff80000036360808 */ /* 0x000fe40005800000 */
[----:B------:R-:W-:Y:S01]  /*5480*/  PLOP3.LUT P0, PT, PT, PT, UP0, 0x80, 0x0 ;  /* 0x000000000000781c */ /* 0x000fe20003f0f008 */
[----:B------:R-:W-:Y:S01]  /*5490*/  FFMA.FTZ R64, R9, -UR5, R64 ;  /* 0x8000000509407c23 */ /* 0x000fe20008010040 */
[----:B------:R-:W-:Y:S01]  /*54a0*/  @P2 ISETP.GE.AND P2, PT, R108, UR6, PT ;  /* 0x000000066c002c0c */ /* 0x000fe2000bf46270 */
[----:B------:R-:W-:Y:S01]  /*54b0*/  FFMA.FTZ R54, R54, UR7, -R163 ;  /* 0x0000000736367c23 */ /* 0x000fe200080108a3 */
[----:B------:R-:W-:Y:S01]  /*54c0*/  I2FP.F32.S32 R11, R11 ;  /* 0x0000000b000b7245 */ /* 0x000fe20000201400 */
[----:B------:R-:W-:Y:S01]  /*54d0*/  MUFU.EX2 R225, R52 ;  /* 0x0000003400e17308 */ /* 0x000fe20000000800 */
[----:B------:R-:W-:Y:S02]  /*54e0*/  F2FP.F16.F32.PACK_AB R0, R237, R238 ;  /* 0x000000eeed00723e */ /* 0x000fe400000000ff */
[----:B------:R-:W-:Y:S01]  /*54f0*/  @P6 FSEL R55, R55, -INF , !P4 ;  /* 0xff80000037376808 */ /* 0x000fe20006000000 */
[----:B------:R-:W-:Y:S01]  /*5500*/  FFMA.FTZ R65, R11, -UR5, R65 ;  /* 0x800000050b417c23 */ /* 0x000fe20008010041 */
[----:B------:R-:W-:Y:S01]  /*5510*/  PLOP3.LUT P5, PT, PT, PT, UP0, 0x80, 0x0 ;  /* 0x000000000000781c */ /* 0x000fe20003faf008 */
[----:B------:R3:W-:Y:S01]  /*5520*/  STS [R206+0x10000], R0 ;  /* 0x01000000ce007388 */ /* 0x0007e20000000800 */
[----:B------:R-:W-:Y:S01]  /*5530*/  I2FP.F32.S32 R8, R8 ;  /* 0x0000000800087245 */ /* 0x000fe20000201400 */
[----:B------:R-:W-:Y:S01]  /*5540*/  FFMA.FTZ R55, R55, UR7, -R163 ;  /* 0x0000000737377c23 */ /* 0x000fe200080108a3 */
[----:B------:R-:W-:Y:S01]  /*5550*/  @P0 FSEL R56, R56, -INF , !P3 ;  /* 0xff80000038380808 */ /* 0x000fe20005800000 */
[----:B------:R-:W1:Y:S01]  /*5560*/  MUFU.EX2 R224, R53 ;  /* 0x0000003500e07308 */ /* 0x000e620000000800 */
[----:B------:R-:W-:Y:S01]  /*5570*/  PLOP3.LUT P0, PT, PT, PT, UP0, 0x80, 0x0 ;  /* 0x000000000000781c */ /* 0x000fe20003f0f008 */
[----:B------:R-:W-:Y:S01]  /*5580*/  FFMA.FTZ R57, R8, -UR5, R57 ;  /* 0x8000000508397c23 */ /* 0x000fe20008010039 */
[----:B------:R-:W-:Y:S01]  /*5590*/  F2FP.F16.F32.PACK_AB R7, R178, R180 ;  /* 0x000000b4b207723e */ /* 0x000fe200000000ff */
[----:B------:R-:W-:Y:S01]  /*55a0*/  FFMA.FTZ R63, R8, -UR5, R63 ;  /* 0x80000005083f7c23 */ /* 0x000fe2000801003f */
[----:B------:R-:W-:Y:S01]  /*55b0*/  FFMA.FTZ R56, R56, UR7, -R162 ;  /* 0x0000000738387c23 */ /* 0x000fe200080108a2 */
[----:B------:R-:W-:Y:S04]  /*55c0*/  IADD3 R104, R154, 0x4000, R104 ;  /* 0x000040009a687810 */ /* 0x000fe80007ffe068 */
[----:B------:R-:W-:Y:S01]  /*55d0*/  MUFU.EX2 R167, R54 ;  /* 0x0000003600a77308 */ /* 0x000fe20000000800 */
[----:B------:R-:W-:Y:S02]  /*55e0*/  @P5 FSEL R57, R57, -INF , !P4 ;  /* 0xff80000039395808 */ /* 0x000fe40006000000 */
[----:B------:R-:W-:Y:S01]  /*55f0*/  PLOP3.LUT P5, PT, PT, PT, UP0, 0x80, 0x0 ;  /* 0x000000000000781c */ /* 0x000fe20003faf008 */
[----:B------:R-:W-:Y:S01]  /*5600*/  IMAD.IADD R104, R104, 0x1, R155 ;  /* 0x0000000168687824 */ /* 0x000fe200078e029b */
[----:B------:R-:W-:Y:S01]  /*5610*/  @P0 FSEL R58, R58, -INF , !P3 ;  /* 0xff8000003a3a0808 */ /* 0x000fe20005800000 */
[--C-:B------:R-:W-:Y:S01]  /*5620*/  FFMA.FTZ R57, R57, UR7, -R162.reuse ;  /* 0x0000000739397c23 */ /* 0x100fe200080108a2 */
[----:B------:R-:W-:Y:S03]  /*5630*/  PLOP3.LUT P0, PT, PT, PT, UP0, 0x80, 0x0 ;  /* 0x000000000000781c */ /* 0x000fe60003f0f008 */
[----:B------:R-:W1:Y:S01]  /*5640*/  MUFU.EX2 R112, R55 ;  /* 0x0000003700707308 */ /* 0x000e620000000800 */
[----:B------:R-:W-:Y:S01]  /*5650*/  PLOP3.LUT P3, PT, PT, PT, UP0, 0x80, 0x0 ;  /* 0x000000000000781c */ /* 0x000fe20003f6f008 */
[--C-:B------:R-:W-:Y:S01]  /*5660*/  FFMA.FTZ R58, R58, UR7, -R109.reuse ;  /* 0x000000073a3a7c23 */ /* 0x100fe2000801086d */
[----:B---3--:R-:W-:Y:S03]  /*5670*/  F2FP.F16.F32.PACK_AB R0, R191, R193 ;  /* 0x000000c1bf00723e */ /* 0x008fe600000000ff */
[----:B------:R-:W-:Y:S04]  /*5680*/  @P5 FSEL R59, R59, -INF , !P4 ;  /* 0xff8000003b3b5808 */ /* 0x000fe80006000000 */
[----:B------:R-:W-:Y:S01]  /*5690*/  MUFU.EX2 R170, R56 ;  /* 0x0000003800aa7308 */ /* 0x000fe20000000800 */
[----:B------:R3:W-:Y:S01]  /*56a0*/  STS [R206+0x10400], R0 ;  /* 0x01040000ce007388 */ /* 0x0007e20000000800 */
[----:B------:R-:W-:Y:S03]  /*56b0*/  @P0 FSEL R60, R60, -INF , !P1 ;  /* 0xff8000003c3c0808 */ /* 0x000fe60004800000 */
[----:B------:R1:W-:Y:S01]  /*56c0*/  STS [R207+0x12000], R4 ;  /* 0x01200004cf007388 */ /* 0x0003e20000000800 */
[----:B------:R-:W-:Y:S01]  /*56d0*/  PLOP3.LUT P0, PT, PT, PT, UP0, 0x80, 0x0 ;  /* 0x000000000000781c */ /* 0x000fe20003f0f008 */
[--C-:B------:R-:W-:Y:S01]  /*56e0*/  FFMA.FTZ R59, R59, UR7, -R109.reuse ;  /* 0x000000073b3b7c23 */ /* 0x100fe2000801086d */
[----:B------:R-:W-:Y:S01]  /*56f0*/  @P3 FSEL R61, R61, -INF , !P2 ;  /* 0xff8000003d3d3808 */ /* 0x000fe20005000000 */
[--C-:B------:R-:W-:Y:S01]  /*5700*/  FFMA.FTZ R60, R60, UR7, -R162.reuse ;  /* 0x000000073c3c7c23 */ /* 0x100fe200080108a2 */
[----:B------:R-:W-:Y:S01]  /*5710*/  PLOP3.LUT P3, PT, PT, PT, UP0, 0x80, 0x0 ;  /* 0x000000000000781c */ /* 0x000fe20003f6f008 */
[----:B------:R-:W-:Y:S02]  /*5720*/  MUFU.EX2 R114, R57 ;  /* 0x0000003900727308 */ /* 0x000fe40000000800 */
[----:B------:R-:W-:Y:S06]  /*5730*/  FFMA.FTZ R162, R61, UR7, -R162 ;  /* 0x000000073da27c23 */ /* 0x000fec00080108a2 */
[----:B------:R-:W-:Y:S02]  /*5740*/  @P0 FSEL R62, R62, -INF , !P1 ;  /* 0xff8000003e3e0808 */ /* 0x000fe40004800000 */
[----:B------:R-:W-:Y:S01]  /*5750*/  MUFU.EX2 R172, R58 ;  /* 0x0000003a00ac7308 */ /* 0x000fe20000000800 */
[----:B------:R-:W-:Y:S02]  /*5760*/  PLOP3.LUT P0, PT, PT, PT, UP0, 0x80, 0x0 ;  /* 0x000000000000781c */ /* 0x000fe40003f0f008 */
[----:B------:R-:W-:Y:S01]  /*5770*/  @P3 FSEL R64, R64, -INF , !P1 ;  /* 0xff80000040403808 */ /* 0x000fe20004800000 */
[----:B------:R-:W-:Y:S01]  /*5780*/  FFMA.FTZ R62, R62, UR7, -R109 ;  /* 0x000000073e3e7c23 */ /* 0x000fe2000801086d */
[----:B------:R-:W-:Y:S02]  /*5790*/  PLOP3.LUT P3, PT, PT, PT, UP0, 0x80, 0x0 ;  /* 0x000000000000781c */ /* 0x000fe40003f6f008 */
[----:B---3--:R-:W-:Y:S01]  /*57a0*/  F2FP.F16.F32.PACK_AB R0, R216, R217 ;  /* 0x000000d9d800723e */ /* 0x008fe200000000ff */
[--C-:B------:R-:W-:Y:S02]  /*57b0*/  FFMA.FTZ R64, R64, UR7, -R164.reuse ;  /* 0x0000000740407c23 */ /* 0x100fe400080108a4 */
[----:B------:R-:W-:Y:S01]  /*57c0*/  MUFU.EX2 R171, R59 ;  /* 0x0000003b00ab7308 */ /* 0x000fe20000000800 */
[----:B-1----:R-:W-:Y:S01]  /*57d0*/  F2FP.F16.F32.PACK_AB R4, R214, R215 ;  /* 0x000000d7d604723e */ /* 0x002fe200000000ff */
[----:B------:R1:W-:Y:S02]  /*57e0*/  STS [R207+0x12400], R0 ;  /* 0x01240000cf007388 */ /* 0x0003e40000000800 */
[----:B------:R-:W-:Y:S02]  /*57f0*/  @P0 FSEL R65, R65, -INF , !P2 ;  /* 0xff80000041410808 */ /* 0x000fe40005000000 */
[----:B------:R3:W-:Y:S01]  /*5800*/  STS [R206+0x12400], R4 ;  /* 0x01240004ce007388 */ /* 0x0007e20000000800 */
[----:B------:R-:W-:Y:S03]  /*5810*/  PLOP3.LUT P0, PT, PT, PT, UP0, 0x80, 0x0 ;  /* 0x000000000000781c */ /* 0x000fe60003f0f008 */
[----:B------:R-:W-:Y:S01]  /*5820*/  MUFU.EX2 R175, R64 ;  /* 0x0000004000af7308 */ /* 0x000fe20000000800 */
[----:B------:R-:W-:Y:S01]  /*5830*/  FFMA.FTZ R164, R65, UR7, -R164 ;  /* 0x0000000741a47c23 */ /* 0x000fe200080108a4 */
[----:B------:R-:W-:Y:S02]  /*5840*/  @P3 FSEL R66, R66, -INF , !P1 ;  /* 0xff80000042423808 */ /* 0x000fe40004800000 */
[----:B------:R-:W-:Y:S03]  /*5850*/  PLOP3.LUT P1, PT, PT, PT, UP0, 0x80, 0x0 ;  /* 0x000000000000781c */ /* 0x000fe60003f2f008 */
[--C-:B------:R-:W-:Y:S03]  /*5860*/  FFMA.FTZ R66, R66, UR7, -R163.reuse ;  /* 0x0000000742427c23 */ /* 0x100fe600080108a3 */
[----:B------:R-:W2:Y:S01]  /*5870*/  MUFU.EX2 R164, R164 ;  /* 0x000000a400a47308 */ /* 0x000ea20000000800 */
[----:B------:R-:W-:Y:S09]  /*5880*/  @P0 FSEL R67, R67, -INF , !P2 ;  /* 0xff80000043430808 */ /* 0x000ff20005000000 */
[----:B------:R-:W-:Y:S01]  /*5890*/  MUFU.EX2 R108, R66 ;  /* 0x00000042006c7308 */ /* 0x000fe20000000800 */
[----:B------:R-:W-:Y:S01]  /*58a0*/  FFMA.FTZ R163, R67, UR7, -R163 ;  /* 0x0000000743a37c23 */ /* 0x000fe200080108a3 */
[----:B------:R-:W-:Y:S02]  /*58b0*/  @P1 FSEL R63, R63, -INF , !P2 ;  /* 0xff8000003f3f1808 */ /* 0x000fe40005000000 */
[----:B-1----:R-:W-:Y:S02]  /*58c0*/  F2FP.F16.F32.PACK_AB R0, R210, R211 ;  /* 0x000000d3d200723e */ /* 0x002fe400000000ff */
[----:B------:R-:W-:Y:S01]  /*58d0*/  PLOP3.LUT P1, PT, PT, PT, UP3, 0x80, 0x0 ;  /* 0x000000000000781c */ /* 0x000fe20003f2f038 */
[----:B------:R-:W-:Y:S01]  /*58e0*/  FFMA.FTZ R109, R63, UR7, -R109 ;  /* 0x000000073f6d7c23 */ /* 0x000fe2000801086d */
[----:B---3--:R-:W-:Y:S01]  /*58f0*/  F2FP.F16.F32.PACK_AB R4, R194, R195 ;  /* 0x000000c3c204723e */ /* 0x008fe200000000ff */
[----:B------:R1:W-:Y:S01]  /*5900*/  STS [R206+0x12000], R0 ;  /* 0x01200000ce007388 */ /* 0x0003e20000000800 */
[----:B------:R-:W3:Y:S10]  /*5910*/  MUFU.EX2 R163, R163 ;  /* 0x000000a300a37308 */ /* 0x000ef40000000800 */
[----:B------:R-:W-:Y:S10]  /*5920*/  MUFU.EX2 R113, R60 ;  /* 0x0000003c00717308 */ /* 0x000ff40000000800 */
[----:B------:R-:W-:Y:S01]  /*5930*/  MUFU.EX2 R115, R62 ;  /* 0x0000003e00737308 */ /* 0x000fe20000000800 */
[----:B-1----:R-:W-:Y:S09]  /*5940*/  F2FP.F16.F32.PACK_AB R0, R233, R236 ;  /* 0x000000ece900723e */ /* 0x002ff200000000ff */
[----:B------:R-:W1:Y:S01]  /*5950*/  MUFU.EX2 R162, R162 ;  /* 0x000000a200a27308 */ /* 0x000e620000000800 */
[----:B------:R4:W-:Y:S09]  /*5960*/  STS [R208+0x10000], R0 ;  /* 0x01000000d0007388 */ /* 0x0009f20000000800 */
[----:B------:R-:W1:Y:S01]  /*5970*/  MUFU.EX2 R109, R109 ;  /* 0x0000006d006d7308 */ /* 0x000e620000000800 */
[----:B----4-:R-:W-:Y:S05]  /*5980*/  F2FP.F16.F32.PACK_AB R0, R188, R189 ;  /* 0x000000bdbc00723e */ /* 0x010fea00000000ff */
[----:B------:R4:W-:Y:S02]  /*5990*/  STS [R208+0x10400], R0 ;  /* 0x01040000d0007388 */ /* 0x0009e40000000800 */
[----:B----4-:R-:W-:Y:S05]  /*59a0*/  F2FP.F16.F32.PACK_AB R0, R231, R232 ;  /* 0x000000e8e700723e */ /* 0x010fea00000000ff */
[----:B------:R4:W-:Y:S02]  /*59b0*/  STS [R205+0x10000], R0 ;  /* 0x01000000cd007388 */ /* 0x0009e40000000800 */
[----:B----4-:R-:W-:Y:S05]  /*59c0*/  F2FP.F16.F32.PACK_AB R0, R179, R181 ;  /* 0x000000b5b300723e */ /* 0x010fea00000000ff */
[----:B------:R4:W-:Y:S04]  /*59d0*/  STS [R205+0x10400], R0 ;  /* 0x01040000cd007388 */ /* 0x0009e80000000800 */
[----:B------:R2:W-:Y:S01]  /*59e0*/  STS [R208+0x12000], R4 ;  /* 0x01200004d0007388 */ /* 0x0005e20000000800 */
[----:B----4-:R-:W-:Y:S02]  /*59f0*/  F2FP.F16.F32.PACK_AB R0, R198, R199 ;  /* 0x000000c7c600723e */ /* 0x010fe400000000ff */
[----:B--2---:R-:W-:Y:S03]  /*5a00*/  F2FP.F16.F32.PACK_AB R4, R229, R230 ;  /* 0x000000e6e504723e */ /* 0x004fe600000000ff */
[----:B------:R2:W-:Y:S04]  /*5a10*/  STS [R208+0x12400], R0 ;  /* 0x01240000d0007388 */ /* 0x0005e80000000800 */
[----:B------:R4:W-:Y:S01]  /*5a20*/  STS [R205+0x12400], R5 ;  /* 0x01240005cd007388 */ /* 0x0009e20000000800 */
[----:B--2---:R-:W-:Y:S02]  /*5a30*/  F2FP.F16.F32.PACK_AB R0, R190, R192 ;  /* 0x000000c0be00723e */ /* 0x004fe400000000ff */
[----:B----4-:R-:W-:Y:S03]  /*5a40*/  F2FP.F16.F32.PACK_AB R5, R168, R169 ;  /* 0x000000a9a805723e */ /* 0x010fe600000000ff */
[----:B------:R2:W-:Y:S04]  /*5a50*/  STS [R205+0x12000], R0 ;  /* 0x01200000cd007388 */ /* 0x0005e80000000800 */
[----:B------:R4:W-:Y:S01]  /*5a60*/  STS [R202+0x10000], R4 ;  /* 0x01000004ca007388 */ /* 0x0009e20000000800 */
[----:B--2---:R-:W-:Y:S02]  /*5a70*/  F2FP.F16.F32.PACK_AB R0, R173, R177 ;  /* 0x000000b1ad00723e */ /* 0x004fe400000000ff */
[----:B----4-:R-:W-:Y:S03]  /*5a80*/  F2FP.F16.F32.PACK_AB R4, R182, R183 ;  /* 0x000000b7b604723e */ /* 0x010fe600000000ff */
[----:B------:R2:W-:Y:S04]  /*5a90*/  STS [R202+0x10400], R0 ;  /* 0x01040000ca007388 */ /* 0x0005e80000000800 */
[----:B------:R4:W-:Y:S04]  /*5aa0*/  STS [R201+0x10000], R6 ;  /* 0x01000006c9007388 */ /* 0x0009e80000000800 */
[----:B------:R3:W-:Y:S04]  /*5ab0*/  STS [R201+0x10400], R5 ;  /* 0x01040005c9007388 */ /* 0x0007e80000000800 */
[----:B------:R1:W-:Y:S01]  /*5ac0*/  STS [R202+0x12000], R4 ;  /* 0x01200004ca007388 */ /* 0x0003e20000000800 */
[----:B--2---:R-:W-:Y:S02]  /*5ad0*/  F2FP.F16.F32.PACK_AB R0, R186, R187 ;  /* 0x000000bbba00723e */ /* 0x004fe400000000ff */
[----:B----4-:R-:W-:Y:S03]  /*5ae0*/  F2FP.F16.F32.PACK_AB R6, R184, R185 ;  /* 0x000000b9b806723e */ /* 0x010fe600000000ff */
[----:B------:R2:W-:Y:S01]  /*5af0*/  STS [R202+0x12400], R0 ;  /* 0x01240000ca007388 */ /* 0x0005e20000000800 */
[----:B---3--:R-:W-:Y:S03]  /*5b00*/  F2FP.F16.F32.PACK_AB R5, R224, R225 ;  /* 0x000000e1e005723e */ /* 0x008fe600000000ff */
[----:B------:R3:W-:Y:S01]  /*5b10*/  STS [R201+0x12000], R7 ;  /* 0x01200007c9007388 */ /* 0x0007e20000000800 */
[----:B-1----:R-:W-:Y:S03]  /*5b20*/  F2FP.F16.F32.PACK_AB R4, R112, R167 ;  /* 0x000000a77004723e */ /* 0x002fe600000000ff */
[----:B------:R1:W-:Y:S04]  /*5b30*/  STS [R201+0x12400], R6 ;  /* 0x01240006c9007388 */ /* 0x0003e80000000800 */
[----:B------:R4:W-:Y:S04]  /*5b40*/  STS [R204+0x10000], R5 ;  /* 0x01000005cc007388 */ /* 0x0009e80000000800 */
[----:B------:R4:W-:Y:S01]  /*5b50*/  STS [R204+0x10400], R4 ;  /* 0x01040004cc007388 */ /* 0x0009e20000000800 */
[----:B--2---:R-:W-:Y:S02]  /*5b60*/  F2FP.F16.F32.PACK_AB R0, R164, R175 ;  /* 0x000000afa400723e */ /* 0x004fe400000000ff */
[----:B---3--:R-:W-:Y:S03]  /*5b70*/  F2FP.F16.F32.PACK_AB R7, R114, R170 ;  /* 0x000000aa7207723e */ /* 0x008fe600000000ff */
[----:B------:R2:W-:Y:S01]  /*5b80*/  STS [R203+0x10000], R0 ;  /* 0x01000000cb007388 */ /* 0x0005e20000000800 */
[----:B-1----:R-:W-:Y:S02]  /*5b90*/  F2FP.F16.F32.PACK_AB R6, R171, R172 ;  /* 0x000000acab06723e */ /* 0x002fe400000000ff */
[----:B----4-:R-:W-:Y:S02]  /*5ba0*/  F2FP.F16.F32.PACK_AB R5, R163, R108 ;  /* 0x0000006ca305723e */ /* 0x010fe400000000ff */
[----:B------:R-:W-:Y:S03]  /*5bb0*/  F2FP.F16.F32.PACK_AB R4, R162, R113 ;  /* 0x00000071a204723e */ /* 0x000fe600000000ff */
[----:B------:R-:W-:Y:S04]  /*5bc0*/  STS [R203+0x10400], R5 ;  /* 0x01040005cb007388 */ /* 0x000fe80000000800 */
[----:B------:R-:W-:Y:S04]  /*5bd0*/  STS [R204+0x12000], R7 ;  /* 0x01200007cc007388 */ /* 0x000fe80000000800 */
[----:B------:R-:W-:Y:S04]  /*5be0*/  STS [R204+0x12400], R6 ;  /* 0x01240006cc007388 */ /* 0x000fe80000000800 */
[----:B------:R-:W-:Y:S01]  /*5bf0*/  STS [R203+0x12000], R4 ;  /* 0x01200004cb007388 */ /* 0x000fe20000000800 */
[----:B--2---:R-:W-:Y:S05]  /*5c00*/  F2FP.F16.F32.PACK_AB R0, R109, R115 ;  /* 0x000000736d00723e */ /* 0x004fea00000000ff */
        /* <DEDUP_REMOVED lines=28> */
[C---:B------:R-:W-:Y:S01]  /*5dd0*/  FADD.FTZ R0, -R166.reuse, R5 ;  /* 0x00000005a6007221 */ /* 0x040fe20000010100 */
        /* <DEDUP_REMOVED lines=19> */
[----:B------:R-:W-:Y:S02]  /*5f10*/  FADD.FTZ R20, -R166, R48 ;  /* 0x00000030a6147221 */ /* 0x000fe40000010100 */
        /* <DEDUP_REMOVED lines=9> */
[----:B------:R-:W-:Y:S01]  /*5fb0*/  FADD.FTZ R17, -R166, R36 ;  /* 0x00000024a6117221 */ /* 0x000fe20000010100 */
[----:B------:R-:W-:Y:S01]  /*5fc0*/  F2FP.F16.F32.PACK_AB R100, R100, R5 ;  /* 0x000000056464723e */ /* 0x000fe200000000ff */
[----:B------:R-:W-:Y:S01]  /*5fd0*/  FADD.FTZ R36, -R166, R49 ;  /* 0x00000031a6247221 */ /* 0x000fe20000010100 */
        /* <DEDUP_REMOVED lines=21> */
[----:B------:R-:W-:Y:S01]  /*6130*/  ULOP3.LUT UR9, UR8, 0x1, URZ, 0xc0, !UPT ;  /* 0x0000000108097892 */ /* 0x000fe2000f8ec03f */
[----:B------:R-:W-:Y:S03]  /*6140*/  UMOV UR36, 0xffffe000 ;  /* 0xffffe00000247882 */ /* 0x000fe60000000000 */
        /* <DEDUP_REMOVED lines=30> */
.L_x_157:
        /* <DEDUP_REMOVED lines=8> */
[C---:B------:R-:W-:Y:S01]  /*63b0*/  FADD.FTZ R15, -R110.reuse, R15 ;  /* 0x0000000f6e0f7221 */ /* 0x040fe20000010100 */
[----:B------:R-:W-:Y:S01]  /*63c0*/  FADD.FTZ R25, -R111, R25 ;  /* 0x000000196f197221 */ /* 0x000fe20000010100 */
[----:B------:R-:W-:Y:S01]  /*63d0*/  FADD.FTZ R27, -R110, R27 ;  /* 0x0000001b6e1b7221 */ /* 0x000fe20000010100 */
        /* <DEDUP_REMOVED lines=14> */
[----:B-1----:R-:W-:Y:S01]  /*64c0*/  FMUL.FTZ R0, R191, R19 ;  /* 0x00000013bf007220 */ /* 0x002fe20000410000 */
        /* <DEDUP_REMOVED lines=8> */
[----:B------:R-:W-:Y:S01]  /*6550*/  FADD.FTZ R24, -R111, R24 ;  /* 0x000000186f187221 */ /* 0x000fe20000010100 */
[----:B------:R1:W-:Y:S01]  /*6560*/  STS [R206+0x8400], R0 ;  /* 0x00840000ce007388 */ /* 0x0003e20000000800 */
[----:B------:R-:W-:Y:S01]  /*6570*/  FADD.FTZ R34, -R165, R34 ;  /* 0x00000022a5227221 */ /* 0x000fe20000010100 */
[----:B--2---:R-:W-:Y:S01]  /*6580*/  FADD.FTZ R4, -R111, R56 ;  /* 0x000000386f047221 */ /* 0x004fe20000010100 */
[C---:B------:R-:W-:Y:S01]  /*6590*/  FADD.FTZ R35, -R165.reuse, R35 ;  /* 0x00000023a5237221 */ /* 0x040fe20000010100 */
[C---:B------:R-:W-:Y:S01]  /*65a0*/  FADD.FTZ R17, -R165.reuse, R54 ;  /* 0x00000036a5117221 */ /* 0x040fe20000010100 */
[C---:B------:R-:W-:Y:S01]  /*65b0*/  FADD.FTZ R7, -R165.reuse, R55 ;  /* 0x00000037a5077221 */ /* 0x040fe20000010100 */
        /* <DEDUP_REMOVED lines=19> */
[----:B-1----:R-:W-:Y:S01]  /*66f0*/  F2FP.F16.F32.PACK_AB R0, R9, R8 ;  /* 0x000000080900723e */ /* 0x002fe200000000ff */
        /* <DEDUP_REMOVED lines=178> */
.L_x_158:
        /* <DEDUP_REMOVED lines=218> */
[----:B------:R-:W-:-:S03]  /*7fc0*/  ULDC UR5, c[0x0][0x390] ;  /* 0x0000e40000057ab9 */ /* 0x000fc60000000800 */
[----:B------:R-:W3:Y:S01]  /*7fd0*/  LDL R60, [R1+0x4] ;  /* 0x00000400013c7983 */ /* 0x000ee20000100800 */
        /* <DEDUP_REMOVED lines=14> */
[----:B------:R-:W-:Y:S01]  /*80c0*/  FMUL.FTZ R92, R92, UR5 ;  /* 0x000000055c5c7c20 */ /* 0x000fe20008410000 */
[----:B------:R-:W-:Y:S01]  /*80d0*/  FMUL.FTZ R3, R93, UR5 ;  /* 0x000000055d037c20 */ /* 0x000fe20008410000 */
[----:B------:R-:W-:Y:S01]  /*80e0*/  F2FP.F16.F32.PACK_AB R8, R8, R86 ;  /* 0x000000560808723e */ /* 0x000fe200000000ff */
[----:B------:R-:W-:Y:S01]  /*80f0*/  FMUL.FTZ R94, R94, UR5 ;  /* 0x000000055e5e7c20 */ /* 0x000fe20008410000 */
[----:B------:R-:W-:Y:S01]  /*8100*/  FMUL.FTZ R0, R95, UR5 ;  /* 0x000000055f007c20 */ /* 0x000fe20008410000 */
        /* <DEDUP_REMOVED lines=17> */
[----:B------:R-:W-:Y:S01]  /*8220*/  @UP0 UIADD3 UR20, UR13, UR5, URZ ;  /* 0x000000050d140290 */ /* 0x000fe2000fffe03f */
[----:B------:R-:W-:Y:S01]  /*8230*/  F2FP.F16.F32.PACK_AB R76, R77, R76 ;  /* 0x0000004c4d4c723e */ /* 0x000fe200000000ff */
[----:B------:R-:W-:Y:S01]  /*8240*/  @UP0 UMOV UR19, UR12 ;  /* 0x0000000c00130c82 */ /* 0x000fe20008000000 */
[----:B------:R-:W-:Y:S02]  /*8250*/  F2FP.F16.F32.PACK_AB R78, R79, R78 ;  /* 0x0000004e4f4e723e */ /* 0x000fe400000000ff */
[----:B------:R-:W-:Y:S01]  /*8260*/  PLOP3.LUT P0, PT, PT, PT, UP0, 0x80, 0x0 ;  /* 0x000000000000781c */ /* 0x000fe20003f0f008 */
[----:B--2---:R-:W-:Y:S04]  /*8270*/  STS [R61], R9 ;  /* 0x000000093d007388 */ /* 0x004fe80000000800 */
[----:B------:R-:W-:Y:S04]  /*8280*/  STS [R61+0x200], R8 ;  /* 0x000200083d007388 */ /* 0x000fe80000000800 */
[----:B---3--:R-:W-:Y:S04]  /*8290*/  STS [R60], R5 ;  /* 0x000000053c007388 */ /* 0x008fe80000000800 */
[----:B------:R-:W-:Y:S04]  /*82a0*/  STS [R60+0x200], R4 ;  /* 0x000200043c007388 */ /* 0x000fe80000000800 */
[----:B------:R-:W-:Y:S04]  /*82b0*/  STS [R61+0x1000], R7 ;  /* 0x001000073d007388 */ /* 0x000fe80000000800 */
        /* <DEDUP_REMOVED lines=26> */
.L_x_160:
        /* <DEDUP_REMOVED lines=19> */
.L_x_161:
        /* <DEDUP_REMOVED lines=43> */
.L_x_163:
[----:B------:R-:W-:Y:S05]  /*8840*/  BSYNC B0 ;  /* 0x0000000000007941 */ /* 0x000fea0003800000 */
.L_x_162:
        /* <DEDUP_REMOVED lines=13> */
.L_x_165:
[----:B------:R-:W-:Y:S05]  /*8920*/  BSYNC B0 ;  /* 0x0000000000007941 */ /* 0x000fea0003800000 */
.L_x_164:
        /* <DEDUP_REMOVED lines=27> */
.L_x_167:
[----:B------:R-:W-:Y:S05]  /*8ae0*/  BSYNC B0 ;  /* 0x0000000000007941 */ /* 0x000fea0003800000 */
.L_x_166:
        /* <DEDUP_REMOVED lines=12> */
[----:B----4-:R2:W-:Y:S01]  /*8bb0*/  STG.E.128 desc[UR10][R4.64], R24 ;  /* 0x0000001804007986 */ /* 0x0105e2000c101d0a */
[----:B------:R-:W-:Y:S05]  /*8bc0*/  BRA `(.L_x_168) ;  /* 0x0000000800247947 */ /* 0x000fea0003800000 */
.L_x_140:
        /* <DEDUP_REMOVED lines=24> */
.L_x_169:
[----:B------:R-:W-:Y:S01]  /*8d50*/  @UP0 UIADD3 UR5, UR33, UR35, URZ ;  /* 0x0000002321050290 */ /* 0x000fe2000fffe03f */
[----:B-1----:R-:W-:Y:S01]  /*8d60*/  SHF.R.S32.HI R0, RZ, 0x1f, R3 ;  /* 0x0000001fff007819 */ /* 0x002fe20000011403 */
[----:B------:R-:W-:Y:S01]  /*8d70*/  @UP0 ULDC.64 UR12, c[0x0][0x458] ;  /* 0x00011600000c0ab9 */ /* 0x000fe20000000a00 */
[----:B------:R-:W-:Y:S02]  /*8d80*/  USHF.R.S32.HI UR19, URZ, 0x1f, UR18 ;  /* 0x0000001f3f137899 */ /* 0x000fe40008011412 */
[----:B------:R-:W-:Y:S01]  /*8d90*/  @UP0 UIMAD.WIDE.U32 UR14, UR5, UR12, URZ ;  /* 0x0000000c050e02a5 */ /* 0x000fe2000f8e003f */
[----:B------:R-:W-:Y:S01]  /*8da0*/  LEA.HI R0, R0, R3, RZ, 0x2 ;  /* 0x0000000300007211 */ /* 0x000fe200078f10ff */
        /* <DEDUP_REMOVED lines=17> */
.L_x_170:
[----:B------:R-:W-:Y:S01]  /*8ec0*/  UIMAD UR5, UR19, UR8, URZ ;  /* 0x00000008130572a4 */ /* 0x000fe2000f8e023f */
[----:B------:R-:W-:Y:S01]  /*8ed0*/  SHF.R.S32.HI R0, RZ, 0x2, R0 ;  /* 0x00000002ff007819 */ /* 0x000fe20000011400 */
[----:B------:R-:W-:Y:S01]  /*8ee0*/  IMAD.U32 R4, RZ, RZ, UR8 ;  /* 0x00000008ff047e24 */ /* 0x000fe2000f8e00ff */
[----:B------:R-:W-:Y:S01]  /*8ef0*/  UIMAD UR6, UR34, -0x80, UR6 ;  /* 0xffffff80220678a4 */ /* 0x000fe2000f8e0206 */
[----:B------:R-:W-:Y:S01]  /*8f00*/  BSSY B0, `(.L_x_171) ;  /* 0x000001e000007945 */ /* 0x000fe20003800000 */
[----:B------:R-:W-:Y:S01]  /*8f10*/  UIMAD UR5, UR18, UR9, UR5 ;  /* 0x00000009120572a4 */ /* 0x000fe2000f8e0205 */
[----:B------:R-:W-:Y:S01]  /*8f20*/  IMAD.WIDE.U32 R4, R4, UR18, R234 ;  /* 0x0000001204047c25 */ /* 0x000fe2000f8e00ea */
[----:B------:R-:W-:Y:S01]  /*8f30*/  USHF.R.S32.HI UR21, URZ, 0x1f, UR59 ;  /* 0x0000001f3f157899 */ /* 0x000fe2000801143b */
[----:B------:R-:W-:Y:S01]  /*8f40*/  SHF.R.S32.HI R11, RZ, 0x1f, R0 ;  /* 0x0000001fff0b7819 */ /* 0x000fe20000011400 */
[----:B------:R-:W-:Y:S01]  /*8f50*/  ULDC.64 UR14, c[0x0][0x468] ;  /* 0x00011a00000e7ab9 */ /* 0x000fe20000000a00 */
[----:B------:R-:W-:Y:S01]  /*8f60*/  VIADD R6, R0, 0x40 ;  /* 0x0000004000067836 */ /* 0x000fe20000000000 */
[----:B------:R-:W-:Y:S01]  /*8f70*/  IADD3 R4, P0, R4, UR7, RZ ;  /* 0x0000000704047c10 */ /* 0x000fe2000ff1e0ff */
[----:B------:R-:W-:Y:S01]  /*8f80*/  IMAD.U32 R3, RZ, RZ, UR5 ;  /* 0x00000005ff037e24 */ /* 0x000fe2000f8e00ff */
[----:B------:R-:W-:-:S02]  /*8f90*/  ULDC UR5, c[0x0][0x2d0] ;  /* 0x0000b40000057ab9 */ /* 0x000fc40000000800 */
[----:B------:R-:W-:Y:S01]  /*8fa0*/  ISETP.GE.AND P2, PT, R234, UR5, PT ;  /* 0x00000005ea007c0c */ /* 0x000fe2000bf46270 */
[----:B------:R-:W-:Y:S01]  /*8fb0*/  UIMAD UR5, UR21, UR14, URZ ;  /* 0x0000000e150572a4 */ /* 0x000fe2000f8e023f */
[----:B------:R-:W-:Y:S01]  /*8fc0*/  IADD3.X R5, R5, UR20, R3, P0, !PT ;  /* 0x0000001405057c10 */ /* 0x000fe200087fe403 */
[----:B------:R-:W-:Y:S01]  /*8fd0*/  IMAD.U32 R3, RZ, RZ, UR14 ;  /* 0x0000000eff037e24 */ /* 0x000fe2000f8e00ff */
[----:B------:R-:W-:Y:S01]  /*8fe0*/  ISETP.GE.OR P1, PT, R6, UR6, P2 ;  /* 0x0000000606007c0c */ /* 0x000fe20009726670 */
[----:B------:R-:W-:Y:S01]  /*8ff0*/  UIMAD UR15, UR59, UR15, UR5 ;  /* 0x0000000f3b0f72a4 */ /* 0x000fe2000f8e0205 */
[----:B------:R-:W-:Y:S01]  /*9000*/  ISETP.GE.OR P2, PT, R0, UR6, P2 ;  /* 0x0000000600007c0c */ /* 0x000fe20009746670 */
[----:B------:R-:W-:-:S04]  /*9010*/  IMAD.WIDE.U32 R4, R3, UR59, R4 ;  /* 0x0000003b03047c25 */ /* 0x000fc8000f8e0004 */
[----:B------:R-:W-:-:S08]  /*9020*/  VIADD R10, R5, UR15 ;  /* 0x0000000f050a7c36 */ /* 0x000fd00008000000 */
        /* <DEDUP_REMOVED lines=11> */
.L_x_172:
[----:B------:R-:W-:Y:S05]  /*90e0*/  BSYNC B0 ;  /* 0x0000000000007941 */ /* 0x000fea0003800000 */
.L_x_171:
        /* <DEDUP_REMOVED lines=14> */
.L_x_174:
[----:B------:R-:W-:Y:S05]  /*91d0*/  BSYNC B0 ;  /* 0x0000000000007941 */ /* 0x000fea0003800000 */
.L_x_173:
        /* <DEDUP_REMOVED lines=26> */
.L_x_176:
[----:B------:R-:W-:Y:S05]  /*9380*/  BSYNC B0 ;  /* 0x0000000000007941 */ /* 0x000fea0003800000 */
.L_x_175:
        /* <DEDUP_REMOVED lines=13> */
.L_x_168:
[----:B------:R-:W-:Y:S05]  /*9460*/  BSYNC B1 ;  /* 0x0000000000017941 */ /* 0x000fea0003800000 */
.L_x_135:
        /* <DEDUP_REMOVED lines=11> */
.L_x_177:
[----:B------:R-:W-:Y:S05]  /*9520*/  EXIT ;  /* 0x000000000000794d */ /* 0x000fea0003800000 */
.L_x_179:
        /* <DEDUP_REMOVED lines=13> */
.L_x_1332:


//--------------------- .text._ZN5flash44flash_bwd_dq_dk_dv_loop_seqk_parallel_kernelI23Flash_bwd_kernel_traitsILi32ELi128ELi128ELi8ELi4ELi4ELi4ELb1ELb0EN7cutlass6half_tE19Flash_kernel_traitsILi32ELi128ELi128ELi8ES3_EELb0ELb0ELb1ELb0ELb0ELb1ELb0EEEvNS_16Flash_bwd_paramsE --------------------------
	.section	.text._ZN5flash44flash_bwd_dq_dk_dv_loop_seqk_parallel_kernelI23Flash_bwd_kernel_traitsILi32ELi128ELi128ELi8ELi4ELi4ELi4ELb1ELb0EN7cutlass6half_tE19Flash_kernel_traitsILi32ELi128ELi128ELi8ES3_EELb0ELb0ELb1ELb0ELb0ELb1ELb0EEEvNS_16Flash_bwd_paramsE,"ax",@progbits
	.align	128
        .global         _ZN5flash44flash_bwd_dq_dk_dv_loop_seqk_parallel_kernelI23Flash_bwd_kernel_traitsILi32ELi128ELi128ELi8ELi4ELi4ELi4ELb1ELb0EN7cutlass6half_tE19Flash_kernel_traitsILi32ELi128ELi128ELi8ES3_EELb0ELb0ELb1ELb0ELb0ELb1ELb0EEEvNS_16Flash_bwd_paramsE
        .type           _ZN5flash44flash_bwd_dq_dk_dv_loop_seqk_parallel_kernelI23Flash_bwd_kernel_traitsILi32ELi128ELi128ELi8ELi4ELi4ELi4ELb1ELb0EN7cutlass6half_tE19Flash_kernel_traitsILi32ELi128ELi128ELi8ES3_EELb0ELb0ELb1ELb0ELb0ELb1ELb0EEEvNS_16Flash_bwd_paramsE,@function
        .size           _ZN5flash44flash_bwd_dq_dk_dv_loop_seqk_parallel_kernelI23Flash_bwd_kernel_traitsILi32ELi128ELi128ELi8ELi4ELi4ELi4ELb1ELb0EN7cutlass6half_tE19Flash_kernel_traitsILi32ELi128ELi128ELi8ES3_EELb0ELb0ELb1ELb0ELb0ELb1ELb0EEEvNS_16Flash_bwd_paramsE,(.L_x_1333 - _ZN5flash44flash_bwd_dq_dk_dv_loop_seqk_parallel_kernelI23Flash_bwd_kernel_traitsILi32ELi128ELi128ELi8ELi4ELi4ELi4ELb1ELb0EN7cutlass6half_tE19Flash_kernel_traitsILi32ELi128ELi128ELi8ES3_EELb0ELb0ELb1ELb0ELb0ELb1ELb0EEEvNS_16Flash_bwd_paramsE)
        .other          _ZN5flash44flash_bwd_dq_dk_dv_loop_seqk_parallel_kernelI23Flash_bwd_kernel_traitsILi32ELi128ELi128ELi8ELi4ELi4ELi4ELb1ELb0EN7cutlass6half_tE19Flash_kernel_traitsILi32ELi128ELi128ELi8ES3_EELb0ELb0ELb1ELb0ELb0ELb1ELb0EEEvNS_16Flash_bwd_paramsE,@"STO_CUDA_ENTRY STV_DEFAULT"
_ZN5flash44flash_bwd_dq_dk_dv_loop_seqk_parallel_kernelI23Flash_bwd_kernel_traitsILi32ELi128ELi128ELi8ELi4ELi4ELi4ELb1ELb0EN7cutlass6half_tE19Flash_kernel_traitsILi32ELi128ELi128ELi8ES3_EELb0ELb0ELb1ELb0ELb0ELb1ELb0EEEvNS_16Flash_bwd_paramsE:
.text._ZN5flash44flash_bwd_dq_dk_dv_loop_seqk_parallel_kernelI23Flash_bwd_kernel_traitsILi32ELi128ELi128ELi8ELi4ELi4ELi4ELb1ELb0EN7cutlass6half_tE19Flash_kernel_traitsILi32ELi128ELi128ELi8ES3_EELb0ELb0ELb1ELb0ELb0ELb1ELb0EEEvNS_16Flash_bwd_paramsE:
        /* <DEDUP_REMOVED lines=13> */
[----:B------:R-:W-:Y:S01]  /*00d0*/  IMAD.MOV.U32 R169, RZ, RZ, 0x20 ;  /* 0x00000020ffa97424 */ /* 0x000fe200078e00ff */
[----:B------:R-:W-:Y:S01]  /*00e0*/  ULDC.64 UR12, c[0x0][0x208] ;  /* 0x00008200000c7ab9 */ /* 0x000fe20000000a00 */
[----:B------:R-:W-:Y:S01]  /*00f0*/  IMAD.MOV.U32 R185, RZ, RZ, -0x10 ;  /* 0xfffffff0ffb97424 */ /* 0x000fe200078e00ff */
[----:B------:R-:W-:Y:S01]  /*0100*/  ULDC UR60, c[0x0][0x394] ;  /* 0x0000e500003c7ab9 */ /* 0x000fe20000000800 */
[----:B------:R-:W-:Y:S02]  /*0110*/  UMOV UR61, 0xffffe000 ;  /* 0xffffe000003d7882 */ /* 0x000fe40000000000 */
[----:B------:R-:W3:Y:S08]  /*0120*/  S2UR UR57, SR_CTAID.Z ;  /* 0x00000000003979c3 */ /* 0x000ef00000002700 */
[----:B------:R-:W4:Y:S01]  /*0130*/  S2UR UR48, SR_CTAID.Y ;  /* 0x00000000003079c3 */ /* 0x000f220000002600 */
[----:B--2---:R-:W-:Y:S01]  /*0140*/  ULEA UR4, UR4, UR5, 0x18 ;  /* 0x0000000504047291 */ /* 0x004fe2000f8ec03f */
[----:B-1----:R-:W-:Y:S01]  /*0150*/  SHF.R.S32.HI R7, RZ, 0x1f, R8 ;  /* 0x0000001fff077819 */ /* 0x002fe20000011408 */
[----:B---3--:R-:W-:-:S03]  /*0160*/  USHF.R.S32.HI UR5, URZ, 0x1f, UR57 ;  /* 0x0000001f3f057899 */ /* 0x008fc60008011439 */
[CC--:B------:R-:W-:Y:S02]  /*0170*/  LEA.HI R11, R7.reuse, R8.reuse, RZ, 0x2 ;  /* 0x00000008070b7211 */ /* 0x0c0fe400078f10ff */
[----:B------:R-:W-:Y:S01]  /*0180*/  LEA.HI R2, R7, R8, RZ, 0x5 ;  /* 0x0000000807027211 */ /* 0x000fe200078f28ff */
[----:B------:R-:W-:Y:S01]  /*0190*/  IMAD.U32 R175, RZ, RZ, UR5 ;  /* 0x00000005ffaf7e24 */ /* 0x000fe2000f8e00ff */
[--C-:B------:R-:W-:Y:S01]  /*01a0*/  SHF.R.S32.HI R4, RZ, 0x2, R11.reuse ;  /* 0x00000002ff047819 */ /* 0x100fe2000001140b */
[----:B----4-:R-:W-:Y:S01]  /*01b0*/  USHF.L.U32 UR6, UR48, 0x7, URZ ;  /* 0x0000000730067899 */ /* 0x010fe2000800063f */
[----:B------:R-:W-:Y:S01]  /*01c0*/  SHF.R.S32.HI R14, RZ, 0x1f, R11 ;  /* 0x0000001fff0e7819 */ /* 0x000fe2000001140b */
[----:B------:R-:W-:Y:S01]  /*01d0*/  USHF.R.S32.HI UR5, URZ, 0x1f, UR48 ;  /* 0x0000001f3f057899 */ /* 0x000fe20008011430 */
[-C--:B------:R-:W-:Y:S02]  /*01e0*/  LEA.HI R0, R11, R4.reuse, RZ, 0x1 ;  /* 0x000000040b007211 */ /* 0x080fe400078f08ff */
[----:B------:R-:W-:Y:S01]  /*01f0*/  LEA.HI R14, R14, R4, RZ, 0x3 ;  /* 0x000000040e0e7211 */ /* 0x000fe200078f18ff */
[----:B------:R-:W-:Y:S01]  /*0200*/  IMAD.U32 R179, RZ, RZ, UR6 ;  /* 0x00000006ffb37e24 */ /* 0x000fe2000f8e00ff */
[----:B------:R-:W-:Y:S01]  /*0210*/  LOP3.LUT R0, R0, 0x7fffffe, RZ, 0xc0, !PT ;  /* 0x07fffffe00007812 */ /* 0x000fe200078ec0ff */
[----:B------:R-:W-:Y:S01]  /*0220*/  USHF.R.S32.HI UR6, URZ, 0x1f, UR57 ;  /* 0x0000001f3f067899 */ /* 0x000fe20008011439 */
[----:B------:R-:W-:Y:S01]  /*0230*/  LOP3.LUT R14, R14, 0xfffffff8, RZ, 0xc0, !PT ;  /* 0xfffffff80e0e7812 */ /* 0x000fe200078ec0ff */
[----:B------:R-:W-:Y:S01]  /*0240*/  IMAD.U32 R178, RZ, RZ, UR5 ;  /* 0x00000005ffb27e24 */ /* 0x000fe2000f8e00ff */
[----:B------:R-:W-:Y:S01]  /*0250*/  LOP3.LUT R3, R2, 0xffffffe0, RZ, 0xc0, !PT ;  /* 0xffffffe002037812 */ /* 0x000fe200078ec0ff */
[C---:B------:R-:W-:Y:S01]  /*0260*/  IMAD.IADD R0, R4.reuse, 0x1, -R0 ;  /* 0x0000000104007824 */ /* 0x040fe200078e0a00 */
[CC--:B------:R-:W-:Y:S01]  /*0270*/  LEA.HI R15, R7.reuse, R8.reuse, RZ, 0x4 ;  /* 0x00000008070f7211 */ /* 0x0c0fe200078f20ff */
[----:B------:R-:W-:Y:S01]  /*0280*/  IMAD.IADD R14, R4, 0x1, -R14 ;  /* 0x00000001040e7824 */ /* 0x000fe200078e0a0e */
[----:B------:R-:W-:Y:S01]  /*0290*/  LEA.HI R13, R7, R8, RZ, 0x3 ;  /* 0x00000008070d7211 */ /* 0x000fe200078f18ff */
[----:B------:R-:W-:Y:S01]  /*02a0*/  IMAD.IADD R3, R8, 0x1, -R3 ;  /* 0x0000000108037824 */ /* 0x000fe200078e0a03 */
[--C-:B------:R-:W-:Y:S01]  /*02b0*/  SHF.R.S32.HI R174, RZ, 0x5, R2.reuse ;  /* 0x00000005ffae7819 */ /* 0x100fe20000011402 */
[----:B------:R-:W-:Y:S01]  /*02c0*/  UIADD3 UR5, UR4, 0x8000, URZ ;  /* 0x0000800004057890 */ /* 0x000fe2000fffe03f */
[----:B------:R-:W-:Y:S01]  /*02d0*/  SHF.R.S32.HI R4, RZ, 0x4, R15 ;  /* 0x00000004ff047819 */ /* 0x000fe2000001140f */
[----:B------:R-:W-:Y:S01]  /*02e0*/  IMAD.U32 R177, RZ, RZ, UR6 ;  /* 0x00000006ffb17e24 */ /* 0x000fe2000f8e00ff */
[----:B------:R-:W-:Y:S01]  /*02f0*/  SHF.R.S32.HI R2, RZ, 0x1f, R2 ;  /* 0x0000001fff027819 */ /* 0x000fe20000011402 */
[----:B------:R-:W-:Y:S01]  /*0300*/  UIADD3 UR6, UR4, 0x6000, URZ ;  /* 0x0000600004067890 */ /* 0x000fe2000fffe03f */
[----:B------:R-:W-:-:S02]  /*0310*/  SHF.R.S32.HI R5, RZ, 0x3, R13 ;  /* 0x00000003ff057819 */ /* 0x000fc4000001140d */
[----:B------:R-:W-:Y:S02]  /*0320*/  LOP3.LUT R11, R11, 0xfffffffc, RZ, 0xc0, !PT ;  /* 0xfffffffc0b0b7812 */ /* 0x000fe400078ec0ff */
[----:B------:R-:W-:Y:S01]  /*0330*/  LEA.HI R170, R15, R4, RZ, 0x1 ;  /* 0x000000040faa7211 */ /* 0x000fe200078f08ff */
[----:B------:R-:W-:Y:S01]  /*0340*/  IMAD.SHL.U32 R5, R5, 0x40, RZ ;  /* 0x0000004005057824 */ /* 0x000fe200078e00ff */
[----:B------:R-:W-:Y:S01]  /*0350*/  LEA.HI R2, R2, R174, RZ, 0x2 ;  /* 0x000000ae02027211 */ /* 0x000fe200078f10ff */
[----:B------:R-:W-:Y:S01]  /*0360*/  IMAD.IADD R11, R8, 0x1, -R11 ;  /* 0x00000001080b7824 */ /* 0x000fe200078e0a0b */
[----:B------:R-:W-:Y:S02]  /*0370*/  LOP3.LUT R15, R15, 0xfffffff0, RZ, 0xc0, !PT ;  /* 0xfffffff00f0f7812 */ /* 0x000fe400078ec0ff */
[----:B------:R-:W-:Y:S02]  /*0380*/  SHF.R.S32.HI R173, RZ, 0x1f, R3 ;  /* 0x0000001fffad7819 */ /* 0x000fe40000011403 */
[----:B------:R-:W-:Y:S01]  /*0390*/  LOP3.LUT R2, R2, 0xfffffffc, RZ, 0xc0, !PT ;  /* 0xfffffffc02027812 */ /* 0x000fe200078ec0ff */
[----:B------:R-:W-:Y:S01]  /*03a0*/  IMAD.IADD R15, R8, 0x1, -R15 ;  /* 0x00000001080f7824 */ /* 0x000fe200078e0a0f */
[----:B------:R-:W-:Y:S01]  /*03b0*/  LEA.HI R173, R173, R3, RZ, 0x2 ;  /* 0x00000003adad7211 */ /* 0x000fe200078f10ff */
[----:B------:R-:W-:Y:S01]  /*03c0*/  IMAD.SHL.U32 R3, R11, 0x8, RZ ;  /* 0x000000080b037824 */ /* 0x000fe200078e00ff */
[----:B------:R-:W-:Y:S01]  /*03d0*/  LOP3.LUT R10, R13, 0xfffffff8, RZ, 0xc0, !PT ;  /* 0xfffffff80d0a7812 */ /* 0x000fe200078ec0ff */
[C---:B------:R-:W-:Y:S01]  /*03e0*/  IMAD.IADD R2, R174.reuse, 0x1, -R2 ;  /* 0x00000001ae027824 */ /* 0x040fe200078e0a02 */
[----:B------:R-:W-:Y:S01]  /*03f0*/  LOP3.LUT R5, R5, 0xc0, RZ, 0xc0, !PT ;  /* 0x000000c005057812 */ /* 0x000fe200078ec0ff */
[----:B------:R-:W-:Y:S01]  /*0400*/  IMAD R174, R174, 0x8, R0 ;  /* 0x00000008aeae7824 */ /* 0x000fe200078e0200 */
[----:B------:R-:W-:Y:S01]  /*0410*/  LEA.HI R0, R15, R15, RZ, 0x1 ;  /* 0x0000000f0f007211 */ /* 0x000fe200078f08ff */
[----:B------:R-:W-:Y:S01]  /*0420*/  IMAD.IADD R10, R8, 0x1, -R10 ;  /* 0x00000001080a7824 */ /* 0x000fe200078e0a0a */
[----:B------:R-:W-:Y:S01]  /*0430*/  LOP3.LUT R3, R5, 0x18, R3, 0xf8, !PT ;  /* 0x0000001805037812 */ /* 0x000fe200078ef803 */
[----:B------:R-:W-:Y:S01]  /*0440*/  IMAD.SHL.U32 R11, R11, 0x2, RZ ;  /* 0x000000020b0b7824 */ /* 0x000fe200078e00ff */
[----:B------:R-:W-:-:S02]  /*0450*/  SHF.R.U32.HI R5, RZ, 0x3, R5 ;  /* 0x00000003ff057819 */ /* 0x000fc40000011605 */
[--C-:B------:R-:W-:Y:S02]  /*0460*/  SHF.R.S32.HI R9, RZ, 0x1, R0.reuse ;  /* 0x00000001ff097819 */ /* 0x100fe40000011400 */
[----:B------:R-:W-:Y:S02]  /*0470*/  SHF.R.S32.HI R6, RZ, 0x1f, R0 ;  /* 0x0000001fff067819 */ /* 0x000fe40000011400 */
[----:B------:R-:W-:Y:S02]  /*0480*/  LEA.HI R12, R10, R10, RZ, 0x1 ;  /* 0x0000000a0a0c7211 */ /* 0x000fe400078f08ff */
[----:B------:R-:W-:Y:S02]  /*0490*/  LOP3.LUT R5, R3, R5, RZ, 0x3c, !PT ;  /* 0x0000000503057212 */ /* 0x000fe400078e3cff */
[----:B------:R-:W-:Y:S02]  /*04a0*/  LEA.HI R6, R6, R9, RZ, 0x2 ;  /* 0x0000000906067211 */ /* 0x000fe400078f10ff */
[----:B------:R-:W-:Y:S01]  /*04b0*/  LOP3.LUT R3, R12, 0x3fffffe, RZ, 0xc0, !PT ;  /* 0x03fffffe0c037812 */ /* 0x000fe200078ec0ff */
[----:B------:R-:W-:Y:S01]  /*04c0*/  IMAD.U32 R174, R174, 0x20, R5 ;  /* 0x00000020aeae7824 */ /* 0x000fe200078e0005 */
[----:B------:R-:W-:-:S02]  /*04d0*/  LOP3.LUT R170, R170, 0xfffffffe, RZ, 0xc0, !PT ;  /* 0xfffffffeaaaa7812 */ /* 0x000fc400078ec0ff */
        /* <DEDUP_REMOVED lines=8> */
[----:B------:R-:W-:Y:S01]  /*0560*/  SHF.R.S32.HI R4, RZ, 0x1f, R15 ;  /* 0x0000001fff047819 */ /* 0x000fe2000001140f */
[----:B------:R-:W-:Y:S01]  /*0570*/  IMAD.SHL.U32 R171, R170, 0x8, RZ ;  /* 0x00000008aaab7824 */ /* 0x000fe200078e00ff */
[----:B------:R-:W-:Y:S01]  /*0580*/  ISETP.NE.U32.AND P6, PT, R5, 0x1, PT ;  /* 0x000000010500780c */ /* 0x000fe20003fc5070 */
[----:B------:R-:W-:Y:S01]  /*0590*/  IMAD.IADD R5, R9, 0x1, -R6 ;  /* 0x0000000109057824 */ /* 0x000fe200078e0a06 */
[----:B------:R-:W-:Y:S01]  /*05a0*/  LEA.HI R4, R4, R15, RZ, 0x3 ;  /* 0x0000000f04047211 */ /* 0x000fe200078f18ff */
[----:B------:R-:W-:Y:S01]  /*05b0*/  IMAD.SHL.U32 R9, R2, 0x10, RZ ;  /* 0x0000001002097824 */ /* 0x000fe200078e00ff */
[----:B------:R-:W-:Y:S01]  /*05c0*/  LOP3.LUT R10, R10, 0x1c0, RZ, 0xc0, !PT ;  /* 0x000001c00a0a7812 */ /* 0x000fe200078ec0ff */
[C---:B------:R-:W-:Y:S01]  /*05d0*/  IMAD R162, R7.reuse, 0x8, R170 ;  /* 0x0000000807a27824 */ /* 0x040fe200078e02aa */
[----:B------:R-:W-:Y:S01]  /*05e0*/  LEA.HI R6, R14, R14, RZ, 0x1 ;  /* 0x0000000e0e067211 */ /* 0x000fe200078f08ff */
[----:B------:R-:W-:Y:S01]  /*05f0*/  IMAD R176, R7, 0x2000, R11 ;  /* 0x0000200007b07824 */ /* 0x000fe200078e020b */
[----:B------:R-:W-:Y:S01]  /*0600*/  LEA.HI.SX32 R173, R173, R9, 0x1e ;  /* 0x00000009adad7211 */ /* 0x000fe200078ff2ff */
[----:B------:R-:W-:Y:S01]  /*0610*/  IMAD R162, R162, 0x8, R3 ;  /* 0x00000008a2a27824 */ /* 0x000fe200078e0203 */
[----:B------:R-:W-:Y:S01]  /*0620*/  LOP3.LUT R3, R4, 0xfffffff8, RZ, 0xc0, !PT ;  /* 0xfffffff804037812 */ /* 0x000fe200078ec0ff */
[----:B------:R-:W-:Y:S01]  /*0630*/  IMAD R11, R2, 0x200, R11 ;  /* 0x00000200020b7824 */ /* 0x000fe200078e020b */
[----:B------:R-:W-:-:S02]  /*0640*/  LOP3.LUT R9, R10, 0x30, R9, 0xf8, !PT ;  /* 0x000000300a097812 */ /* 0x000fc400078ef809 */
[----:B------:R-:W-:Y:S01]  /*0650*/  SHF.R.U32.HI R168, RZ, 0x3, R10 ;  /* 0x00000003ffa87819 */ /* 0x000fe2000001160a */
[----:B------:R-:W-:Y:S01]  /*0660*/  IMAD.IADD R3, R15, 0x1, -R3 ;  /* 0x000000010f037824 */ /* 0x000fe200078e0a03 */
[----:B------:R-:W-:Y:S02]  /*0670*/  LOP3.LUT R9, R9, 0x8, R13, 0xf8, !PT ;  /* 0x0000000809097812 */ /* 0x000fe400078ef80d */
[----:B------:R-:W-:Y:S02]  /*0680*/  LOP3.LUT R187, R6, 0x3fffffe, RZ, 0xc0, !PT ;  /* 0x03fffffe06bb7812 */ /* 0x000fe400078ec0ff */
[----:B------:R-:W-:Y:S02]  /*0690*/  LOP3.LUT R8, R8, 0x6, RZ, 0xc0, !PT ;  /* 0x0000000608087812 */ /* 0x000fe400078ec0ff */
[----:B------:R-:W-:Y:S01]  /*06a0*/  SHF.R.S32.HI R6, RZ, 0x1, R6 ;  /* 0x00000001ff067819 */ /* 0x000fe20000011406 */
[C---:B------:R-:W-:Y:S01]  /*06b0*/  IMAD.IADD R187, R14.reuse, 0x1, -R187 ;  /* 0x000000010ebb7824 */ /* 0x040fe200078e0abb */
[----:B------:R-:W-:Y:S01]  /*06c0*/  SHF.R.S32.HI R12, RZ, 0x1, R12 ;  /* 0x00000001ff0c7819 */ /* 0x000fe2000001140c */
[----:B------:R-:W-:Y:S01]  /*06d0*/  IMAD R172, R7, 0x40, R8 ;  /* 0x0000004007ac7824 */ /* 0x000fe200078e0208 */
[----:B------:R-:W-:Y:S01]  /*06e0*/  LOP3.LUT R168, R9, R168, RZ, 0x3c, !PT ;  /* 0x000000a809a87212 */ /* 0x000fe200078e3cff */
[----:B------:R-:W-:Y:S01]  /*06f0*/  IMAD.SHL.U32 R9, R3, 0x40, RZ ;  /* 0x0000004003097824 */ /* 0x000fe200078e00ff */
[C---:B------:R-:W-:Y:S01]  /*0700*/  LOP3.LUT P5, RZ, R14.reuse, 0x2, RZ, 0xc0, !PT ;  /* 0x000000020eff7812 */ /* 0x040fe200078ac0ff */
[----:B------:R-:W-:Y:S01]  /*0710*/  IMAD.SHL.U32 R8, R7, 0x8, RZ ;  /* 0x0000000807087824 */ /* 0x000fe200078e00ff */
[C---:B------:R-:W-:Y:S01]  /*0720*/  LOP3.LUT P4, RZ, R14.reuse, 0x4, RZ, 0xc0, !PT ;  /* 0x000000040eff7812 */ /* 0x040fe2000788c0ff */
[----:B------:R-:W-:Y:S01]  /*0730*/  IMAD.SHL.U32 R14, R14, 0x40, RZ ;  /* 0x000000400e0e7824 */ /* 0x000fe200078e00ff */
[----:B------:R-:W-:Y:S01]  /*0740*/  LOP3.LUT P0, RZ, R12, 0x2, RZ, 0xc0, !PT ;  /* 0x000000020cff7812 */ /* 0x000fe2000780c0ff */
[----:B------:R-:W-:Y:S01]  /*0750*/  IMAD.SHL.U32 R7, R6, 0x40, RZ ;  /* 0x0000004006077824 */ /* 0x000fe200078e00ff */
[----:B------:R-:W-:Y:S01]  /*0760*/  LOP3.LUT R0, R0, 0x7fffffe, RZ, 0xc0, !PT ;  /* 0x07fffffe00007812 */ /* 0x000fe200078ec0ff */
[----:B------:R-:W-:Y:S01]  /*0770*/  IMAD.SHL.U32 R12, R12, 0x40, RZ ;  /* 0x000000400c0c7824 */ /* 0x000fe200078e00ff */
[----:B------:R-:W-:Y:S01]  /*0780*/  LOP3.LUT R9, R9, 0x1c0, RZ, 0xc0, !PT ;  /* 0x000001c009097812 */ /* 0x000fe200078ec0ff */
[----:B------:R-:W-:Y:S01]  /*0790*/  IMAD R187, R187, 0x20, R11 ;  /* 0x00000020bbbb7824 */ /* 0x000fe200078e020b */
[----:B------:R-:W-:Y:S01]  /*07a0*/  LOP3.LUT R14, R14, 0x1c0, RZ, 0xc0, !PT ;  /* 0x000001c00e0e7812 */ /* 0x000fe200078ec0ff */
[----:B------:R-:W-:Y:S01]  /*07b0*/  IMAD.IADD R0, R15, 0x1, -R0 ;  /* 0x000000010f007824 */ /* 0x000fe200078e0a00 */
[----:B------:R-:W-:Y:S01]  /*07c0*/  SHF.R.S32.HI R4, RZ, 0x3, R4 ;  /* 0x00000003ff047819 */ /* 0x000fe20000011404 */
[----:B------:R-:W-:Y:S01]  /*07d0*/  IMAD.SHL.U32 R15, R2, 0x400, RZ ;  /* 0x00000400020f7824 */ /* 0x000fe200078e00ff */
[----:B------:R-:W-:Y:S01]  /*07e0*/  LOP3.LUT R7, R7, 0xc0, RZ, 0xc0, !PT ;  /* 0x000000c007077812 */ /* 0x000fe200078ec0ff */
[----:B------:R-:W-:Y:S01]  /*07f0*/  IMAD R168, R170, 0x200, R168 ;  /* 0x00000200aaa87824 */ /* 0x000fe200078e02a8 */
[----:B------:R-:W-:Y:S01]  /*0800*/  LOP3.LUT R12, R12, 0xc0, RZ, 0xc0, !PT ;  /* 0x000000c00c0c7812 */ /* 0x000fe200078ec0ff */
[C---:B------:R-:W-:Y:S01]  /*0810*/  IMAD R0, R4.reuse, 0x8, R0 ;  /* 0x0000000804007824 */ /* 0x040fe200078e0200 */
[----:B------:R-:W-:Y:S01]  /*0820*/  LOP3.LUT R171, R171, 0x8, RZ, 0xc0, !PT ;  /* 0x00000008abab7812 */ /* 0x000fe200078ec0ff */
[----:B------:R-:W-:Y:S01]  /*0830*/  IMAD R4, R4, 0x200, R15 ;  /* 0x0000020004047824 */ /* 0x000fe200078e020f */
[----:B------:R-:W-:Y:S01]  /*0840*/  SHF.R.U32.HI R167, RZ, 0x3, R9 ;  /* 0x00000003ffa77819 */ /* 0x000fe20000011609 */
[----:B------:R-:W-:Y:S01]  /*0850*/  IMAD.SHL.U32 R170, R170, 0x10, RZ ;  /* 0x00000010aaaa7824 */ /* 0x000fe200078e00ff */
[----:B------:R-:W-:Y:S01]  /*0860*/  LEA.HI R14, R14, R14, RZ, 0x1d ;  /* 0x0000000e0e0e7211 */ /* 0x000fe200078fe8ff */
[----:B------:R-:W-:Y:S01]  /*0870*/  IMAD.SHL.U32 R0, R0, 0x20, RZ ;  /* 0x0000002000007824 */ /* 0x000fe200078e00ff */
[----:B------:R-:W-:-:S02]  /*0880*/  R2P PR, R3, 0x6 ;  /* 0x0000000603007804 */ /* 0x000fc40000000000 */
[----:B------:R-:W-:Y:S01]  /*0890*/  LOP3.LUT R8, R8, 0x8, RZ, 0xc0, !PT ;  /* 0x0000000808087812 */ /* 0x000fe200078ec0ff */
[----:B------:R-:W-:Y:S01]  /*08a0*/  IMAD R2, R2, 0x200, R0 ;  /* 0x0000020002027824 */ /* 0x000fe200078e0200 */
[----:B------:R-:W-:Y:S02]  /*08b0*/  SHF.R.U32.HI R3, RZ, 0x3, R7 ;  /* 0x00000003ff037819 */ /* 0x000fe40000011607 */
[----:B------:R-:W-:Y:S02]  /*08c0*/  LOP3.LUT R13, R12, 0x8, R13, 0xf8, !PT ;  /* 0x000000080c0d7812 */ /* 0x000fe400078ef80d */
[----:B------:R-:W-:Y:S01]  /*08d0*/  LOP3.LUT P3, RZ, R6, 0x2, RZ, 0xc0, !PT ;  /* 0x0000000206ff7812 */ /* 0x000fe2000786c0ff */
[----:B------:R-:W-:Y:S01]  /*08e0*/  IMAD.SHL.U32 R6, R5, 0x40, RZ ;  /* 0x0000004005067824 */ /* 0x000fe200078e00ff */
[----:B------:R-:W-:Y:S02]  /*08f0*/  LOP3.LUT R167, R167, R9, R171, 0x1e, !PT ;  /* 0x00000009a7a77212 */ /* 0x000fe400078e1eab */
[----:B------:R-:W-:-:S02]  /*0900*/  SHF.R.U32.HI R12, RZ, 0x3, R12 ;  /* 0x00000003ff0c7819 */ /* 0x000fc4000001160c */
[----:B------:R-:W-:Y:S01]  /*0910*/  IADD3 R176, R14, R176, R15 ;  /* 0x000000b00eb07210 */ /* 0x000fe20007ffe00f */
[----:B------:R-:W-:Y:S01]  /*0920*/  IMAD.IADD R167, R4, 0x1, R167 ;  /* 0x0000000104a77824 */ /* 0x000fe200078e02a7 */
[----:B------:R-:W-:Y:S02]  /*0930*/  LOP3.LUT R3, R3, R7, R8, 0x1e, !PT ;  /* 0x0000000703037212 */ /* 0x000fe400078e1e08 */
[----:B------:R-:W-:Y:S02]  /*0940*/  LOP3.LUT R12, R13, R12, RZ, 0x3c, !PT ;  /* 0x0000000c0d0c7212 */ /* 0x000fe400078e3cff */
[----:B------:R-:W-:Y:S01]  /*0950*/  LOP3.LUT R6, R6, 0xc0, RZ, 0xc0, !PT ;  /* 0x000000c006067812 */ /* 0x000fe200078ec0ff */
[----:B------:R-:W-:Y:S01]  /*0960*/  IMAD.IADD R187, R3, 0x1, R187 ;  /* 0x0000000103bb7824 */ /* 0x000fe200078e02bb */
[----:B------:R-:W-:Y:S01]  /*0970*/  LEA R176, R176, UR4, 0x1 ;  /* 0x00000004b0b07c11 */ /* 0x000fe2000f8e08ff */
[----:B------:R-:W-:Y:S01]  /*0980*/  IMAD.MOV.U32 R3, RZ, RZ, 0x40 ;  /* 0x00000040ff037424 */ /* 0x000fe200078e00ff */
[----:B------:R-:W-:Y:S01]  /*0990*/  SEL R161, R169, 0xffffffe0, !P0 ;  /* 0xffffffe0a9a17807 */ /* 0x000fe20004000000 */
[----:B------:R-:W-:Y:S01]  /*09a0*/  IMAD.U32 R162, R162, 0x20, R12 ;  /* 0x00000020a2a27824 */ /* 0x000fe200078e000c */
[----:B------:R-:W-:Y:S01]  /*09b0*/  LOP3.LUT P0, RZ, R5, 0x2, RZ, 0xc0, !PT ;  /* 0x0000000205ff7812 */ /* 0x000fe2000780c0ff */
[C---:B------:R-:W-:Y:S01]  /*09c0*/  VIADD R180, R176.reuse, 0x40 ;  /* 0x00000040b0b47836 */ /* 0x040fe20000000000 */
[----:B------:R-:W-:Y:S01]  /*09d0*/  SHF.R.U32.HI R5, RZ, 0x3, R6 ;  /* 0x00000003ff057819 */ /* 0x000fe20000011606 */
[----:B------:R-:W-:Y:S01]  /*09e0*/  @P4 VIADD R180, R176, 0xffffffc0 ;  /* 0xffffffc0b0b44836 */ /* 0x000fe20000000000 */
[----:B------:R-:W-:-:S02]  /*09f0*/  LOP3.LUT R170, R8, 0x10, R170, 0xf8, !PT ;  /* 0x0000001008aa7812 */ /* 0x000fc400078ef8aa */
[----:B------:R-:W-:Y:S02]  /*0a00*/  SEL R185, R185, 0x10, !P6 ;  /* 0x00000010b9b97807 */ /* 0x000fe40007000000 */
[----:B------:R-:W-:Y:S02]  /*0a10*/  LEA R167, R167, UR5, 0x1 ;  /* 0x00000005a7a77c11 */ /* 0x000fe4000f8e08ff */
[C---:B------:R-:W-:Y:S01]  /*0a20*/  LOP3.LUT R171, R5.reuse, R6, R171, 0x1e, !PT ;  /* 0x0000000605ab7212 */ /* 0x040fe200078e1eab */
        /* <DEDUP_REMOVED lines=25> */
.L_x_210:
        /* <DEDUP_REMOVED lines=16> */
[----:B-123--:R-:W-:Y:S01]  /*0cc0*/  IMAD.U32 R6, RZ, RZ, UR10 ;  /* 0x0000000aff067e24 */ /* 0x00efe2000f8e00ff */
        /* <DEDUP_REMOVED lines=8> */
[----:B------:R-:W-:Y:S01]  /*0d50*/  UISETP.EQ.U32.AND UP4, UPT, UR6, URZ, UPT ;  /* 0x0000003f0600728c */ /* 0x000fe2000bf82070 */
[----:B------:R-:W-:Y:S01]  /*0d60*/  IMAD.U32 R5, RZ, RZ, UR9 ;  /* 0x00000009ff057e24 */ /* 0x000fe2000f8e00ff */
[----:B------:R-:W-:Y:S01]  /*0d70*/  UISETP.NE.AND UP2, UPT, UR15, URZ, UPT ;  /* 0x0000003f0f00728c */ /* 0x000fe2000bf45270 */
[----:B------:R-:W-:Y:S01]  /*0d80*/  PLOP3.LUT P3, PT, PT, PT, UP1, 0x80, 0x0 ;  /* 0x000000000000781c */ /* 0x000fe20003f6f018 */
[----:B------:R-:W2:Y:S02]  /*0d90*/  @P1 LDG.E R6, desc[UR12][R6.64] ;  /* 0x0000000c06061981 */ /* 0x000ea4000c1e1900 */
[----:B------:R-:W-:-:S02]  /*0da0*/  UISETP.EQ.OR.EX UP4, UPT, UR7, URZ, !UP2, UP4 ;  /* 0x0000003f0700728c */ /* 0x000fc4000d782740 */
[----:B------:R-:W3:Y:S01]  /*0db0*/  @P0 LDG.E R4, desc[UR12][R4.64] ;  /* 0x0000000c04040981 */ /* 0x000ee2000c1e1900 */
[----:B------:R-:W-:Y:S01]  /*0dc0*/  UIADD3 UR8, UP0, UR17, UR6, URZ ;  /* 0x0000000611087290 */ /* 0x000fe2000ff1e03f */
[----:B----4-:R-:W-:Y:S02]  /*0dd0*/  IMAD.U32 R10, RZ, RZ, UR16 ;  /* 0x00000010ff0a7e24 */ /* 0x010fe4000f8e00ff */
[----:B------:R-:W-:Y:S01]  /*0de0*/  PLOP3.LUT P2, PT, PT, PT, UP4, 0x80, 0x0 ;  /* 0x000000000000781c */ /* 0x000fe20003f4f048 */
[----:B------:R-:W-:Y:S01]  /*0df0*/  IMAD.U32 R11, RZ, RZ, UR14 ;  /* 0x0000000eff0b7e24 */ /* 0x000fe2000f8e00ff */
[----:B------:R-:W-:-:S04]  /*0e00*/  UIADD3.X UR5, UR5, UR7, URZ, UP0, !UPT ;  /* 0x0000000705057290 */ /* 0x000fc800087fe43f */
        /* <DEDUP_REMOVED lines=15> */
[----:B------:R-:W-:-:S04]  /*0f00*/  ISETP.NE.U32.AND P0, PT, RZ, UR6, PT ;  /* 0x00000006ff007c0c */ /* 0x000fc8000bf05070 */
[----:B------:R-:W-:Y:S01]  /*0f10*/  ISETP.NE.AND.EX P0, PT, RZ, UR7, PT, P0 ;  /* 0x00000007ff007c0c */ /* 0x000fe2000bf05300 */
[----:B------:R-:W-:Y:S01]  /*0f20*/  @!UP3 USEL UR7, UR5, URZ, UP0 ;  /* 0x0000003f0507b287 */ /* 0x000fe20008000000 */
[----:B----4-:R-:W-:Y:S02]  /*0f30*/  @P3 R2UR UR10, R8 ;  /* 0x00000000080a32ca */ /* 0x010fe400000e0000 */
[----:B------:R-:W-:-:S03]  /*0f40*/  ULDC UR5, c[0x0][0x2c8] ;  /* 0x0000b20000057ab9 */ /* 0x000fc60000000800 */
[----:B------:R-:W-:Y:S01]  /*0f50*/  @UP3 UIADD3 UR6, UR11, -UR40, URZ ;  /* 0x800000280b063290 */ /* 0x000fe2000fffe03f */
[----:B-----5:R-:W-:Y:S02]  /*0f60*/  @P3 R2UR UR8, R5 ;  /* 0x00000000050832ca */ /* 0x020fe400000e0000 */
[----:B------:R-:W-:-:S03]  /*0f70*/  @!P2 R2UR UR42, R7 ;  /* 0x00000000072aa2ca */ /* 0x000fc600000e0000 */
[----:B------:R-:W-:-:S12]  /*0f80*/  @!P0 BRA `(.L_x_180) ;  /* 0x0000000000188947 */ /* 0x000fd80003800000 */
[----:B------:R-:W-:-:S13]  /*0f90*/  PLOP3.LUT P0, PT, PT, PT, UP2, 0x80, 0x0 ;  /* 0x000000000000781c */ /* 0x000fda0003f0f028 */
[----:B------:R-:W2:Y:S04]  /*0fa0*/  @P0 LDG.E R4, desc[UR12][R10.64+0x4] ;  /* 0x0000040c0a040981 */ /* 0x000ea8000c1e1900 */
[----:B------:R-:W3:Y:S01]  /*0fb0*/  @!P0 LDG.E R10, desc[UR12][R10.64] ;  /* 0x0000000c0a0a8981 */ /* 0x000ee2000c1e1900 */
[----:B--2---:R-:W-:-:S13]  /*0fc0*/  @P0 R2UR UR5, R4 ;  /* 0x00000000040502ca */ /* 0x004fda00000e0000 */
[----:B------:R-:W-:-:S07]  /*0fd0*/  @UP2 UIADD3 UR5, UR5, -UR42, URZ ;  /* 0x8000002a05052290 */ /* 0x000fce000fffe03f */
[----:B---3--:R-:W-:-:S15]  /*0fe0*/  @!P0 R2UR UR5, R10 ;  /* 0x000000000a0582ca */ /* 0x008fde00000e0000 */
.L_x_180:
        /* <DEDUP_REMOVED lines=8> */
[----:B------:R-:W-:Y:S01]  /*1070*/  ULDC.64 UR8, c[0x0][0x228] ;  /* 0x00008a0000087ab9 */ /* 0x000fe20000000a00 */
[----:B------:R-:W-:Y:S01]  /*1080*/  ULDC.64 UR14, c[0x0][0x488] ;  /* 0x00012200000e7ab9 */ /* 0x000fe20000000a00 */
[----:B------:R-:W-:Y:S02]  /*1090*/  UIMAD UR5, UR58, UR8, URZ ;  /* 0x000000083a0572a4 */ /* 0x000fe4000f8e023f */
[----:B------:R-:W-:Y:S02]  /*10a0*/  UIMAD.WIDE.U32 UR18, UR48, UR8, URZ ;  /* 0x00000008301272a5 */ /* 0x000fe4000f8e003f */
        /* <DEDUP_REMOVED lines=8> */
[----:B------:R-:W-:Y:S01]  /*1130*/  UIADD3 UR5, UR11, 0x80, UR22 ;  /* 0x000000800b057890 */ /* 0x000fe2000fffe016 */
[----:B------:R-:W-:Y:S01]  /*1140*/  ULDC UR8, c[0x0][0x394] ;  /* 0x0000e50000087ab9 */ /* 0x000fe20000000800 */
[----:B-1----:R-:W-:Y:S01]  /*1150*/  IABS R7, R4 ;  /* 0x0000000400077213 */ /* 0x002fe20000000000 */
[----:B------:R-:W-:Y:S01]  /*1160*/  USHF.L.U32 UR16, UR48, 0x7, URZ ;  /* 0x0000000730107899 */ /* 0x000fe2000800063f */
[----:B------:R-:W-:Y:S01]  /*1170*/  ISETP.NE.AND P3, PT, R4, RZ, PT ;  /* 0x000000ff0400720c */ /* 0x000fe20003f65270 */
[----:B------:R-:W-:Y:S01]  /*1180*/  UIADD3 UR5, UR5, UR8, -UR6 ;  /* 0x0000000805057290 */ /* 0x000fe2000fffe806 */
[----:B------:R-:W1:Y:S01]  /*1190*/  I2F.RP R8, R7 ;  /* 0x0000000700087306 */ /* 0x000e620000209400 */
[----:B------:R-:W-:Y:S01]  /*11a0*/  ULDC.64 UR44, c[0x0][0x240] ;  /* 0x00009000002c7ab9 */ /* 0x000fe20000000a00 */
[----:B------:R-:W-:Y:S01]  /*11b0*/  ULDC UR31, c[0x0][0x2dc] ;  /* 0x0000b700001f7ab9 */ /* 0x000fe20000000800 */
[----:B------:R-:W-:Y:S01]  /*11c0*/  ULDC UR43, c[0x0][0x270] ;  /* 0x00009c00002b7ab9 */ /* 0x000fe20000000800 */
[----:B--2---:R-:W-:-:S02]  /*11d0*/  UIMAD.WIDE.U32 UR32, UR7, UR14, URZ ;  /* 0x0000000e072072a5 */ /* 0x004fc4000f8e003f */
[----:B------:R-:W-:Y:S02]  /*11e0*/  UIMAD UR23, UR10, UR45, URZ ;  /* 0x0000002d0a1772a4 */ /* 0x000fe4000f8e023f */
[----:B------:R-:W-:Y:S02]  /*11f0*/  UIMAD UR52, UR7, UR15, UR33 ;  /* 0x0000000f073472a4 */ /* 0x000fe4000f8e0221 */
[----:B------:R-:W-:Y:S01]  /*1200*/  UIADD3 UR7, UR11, 0x7f, URZ ;  /* 0x0000007f0b077890 */ /* 0x000fe2000fffe03f */
[----:B------:R-:W-:Y:S01]  /*1210*/  @UP2 ULDC.64 UR14, c[0x0][0x420] ;  /* 0x00010800000e2ab9 */ /* 0x000fe20000000a00 */
[----:B------:R-:W-:Y:S01]  /*1220*/  USEL UR33, UR16, URZ, UP1 ;  /* 0x0000003f10217287 */ /* 0x000fe20008800000 */
[----:B-1----:R-:W1:Y:S01]  /*1230*/  MUFU.RCP R8, R8 ;  /* 0x0000000800087308 */ /* 0x002e620000001000 */
[----:B------:R-:W-:Y:S02]  /*1240*/  USHF.R.S32.HI UR21, URZ, 0x1f, UR7 ;  /* 0x0000001f3f157899 */ /* 0x000fe40008011407 */
[----:B------:R-:W-:-:S02]  /*1250*/  @UP2 UIMAD.WIDE.U32 UR36, UR10, UR14, URZ ;  /* 0x0000000e0a2422a5 */ /* 0x000fc4000f8e003f */
[----:B------:R-:W-:Y:S02]  /*1260*/  ULEA.HI UR21, UR21, UR7, URZ, 0x7 ;  /* 0x0000000715157291 */ /* 0x000fe4000f8f383f */
[----:B------:R-:W-:Y:S02]  /*1270*/  UIMAD UR7, UR25, UR48, URZ ;  /* 0x00000030190772a4 */ /* 0x000fe4000f8e023f */
[----:B------:R-:W-:Y:S02]  /*1280*/  UIMAD.WIDE.U32 UR16, UR10, UR44, URZ ;  /* 0x0000002c0a1072a5 */ /* 0x000fe4000f8e003f */
[----:B------:R-:W-:Y:S02]  /*1290*/  @UP2 UIMAD UR54, UR10, UR15, UR37 ;  /* 0x0000000f0a3622a4 */ /* 0x000fe4000f8e0225 */
[----:B------:R-:W-:Y:S02]  /*12a0*/  UIADD3 UR5, UR5, 0x7f, URZ ;  /* 0x0000007f05057890 */ /* 0x000fe4000fffe03f */
[----:B------:R-:W-:Y:S01]  /*12b0*/  UIMAD.WIDE UR8, UR31, UR43, URZ ;  /* 0x0000002b1f0872a5 */ /* 0x000fe2000f8e023f */
[----:B-1----:R-:W-:Y:S01]  /*12c0*/  VIADD R8, R8, 0xffffffe ;  /* 0x0ffffffe08087836 */ /* 0x002fe20000000000 */
[----:B------:R-:W-:-:S02]  /*12d0*/  UIMAD.WIDE.U32 UR14, UR48, UR59, URZ ;  /* 0x0000003b300e72a5 */ /* 0x000fc4000f8e003f */
[----:B------:R-:W-:Y:S01]  /*12e0*/  UIMAD UR7, UR58, UR59, UR7 ;  /* 0x0000003b3a0772a4 */ /* 0x000fe2000f8e0207 */
[----:B------:R-:W1:Y:S01]  /*12f0*/  F2I.FTZ.U32.TRUNC.NTZ R9, R8 ;  /* 0x0000000800097305 */ /* 0x000e62000021f000 */
[----:B------:R-:W-:Y:S02]  /*1300*/  USEL UR56, UR18, UR16, !UP2 ;  /* 0x0000001012387287 */ /* 0x000fe4000d000000 */
[----:B------:R-:W-:Y:S02]  /*1310*/  UIADD3 UR51, UR19, UR24, URZ ;  /* 0x0000001813337290 */ /* 0x000fe4000fffe03f */
[----:B------:R-:W-:Y:S02]  /*1320*/  @UP2 UIADD3 UR51, UR17, UR23, URZ ;  /* 0x0000001711332290 */ /* 0x000fe4000fffe03f */
[----:B------:R-:W-:Y:S02]  /*1330*/  USHF.R.S32.HI UR16, URZ, 0x1f, UR5 ;  /* 0x0000001f3f107899 */ /* 0x000fe40008011405 */
[----:B------:R-:W-:-:S02]  /*1340*/  UIMAD UR17, UR9, UR14, URZ ;  /* 0x0000000e091172a4 */ /* 0x000fc4000f8e023f */
[----:B------:R-:W-:Y:S01]  /*1350*/  UIADD3 UR7, UR15, UR7, URZ ;  /* 0x000000070f077290 */ /* 0x000fe2000fffe03f */
[----:B------:R-:W-:Y:S01]  /*1360*/  ULDC.U8 UR26, c[0x0][0x3d8] ;  /* 0x0000f600001a7ab9 */ /* 0x000fe20000000000 */
[----:B------:R-:W-:Y:S01]  /*1370*/  ULEA.HI UR16, UR16, UR5, URZ, 0x7 ;  /* 0x0000000510107291 */ /* 0x000fe2000f8f383f */
[--C-:B-1----:R-:W-:Y:S01]  /*1380*/  IMAD.MOV R5, RZ, RZ, -R9.reuse ;  /* 0x000000ffff057224 */ /* 0x102fe200078e0a09 */
[----:B------:R-:W-:Y:S01]  /*1390*/  UIMAD.WIDE.U32 UR18, UR8, UR14, URZ ;  /* 0x0000000e081272a5 */ /* 0x000fe2000f8e003f */
[----:B------:R-:W-:Y:S01]  /*13a0*/  IMAD.MOV.U32 R8, RZ, RZ, RZ ;  /* 0x000000ffff087224 */ /* 0x000fe200078e00ff */
[----:B------:R-:W-:Y:S01]  /*13b0*/  UIMAD UR5, UR8, UR7, UR17 ;  /* 0x00000007080572a4 */ /* 0x000fe2000f8e0211 */
[----:B------:R-:W-:Y:S01]  /*13c0*/  IMAD R6, R5, R7, RZ ;  /* 0x0000000705067224 */ /* 0x000fe200078e02ff */
[----:B------:R-:W-:Y:S01]  /*13d0*/  IABS R5, UR57 ;  /* 0x0000003900057c13 */ /* 0x000fe20008000000 */
[----:B------:R-:W-:Y:S02]  /*13e0*/  UISETP.NE.AND UP3, UPT, UR26, URZ, UPT ;  /* 0x0000003f1a00728c */ /* 0x000fe4000bf65270 */
[----:B------:R-:W-:Y:S01]  /*13f0*/  IMAD.HI.U32 R8, R9, R6, R8 ;  /* 0x0000000609087227 */ /* 0x000fe200078e0008 */
[----:B------:R-:W-:Y:S01]  /*1400*/  MOV R6, R5 ;  /* 0x0000000500067202 */ /* 0x000fe20000000f00 */
[----:B------:R-:W-:-:S02]  /*1410*/  USHF.L.U64.HI UR20, UR48, 0x7, UR58 ;  /* 0x0000000730147899 */ /* 0x000fc4000801023a */
[----:B------:R-:W-:Y:S02]  /*1420*/  UIADD3 UR47, UR19, UR5, URZ ;  /* 0x00000005132f7290 */ /* 0x000fe4000fffe03f */
[----:B------:R-:W-:Y:S01]  /*1430*/  IMAD.HI.U32 R20, R8, R6, RZ ;  /* 0x0000000608147227 */ /* 0x000fe200078e00ff */
[----:B------:R-:W-:Y:S02]  /*1440*/  USHF.R.S32.HI UR7, URZ, 0x7, UR21 ;  /* 0x000000073f077899 */ /* 0x000fe40008011415 */
[----:B------:R-:W-:Y:S01]  /*1450*/  USHF.R.S32.HI UR5, URZ, 0x7, UR16 ;  /* 0x000000073f057899 */ /* 0x000fe20008011410 */
[----:B------:R-:W-:Y:S01]  /*1460*/  IMAD.MOV R5, RZ, RZ, -R20 ;  /* 0x000000ffff057224 */ /* 0x000fe200078e0a14 */
[----:B------:R-:W-:Y:S02]  /*1470*/  USEL UR20, UR20, URZ, UP1 ;  /* 0x0000003f14147287 */ /* 0x000fe40008800000 */
[----:B------:R-:W-:Y:S01]  /*1480*/  UISETP.LT.AND UP1, UPT, UR7, UR5, UPT ;  /* 0x000000050700728c */ /* 0x000fe2000bf21270 */
[----:B------:R-:W-:Y:S01]  /*1490*/  IMAD R5, R7, R5, R6 ;  /* 0x0000000507057224 */ /* 0x000fe200078e0206 */
[----:B------:R-:W-:Y:S01]  /*14a0*/  ULDC UR41, c[0x0][0x2c4] ;  /* 0x0000b10000297ab9 */ /* 0x000fe20000000800 */
[----:B------:R-:W-:-:S02]  /*14b0*/  UIMAD UR49, UR57, UR31, URZ ;  /* 0x0000001f393172a4 */ /* 0x000fc4000f8e023f */
[----:B------:R-:W-:Y:S01]  /*14c0*/  @UP3 UIMAD UR16, UR48, UR41, URZ ;  /* 0x00000029301032a4 */ /* 0x000fe2000f8e023f */
[----:B------:R-:W-:Y:S01]  /*14d0*/  ISETP.GT.U32.AND P1, PT, R7, R5, PT ;  /* 0x000000050700720c */ /* 0x000fe20003f24070 */
[----:B------:R-:W-:Y:S02]  /*14e0*/  USEL UR31, UR7, UR5, UP1 ;  /* 0x00000005071f7287 */ /* 0x000fe40008800000 */
[----:B------:R-:W-:Y:S02]  /*14f0*/  UISETP.NE.AND UP0, UPT, UR42, -0x1, UPT ;  /* 0xffffffff2a00788c */ /* 0x000fe4000bf05270 */
[----:B------:R-:W-:Y:S02]  /*1500*/  @UP3 USEL UR7, UR16, UR10, !UP2 ;  /* 0x0000000a10073287 */ /* 0x000fe4000d000000 */
[----:B------:R-:W-:Y:S01]  /*1510*/  ULEA UR17, UR31, 0xffffff80, 0x7 ;  /* 0xffffff801f117891 */ /* 0x000fe2000f8e383f */
[----:B------:R-:W-:Y:S01]  /*1520*/  @UP3 ULDC UR5, c[0x0][0x2e4] ;  /* 0x0000b90000053ab9 */ /* 0x000fe20000000800 */
[----:B------:R-:W-:-:S02]  /*1530*/  UIMAD.WIDE.U32 UR14, UR8, UR10, URZ ;  /* 0x0000000a080e72a5 */ /* 0x000fc4000f8e003f */
[----:B------:R-:W-:Y:S02]  /*1540*/  @!UP2 UIADD3 UR54, UR35, UR29, URZ ;  /* 0x0000001d2336a290 */ /* 0x000fe4000fffe03f */
[----:B------:R-:W-:Y:S01]  /*1550*/  @!P1 IMAD.IADD R5, R5, 0x1, -R7 ;  /* 0x0000000105059824 */ /* 0x000fe200078e0a07 */
[----:B------:R-:W-:Y:S01]  /*1560*/  @!UP3 UIMAD UR16, UR48, UR43, UR57 ;  /* 0x0000002b3010b2a4 */ /* 0x000fe2000f8e0239 */
[----:B------:R-:W-:Y:S01]  /*1570*/  @!P1 IADD3 R20, R20, 0x1, RZ ;  /* 0x0000000114149810 */ /* 0x000fe20007ffe0ff */
[----:B------:R-:W-:Y:S01]  /*1580*/  @UP3 UIMAD UR46, UR57, UR5, UR7 ;  /* 0x00000005392e32a4 */ /* 0x000fe2000f8e0207 */
[----:B------:R-:W-:Y:S01]  /*1590*/  PLOP3.LUT P1, PT, PT, PT, UP0, 0x80, 0x0 ;  /* 0x000000000000781c */ /* 0x000fe20003f2f008 */
[----:B------:R-:W-:Y:S01]  /*15a0*/  USHF.R.S32.HI UR29, URZ, 0x1f, UR17 ;  /* 0x0000001f3f1d7899 */ /* 0x000fe20008011411 */
[----:B------:R-:W-:Y:S01]  /*15b0*/  ISETP.GE.U32.AND P0, PT, R5, R7, PT ;  /* 0x000000070500720c */ /* 0x000fe20003f06070 */
[----:B------:R-:W-:Y:S01]  /*15c0*/  UIADD3 UR5, UP1, UR17, UR33, URZ ;  /* 0x0000002111057290 */ /* 0x000fe2000ff3e03f */
[----:B------:R-:W-:Y:S01]  /*15d0*/  LOP3.LUT R5, R4, UR57, RZ, 0x3c, !PT ;  /* 0x0000003904057c12 */ /* 0x000fe2000f8e3cff */
[----:B------:R-:W-:-:S02]  /*15e0*/  USEL UR55, UR18, UR14, !UP2 ;  /* 0x0000000e12377287 */ /* 0x000fc4000d000000 */
[----:B------:R-:W-:Y:S01]  /*15f0*/  @!UP3 UIMAD UR46, UR16, UR41, URZ ;  /* 0x00000029102eb2a4 */ /* 0x000fe2000f8e023f */
[----:B------:R-:W-:Y:S01]  /*1600*/  ISETP.GE.AND P2, PT, R5, RZ, PT ;  /* 0x000000ff0500720c */ /* 0x000fe20003f46270 */
[----:B------:R-:W-:Y:S01]  /*1610*/  ULDC.U8 UR27, c[0x0][0x480] ;  /* 0x00012000001b7ab9 */ /* 0x000fe20000000000 */
[----:B------:R-:W-:Y:S02]  /*1620*/  UIMAD UR14, UR9, UR10, URZ ;  /* 0x0000000a090e72a4 */ /* 0x000fe4000f8e023f */
[----:B------:R-:W-:Y:S02]  /*1630*/  UIADD3.X UR16, UR29, UR20, URZ, UP1, !UPT ;  /* 0x000000141d107290 */ /* 0x000fe40008ffe43f */
[----:B------:R-:W-:Y:S01]  /*1640*/  UIMAD UR7, UR9, UR5, URZ ;  /* 0x00000005090772a4 */ /* 0x000fe2000f8e023f */
[----:B------:R-:W-:Y:S01]  /*1650*/  @P0 VIADD R20, R20, 0x1 ;  /* 0x0000000114140836 */ /* 0x000fe20000000000 */
[----:B------:R-:W-:Y:S01]  /*1660*/  @UP0 UIADD3 UR28, UR40, UR42, URZ ;  /* 0x0000002a281c0290 */ /* 0x000fe2000fffe03f */
[----:B------:R-:W-:Y:S01]  /*1670*/  PLOP3.LUT P0, PT, PT, PT, UP3, 0x80, 0x0 ;  /* 0x000000000000781c */ /* 0x000fe20003f0f038 */
[----:B------:R-:W-:-:S02]  /*1680*/  @UP0 UIADD3 UR30, UR40, UR42, URZ ;  /* 0x0000002a281e0290 */ /* 0x000fc4000fffe03f */
[----:B------:R-:W-:Y:S01]  /*1690*/  UISETP.NE.AND UP5, UPT, UR27, URZ, UPT ;  /* 0x0000003f1b00728c */ /* 0x000fe2000bfa5270 */
[----:B------:R-:W-:Y:S01]  /*16a0*/  @!P2 IADD3 R20, -R20, RZ, RZ ;  /* 0x000000ff1414a210 */ /* 0x000fe20007ffe1ff */
[----:B------:R-:W-:Y:S01]  /*16b0*/  @UP0 ULDC.64 UR24, c[0x0][0x250] ;  /* 0x0000940000180ab9 */ /* 0x000fe20000000a00 */
[----:B------:R-:W-:Y:S01]  /*16c0*/  @UP0 ULDC.64 UR26, c[0x0][0x248] ;  /* 0x00009200001a0ab9 */ /* 0x000fe20000000a00 */
[----:B------:R-:W-:Y:S01]  /*16d0*/  UIMAD.WIDE.U32 UR20, UR8, UR5, URZ ;  /* 0x00000005081472a5 */ /* 0x000fe2000f8e003f */
[----:B------:R-:W-:Y:S01]  /*16e0*/  @!P3 LOP3.LUT R20, RZ, R4, RZ, 0x33, !PT ;  /* 0x00000004ff14b212 */ /* 0x000fe200078e33ff */
[----:B------:R-:W-:Y:S02]  /*16f0*/  @UP2 UIADD3 UR47, UR15, UR14, URZ ;  /* 0x0000000e0f2f2290 */ /* 0x000fe4000fffe03f */
[----:B------:R-:W-:Y:S02]  /*1700*/  UIMAD UR5, UR8, UR16, UR7 ;  /* 0x00000010080572a4 */ /* 0x000fe4000f8e0207 */
[----:B------:R-:W-:-:S02]  /*1710*/  @UP0 UIMAD.WIDE.U32 UR14, UR28, UR26, URZ ;  /* 0x0000001a1c0e02a5 */ /* 0x000fc4000f8e003f */
[----:B------:R-:W-:Y:S02]  /*1720*/  @UP0 UIMAD.WIDE.U32 UR8, UR30, UR24, URZ ;  /* 0x000000181e0802a5 */ /* 0x000fe4000f8e003f */
[----:B------:R-:W-:Y:S02]  /*1730*/  @UP0 UIMAD UR18, UR28, UR27, URZ ;  /* 0x0000001b1c1202a4 */ /* 0x000fe4000f8e023f */
[----:B------:R-:W-:Y:S02]  /*1740*/  @UP0 UIMAD UR7, UR30, UR25, URZ ;  /* 0x000000191e0702a4 */ /* 0x000fe4000f8e023f */
[----:B------:R-:W-:Y:S02]  /*1750*/  USEL UR50, UR32, URZ, UP5 ;  /* 0x0000003f20327287 */ /* 0x000fe4000a800000 */
[----:B------:R-:W-:Y:S02]  /*1760*/  USHF.R.S32.HI UR39, URZ, 0x1f, UR22 ;  /* 0x0000001f3f277899 */ /* 0x000fe40008011416 */
[----:B------:R-:W-:-:S02]  /*1770*/  USHF.R.S32.HI UR53, URZ, 0x1f, UR49 ;  /* 0x0000001f3f357899 */ /* 0x000fc40008011431 */
[----:B------:R-:W-:Y:S02]  /*1780*/  @UP0 UIADD3 UR43, UR9, UR7, URZ ;  /* 0x00000007092b0290 */ /* 0x000fe4000fffe03f */
        /* <DEDUP_REMOVED lines=18> */
.L_x_182:
        /* <DEDUP_REMOVED lines=13> */
.L_x_183:
        /* <DEDUP_REMOVED lines=11> */
.L_x_184:
[----:B------:R-:W-:Y:S02]  /*1a30*/  ULDC UR5, c[0x0][0x270] ;  /* 0x00009c0000057ab9 */ /* 0x000fe40000000800 */
[----:B------:R-:W-:-:S04]  /*1a40*/  UIMAD UR5, UR48, UR5, UR57 ;  /* 0x00000005300572a4 */ /* 0x000fc8000f8e0239 */
[----:B------:R-:W-:-:S12]  /*1a50*/  UIMAD UR5, UR5, UR59, URZ ;  /* 0x0000003b050572a4 */ /* 0x000fd8000f8e023f */
.L_x_185:
[----:B------:R-:W1:Y:S01]  /*1a60*/  S2R R8, SR_TID.X ;  /* 0x0000000000087919 */ /* 0x000e620000002100 */
[----:B------:R-:W-:Y:S01]  /*1a70*/  ULDC UR9, c[0x0][0x270] ;  /* 0x00009c0000097ab9 */ /* 0x000fe20000000800 */
[----:B------:R-:W-:Y:S01]  /*1a80*/  ULDC UR7, c[0x0][0x2dc] ;  /* 0x0000b70000077ab9 */ /* 0x000fe20000000800 */
[----:B------:R-:W2:Y:S01]  /*1a90*/  LDC.64 R6, c[0x0][0x420] ;  /* 0x00010800ff067b82 */ /* 0x000ea20000000a00 */
[----:B------:R-:W-:Y:S01]  /*1aa0*/  UIMAD UR23, UR7, UR9, URZ ;  /* 0x00000009071772a4 */ /* 0x000fe2000f8e023f */
[----:B------:R-:W-:Y:S01]  /*1ab0*/  BSSY B1, `(.L_x_181) ;  /* 0x0000692000017945 */ /* 0x000fe20003800000 */
[----:B------:R-:W-:Y:S02]  /*1ac0*/  UIADD3 UR30, UR17, UR5, URZ ;  /* 0x00000005111e7290 */ /* 0x000fe4000fffe03f */
[----:B------:R-:W-:Y:S02]  /*1ad0*/  USHF.L.U32 UR28, UR23, 0x7, URZ ;  /* 0x00000007171c7899 */ /* 0x000fe4000800063f */
[----:B------:R-:W-:-:S02]  /*1ae0*/  UIADD3 UR5, -UR6, UR11, UR22 ;  /* 0x0000000b06057290 */ /* 0x000fc4000fffe116 */
[----:B------:R-:W-:Y:S01]  /*1af0*/  UIADD3 UR7, UP4, UP3, UR20, UR28, UR49 ;  /* 0x0000001c14077290 */ /* 0x000fe2000fb9e031 */
[----:B------:R-:W-:Y:S02]  /*1b00*/  ULDC UR59, c[0x0][0x398] ;  /* 0x0000e600003b7ab9 */ /* 0x000fe40000000800 */
[----:B------:R-:W-:Y:S01]  /*1b10*/  ULDC.64 UR20, c[0x0][0x400] ;  /* 0x0001000000147ab9 */ /* 0x000fe20000000a00 */
[----:B------:R-:W-:Y:S02]  /*1b20*/  UIADD3 UR9, UP2, UP1, UR50, UR7, UR55 ;  /* 0x0000000732097290 */ /* 0x000fe4000f95e037 */
[----:B------:R-:W-:Y:S02]  /*1b30*/  USHF.R.S32.HI UR7, URZ, 0x1f, UR28 ;  /* 0x0000001f3f077899 */ /* 0x000fe4000801141c */
[----:B------:R-:W-:Y:S02]  /*1b40*/  UIADD3 UR5, UR5, -UR59, URZ ;  /* 0x8000003b05057290 */ /* 0x000fe4000fffe03f */
[----:B------:R-:W-:-:S02]  /*1b50*/  UIADD3.X UR7, UR16, UR7, UR53, UP4, UP3 ;  /* 0x0000000710077290 */ /* 0x000fc4000a7e6435 */
[----:B------:R-:W-:Y:S02]  /*1b60*/  USHF.R.S32.HI UR34, URZ, 0x1f, UR57 ;  /* 0x0000001f3f227899 */ /* 0x000fe40008011439 */
[----:B------:R-:W-:Y:S01]  /*1b70*/  UIADD3.X UR7, UR52, UR7, UR47, UP2, UP1 ;  /* 0x0000000734077290 */ /* 0x000fe200097e242f */
[----:B--2---:R-:W-:Y:S01]  /*1b80*/  IMAD R14, R6, UR29, RZ ;  /* 0x0000001d060e7c24 */ /* 0x004fe2000f8e02ff */
[----:B------:R-:W-:Y:S01]  /*1b90*/  ULDC.64 UR18, c[0x0][0x258] ;  /* 0x0000960000127ab9 */ /* 0x000fe20000000a00 */
[----:B------:R-:W-:Y:S02]  /*1ba0*/  ULDC.64 UR14, c[0x0][0x428] ;  /* 0x00010a00000e7ab9 */ /* 0x000fe40000000a00 */
[----:B------:R-:W-:Y:S01]  /*1bb0*/  IMAD R14, R7, UR17, R14 ;  /* 0x00000011070e7c24 */ /* 0x000fe2000f8e020e */
[----:B-1----:R-:W-:Y:S01]  /*1bc0*/  SHF.R.S32.HI R11, RZ, 0x1f, R8 ;  /* 0x0000001fff0b7819 */ /* 0x002fe20000011408 */
[----:B------:R-:W-:-:S03]  /*1bd0*/  UIMAD UR10, UR34, UR14, URZ ;  /* 0x0000000e220a72a4 */ /* 0x000fc6000f8e023f */
[CC--:B------:R-:W-:Y:S02]  /*1be0*/  LEA.HI R5, R11.reuse, R8.reuse, RZ, 0x5 ;  /* 0x000000080b057211 */ /* 0x0c0fe400078f28ff */
[----:B------:R-:W-:Y:S02]  /*1bf0*/  LEA.HI R11, R11, R8, RZ, 0x2 ;  /* 0x000000080b0b7211 */ /* 0x000fe400078f10ff */
[----:B------:R-:W-:Y:S02]  /*1c00*/  LOP3.LUT R203, R5, 0xffffffe0, RZ, 0xc0, !PT ;  /* 0xffffffe005cb7812 */ /* 0x000fe400078ec0ff */
[----:B------:R-:W-:Y:S02]  /*1c10*/  LOP3.LUT R4, R11, 0xfffffffc, RZ, 0xc0, !PT ;  /* 0xfffffffc0b047812 */ /* 0x000fe400078ec0ff */
[----:B------:R-:W-:Y:S01]  /*1c20*/  SHF.R.S32.HI R11, RZ, 0x2, R11 ;  /* 0x00000002ff0b7819 */ /* 0x000fe2000001140b */
[C---:B------:R-:W-:Y:S01]  /*1c30*/  IMAD.IADD R203, R8.reuse, 0x1, -R203 ;  /* 0x0000000108cb7824 */ /* 0x040fe200078e0acb */
[----:B------:R-:W-:Y:S01]  /*1c40*/  SHF.R.S32.HI R5, RZ, 0x5, R5 ;  /* 0x00000005ff057819 */ /* 0x000fe20000011405 */
[----:B------:R-:W-:Y:S01]  /*1c50*/  IMAD.IADD R4, R8, 0x1, -R4 ;  /* 0x0000000108047824 */ /* 0x000fe200078e0a04 */
[----:B------:R-:W-:-:S02]  /*1c60*/  SHF.R.S32.HI R10, RZ, 0x1f, R11 ;  /* 0x0000001fff0a7819 */ /* 0x000fc4000001140b */
[----:B------:R-:W-:Y:S01]  /*1c70*/  IADD3 R18, P0, R11, UR17, RZ ;  /* 0x000000110b127c10 */ /* 0x000fe2000ff1e0ff */
[----:B------:R-:W-:Y:S02]  /*1c80*/  IMAD.SHL.U32 R4, R4, 0x8, RZ ;  /* 0x0000000804047824 */ /* 0x000fe400078e00ff */
[----:B------:R-:W-:Y:S01]  /*1c90*/  IMAD R203, R5, UR23, R203 ;  /* 0x0000001705cb7c24 */ /* 0x000fe2000f8e02cb */
[----:B------:R-:W-:Y:S02]  /*1ca0*/  IADD3.X R8, R10, UR29, RZ, P0, !PT ;  /* 0x0000001d0a087c10 */ /* 0x000fe400087fe4ff */
[----:B------:R-:W-:Y:S02]  /*1cb0*/  SHF.R.S32.HI R5, RZ, 0x1f, R4 ;  /* 0x0000001fff057819 */ /* 0x000fe40000011404 */
[----:B------:R-:W-:Y:S01]  /*1cc0*/  IADD3 R16, P0, R4, UR8, RZ ;  /* 0x0000000804107c10 */ /* 0x000fe2000ff1e0ff */
[----:B------:R-:W-:Y:S01]  /*1cd0*/  IMAD R8, R8, UR44, RZ ;  /* 0x0000002c08087c24 */ /* 0x000fe2000f8e02ff */
[----:B------:R-:W-:-:S02]  /*1ce0*/  UIADD3 UR8, UR17, UR46, URZ ;  /* 0x0000002e11087290 */ /* 0x000fc4000fffe03f */
[----:B------:R-:W-:Y:S01]  /*1cf0*/  IADD3.X R17, R5, UR54, RZ, P0, !PT ;  /* 0x0000003605117c10 */ /* 0x000fe200087fe4ff */
[C---:B------:R-:W-:Y:S01]  /*1d00*/  IMAD R8, R18.reuse, UR45, R8 ;  /* 0x0000002d12087c24 */ /* 0x040fe2000f8e0208 */
[C---:B------:R-:W-:Y:S01]  /*1d10*/  IADD3 R9, P0, R203.reuse, UR9, RZ ;  /* 0x00000009cb097c10 */ /* 0x040fe2000ff1e0ff */
[----:B------:R-:W-:Y:S01]  /*1d20*/  IMAD.WIDE.U32 R18, R18, UR44, R4 ;  /* 0x0000002c12127c25 */ /* 0x000fe2000f8e0004 */
[----:B------:R-:W-:Y:S02]  /*1d30*/  UIMAD UR9, UR57, UR15, UR10 ;  /* 0x0000000f390972a4 */ /* 0x000fe4000f8e020a */
[----:B------:R-:W-:Y:S01]  /*1d40*/  LEA.HI.X.SX32 R203, R203, UR7, 0x1, P0 ;  /* 0x00000007cbcb7c11 */ /* 0x000fe200080f0eff */
[----:B------:R-:W-:Y:S01]  /*1d50*/  IMAD.WIDE.U32 R16, R6, UR17, R16 ;  /* 0x0000001106107c25 */ /* 0x000fe2000f8e0010 */
[----:B------:R-:W-:Y:S01]  /*1d60*/  LEA R202, P0, R9, UR20, 0x2 ;  /* 0x0000001409ca7c11 */ /* 0x000fe2000f8010ff */
[----:B------:R-:W-:Y:S01]  /*1d70*/  UIMAD UR7, UR34, UR18, URZ ;  /* 0x00000012220772a4 */ /* 0x000fe2000f8e023f */
[----:B------:R-:W-:Y:S01]  /*1d80*/  IADD3 R18, P2, R18, UR56, RZ ;  /* 0x0000003812127c10 */ /* 0x000fe2000ff5e0ff */
[----:B------:R-:W-:Y:S01]  /*1d90*/  IMAD.IADD R15, R17, 0x1, R14 ;  /* 0x00000001110f7824 */ /* 0x000fe200078e020e */
[----:B------:R-:W-:Y:S01]  /*1da0*/  LEA.HI.X R203, R9, UR21, R203, 0x2, P0 ;  /* 0x0000001509cb7c11 */ /* 0x000fe200080f14cb */
[----:B------:R-:W-:Y:S01]  /*1db0*/  USHF.R.S32.HI UR21, URZ, 0x1f, UR5 ;  /* 0x0000001f3f157899 */ /* 0x000fe20008011405 */
[----:B------:R-:W-:Y:S01]  /*1dc0*/  IADD3.X R19, R19, UR51, R8, P2, !PT ;  /* 0x0000003313137c10 */ /* 0x000fe200097fe408 */
[----:B------:R-:W-:Y:S01]  /*1dd0*/  IMAD.MOV.U32 R14, RZ, RZ, R16 ;  /* 0x000000ffff0e7224 */ /* 0x000fe200078e0010 */
[----:B------:R-:W-:Y:S01]  /*1de0*/  UIMAD UR7, UR57, UR19, UR7 ;  /* 0x00000013390772a4 */ /* 0x000fe2000f8e0207 */
[----:B------:R-:W-:Y:S01]  /*1df0*/  IMAD.U32 R8, RZ, RZ, UR14 ;  /* 0x0000000eff087e24 */ /* 0x000fe2000f8e00ff */
[----:B------:R-:W-:Y:S01]  /*1e00*/  ULEA.HI UR21, UR21, UR5, URZ, 0x7 ;  /* 0x0000000515157291 */ /* 0x000fe2000f8f383f */
[----:B------:R-:W-:Y:S01]  /*1e10*/  IMAD.U32 R16, RZ, RZ, UR18 ;  /* 0x00000012ff107e24 */ /* 0x000fe2000f8e00ff */
[----:B------:R-:W-:Y:S01]  /*1e20*/  ULDC.64 UR16, c[0x0][0x210] ;  /* 0x0000840000107ab9 */ /* 0x000fe20000000a00 */
[----:B------:R-:W-:Y:S01]  /*1e30*/  IMAD.WIDE.U32 R8, R8, UR57, R14 ;  /* 0x0000003908087c25 */ /* 0x000fe2000f8e000e */
[----:B------:R-:W-:Y:S01]  /*1e40*/  USHF.R.S32.HI UR21, URZ, 0x7, UR21 ;  /* 0x000000073f157899 */ /* 0x000fe20008011415 */
[----:B------:R-:W-:-:S02]  /*1e50*/  ULDC.64 UR34, c[0x0][0x2b0] ;  /* 0x0000ac0000227ab9 */ /* 0x000fc40000000a00 */
[----:B------:R-:W-:Y:S01]  /*1e60*/  IMAD.WIDE.U32 R16, R16, UR57, R18 ;  /* 0x0000003910107c25 */ /* 0x000fe2000f8e0012 */
[----:B------:R-:W-:Y:S01]  /*1e70*/  UISETP.LT.AND UP1, UPT, URZ, UR21, UPT ;  /* 0x000000153f00728c */ /* 0x000fe2000bf21270 */
[----:B------:R-:W-:Y:S02]  /*1e80*/  ULDC.64 UR14, c[0x0][0x478] ;  /* 0x00011e00000e7ab9 */ /* 0x000fe40000000a00 */
[----:B------:R-:W-:Y:S01]  /*1e90*/  IMAD.MOV.U32 R14, RZ, RZ, R8 ;  /* 0x000000ffff0e7224 */ /* 0x000fe200078e0008 */
[----:B------:R-:W-:Y:S01]  /*1ea0*/  USEL UR21, URZ, UR21, !UP1 ;  /* 0x000000153f157287 */ /* 0x000fe2000c800000 */
[----:B------:R-:W-:Y:S01]  /*1eb0*/  VIADD R8, R17, UR7 ;  /* 0x0000000711087c36 */ /* 0x000fe20008000000 */
[----:B------:R-:W-:Y:S01]  /*1ec0*/  LEA R200, P0, R16, UR16, 0x1 ;  /* 0x0000001010c87c11 */ /* 0x000fe2000f8008ff */
[----:B------:R-:W-:Y:S01]  /*1ed0*/  VIADD R15, R9, UR9 ;  /* 0x00000009090f7c36 */ /* 0x000fe20008000000 */
[----:B------:R-:W-:Y:S01]  /*1ee0*/  UISETP.GT.AND UP1, UPT, UR31, UR21, UPT ;  /* 0x000000151f00728c */ /* 0x000fe2000bf24270 */
[-C--:B------:R-:W-:Y:S01]  /*1ef0*/  IMAD R9, R10, R6.reuse, RZ ;  /* 0x000000060a097224 */ /* 0x080fe200078e02ff */
[----:B------:R-:W-:Y:S01]  /*1f00*/  LEA.HI.X R201, R16, UR17, R8, 0x1, P0 ;  /* 0x0000001110c97c11 */ /* 0x000fe200080f0c08 */
[C---:B------:R-:W-:Y:S01]  /*1f10*/  IMAD.WIDE.U32 R14, R11.reuse, R6, R14 ;  /* 0x000000060b0e7225 */ /* 0x040fe200078e000e */
[----:B------:R-:W-:Y:S01]  /*1f20*/  ULDC.64 UR18, c[0x0][0x3e0] ;  /* 0x0000f80000127ab9 */ /* 0x000fe20000000a00 */
[----:B------:R-:W-:Y:S01]  /*1f30*/  UIMAD.WIDE UR8, UR8, 0x4, UR34 ;  /* 0x00000004080878a5 */ /* 0x000fe2000f8e0222 */
[----:B------:R-:W-:Y:S01]  /*1f40*/  PLOP3.LUT P0, PT, PT, PT, UP1, 0x80, 0x0 ;  /* 0x000000000000781c */ /* 0x000fe20003f0f018 */
[----:B------:R-:W-:Y:S01]  /*1f50*/  IMAD R9, R11, R7, R9 ;  /* 0x000000070b097224 */ /* 0x000fe200078e0209 */
[----:B------:R-:W-:Y:S01]  /*1f60*/  UIMAD.WIDE UR14, UR30, 0x4, UR14 ;  /* 0x000000041e0e78a5 */ /* 0x000fe2000f8e020e */
[----:B------:R-:W-:Y:S01]  /*1f70*/  LEA R198, P2, R14, UR18, 0x1 ;  /* 0x000000120ec67c11 */ /* 0x000fe2000f8408ff */
[----:B------:R-:W-:Y:S01]  /*1f80*/  UIADD3 UR7, UR31, -0x1, URZ ;  /* 0xffffffff1f077890 */ /* 0x000fe2000fffe03f */
[----:B------:R-:W-:Y:S01]  /*1f90*/  IMAD.IADD R9, R15, 0x1, R9 ;  /* 0x000000010f097824 */ /* 0x000fe200078e0209 */
[----:B------:R-:W-:Y:S01]  /*1fa0*/  UMOV UR17, UR8 ;  /* 0x0000000800117c82 */ /* 0x000fe20008000000 */
[----:B------:R-:W-:-:S02]  /*1fb0*/  UMOV UR16, UR9 ;  /* 0x0000000900107c82 */ /* 0x000fc40008000000 */
[----:B------:R-:W-:Y:S01]  /*1fc0*/  UMOV UR18, UR15 ;  /* 0x0000000f00127c82 */ /* 0x000fe20008000000 */
[----:B------:R-:W-:Y:S01]  /*1fd0*/  LEA.HI.X R199, R14, UR19, R9, 0x1, P2 ;  /* 0x000000130ec77c11 */ /* 0x000fe200090f0c09 */
[----:B------:R-:W-:Y:S02]  /*1fe0*/  UMOV UR19, UR14 ;  /* 0x0000000e00137c82 */ /* 0x000fe40008000000 */
        /* <DEDUP_REMOVED lines=20> */
.L_x_187:
        /* <DEDUP_REMOVED lines=19> */
.L_x_188:
[----:B------:R-:W-:Y:S01]  /*2260*/  UIMAD UR5, UR39, UR8, URZ ;  /* 0x00000008270572a4 */ /* 0x000fe2000f8e023f */
[----:B------:R-:W-:Y:S01]  /*2270*/  IMAD.U32 R8, RZ, RZ, UR8 ;  /* 0x00000008ff087e24 */ /* 0x000fe2000f8e00ff */
[----:B------:R-:W-:Y:S01]  /*2280*/  UIMAD UR6, UR38, -0x80, UR6 ;  /* 0xffffff80260678a4 */ /* 0x000fe2000f8e0206 */
[C---:B------:R-:W-:Y:S01]  /*2290*/  VIADD R6, R11.reuse, 0x40 ;  /* 0x000000400b067836 */ /* 0x040fe20000000000 */
[----:B------:R-:W-:Y:S01]  /*22a0*/  UIMAD UR5, UR22, UR9, UR5 ;  /* 0x00000009160572a4 */ /* 0x000fe2000f8e0205 */
[----:B------:R-:W-:Y:S01]  /*22b0*/  IMAD.WIDE.U32 R8, R8, UR22, R4 ;  /* 0x0000001608087c25 */ /* 0x000fe2000f8e0004 */
[----:B------:R-:W-:Y:S01]  /*22c0*/  USHF.R.S32.HI UR19, URZ, 0x1f, UR57 ;  /* 0x0000001f3f137899 */ /* 0x000fe20008011439 */
[----:B------:R-:W-:Y:S01]  /*22d0*/  BSSY B0, `(.L_x_189) ;  /* 0x0000017000007945 */ /* 0x000fe20003800000 */
[----:B------:R-:W-:Y:S01]  /*22e0*/  ULDC.64 UR14, c[0x0][0x468] ;  /* 0x00011a00000e7ab9 */ /* 0x000fe20000000a00 */
[----:B------:R-:W-:Y:S02]  /*22f0*/  ISETP.GE.AND P1, PT, R11, UR6, PT ;  /* 0x000000060b007c0c */ /* 0x000fe4000bf26270 */
[----:B------:R-:W-:Y:S01]  /*2300*/  MOV R7, UR5 ;  /* 0x0000000500077c02 */ /* 0x000fe20008000f00 */
[----:B------:R-:W-:Y:S01]  /*2310*/  UIMAD UR5, UR19, UR14, URZ ;  /* 0x0000000e130572a4 */ /* 0x000fe2000f8e023f */
[----:B------:R-:W-:-:S02]  /*2320*/  IADD3 R12, P0, R8, UR7, RZ ;  /* 0x00000007080c7c10 */ /* 0x000fc4000ff1e0ff */
[----:B------:R-:W-:Y:S01]  /*2330*/  MOV R8, UR14 ;  /* 0x0000000e00087c02 */ /* 0x000fe20008000f00 */
[----:B------:R-:W-:Y:S01]  /*2340*/  UIMAD UR15, UR57, UR15, UR5 ;  /* 0x0000000f390f72a4 */ /* 0x000fe2000f8e0205 */
[----:B------:R-:W-:Y:S02]  /*2350*/  IADD3.X R13, R9, UR18, R7, P0, !PT ;  /* 0x00000012090d7c10 */ /* 0x000fe400087fe407 */
[----:B------:R-:W-:Y:S01]  /*2360*/  ISETP.GE.AND P0, PT, R6, UR6, PT ;  /* 0x0000000606007c0c */ /* 0x000fe2000bf06270 */
[----:B------:R-:W-:-:S04]  /*2370*/  IMAD.WIDE.U32 R8, R8, UR57, R12 ;  /* 0x0000003908087c25 */ /* 0x000fc8000f8e000c */
[----:B------:R-:W-:Y:S01]  /*2380*/  VIADD R6, R9, UR15 ;  /* 0x0000000f09067c36 */ /* 0x000fe20008000000 */
[----:B------:R-:W-:Y:S07]  /*2390*/  @P1 BRA `(.L_x_190) ;  /* 0x0000000000281947 */ /* 0x000fee0003800000 */
        /* <DEDUP_REMOVED lines=10> */
.L_x_190:
[----:B------:R-:W-:Y:S05]  /*2440*/  BSYNC B0 ;  /* 0x0000000000007941 */ /* 0x000fea0003800000 */
.L_x_189:
        /* <DEDUP_REMOVED lines=14> */
.L_x_192:
[----:B------:R-:W-:Y:S05]  /*2530*/  BSYNC B0 ;  /* 0x0000000000007941 */ /* 0x000fea0003800000 */
.L_x_191:
        /* <DEDUP_REMOVED lines=9> */
[----:B------:R-:W-:Y:S01]  /*25d0*/  UIMAD UR5, UR8, UR6, URZ ;  /* 0x00000006080572a4 */ /* 0x000fe2000f8e023f */
[----:B------:R-:W-:Y:S02]  /*25e0*/  MOV R6, UR6 ;  /* 0x0000000600067c02 */ /* 0x000fe40008000f00 */
[----:B------:R-:W-:Y:S01]  /*25f0*/  IADD3.X R9, R7, UR17, R4, P2, !PT ;  /* 0x0000001107097c10 */ /* 0x000fe200097fe404 */
[----:B------:R-:W-:Y:S02]  /*2600*/  UIMAD UR7, UR57, UR7, UR5 ;  /* 0x00000007390772a4 */ /* 0x000fe4000f8e0205 */
        /* <DEDUP_REMOVED lines=13> */
.L_x_194:
[----:B------:R-:W-:Y:S05]  /*26e0*/  BSYNC B0 ;  /* 0x0000000000007941 */ /* 0x000fea0003800000 */
.L_x_193:
        /* <DEDUP_REMOVED lines=14> */
.L_x_186:
[----:B------:R-:W-:Y:S01]  /*27d0*/  UIMAD UR8, UR38, -0x80, UR6 ;  /* 0xffffff80260878a4 */ /* 0x000fe2000f8e0206 */
[C---:B------:R-:W-:Y:S01]  /*27e0*/  VIADD R8, R11.reuse, 0x40 ;  /* 0x000000400b087836 */ /* 0x040fe20000000000 */
[----:B------:R-:W-:Y:S01]  /*27f0*/  UIMAD UR9, UR39, UR24, URZ ;  /* 0x00000018270972a4 */ /* 0x000fe2000f8e023f */
[----:B------:R-:W-:Y:S01]  /*2800*/  IMAD.U32 R16, RZ, RZ, UR24 ;  /* 0x00000018ff107e24 */ /* 0x000fe2000f8e00ff */
[----:B------:R-:W-:Y:S01]  /*2810*/  UIMAD UR10, UR39, UR26, URZ ;  /* 0x0000001a270a72a4 */ /* 0x000fe2000f8e023f */
[----:B------:R-:W-:Y:S01]  /*2820*/  IMAD.U32 R14, RZ, RZ, UR26 ;  /* 0x0000001aff0e7e24 */ /* 0x000fe2000f8e00ff */
[----:B------:R-:W-:Y:S01]  /*2830*/  UIMAD UR20, UR22, UR25, UR9 ;  /* 0x00000019161472a4 */ /* 0x000fe2000f8e0209 */
[----:B------:R-:W-:Y:S01]  /*2840*/  ISETP.GE.AND P3, PT, R8, UR8, PT ;  /* 0x0000000808007c0c */ /* 0x000fe2000bf66270 */
[----:B------:R-:W-:Y:S01]  /*2850*/  UIMAD UR9, UR22, UR27, UR10 ;  /* 0x0000001b160972a4 */ /* 0x000fe2000f8e020a */
[--C-:B------:R-:W-:Y:S01]  /*2860*/  IMAD.WIDE.U32 R16, R16, UR22, R4.reuse ;  /* 0x0000001610107c25 */ /* 0x100fe2000f8e0004 */
[----:B------:R-:W-:Y:S01]  /*2870*/  UIMAD UR5, UR7, -0x80, UR11 ;  /* 0xffffff80070578a4 */ /* 0x000fe2000f8e020b */
[----:B------:R-:W-:Y:S01]  /*2880*/  ISETP.GE.AND P4, PT, R11, UR8, PT ;  /* 0x000000080b007c0c */ /* 0x000fe2000bf86270 */
[----:B------:R-:W-:Y:S01]  /*2890*/  ULDC.64 UR14, c[0x0][0x268] ;  /* 0x00009a00000e7ab9 */ /* 0x000fe20000000a00 */
[----:B------:R-:W-:Y:S01]  /*28a0*/  IMAD.WIDE.U32 R14, R14, UR22, R4 ;  /* 0x000000160e0e7c25 */ /* 0x000fe2000f8e0004 */
[----:B------:R-:W-:-:S02]  /*28b0*/  IADD3 R18, P1, R16, UR32, RZ ;  /* 0x0000002010127c10 */ /* 0x000fc4000ff3e0ff */
[----:B------:R-:W-:Y:S01]  /*28c0*/  SHF.R.S32.HI R192, RZ, 0x1f, R173 ;  /* 0x0000001fffc07819 */ /* 0x000fe200000114ad */
[----:B------:R-:W-:Y:S01]  /*28d0*/  IMAD.U32 R5, RZ, RZ, UR20 ;  /* 0x00000014ff057e24 */ /* 0x000fe2000f8e00ff */
[----:B------:R-:W-:Y:S01]  /*28e0*/  IADD3 R14, P0, R14, UR33, RZ ;  /* 0x000000210e0e7c10 */ /* 0x000fe2000ff1e0ff */
[----:B------:R-:W-:Y:S01]  /*28f0*/  IMAD.U32 R4, RZ, RZ, UR9 ;  /* 0x00000009ff047e24 */ /* 0x000fe2000f8e00ff */
[----:B------:R-:W-:Y:S01]  /*2900*/  ULDC.64 UR8, c[0x0][0x260] ;  /* 0x0000980000087ab9 */ /* 0x000fe20000000a00 */
[----:B------:R-:W-:Y:S01]  /*2910*/  IMAD R22, R13, UR14, RZ ;  /* 0x0000000e0d167c24 */ /* 0x000fe2000f8e02ff */
[----:B------:R-:W-:Y:S01]  /*2920*/  IADD3.X R19, R17, UR43, R5, P1, !PT ;  /* 0x0000002b11137c10 */ /* 0x000fe20008ffe405 */
[----:B------:R-:W-:Y:S01]  /*2930*/  IMAD R13, R13, UR8, RZ ;  /* 0x000000080d0d7c24 */ /* 0x000fe2000f8e02ff */
[----:B------:R-:W-:Y:S01]  /*2940*/  IADD3.X R15, R15, UR41, R4, P0, !PT ;  /* 0x000000290f0f7c10 */ /* 0x000fe200087fe404 */
[----:B------:R-:W-:Y:S01]  /*2950*/  IMAD R22, R20, UR15, R22 ;  /* 0x0000000f14167c24 */ /* 0x000fe2000f8e0216 */
[----:B------:R-:W1:Y:S01]  /*2960*/  @!P3 LDC.64 R4, c[0x0][0x220] ;  /* 0x00008800ff04bb82 */ /* 0x000e620000000a00 */
[----:B------:R-:W-:Y:S01]  /*2970*/  ISETP.GE.AND P1, PT, R8, UR5, PT ;  /* 0x0000000508007c0c */ /* 0x000fe2000bf26270 */
[----:B------:R-:W-:Y:S01]  /*2980*/  IMAD.WIDE.U32 R18, R20, UR14, R18 ;  /* 0x0000000e14127c25 */ /* 0x000fe2000f8e0012 */
[----:B------:R-:W-:Y:S01]  /*2990*/  @!P3 IADD3 R12, P0, R11, 0x40, RZ ;  /* 0x000000400b0cb810 */ /* 0x000fe20007f1e0ff */
[----:B------:R-:W-:-:S02]  /*29a0*/  UIMAD.WIDE.U32 UR14, UR44, 0x80, URZ ;  /* 0x000000802c0e78a5 */ /* 0x000fc4000f8e003f */
[----:B------:R-:W-:Y:S02]  /*29b0*/  IMAD.IADD R23, R19, 0x1, R22 ;  /* 0x0000000113177824 */ /* 0x000fe400078e0216 */
[----:B------:R-:W-:Y:S01]  /*29c0*/  IMAD.SHL.U32 R7, R7, 0x80, RZ ;  /* 0x0000008007077824 */ /* 0x000fe200078e00ff */
[----:B------:R-:W2:Y:S01]  /*29d0*/  @!P4 LDC.64 R8, c[0x0][0x220] ;  /* 0x00008800ff08cb82 */ /* 0x000ea20000000a00 */
[----:B------:R-:W-:Y:S02]  /*29e0*/  @!P3 IMAD.X R16, RZ, RZ, R10, P0 ;  /* 0x000000ffff10b224 */ /* 0x000fe400000e060a */
[----:B------:R-:W-:Y:S02]  /*29f0*/  IMAD.MOV.U32 R195, RZ, RZ, 0x7f800000 ;  /* 0x7f800000ffc37424 */ /* 0x000fe400078e00ff */
[----:B------:R-:W-:Y:S02]  /*2a00*/  IMAD.MOV.U32 R196, RZ, RZ, 0x7f800000 ;  /* 0x7f800000ffc47424 */ /* 0x000fe400078e00ff */
[----:B------:R-:W-:-:S02]  /*2a10*/  IMAD.MOV.U32 R193, RZ, RZ, 0x7f800000 ;  /* 0x7f800000ffc17424 */ /* 0x000fc400078e00ff */
[----:B------:R-:W-:Y:S02]  /*2a20*/  IMAD.MOV.U32 R194, RZ, RZ, 0x7f800000 ;  /* 0x7f800000ffc27424 */ /* 0x000fe400078e00ff */
[----:B------:R-:W-:Y:S02]  /*2a30*/  VIADD R190, R173, 0xffffff80 ;  /* 0xffffff80adbe7836 */ /* 0x000fe40000000000 */
[----:B------:R-:W-:Y:S02]  /*2a40*/  VIADD R164, R171, 0x1000 ;  /* 0x00001000aba47836 */ /* 0x000fe40000000000 */
[----:B------:R-:W-:Y:S01]  /*2a50*/  VIADD R163, R170, 0x1000 ;  /* 0x00001000aaa37836 */ /* 0x000fe20000000000 */
[----:B------:R-:W-:Y:S01]  /*2a60*/  UIADD3 UR39, UR22, UR11, URZ ;  /* 0x0000000b16277290 */ /* 0x000fe2000fffe03f */
[C---:B------:R-:W-:Y:S01]  /*2a70*/  IMAD R13, R20.reuse, UR9, R13 ;  /* 0x00000009140d7c24 */ /* 0x040fe2000f8e020d */
[----:B------:R-:W-:Y:S01]  /*2a80*/  USHF.L.U32 UR9, UR45, 0x7, URZ ;  /* 0x000000072d097899 */ /* 0x000fe2000800063f */
[----:B------:R-:W-:Y:S01]  /*2a90*/  IMAD.WIDE.U32 R20, R20, UR8, R14 ;  /* 0x0000000814147c25 */ /* 0x000fe2000f8e000e */
[----:B------:R-:W-:Y:S01]  /*2aa0*/  ULEA.HI UR8, UR7, UR7, URZ, 0x1 ;  /* 0x0000000707087291 */ /* 0x000fe2000f8f083f */
[----:B------:R-:W-:Y:S01]  /*2ab0*/  CS2R R94, SRZ ;  /* 0x00000000005e7805 */ /* 0x000fe2000001ff00 */
[----:B------:R-:W-:Y:S01]  /*2ac0*/  ULDC UR29, c[0x0][0x394] ;  /* 0x0000e500001d7ab9 */ /* 0x000fe20000000800 */
[----:B------:R-:W-:Y:S01]  /*2ad0*/  IMAD.WIDE.U32 R14, R6, 0x80, RZ ;  /* 0x00000080060e7825 */ /* 0x000fe200078e00ff */
[----:B------:R-:W-:Y:S01]  /*2ae0*/  ULOP3.LUT UR8, UR8, 0xfffffffe, URZ, 0xc0, !UPT ;  /* 0xfffffffe08087892 */ /* 0x000fe2000f8ec03f */
[----:B------:R-:W-:-:S02]  /*2af0*/  CS2R R92, SRZ ;  /* 0x00000000005c7805 */ /* 0x000fc4000001ff00 */
[----:B------:R-:W-:Y:S01]  /*2b00*/  CS2R R98, SRZ ;  /* 0x0000000000627805 */ /* 0x000fe2000001ff00 */
[----:B------:R-:W-:Y:S01]  /*2b10*/  @!P3 IMAD.MOV.U32 R19, RZ, RZ, R23 ;  /* 0x000000ffff13b224 */ /* 0x000fe200078e0017 */
[----:B------:R-:W-:Y:S01]  /*2b20*/  @!P1 IADD3 R14, P0, R198, R14, RZ ;  /* 0x0000000ec60e9210 */ /* 0x000fe20007f1e0ff */
[----:B------:R-:W-:Y:S01]  /*2b30*/  @!P3 IMAD R16, R16, UR24, RZ ;  /* 0x000000181010bc24 */ /* 0x000fe2000f8e02ff */
[----:B------:R-:W-:Y:S01]  /*2b40*/  UIADD3 UR8, UR7, -UR8, URZ ;  /* 0x8000000807087290 */ /* 0x000fe2000fffe03f */
[----:B------:R-:W-:Y:S01]  /*2b50*/  @!P4 IMAD.MOV.U32 R22, RZ, RZ, R18 ;  /* 0x000000ffff16c224 */ /* 0x000fe200078e0012 */
[----:B------:R-:W-:Y:S01]  /*2b60*/  @!P1 IADD3.X R15, R199, R15, R7, P0, !PT ;  /* 0x0000000fc70f9210 */ /* 0x000fe200007fe407 */
[C---:B------:R-:W-:Y:S01]  /*2b70*/  @!P3 IMAD R16, R12.reuse, UR25, R16 ;  /* 0x000000190c10bc24 */ /* 0x040fe2000f8e0210 */
[----:B------:R-:W-:Y:S01]  /*2b80*/  UISETP.NE.AND UP0, UPT, UR8, 0x1, UPT ;  /* 0x000000010800788c */ /* 0x000fe2000bf05270 */
[----:B------:R-:W-:Y:S01]  /*2b90*/  @!P3 IMAD.WIDE.U32 R18, R12, UR24, R18 ;  /* 0x000000180c12bc25 */ /* 0x000fe2000f8e0012 */
[----:B------:R-:W-:-:S02]  /*2ba0*/  CS2R R96, SRZ ;  /* 0x0000000000607805 */ /* 0x000fc4000001ff00 */
[----:B------:R-:W-:Y:S02]  /*2bb0*/  CS2R R90, SRZ ;  /* 0x00000000005a7805 */ /* 0x000fe4000001ff00 */
[----:B------:R-:W-:Y:S01]  /*2bc0*/  CS2R R88, SRZ ;  /* 0x0000000000587805 */ /* 0x000fe2000001ff00 */
[----:B------:R-:W-:Y:S01]  /*2bd0*/  @!P3 IMAD.IADD R16, R19, 0x1, R16 ;  /* 0x000000011310b824 */ /* 0x000fe200078e0210 */
[----:B-1----:R-:W-:Y:S01]  /*2be0*/  @!P3 LEA R4, P0, R18, R4, 0x1 ;  /* 0x000000041204b211 */ /* 0x002fe200078008ff */
[----:B------:R-:W-:Y:S01]  /*2bf0*/  @!P4 IMAD R17, R10, UR24, RZ ;  /* 0x000000180a11cc24 */ /* 0x000fe2000f8e02ff */
[----:B------:R-:W-:Y:S01]  /*2c00*/  CS2R R86, SRZ ;  /* 0x0000000000567805 */ /* 0x000fe2000001ff00 */
[----:B------:R-:W-:Y:S01]  /*2c10*/  @!P4 IMAD.WIDE.U32 R22, R11, UR24, R22 ;  /* 0x000000180b16cc25 */ /* 0x000fe2000f8e0016 */
[----:B------:R-:W-:Y:S02]  /*2c20*/  @!P3 LEA.HI.X R5, R18, R5, R16, 0x1, P0 ;  /* 0x000000051205b211 */ /* 0x000fe400000f0c10 */
[----:B------:R-:W-:-:S02]  /*2c30*/  CS2R R84, SRZ ;  /* 0x0000000000547805 */ /* 0x000fc4000001ff00 */
[----:B------:R-:W-:Y:S01]  /*2c40*/  PLOP3.LUT P0, PT, PT, PT, UP5, 0x80, 0x0 ;  /* 0x000000000000781c */ /* 0x000fe20003f0f058 */
[----:B------:R-:W-:Y:S01]  /*2c50*/  @!P4 IMAD R17, R11, UR25, R17 ;  /* 0x000000190b11cc24 */ /* 0x000fe2000f8e0211 */
[----:B--2---:R-:W-:Y:S01]  /*2c60*/  @!P4 LEA R8, P2, R22, R8, 0x1 ;  /* 0x000000081608c211 */ /* 0x004fe200078408ff */
[----:B------:R-:W-:Y:S01]  /*2c70*/  VIADD R6, R173, 0x8 ;  /* 0x00000008ad067836 */ /* 0x000fe20000000000 */
[----:B------:R-:W-:Y:S01]  /*2c80*/  @!P1 IADD3 R18, P5, R200, UR14, RZ ;  /* 0x0000000ec8129c10 */ /* 0x000fe2000ffbe0ff */
[----:B------:R-:W-:Y:S01]  /*2c90*/  @!P4 IMAD.IADD R17, R23, 0x1, R17 ;  /* 0x000000011711c824 */ /* 0x000fe200078e0211 */
[----:B------:R-:W-:Y:S01]  /*2ca0*/  CS2R R78, SRZ ;  /* 0x00000000004e7805 */ /* 0x000fe2000001ff00 */
[----:B------:R-:W-:Y:S01]  /*2cb0*/  IMAD.IADD R7, R21, 0x1, R13 ;  /* 0x0000000115077824 */ /* 0x000fe200078e020d */
[----:B------:R-:W-:Y:S01]  /*2cc0*/  ISETP.GE.AND P6, PT, R6, UR5, PT ;  /* 0x0000000506007c0c */ /* 0x000fe2000bfc6270 */
[----:B------:R-:W-:Y:S01]  /*2cd0*/  @!P4 IMAD.MOV.U32 R6, RZ, RZ, R20 ;  /* 0x000000ffff06c224 */ /* 0x000fe200078e0014 */
[----:B------:R-:W-:Y:S01]  /*2ce0*/  @!P4 LEA.HI.X R9, R22, R9, R17, 0x1, P2 ;  /* 0x000000091609c211 */ /* 0x000fe200010f0c11 */
[----:B------:R-:W-:Y:S01]  /*2cf0*/  @!P4 IMAD R12, R10, UR26, RZ ;  /* 0x0000001a0a0ccc24 */ /* 0x000fe2000f8e02ff */
[C---:B------:R-:W-:Y:S01]  /*2d00*/  @!P3 IADD3 R13, P2, R11.reuse, 0x40, RZ ;  /* 0x000000400b0db810 */ /* 0x040fe20007f5e0ff */
[----:B------:R-:W-:Y:S01]  /*2d10*/  @P0 BAR.SYNC.DEFER_BLOCKING 0x0 ;  /* 0x0000000000000b1d */ /* 0x000fe20000010000 */
[----:B------:R-:W-:Y:S01]  /*2d20*/  @!P4 IMAD.WIDE.U32 R16, R11, UR26, R6 ;  /* 0x0000001a0b10cc25 */ /* 0x000fe2000f8e0006 */
[----:B------:R-:W-:-:S03]  /*2d30*/  PLOP3.LUT P0, PT, PT, PT, UP0, 0x80, 0x0 ;  /* 0x000000000000781c */ /* 0x000fc60003f0f008 */
[----:B------:R-:W-:Y:S01]  /*2d40*/  @!P3 IMAD.X R10, RZ, RZ, R10, P2 ;  /* 0x000000ffff0ab224 */ /* 0x000fe200010e060a */
[C---:B------:R-:W-:Y:S01]  /*2d50*/  ISETP.GE.AND P2, PT, R11.reuse, UR5, PT ;  /* 0x000000050b007c0c */ /* 0x040fe2000bf46270 */
[----:B------:R-:W-:Y:S01]  /*2d60*/  @!P4 IMAD R12, R11, UR27, R12 ;  /* 0x0000001b0b0ccc24 */ /* 0x000fe2000f8e020c */
[----:B------:R-:W-:Y:S01]  /*2d70*/  CS2R R76, SRZ ;  /* 0x00000000004c7805 */ /* 0x000fe2000001ff00 */
[----:B------:R-:W-:Y:S01]  /*2d80*/  @!P3 IMAD R11, R10, UR26, RZ ;  /* 0x0000001a0a0bbc24 */ /* 0x000fe2000f8e02ff */
[----:B------:R-:W-:Y:S01]  /*2d90*/  LEA R10, R174, UR4, 0x1 ;  /* 0x00000004ae0a7c11 */ /* 0x000fe2000f8e08ff */
[----:B------:R-:W-:Y:S01]  /*2da0*/  @!P3 IMAD.MOV.U32 R21, RZ, RZ, R7 ;  /* 0x000000ffff15b224 */ /* 0x000fe200078e0007 */
[----:B------:R-:W-:Y:S01]  /*2db0*/  CS2R R82, SRZ ;  /* 0x0000000000527805 */ /* 0x000fe2000001ff00 */
[----:B------:R-:W1:Y:S01]  /*2dc0*/  @!P4 LDC.64 R6, c[0x0][0x218] ;  /* 0x00008600ff06cb82 */ /* 0x000e620000000a00 */
[C---:B------:R-:W-:Y:S01]  /*2dd0*/  @!P3 IMAD R11, R13.reuse, UR27, R11 ;  /* 0x0000001b0d0bbc24 */ /* 0x040fe2000f8e020b */
[----:B------:R-:W-:Y:S01]  /*2de0*/  CS2R R80, SRZ ;  /* 0x0000000000507805 */ /* 0x000fe2000001ff00 */
[----:B------:R-:W-:Y:S01]  /*2df0*/  @!P3 IMAD.WIDE.U32 R20, R13, UR26, R20 ;  /* 0x0000001a0d14bc25 */ /* 0x000fe2000f8e0014 */
[----:B------:R-:W-:-:S02]  /*2e00*/  CS2R R74, SRZ ;  /* 0x00000000004a7805 */ /* 0x000fc4000001ff00 */
[----:B------:R-:W-:Y:S02]  /*2e10*/  CS2R R72, SRZ ;  /* 0x0000000000487805 */ /* 0x000fe4000001ff00 */
[----:B------:R-:W-:Y:S01]  /*2e20*/  CS2R R70, SRZ ;  /* 0x0000000000467805 */ /* 0x000fe2000001ff00 */
[----:B------:R-:W-:Y:S01]  /*2e30*/  @!P4 IMAD.IADD R12, R17, 0x1, R12 ;  /* 0x00000001110cc824 */ /* 0x000fe200078e020c */
[----:B------:R-:W-:Y:S01]  /*2e40*/  CS2R R68, SRZ ;  /* 0x0000000000447805 */ /* 0x000fe2000001ff00 */
[----:B------:R-:W-:Y:S02]  /*2e50*/  @!P3 IMAD.IADD R11, R21, 0x1, R11 ;  /* 0x00000001150bb824 */ /* 0x000fe400078e020b */
[----:B------:R-:W-:Y:S01]  /*2e60*/  IMAD.SHL.U32 R191, R173, 0x4, RZ ;  /* 0x00000004adbf7824 */ /* 0x000fe200078e00ff */
[----:B------:R2:W-:Y:S01]  /*2e70*/  @P4 STS [R10+0x8000], RZ ;  /* 0x008000ff0a004388 */ /* 0x0005e20000000800 */
[----:B------:R-:W-:Y:S02]  /*2e80*/  USHF.L.U32 UR37, UR23, 0x3, URZ ;  /* 0x0000000317257899 */ /* 0x000fe4000800063f */
[----:B------:R-:W-:Y:S01]  /*2e90*/  USHF.L.U32 UR36, UR23, 0x4, URZ ;  /* 0x0000000417247899 */ /* 0x000fe2000800063f */
[----:B------:R2:W-:Y:S01]  /*2ea0*/  @P4 STS [R10+0x8004], RZ ;  /* 0x008004ff0a004388 */ /* 0x0005e20000000800 */
[----:B------:R-:W-:-:S02]  /*2eb0*/  UIMAD UR35, UR23, 0x18, URZ ;  /* 0x00000018172378a4 */ /* 0x000fc4000f8e023f */
[----:B------:R-:W-:Y:S01]  /*2ec0*/  USHF.L.U32 UR34, UR23, 0x5, URZ ;  /* 0x0000000517227899 */ /* 0x000fe2000800063f */
[----:B------:R2:W-:Y:S01]  /*2ed0*/  @P4 STS.64 [R10+0x8008], RZ ;  /* 0x008008ff0a004388 */ /* 0x0005e20000000a00 */
[----:B------:R-:W-:Y:S02]  /*2ee0*/  UIMAD UR33, UR23, 0x28, URZ ;  /* 0x00000028172178a4 */ /* 0x000fe4000f8e023f */
[----:B------:R-:W-:Y:S01]  /*2ef0*/  UIMAD UR32, UR23, 0x30, URZ ;  /* 0x00000030172078a4 */ /* 0x000fe2000f8e023f */
[----:B------:R-:W-:Y:S01]  /*2f00*/  @!PT LDS RZ, [RZ] ;  /* 0x00000000fffff984 */ /* 0x000fe20000000800 */
[----:B------:R-:W-:Y:S01]  /*2f10*/  @!PT LDS RZ, [RZ] ;  /* 0x00000000fffff984 */ /* 0x000fe20000000800 */
[----:B------:R-:W-:Y:S01]  /*2f20*/  @!PT LDS RZ, [RZ] ;  /* 0x00000000fffff984 */ /* 0x000fe20000000800 */
[----:B------:R3:W-:Y:S01]  /*2f30*/  @!P4 LDGSTS.E.BYPASS.LTC128B.128 [R10+0x8000], desc[UR12][R8.64] ;  /* 0x08000000080acfae */ /* 0x0007e2000b901d4c */
[----:B------:R-:W-:Y:S02]  /*2f40*/  UIMAD UR31, UR23, 0x38, URZ ;  /* 0x00000038171f78a4 */ /* 0x000fe4000f8e023f */
[----:B------:R-:W-:Y:S01]  /*2f50*/  USHF.L.U32 UR30, UR23, 0x6, URZ ;  /* 0x00000006171e7899 */ /* 0x000fe2000800063f */
[----:B------:R2:W-:Y:S01]  /*2f60*/  @P3 STS.128 [R10+0x9000], RZ ;  /* 0x009000ff0a003388 */ /* 0x0005e20000000c00 */
[----:B------:R-:W-:-:S03]  /*2f70*/  ULDC UR41, c[0x0][0x398] ;  /* 0x0000e60000297ab9 */ /* 0x000fc60000000800 */
[----:B------:R-:W-:Y:S01]  /*2f80*/  @!PT LDS RZ, [RZ] ;  /* 0x00000000fffff984 */ /* 0x000fe20000000800 */
[----:B------:R-:W-:Y:S01]  /*2f90*/  @!PT LDS RZ, [RZ] ;  /* 0x00000000fffff984 */ /* 0x000fe20000000800 */
[----:B------:R-:W-:Y:S01]  /*2fa0*/  @!PT LDS RZ, [RZ] ;  /* 0x00000000fffff984 */ /* 0x000fe20000000800 */
[----:B------:R4:W-:Y:S04]  /*2fb0*/  @!P3 LDGSTS.E.BYPASS.LTC128B.128 [R10+0x9000], desc[UR12][R4.64] ;  /* 0x09000000040abfae */ /* 0x0009e8000b901d4c */
[----:B------:R-:W0:Y:S04]  /*2fc0*/  LDGDEPBAR ;  /* 0x00000000000079af */ /* 0x000e280000000000 */
[----:B------:R2:W-:Y:S04]  /*2fd0*/  @P2 STS [R10+0x4000], RZ ;  /* 0x004000ff0a002388 */ /* 0x0005e80000000800 */
[----:B------:R2:W-:Y:S04]  /*2fe0*/  @P2 STS [R10+0x4004], RZ ;  /* 0x004004ff0a002388 */ /* 0x0005e80000000800 */
[----:B------:R2:W-:Y:S01]  /*2ff0*/  @P2 STS.64 [R10+0x4008], RZ ;  /* 0x004008ff0a002388 */ /* 0x0005e20000000a00 */
[----:B---3--:R-:W-:-:S03]  /*3000*/  VIADD R9, R174, 0x1000 ;  /* 0x00001000ae097836 */ /* 0x008fc60000000000 */
[----:B------:R-:W-:Y:S01]  /*3010*/  @!PT LDS RZ, [RZ] ;  /* 0x00000000fffff984 */ /* 0x000fe20000000800 */
[----:B------:R-:W-:Y:S01]  /*3020*/  @!PT LDS RZ, [RZ] ;  /* 0x00000000fffff984 */ /* 0x000fe20000000800 */
[----:B------:R-:W-:Y:S01]  /*3030*/  @!PT LDS RZ, [RZ] ;  /* 0x00000000fffff984 */ /* 0x000fe20000000800 */
[----:B------:R-:W-:Y:S01]  /*3040*/  @!P2 LDGSTS.E.BYPASS.LTC128B.128 [R10+0x4000], desc[UR12][R198.64] ;  /* 0x04000000c60aafae */ /* 0x000fe2000b901d4c */
[----:B------:R-:W-:Y:S01]  /*3050*/  IMAD.U32 R8, RZ, RZ, UR9 ;  /* 0x00000009ff087e24 */ /* 0x000fe2000f8e00ff */
[----:B------:R-:W-:Y:S02]  /*3060*/  SEL R9, R9, R174, !P0 ;  /* 0x000000ae09097207 */ /* 0x000fe40004000000 */
[----:B------:R2:W-:Y:S02]  /*3070*/  @P1 STS.128 [R10+0x5000], RZ ;  /* 0x005000ff0a001388 */ /* 0x0005e40000000c00 */
[----:B------:R-:W-:Y:S01]  /*3080*/  @!P1 IADD3.X R19, R201, UR15, R8, P5, !PT ;  /* 0x0000000fc9139c10 */ /* 0x000fe2000affe408 */
[----:B----4-:R-:W3:Y:S01]  /*3090*/  @!P3 LDC.64 R4, c[0x0][0x218] ;  /* 0x00008600ff04bb82 */ /* 0x010ee20000000a00 */
[----:B------:R-:W-:Y:S01]  /*30a0*/  LEA R197, R9, UR4, 0x1 ;  /* 0x0000000409c57c11 */ /* 0x000fe2000f8e08ff */
[----:B------:R-:W-:Y:S01]  /*30b0*/  @!PT LDS RZ, [RZ] ;  /* 0x00000000fffff984 */ /* 0x000fe20000000800 */
[----:B------:R-:W-:Y:S01]  /*30c0*/  @!PT LDS RZ, [RZ] ;  /* 0x00000000fffff984 */ /* 0x000fe20000000800 */
[----:B------:R-:W-:Y:S01]  /*30d0*/  @!PT LDS RZ, [RZ] ;  /* 0x00000000fffff984 */ /* 0x000fe20000000800 */
[----:B------:R-:W-:Y:S01]  /*30e0*/  @!P1 LDGSTS.E.BYPASS.LTC128B.128 [R10+0x5000], desc[UR12][R14.64] ;  /* 0x050000000e0a9fae */ /* 0x000fe2000b901d4c */
[----:B-1----:R-:W-:Y:S01]  /*30f0*/  @!P4 LEA R22, P5, R16, R6, 0x1 ;  /* 0x000000061016c211 */ /* 0x002fe200078a08ff */
[----:B------:R-:W-:-:S02]  /*3100*/  VIADD R6, R173, 0x48 ;  /* 0x00000048ad067836 */ /* 0x000fc40000000000 */
[----:B------:R2:W-:Y:S01]  /*3110*/  @P2 STS [R197], RZ ;  /* 0x000000ffc5002388 */ /* 0x0005e20000000800 */
[----:B------:R-:W-:Y:S01]  /*3120*/  @!P4 LEA.HI.X R23, R16, R7, R12, 0x1, P5 ;  /* 0x000000071017c211 */ /* 0x000fe200028f0c0c */
[C---:B------:R-:W-:Y:S01]  /*3130*/  VIADD R7, R173.reuse, 0x40 ;  /* 0x00000040ad077836 */ /* 0x040fe20000000000 */
[----:B------:R-:W-:Y:S01]  /*3140*/  ISETP.GE.AND P5, PT, R173, UR5, PT ;  /* 0x00000005ad007c0c */ /* 0x000fe2000bfa6270 */
[----:B------:R2:W-:Y:S04]  /*3150*/  @P2 STS [R197+0x4], RZ ;  /* 0x000004ffc5002388 */ /* 0x0005e80000000800 */
[----:B------:R2:W-:Y:S04]  /*3160*/  @P2 STS [R197+0x8], RZ ;  /* 0x000008ffc5002388 */ /* 0x0005e80000000800 */
[----:B------:R2:W-:Y:S04]  /*3170*/  @P2 STS [R197+0xc], RZ ;  /* 0x00000cffc5002388 */ /* 0x0005e80000000800 */
[----:B------:R-:W-:Y:S01]  /*3180*/  @!PT LDS RZ, [RZ] ;  /* 0x00000000fffff984 */ /* 0x000fe20000000800 */
[----:B------:R-:W-:Y:S01]  /*3190*/  @!PT LDS RZ, [RZ] ;  /* 0x00000000fffff984 */ /* 0x000fe20000000800 */
[----:B------:R-:W-:Y:S01]  /*31a0*/  @!PT LDS RZ, [RZ] ;  /* 0x00000000fffff984 */ /* 0x000fe20000000800 */
[----:B------:R-:W-:Y:S01]  /*31b0*/  @!P2 LDGSTS.E.BYPASS.LTC128B.128 [R197], desc[UR12][R200.64] ;  /* 0x00000000c8c5afae */ /* 0x000fe2000b901d4c */
[----:B---3--:R-:W-:-:S03]  /*31c0*/  @!P3 LEA R4, P2, R20, R4, 0x1 ;  /* 0x000000041404b211 */ /* 0x008fc600078408ff */
[----:B------:R2:W-:Y:S01]  /*31d0*/  @P1 STS [R197+0x1000], RZ ;  /* 0x001000ffc5001388 */ /* 0x0005e20000000800 */
[----:B------:R-:W-:-:S03]  /*31e0*/  @!P3 LEA.HI.X R5, R20, R5, R11, 0x1, P2 ;  /* 0x000000051405b211 */ /* 0x000fc600010f0c0b */
[----:B------:R2:W-:Y:S01]  /*31f0*/  @P1 STS [R197+0x1004], RZ ;  /* 0x001004ffc5001388 */ /* 0x0005e20000000800 */
[----:B------:R-:W-:-:S03]  /*3200*/  ISETP.GE.AND P2, PT, R6, UR5, PT ;  /* 0x0000000506007c0c */ /* 0x000fc6000bf46270 */
[----:B------:R2:W-:Y:S04]  /*3210*/  @P1 STS [R197+0x1008], RZ ;  /* 0x001008ffc5001388 */ /* 0x0005e80000000800 */
[----:B------:R2:W-:Y:S04]  /*3220*/  @P1 STS [R197+0x100c], RZ ;  /* 0x00100cffc5001388 */ /* 0x0005e80000000800 */
[----:B------:R-:W-:Y:S01]  /*3230*/  @!PT LDS RZ, [RZ] ;  /* 0x00000000fffff984 */ /* 0x000fe20000000800 */
[----:B------:R-:W-:Y:S01]  /*3240*/  @!PT LDS RZ, [RZ] ;  /* 0x00000000fffff984 */ /* 0x000fe20000000800 */
[----:B------:R-:W-:Y:S01]  /*3250*/  @!PT LDS RZ, [RZ] ;  /* 0x00000000fffff984 */ /* 0x000fe20000000800 */
[----:B------:R-:W-:Y:S01]  /*3260*/  @!P1 LDGSTS.E.BYPASS.LTC128B.128 [R197+0x1000], desc[UR12][R18.64] ;  /* 0x0100000012c59fae */ /* 0x000fe2000b901d4c */
[----:B------:R-:W-:Y:S01]  /*3270*/  ISETP.GE.AND P1, PT, R7, UR5, PT ;  /* 0x0000000507007c0c */ /* 0x000fe2000bf26270 */
[----:B------:R-:W-:Y:S01]  /*3280*/  IMAD.SHL.U32 R7, R173, 0x4, RZ ;  /* 0x00000004ad077824 */ /* 0x000fe200078e00ff */
[----:B------:R-:W-:Y:S01]  /*3290*/  SHF.R.S32.HI R189, RZ, 0x1f, R190 ;  /* 0x0000001fffbd7819 */ /* 0x000fe200000114be */
[----:B------:R2:W-:Y:S01]  /*32a0*/  @P4 STS [R10+0x6000], RZ ;  /* 0x006000ff0a004388 */ /* 0x0005e20000000800 */
[----:B------:R-:W-:-:S02]  /*32b0*/  SEL R164, R164, R171, !P0 ;  /* 0x000000aba4a47207 */ /* 0x000fc40004000000 */
[----:B------:R-:W-:Y:S01]  /*32c0*/  SEL R163, R163, R170, !P0 ;  /* 0x000000aaa3a37207 */ /* 0x000fe20004000000 */
[----:B------:R2:W-:Y:S04]  /*32d0*/  @P4 STS [R10+0x6004], RZ ;  /* 0x006004ff0a004388 */ /* 0x0005e80000000800 */
[----:B------:R2:W-:Y:S01]  /*32e0*/  @P4 STS.64 [R10+0x6008], RZ ;  /* 0x006008ff0a004388 */ /* 0x0005e20000000a00 */
[----:B------:R-:W-:Y:S01]  /*32f0*/  UIADD3 UR39, -UR6, 0x80, UR39 ;  /* 0x0000008006277890 */ /* 0x000fe2000fffe127 */
[----:B------:R-:W-:Y:S02]  /*3300*/  UMOV UR15, UR29 ;  /* 0x0000001d000f7c82 */ /* 0x000fe40008000000 */
[----:B------:R-:W-:Y:S01]  /*3310*/  @!PT LDS RZ, [RZ] ;  /* 0x00000000fffff984 */ /* 0x000fe20000000800 */
[----:B------:R-:W-:Y:S01]  /*3320*/  @!PT LDS RZ, [RZ] ;  /* 0x00000000fffff984 */ /* 0x000fe20000000800 */
[----:B------:R-:W-:Y:S01]  /*3330*/  @!PT LDS RZ, [RZ] ;  /* 0x00000000fffff984 */ /* 0x000fe20000000800 */
[----:B------:R-:W-:Y:S01]  /*3340*/  @!P4 LDGSTS.E.BYPASS.LTC128B.128 [R10+0x6000], desc[UR12][R22.64] ;  /* 0x06000000160acfae */ /* 0x000fe2000b901d4c */
[----:B------:R-:W-:-:S02]  /*3350*/  UIADD3 UR22, -UR28, URZ, URZ ;  /* 0x0000003f1c167290 */ /* 0x000fc4000fffe13f */
[----:B------:R-:W-:Y:S01]  /*3360*/  UIMAD UR27, UR23, 0x58, URZ ;  /* 0x00000058171b78a4 */ /* 0x000fe2000f8e023f */
[----:B------:R2:W-:Y:S01]  /*3370*/  @P3 STS.128 [R10+0x7000], RZ ;  /* 0x007000ff0a003388 */ /* 0x0005e20000000c00 */
[----:B------:R-:W-:Y:S02]  /*3380*/  UIMAD UR26, UR23, 0x60, URZ ;  /* 0x00000060171a78a4 */ /* 0x000fe4000f8e023f */
[----:B------:R-:W-:Y:S01]  /*3390*/  UIMAD UR25, UR23, 0x68, URZ ;  /* 0x00000068171978a4 */ /* 0x000fe2000f8e023f */
[----:B------:R-:W-:Y:S01]  /*33a0*/  @!PT LDS RZ, [RZ] ;  /* 0x00000000fffff984 */ /* 0x000fe20000000800 */
[----:B------:R-:W-:Y:S01]  /*33b0*/  @!PT LDS RZ, [RZ] ;  /* 0x00000000fffff984 */ /* 0x000fe20000000800 */
[----:B------:R-:W-:Y:S01]  /*33c0*/  @!PT LDS RZ, [RZ] ;  /* 0x00000000fffff984 */ /* 0x000fe20000000800 */
[----:B------:R1:W-:Y:S01]  /*33d0*/  @!P3 LDGSTS.E.BYPASS.LTC128B.128 [R10+0x7000], desc[UR12][R4.64] ;  /* 0x07000000040abfae */ /* 0x0003e2000b901d4c */
[----:B------:R-:W-:Y:S01]  /*33e0*/  @!P2 LEA R8, P3, R6, UR17, 0x2 ;  /* 0x000000110608ac11 */ /* 0x000fe2000f8610ff */
[----:B------:R-:W-:Y:S02]  /*33f0*/  UIMAD UR24, UR23, 0x70, URZ ;  /* 0x00000070171878a4 */ /* 0x000fe4000f8e023f */
[----:B------:R-:W0:Y:S01]  /*3400*/  LDGDEPBAR ;  /* 0x00000000000079af */ /* 0x000e220000000000 */
[----:B------:R-:W-:Y:S01]  /*3410*/  ULDC UR5, c[0x0][0x2ec] ;  /* 0x0000bb0000057ab9 */ /* 0x000fe20000000800 */
[----:B-1----:R-:W-:Y:S01]  /*3420*/  IADD3 R4, P4, R7, UR17, RZ ;  /* 0x0000001107047c10 */ /* 0x002fe2000ff9e0ff */
[----:B------:R-:W-:-:S04]  /*3430*/  DEPBAR.LE SB0, 0x1 ;  /* 0x000080400000791a */ /* 0x000fc80000000000 */
[----:B------:R-:W-:Y:S02]  /*3440*/  SHF.R.S32.HI R5, RZ, 0x1f, R6 ;  /* 0x0000001fff057819 */ /* 0x000fe40000011406 */
[----:B------:R-:W-:Y:S02]  /*3450*/  SHF.L.U64.HI R7, R173, 0x2, R192 ;  /* 0x00000002ad077819 */ /* 0x000fe400000102c0 */
[----:B------:R-:W-:Y:S02]  /*3460*/  @!P2 LEA.HI.X R9, R6, UR16, R5, 0x2, P3 ;  /* 0x000000100609ac11 */ /* 0x000fe400098f1405 */
[----:B------:R-:W-:-:S03]  /*3470*/  IADD3.X R5, R7, UR16, RZ, P4, !PT ;  /* 0x0000001007057c10 */ /* 0x000fc6000a7fe4ff */
[----:B------:R2:W5:Y:S04]  /*3480*/  @!P2 LDG.E R194, desc[UR12][R8.64] ;  /* 0x0000000c08c2a981 */ /* 0x000568000c1e1900 */
[----:B------:R2:W5:Y:S04]  /*3490*/  @!P5 LDG.E R195, desc[UR12][R4.64] ;  /* 0x0000000c04c3d981 */ /* 0x000568000c1e1900 */
[----:B------:R2:W5:Y:S04]  /*34a0*/  @!P6 LDG.E R196, desc[UR12][R4.64+0x20] ;  /* 0x0000200c04c4e981 */ /* 0x000568000c1e1900 */
[----:B------:R2:W5:Y:S01]  /*34b0*/  @!P1 LDG.E R193, desc[UR12][R4.64+0x100] ;  /* 0x0001000c04c19981 */ /* 0x000562000c1e1900 */
[----:B------:R-:W-:Y:S06]  /*34c0*/  BAR.SYNC.DEFER_BLOCKING 0x0 ;  /* 0x0000000000007b1d */ /* 0x000fec0000010000 */
[----:B------:R2:W1:Y:S04]  /*34d0*/  LDSM.16.M88.4 R128, [R162+0x8000] ;  /* 0x00800000a280783b */ /* 0x0004680000000200 */
[----:B------:R2:W3:Y:S04]  /*34e0*/  LDSM.16.M88.4 R132, [R162+0x8400] ;  /* 0x00840000a284783b */ /* 0x0004e80000000200 */
[----:B------:R2:W4:Y:S04]  /*34f0*/  LDSM.16.M88.4 R136, [R162+0x8800] ;  /* 0x00880000a288783b */ /* 0x0005280000000200 */
[----:B------:R2:W1:Y:S04]  /*3500*/  LDSM.16.M88.4 R140, [R162+0x8c00] ;  /* 0x008c0000a28c783b */ /* 0x0004680000000200 */
[----:B------:R2:W1:Y:S04]  /*3510*/  LDSM.16.M88.4 R144, [R161+0x8000] ;  /* 0x00800000a190783b */ /* 0x0004680000000200 */
[----:B------:R2:W1:Y:S04]  /*3520*/  LDSM.16.M88.4 R148, [R161+0x8400] ;  /* 0x00840000a194783b */ /* 0x0004680000000200 */
[----:B------:R2:W1:Y:S04]  /*3530*/  LDSM.16.M88.4 R152, [R161+0x8800] ;  /* 0x00880000a198783b */ /* 0x0004680000000200 */
[----:B------:R2:W1:Y:S01]  /*3540*/  LDSM.16.M88.4 R156, [R161+0x8c00] ;  /* 0x008c0000a19c783b */ /* 0x0004620000000200 */
[C---:B------:R-:W-:Y:S01]  /*3550*/  SHF.L.U64.HI R189, R190.reuse, 0x2, R189 ;  /* 0x00000002bebd7819 */ /* 0x040fe200000102bd */
[----:B------:R-:W-:Y:S01]  /*3560*/  IMAD.SHL.U32 R190, R190, 0x4, RZ ;  /* 0x00000004bebe7824 */ /* 0x000fe200078e00ff */
[----:B------:R-:W-:-:S02]  /*3570*/  SHF.L.U64.HI R192, R173, 0x2, R192 ;  /* 0x00000002adc07819 */ /* 0x000fc400000102c0 */
[----:B------:R-:W-:Y:S02]  /*3580*/  LEA R164, R164, UR4, 0x1 ;  /* 0x00000004a4a47c11 */ /* 0x000fe4000f8e08ff */
[----:B------:R-:W-:Y:S01]  /*3590*/  LEA R163, R163, UR4, 0x1 ;  /* 0x00000004a3a37c11 */ /* 0x000fe2000f8e08ff */
[----:B------:R-:W-:Y:S02]  /*35a0*/  UIMAD UR29, UR23, 0x48, URZ ;  /* 0x00000048171d78a4 */ /* 0x000fe4000f8e023f */
[----:B------:R-:W-:Y:S02]  /*35b0*/  UIMAD UR28, UR23, 0x50, URZ ;  /* 0x00000050171c78a4 */ /* 0x000fe4000f8e023f */
[----:B------:R-:W-:Y:S02]  /*35c0*/  UIMAD UR23, UR23, 0x78, URZ ;  /* 0x00000078171778a4 */ /* 0x000fe4000f8e023f */
[----:B------:R-:W-:-:S12]  /*35d0*/  UIADD3 UR39, UR39, -UR59, URZ ;  /* 0x8000003b27277290 */ /* 0x000fd8000fffe03f */
.L_x_200:
[----:B------:R-:W0:Y:S01]  /*35e0*/  LDGDEPBAR ;  /* 0x00000000000079af */ /* 0x000e220000000000 */
[----:B--2---:R-:W-:Y:S01]  /*35f0*/  IADD3 R4, P0, R191, UR19, RZ ;  /* 0x00000013bf047c10 */ /* 0x004fe2000ff1e0ff */
[----:B------:R-:W-:Y:S01]  /*3600*/  IMAD.IADD R112, R169, 0x1, R164 ;  /* 0x00000001a9707824 */ /* 0x000fe200078e02a4 */
[----:B------:R-:W-:Y:S02]  /*3610*/  USHF.L.U32 UR8, UR7, 0x7, URZ ;  /* 0x0000000707087899 */ /* 0x000fe4000800063f */
[----:B------:R-:W-:Y:S01]  /*3620*/  IADD3.X R5, R192, UR18, RZ, P0, !PT ;  /* 0x00000012c0057c10 */ /* 0x000fe200087fe4ff */
[----:B------:R-:W-:Y:S01]  /*3630*/  UMOV UR10, UR60 ;  /* 0x0000003c000a7c82 */ /* 0x000fe20008000000 */
[----:B------:R-:W-:Y:S06]  /*3640*/  UISETP.GE.AND UP0, UPT, UR8, UR39, UPT ;  /* 0x000000270800728c */ /* 0x000fec000bf06270 */
        /* <DEDUP_REMOVED lines=8> */
[----:B------:R-:W2:Y:S04]  /*36d0*/  LDSM.16.M88.4 R16, [R162+0x6000] ;  /* 0x00600000a210783b */ /* 0x000ea80000000200 */
[----:B------:R-:W3:Y:S04]  /*36e0*/  LDSM.16.M88.4 R60, [R164+0x1000] ;  /* 0x00100000a43c783b */ /* 0x000ee80000000200 */
[----:B------:R-:W4:Y:S04]  /*36f0*/  LDSM.16.M88.4 R32, [R162+0x6400] ;  /* 0x00640000a220783b */ /* 0x000f280000000200 */
[----:B------:R-:W1:Y:S04]  /*3700*/  LDSM.16.M88.4 R48, [R162+0x6800] ;  /* 0x00680000a230783b */ /* 0x000e680000000200 */
[----:B------:R-:W1:Y:S04]  /*3710*/  LDSM.16.M88.4 R100, [R162+0x6c00] ;  /* 0x006c0000a264783b */ /* 0x000e680000000200 */
[----:B------:R-:W-:Y:S04]  /*3720*/  LDSM.16.M88.4 R104, [R112] ;  /* 0x000000007068783b */ /* 0x000fe80000000200 */
[----:B------:R-:W1:Y:S04]  /*3730*/  LDSM.16.M88.4 R108, [R161+0x6000] ;  /* 0x00600000a16c783b */ /* 0x000e680000000200 */
[----:B------:R-:W1:Y:S04]  /*3740*/  LDSM.16.M88.4 R112, [R112+0x1000] ;  /* 0x001000007070783b */ /* 0x000e680000000200 */
[----:B------:R-:W1:Y:S04]  /*3750*/  LDSM.16.M88.4 R116, [R161+0x6400] ;  /* 0x00640000a174783b */ /* 0x000e680000000200 */
[----:B------:R-:W1:Y:S01]  /*3760*/  LDSM.16.M88.4 R120, [R161+0x6800] ;  /* 0x00680000a178783b */ /* 0x000e620000000200 */
[-C--:B--2---:R-:W-:Y:S03]  /*3770*/  HMMA.16816.F32 R4, R64, R16.reuse, RZ ;  /* 0x000000104004723c */ /* 0x084fe600000018ff */
[----:B------:R-:W2:Y:S03]  /*3780*/  LDSM.16.M88.4 R124, [R161+0x6c00] ;  /* 0x006c0000a17c783b */ /* 0x000ea60000000200 */
[C---:B---3--:R-:W-:Y:S06]  /*3790*/  HMMA.16816.F32 R8, R60.reuse, R16, RZ ;  /* 0x000000103c08723c */ /* 0x048fec00000018ff */
[-C--:B------:R-:W-:Y:S06]  /*37a0*/  HMMA.16816.F32 R12, R60, R18.reuse, RZ ;  /* 0x000000123c0c723c */ /* 0x080fec00000018ff */
[C---:B------:R-:W-:Y:S06]  /*37b0*/  HMMA.16816.F32 R16, R64.reuse, R18, RZ ;  /* 0x000000124010723c */ /* 0x040fec00000018ff */
[-C--:B----4-:R-:W-:Y:S06]  /*37c0*/  HMMA.16816.F32 R20, R64, R32.reuse, RZ ;  /* 0x000000204014723c */ /* 0x090fec00000018ff */
[C---:B------:R-:W-:Y:S06]  /*37d0*/  HMMA.16816.F32 R24, R60.reuse, R32, RZ ;  /* 0x000000203c18723c */ /* 0x040fec00000018ff */
[-C--:B------:R-:W-:Y:S06]  /*37e0*/  HMMA.16816.F32 R28, R60, R34.reuse, RZ ;  /* 0x000000223c1c723c */ /* 0x080fec00000018ff */
[C---:B------:R-:W-:Y:S06]  /*37f0*/  HMMA.16816.F32 R32, R64.reuse, R34, RZ ;  /* 0x000000224020723c */ /* 0x040fec00000018ff */
[-C--:B-1----:R-:W-:Y:S06]  /*3800*/  HMMA.16816.F32 R36, R64, R48.reuse, RZ ;  /* 0x000000304024723c */ /* 0x082fec00000018ff */
        /* <DEDUP_REMOVED lines=9> */
[-C--:B------:R-:W-:Y:S05]  /*38a0*/  HMMA.16816.F32 R12, R112, R110.reuse, R12 ;  /* 0x0000006e700c723c */ /* 0x080fea000000180c */
[----:B------:R-:W-:Y:S01]  /*38b0*/  IMAD.MOV.U32 R108, RZ, RZ, R202 ;  /* 0x000000ffff6c7224 */ /* 0x000fe200078e00ca */
[C---:B------:R-:W-:Y:S05]  /*38c0*/  HMMA.16816.F32 R16, R104.reuse, R110, R16 ;  /* 0x0000006e6810723c */ /* 0x040fea0000001810 */
[----:B------:R-:W-:Y:S01]  /*38d0*/  IMAD.MOV.U32 R109, RZ, RZ, R203 ;  /* 0x000000ffff6d7224 */ /* 0x000fe200078e00cb */
        /* <DEDUP_REMOVED lines=8> */
[-C--:B--2---:R-:W-:Y:S06]  /*3960*/  HMMA.16816.F32 R52, R104, R124.reuse, R52 ;  /* 0x0000007c6834723c */ /* 0x084fec0000001834 */
        /* <DEDUP_REMOVED lines=18> */
.L_x_196:
        /* <DEDUP_REMOVED lines=12> */
[C---:B------:R-:W-:Y:S01]  /*3b50*/  VIADD R119, R121.reuse, 0x8 ;  /* 0x0000000879777836 */ /* 0x040fe20000000000 */
[-C--:B------:R-:W-:Y:S01]  /*3b60*/  ISETP.GE.AND P6, PT, R120, R101.reuse, PT ;  /* 0x000000657800720c */ /* 0x080fe20003fc6270 */
[C---:B------:R-:W-:Y:S01]  /*3b70*/  VIADD R118, R121.reuse, 0x9 ;  /* 0x0000000979767836 */ /* 0x040fe20000000000 */
[----:B------:R-:W-:Y:S01]  /*3b80*/  VIADDMNMX R100, R122, R100, UR6, PT ;  /* 0x000000067a647e46 */ /* 0x000fe2000b800164 */
[----:B------:R-:W-:Y:S01]  /*3b90*/  VIADD R117, R121, 0x10 ;  /* 0x0000001079757836 */ /* 0x000fe20000000000 */
[-C--:B------:R-:W-:Y:S01]  /*3ba0*/  ISETP.GE.AND P5, PT, R119, R101.reuse, PT ;  /* 0x000000657700720c */ /* 0x080fe20003fa6270 */
[C---:B------:R-:W-:Y:S01]  /*3bb0*/  VIADD R116, R121.reuse, 0x11 ;  /* 0x0000001179747836 */ /* 0x040fe20000000000 */
[-C--:B------:R-:W-:Y:S01]  /*3bc0*/  ISETP.GE.AND P4, PT, R118, R101.reuse, PT ;  /* 0x000000657600720c */ /* 0x080fe20003f86270 */
[C---:B------:R-:W-:Y:S01]  /*3bd0*/  VIADD R115, R121.reuse, 0x18 ;  /* 0x0000001879737836 */ /* 0x040fe20000000000 */
[CC--:B------:R-:W-:Y:S01]  /*3be0*/  ISETP.GE.OR P0, PT, R121.reuse, R100.reuse, !P0 ;  /* 0x000000647900720c */ /* 0x0c0fe20004706670 */
[C---:B------:R-:W-:Y:S01]  /*3bf0*/  VIADD R114, R121.reuse, 0x19 ;  /* 0x0000001979727836 */ /* 0x040fe20000000000 */
[-C--:B------:R-:W-:Y:S01]  /*3c00*/  ISETP.GE.OR P6, PT, R120, R100.reuse, !P6 ;  /* 0x000000647800720c */ /* 0x080fe200077c6670 */
[----:B------:R-:W-:Y:S01]  /*3c10*/  VIADD R113, R121, 0x20 ;  /* 0x0000002079717836 */ /* 0x000fe20000000000 */
[-C--:B------:R-:W-:Y:S01]  /*3c20*/  ISETP.GE.OR P5, PT, R119, R100.reuse, !P5 ;  /* 0x000000647700720c */ /* 0x080fe20006fa6670 */
[C---:B------:R-:W-:Y:S01]  /*3c30*/  VIADD R112, R121.reuse, 0x21 ;  /* 0x0000002179707836 */ /* 0x040fe20000000000 */
[-C--:B------:R-:W-:Y:S01]  /*3c40*/  ISETP.GE.OR P4, PT, R118, R100.reuse, !P4 ;  /* 0x000000647600720c */ /* 0x080fe20006786670 */
[----:B------:R-:W-:Y:S01]  /*3c50*/  VIADD R111, R121, 0x28 ;  /* 0x00000028796f7836 */ /* 0x000fe20000000000 */
[----:B------:R-:W-:Y:S01]  /*3c60*/  FSEL R4, R4, -INF , !P0 ;  /* 0xff80000004047808 */ /* 0x000fe20004000000 */
[----:B------:R-:W-:Y:S01]  /*3c70*/  IMAD.U32 R102, RZ, RZ, UR8 ;  /* 0x00000008ff667e24 */ /* 0x000fe2000f8e00ff */
[----:B------:R-:W-:Y:S01]  /*3c80*/  FSEL R5, R5, -INF , !P6 ;  /* 0xff80000005057808 */ /* 0x000fe20007000000 */
[C---:B------:R-:W-:Y:S01]  /*3c90*/  VIADD R110, R121.reuse, 0x29 ;  /* 0x00000029796e7836 */ /* 0x040fe20000000000 */
[----:B------:R-:W-:Y:S01]  /*3ca0*/  FSEL R16, R16, -INF , !P5 ;  /* 0xff80000010107808 */ /* 0x000fe20006800000 */
[----:B------:R-:W-:Y:S01]  /*3cb0*/  VIADD R107, R121, 0x30 ;  /* 0x00000030796b7836 */ /* 0x000fe20000000000 */
[----:B------:R-:W-:Y:S01]  /*3cc0*/  FSEL R17, R17, -INF , !P4 ;  /* 0xff80000011117808 */ /* 0x000fe20006000000 */
[----:B------:R-:W-:Y:S01]  /*3cd0*/  VIADD R106, R121, 0x31 ;  /* 0x00000031796a7836 */ /* 0x000fe20000000000 */
[-C--:B------:R-:W-:Y:S01]  /*3ce0*/  ISETP.GE.AND P3, PT, R117, R101.reuse, PT ;  /* 0x000000657500720c */ /* 0x080fe20003f66270 */
[C---:B------:R-:W-:Y:S01]  /*3cf0*/  VIADD R105, R121.reuse, 0x38 ;  /* 0x0000003879697836 */ /* 0x040fe20000000000 */
[-C--:B------:R-:W-:Y:S01]  /*3d00*/  ISETP.GE.AND P2, PT, R116, R101.reuse, PT ;  /* 0x000000657400720c */ /* 0x080fe20003f46270 */
[----:B------:R-:W-:Y:S01]  /*3d10*/  VIADD R104, R121, 0x39 ;  /* 0x0000003979687836 */ /* 0x000fe20000000000 */
        /* <DEDUP_REMOVED lines=13> */
[--C-:B------:R-:W-:Y:S02]  /*3df0*/  IADD3 R102, R102, 0x8, R122.reuse ;  /* 0x0000000866667810 */ /* 0x100fe40007ffe07a */
        /* <DEDUP_REMOVED lines=11> */
[----:B------:R-:W-:Y:S01]  /*3eb0*/  ISETP.GE.AND P6, PT, R104, R101, PT ;  /* 0x000000656800720c */ /* 0x000fe20003fc6270 */
[----:B------:R-:W-:Y:S01]  /*3ec0*/  IMAD.U32 R101, RZ, RZ, UR8 ;  /* 0x00000008ff657e24 */ /* 0x000fe2000f8e00ff */
[-C--:B------:R-:W-:Y:S02]  /*3ed0*/  ISETP.GE.AND P5, PT, R121, R103.reuse, PT ;  /* 0x000000677900720c */ /* 0x080fe40003fa6270 */
[-C--:B------:R-:W-:Y:S02]  /*3ee0*/  ISETP.GE.AND P4, PT, R120, R103.reuse, PT ;  /* 0x000000677800720c */ /* 0x080fe40003f86270 */
[----:B------:R-:W-:Y:S02]  /*3ef0*/  VIMNMX R102, R102, UR6, PT ;  /* 0x0000000666667c48 */ /* 0x000fe4000bfe0100 */
[-C--:B------:R-:W-:Y:S02]  /*3f00*/  ISETP.GE.OR P3, PT, R110, R100.reuse, !P3 ;  /* 0x000000646e00720c */ /* 0x080fe40005f66670 */
[-C--:B------:R-:W-:Y:S02]  /*3f10*/  ISETP.GE.OR P2, PT, R107, R100.reuse, !P2 ;  /* 0x000000646b00720c */ /* 0x080fe40005746670 */
[-C--:B------:R-:W-:Y:S02]  /*3f20*/  ISETP.GE.OR P1, PT, R106, R100.reuse, !P1 ;  /* 0x000000646a00720c */ /* 0x080fe40004f26670 */
[-C--:B------:R-:W-:Y:S02]  /*3f30*/  ISETP.GE.OR P0, PT, R105, R100.reuse, !P0 ;  /* 0x000000646900720c */ /* 0x080fe40004706670 */
[----:B------:R-:W-:Y:S01]  /*3f40*/  ISETP.GE.OR P6, PT, R104, R100, !P6 ;  /* 0x000000646800720c */ /* 0x000fe200077c6670 */
[----:B------:R-:W-:Y:S01]  /*3f50*/  IMAD.U32 R100, RZ, RZ, UR8 ;  /* 0x00000008ff647e24 */ /* 0x000fe2000f8e00ff */
        /* <DEDUP_REMOVED lines=47> */
[----:B------:R-:W-:Y:S02]  /*4250*/  FSEL R54, R54, -INF , !P0 ;  /* 0xff80000036367808 */ /* 0x000fe40004000000 */
[-C--:B------:R-:W-:Y:S02]  /*4260*/  ISETP.GE.AND P3, PT, R121, R103.reuse, PT ;  /* 0x000000677900720c */ /* 0x080fe40003f66270 */
[-C--:B------:R-:W-:Y:S02]  /*4270*/  ISETP.GE.AND P2, PT, R120, R103.reuse, PT ;  /* 0x000000677800720c */ /* 0x080fe40003f46270 */
[-C--:B------:R-:W-:Y:S02]  /*4280*/  ISETP.GE.AND P1, PT, R119, R103.reuse, PT ;  /* 0x000000677700720c */ /* 0x080fe40003f26270 */
[----:B------:R-:W-:Y:S02]  /*4290*/  ISETP.GE.AND P0, PT, R118, R103, PT ;  /* 0x000000677600720c */ /* 0x000fe40003f06270 */
[----:B------:R-:W-:Y:S02]  /*42a0*/  VIMNMX R101, R101, UR6, PT ;  /* 0x0000000665657c48 */ /* 0x000fe4000bfe0100 */
[-C--:B------:R-:W-:Y:S02]  /*42b0*/  ISETP.GE.OR P6, PT, R106, R102.reuse, !P6 ;  /* 0x000000666a00720c */ /* 0x080fe400077c6670 */
[-C--:B------:R-:W-:Y:S02]  /*42c0*/  ISETP.GE.OR P5, PT, R105, R102.reuse, !P5 ;  /* 0x000000666900720c */ /* 0x080fe40006fa6670 */
[----:B------:R-:W-:Y:S02]  /*42d0*/  ISETP.GE.OR P4, PT, R104, R102, !P4 ;  /* 0x000000666800720c */ /* 0x000fe40006786670 */
[-C--:B------:R-:W-:Y:S02]  /*42e0*/  ISETP.GE.OR P3, PT, R121, R101.reuse, !P3 ;  /* 0x000000657900720c */ /* 0x080fe40005f66670 */
[-C--:B------:R-:W-:Y:S02]  /*42f0*/  ISETP.GE.OR P2, PT, R120, R101.reuse, !P2 ;  /* 0x000000657800720c */ /* 0x080fe40005746670 */
[-C--:B------:R-:W-:Y:S02]  /*4300*/  ISETP.GE.OR P1, PT, R119, R101.reuse, !P1 ;  /* 0x000000657700720c */ /* 0x080fe40004f26670 */
[----:B------:R-:W-:Y:S02]  /*4310*/  ISETP.GE.OR P0, PT, R118, R101, !P0 ;  /* 0x000000657600720c */ /* 0x000fe40004706670 */
[----:B------:R-:W-:Y:S01]  /*4320*/  IADD3 R100, R100, 0x48, R122 ;  /* 0x0000004864647810 */ /* 0x000fe20007ffe07a */
[----:B------:R-:W-:Y:S01]  /*4330*/  VIADD R122, R122, 0x48 ;  /* 0x000000487a7a7836 */ /* 0x000fe20000000000 */
        /* <DEDUP_REMOVED lines=36> */
[----:B------:R-:W-:Y:S02]  /*4580*/  ISETP.GE.AND P0, PT, R120, R122, PT ;  /* 0x0000007a7800720c */ /* 0x000fe40003f06270 */
[-C--:B------:R-:W-:Y:S02]  /*4590*/  ISETP.GE.OR P6, PT, R110, R101.reuse, !P6 ;  /* 0x000000656e00720c */ /* 0x080fe400077c6670 */
[-C--:B------:R-:W-:Y:S02]  /*45a0*/  ISETP.GE.OR P5, PT, R107, R101.reuse, !P5 ;  /* 0x000000656b00720c */ /* 0x080fe40006fa6670 */
[-C--:B------:R-:W-:Y:S02]  /*45b0*/  ISETP.GE.OR P4, PT, R106, R101.reuse, !P4 ;  /* 0x000000656a00720c */ /* 0x080fe40006786670 */
[-C--:B------:R-:W-:Y:S02]  /*45c0*/  ISETP.GE.OR P3, PT, R105, R101.reuse, !P3 ;  /* 0x000000656900720c */ /* 0x080fe40005f66670 */
[----:B------:R-:W-:Y:S02]  /*45d0*/  ISETP.GE.OR P2, PT, R104, R101, !P2 ;  /* 0x000000656800720c */ /* 0x000fe40005746670 */
        /* <DEDUP_REMOVED lines=51> */
.L_x_197:
[C---:B------:R-:W-:Y:S01]  /*4910*/  FMUL.FTZ R100, R195.reuse, 1.4426950216293334961 ;  /* 0x3fb8aa3bc3647820 */ /* 0x040fe20000410000 */
[----:B------:R-:W-:Y:S01]  /*4920*/  FSETP.NEU.FTZ.AND P0, PT, R195, -INF , PT ;  /* 0xff800000c300780b */ /* 0x000fe20003f1d000 */
[----:B------:R-:W-:Y:S01]  /*4930*/  FMUL.FTZ R101, R196, 1.4426950216293334961 ;  /* 0x3fb8aa3bc4657820 */ /* 0x000fe20000410000 */
[----:B------:R-:W-:Y:S02]  /*4940*/  UISETP.GT.AND UP3, UPT, UR7, UR21, UPT ;  /* 0x000000150700728c */ /* 0x000fe4000bf64270 */
[----:B------:R-:W-:Y:S02]  /*4950*/  FSEL R100, R100, RZ, P0 ;  /* 0x000000ff64647208 */ /* 0x000fe40000000000 */
[----:B------:R-:W-:Y:S02]  /*4960*/  FSETP.NEU.FTZ.AND P0, PT, R196, -INF , PT ;  /* 0xff800000c400780b */ /* 0x000fe40003f1d000 */
[----:B------:R-:W-:Y:S01]  /*4970*/  PLOP3.LUT P1, PT, PT, PT, UP3, 0x80, 0x0 ;  /* 0x000000000000781c */ /* 0x000fe20003f2f038 */
[--C-:B------:R-:W-:Y:S01]  /*4980*/  FFMA.FTZ R208, R4, UR5, -R100.reuse ;  /* 0x0000000504d07c23 */ /* 0x100fe20008010864 */
[----:B------:R-:W-:Y:S01]  /*4990*/  FSEL R4, R101, RZ, P0 ;  /* 0x000000ff65047208 */ /* 0x000fe20000000000 */
[--C-:B------:R-:W-:Y:S01]  /*49a0*/  FFMA.FTZ R213, R5, UR5, -R100.reuse ;  /* 0x0000000505d57c23 */ /* 0x100fe20008010864 */
[--C-:B------:R-:W-:Y:S01]  /*49b0*/  FFMA.FTZ R127, R64, UR5, -R100.reuse ;  /* 0x00000005407f7c23 */ /* 0x100fe20008010864 */
[--C-:B------:R-:W-:Y:S01]  /*49c0*/  FFMA.FTZ R115, R16, UR5, -R100.reuse ;  /* 0x0000000510737c23 */ /* 0x100fe20008010864 */
[----:B------:R-:W-:Y:S01]  /*49d0*/  FFMA.FTZ R117, R17, UR5, -R100 ;  /* 0x0000000511757c23 */ /* 0x000fe20008010864 */
        /* <DEDUP_REMOVED lines=8> */
[----:B------:R-:W1:Y:S01]  /*4a60*/  MUFU.EX2 R213, R213 ;  /* 0x000000d500d57308 */ /* 0x000e620000000800 */
        /* <DEDUP_REMOVED lines=9> */
[----:B------:R-:W-:Y:S01]  /*4b00*/  FFMA.FTZ R4, R67, UR5, -R4 ;  /* 0x0000000543047c23 */ /* 0x000fe20008010804 */
[--C-:B------:R-:W-:Y:S01]  /*4b10*/  FFMA.FTZ R203, R20, UR5, -R100.reuse ;  /* 0x0000000514cb7c23 */ /* 0x100fe20008010864 */
[--C-:B------:R-:W-:Y:S01]  /*4b20*/  FFMA.FTZ R212, R21, UR5, -R100.reuse ;  /* 0x0000000515d47c23 */ /* 0x100fe20008010864 */
[--C-:B------:R-:W-:Y:S01]  /*4b30*/  FFMA.FTZ R114, R32, UR5, -R100.reuse ;  /* 0x0000000520727c23 */ /* 0x100fe20008010864 */
[--C-:B------:R-:W-:Y:S01]  /*4b40*/  FFMA.FTZ R116, R33, UR5, -R100.reuse ;  /* 0x0000000521747c23 */ /* 0x100fe20008010864 */
[--C-:B------:R-:W-:Y:S03]  /*4b50*/  FFMA.FTZ R202, R36, UR5, -R100.reuse ;  /* 0x0000000524ca7c23 */ /* 0x100fe60008010864 */
[----:B------:R1:W-:Y:S01]  /*4b60*/  MUFU.EX2 R220, R4 ;  /* 0x0000000400dc7308 */ /* 0x0003e20000000800 */
[C---:B------:R-:W-:Y:S01]  /*4b70*/  FMUL.FTZ R6, R193.reuse, 1.4426950216293334961 ;  /* 0x3fb8aa3bc1067820 */ /* 0x040fe20000410000 */
[----:B------:R-:W-:Y:S01]  /*4b80*/  FSETP.NEU.FTZ.AND P0, PT, R193, -INF , PT ;  /* 0xff800000c100780b */ /* 0x000fe20003f1d000 */
[--C-:B------:R-:W-:Y:S01]  /*4b90*/  FFMA.FTZ R211, R37, UR5, -R100.reuse ;  /* 0x0000000525d37c23 */ /* 0x100fe20008010864 */
[--C-:B------:R-:W-:Y:S01]  /*4ba0*/  FFMA.FTZ R110, R48, UR5, -R100.reuse ;  /* 0x00000005306e7c23 */ /* 0x100fe20008010864 */
[--C-:B------:R-:W-:Y:S01]  /*4bb0*/  FFMA.FTZ R111, R49, UR5, -R100.reuse ;  /* 0x00000005316f7c23 */ /* 0x100fe20008010864 */
[----:B------:R-:W-:Y:S01]  /*4bc0*/  FSEL R6, R6, RZ, P0 ;  /* 0x000000ff06067208 */ /* 0x000fe20000000000 */
        /* <DEDUP_REMOVED lines=22> */
[C---:B------:R-:W-:Y:S01]  /*4d30*/  FMUL.FTZ R5, R194.reuse, 1.4426950216293334961 ;  /* 0x3fb8aa3bc2057820 */ /* 0x040fe20000410000 */
[----:B------:R-:W-:Y:S04]  /*4d40*/  FSETP.NEU.FTZ.AND P0, PT, R194, -INF , PT ;  /* 0xff800000c200780b */ /* 0x000fe80003f1d000 */
[----:B------:R-:W-:Y:S01]  /*4d50*/  MUFU.EX2 R118, R118 ;  /* 0x0000007600767308 */ /* 0x000fe20000000800 */
[----:B------:R-:W-:Y:S05]  /*4d60*/  FSEL R5, R5, RZ, P0 ;  /* 0x000000ff05057208 */ /* 0x000fea0000000000 */
[--C-:B------:R-:W-:Y:S04]  /*4d70*/  FFMA.FTZ R247, R62, UR5, -R5.reuse ;  /* 0x000000053ef77c23 */ /* 0x100fe80008010805 */
        /* <DEDUP_REMOVED lines=17> */
[----:B------:R-:W-:Y:S09]  /*4e90*/  FFMA.FTZ R5, R63, UR5, -R5 ;  /* 0x000000053f057c23 */ /* 0x000ff20008010805 */
        /* <DEDUP_REMOVED lines=10> */
[----:B------:R-:W2:Y:S10]  /*4f40*/  MUFU.EX2 R126, R126 ;  /* 0x0000007e007e7308 */ /* 0x000eb40000000800 */
[----:B------:R-:W-:Y:S10]  /*4f50*/  MUFU.EX2 R115, R115 ;  /* 0x0000007300737308 */ /* 0x000ff40000000800 */
[----:B------:R-:W3:Y:S10]  /*4f60*/  MUFU.EX2 R117, R117 ;  /* 0x0000007500757308 */ /* 0x000ef40000000800 */
        /* <DEDUP_REMOVED lines=39> */
[----:B------:R-:W4:Y:S01]  /*51e0*/  MUFU.EX2 R251, R251 ;  /* 0x000000fb00fb7308 */ /* 0x000f220000000800 */
[----:B-1----:R-:W-:Y:S02]  /*51f0*/  F2FP.F16.F32.PACK_AB R4, R213, R208 ;  /* 0x000000d0d504723e */ /* 0x002fe400000000ff */
[----:B--2---:R-:W-:Y:S02]  /*5200*/  F2FP.F16.F32.PACK_AB R9, R126, R218 ;  /* 0x000000da7e09723e */ /* 0x004fe400000000ff */
        /* <DEDUP_REMOVED lines=19> */
[----:B------:R2:W-:Y:S04]  /*5340*/  STS [R181+0x10000], R4 ;  /* 0x01000004b5007388 */ /* 0x0005e80000000800 */
[----:B------:R-:W-:Y:S04]  /*5350*/  STS [R181+0x10400], R9 ;  /* 0x01040009b5007388 */ /* 0x000fe80000000800 */
[----:B------:R3:W-:Y:S01]  /*5360*/  STS [R188+0x10000], R7 ;  /* 0x01000007bc007388 */ /* 0x0007e20000000800 */
[----:B-1----:R-:W-:Y:S02]  /*5370*/  F2FP.F16.F32.PACK_AB R8, R232, R227 ;  /* 0x000000e3e808723e */ /* 0x002fe400000000ff */
[----:B--2---:R-:W-:Y:S05]  /*5380*/  F2FP.F16.F32.PACK_AB R4, R120, R118 ;  /* 0x000000767804723e */ /* 0x004fea00000000ff */
[----:B------:R1:W-:Y:S01]  /*5390*/  STS [R188+0x10400], R4 ;  /* 0x01040004bc007388 */ /* 0x0003e20000000800 */
[----:B---3--:R-:W-:Y:S03]  /*53a0*/  F2FP.F16.F32.PACK_AB R7, R242, R237 ;  /* 0x000000edf207723e */ /* 0x008fe600000000ff */
        /* <DEDUP_REMOVED lines=25> */
[----:B------:R4:W-:Y:S01]  /*5540*/  STS [R183+0x10000], R5 ;  /* 0x01000005b7007388 */ /* 0x0009e20000000800 */
[----:B-1----:R-:W-:Y:S02]  /*5550*/  F2FP.F16.F32.PACK_AB R4, R220, R215 ;  /* 0x000000d7dc04723e */ /* 0x002fe400000000ff */
[----:B--2---:R-:W-:Y:S03]  /*5560*/  F2FP.F16.F32.PACK_AB R8, R245, R223 ;  /* 0x000000dff508723e */ /* 0x004fe600000000ff */
[----:B------:R1:W-:Y:S01]  /*5570*/  STS [R183+0x10400], R4 ;  /* 0x01040004b7007388 */ /* 0x0003e20000000800 */
[----:B---3--:R-:W-:Y:S03]  /*5580*/  F2FP.F16.F32.PACK_AB R7, R248, R249 ;  /* 0x000000f9f807723e */ /* 0x008fe600000000ff */
[----:B------:R-:W-:Y:S01]  /*5590*/  STS [R184+0x12000], R8 ;  /* 0x01200008b8007388 */ /* 0x000fe20000000800 */
[----:B----4-:R-:W-:Y:S03]  /*55a0*/  F2FP.F16.F32.PACK_AB R6, R250, R251 ;  /* 0x000000fbfa06723e */ /* 0x010fe600000000ff */
[----:B------:R-:W-:Y:S01]  /*55b0*/  STS [R184+0x12400], R7 ;  /* 0x01240007b8007388 */ /* 0x000fe20000000800 */
[----:B------:R-:W-:Y:S03]  /*55c0*/  SHF.L.U32 R5, R171, 0x1, RZ ;  /* 0x00000001ab057819 */ /* 0x000fe600000006ff */
[----:B------:R-:W-:Y:S01]  /*55d0*/  STS [R183+0x12000], R6 ;  /* 0x01200006b7007388 */ /* 0x000fe20000000800 */
[----:B-1----:R-:W-:Y:S05]  /*55e0*/  F2FP.F16.F32.PACK_AB R4, R246, R247 ;  /* 0x000000f7f604723e */ /* 0x002fea00000000ff */
[----:B------:R1:W-:Y:S04]  /*55f0*/  STS [R183+0x12400], R4 ;  /* 0x01240004b7007388 */ /* 0x0003e80000000800 */
[----:B------:R-:W2:Y:S08]  /*5600*/  LDSM.16.M88.4 R64, [R5+UR4+0x4000] ;  /* 0x004000040540783b */ /* 0x000eb00008000200 */
[----:B------:R2:W3:Y:S01]  /*5610*/  LDSM.16.M88.4 R60, [R5+UR4+0x5000] ;  /* 0x00500004053c783b */ /* 0x0004e20008000200 */
[----:B-1----:R-:W-:Y:S04]  /*5620*/  MOV R4, UR4 ;  /* 0x0000000400047c02 */ /* 0x002fe80008000f00 */
[----:B------:R-:W-:Y:S04]  /*5630*/  IADD3 R4, R5, 0x4000, R4 ;  /* 0x0000400005047810 */ /* 0x000fe80007ffe004 */
[----:B------:R-:W-:Y:S05]  /*5640*/  IADD3 R104, R4, R169, RZ ;  /* 0x000000a904687210 */ /* 0x000fea0007ffe0ff */
[----:B------:R-:W1:Y:S01]  /*5650*/  LDSM.16.M88.4 R100, [R104] ;  /* 0x000000006864783b */ /* 0x000e620000000200 */
[-C--:B--2---:R-:W-:Y:S07]  /*5660*/  HMMA.16816.F32 R4, R64, R128.reuse, RZ ;  /* 0x000000804004723c */ /* 0x084fee00000018ff */
[----:B------:R-:W2:Y:S01]  /*5670*/  LDSM.16.M88.4 R104, [R104+0x1000] ;  /* 0x001000006868783b */ /* 0x000ea20000000200 */
[C---:B---3--:R-:W-:Y:S06]  /*5680*/  HMMA.16816.F32 R8, R60.reuse, R128, RZ ;  /* 0x000000803c08723c */ /* 0x048fec00000018ff */
        /* <DEDUP_REMOVED lines=14> */
[-C--:B-1----:R-:W-:Y:S06]  /*5770*/  HMMA.16816.F32 R4, R100, R144.reuse, R4 ;  /* 0x000000906404723c */ /* 0x082fec0000001804 */
[C---:B--2---:R-:W-:Y:S06]  /*5780*/  HMMA.16816.F32 R8, R104.reuse, R144, R8 ;  /* 0x000000906808723c */ /* 0x044fec0000001808 */
[-C--:B------:R-:W-:Y:S06]  /*5790*/  HMMA.16816.F32 R12, R104, R146.reuse, R12 ;  /* 0x00000092680c723c */ /* 0x080fec000000180c */
[C---:B------:R-:W-:Y:S06]  /*57a0*/  HMMA.16816.F32 R16, R100.reuse, R146, R16 ;  /* 0x000000926410723c */ /* 0x040fec0000001810 */
[----:B-----5:R-:W-:Y:S01]  /*57b0*/  FADD.FTZ R252, -R207, R5 ;  /* 0x00000005cffc7221 */ /* 0x020fe20000010100 */
[-C--:B------:R-:W-:Y:S04]  /*57c0*/  HMMA.16816.F32 R20, R100, R148.reuse, R20 ;  /* 0x000000946414723c */ /* 0x080fe80000001814 */
[----:B------:R-:W-:Y:S01]  /*57d0*/  FADD.FTZ R5, -R206, R6 ;  /* 0x00000006ce057221 */ /* 0x000fe20000010100 */
        /* <DEDUP_REMOVED lines=8> */
[----:B------:R-:W-:Y:S01]  /*5860*/  FADD.FTZ R15, -R204, R15 ;  /* 0x0000000fcc0f7221 */ /* 0x000fe20000010100 */
[C---:B------:R-:W-:Y:S05]  /*5870*/  HMMA.16816.F32 R40, R104.reuse, R152, R40 ;  /* 0x000000986828723c */ /* 0x040fea0000001828 */
[----:B------:R-:W-:Y:S01]  /*5880*/  FADD.FTZ R17, -R207, R17 ;  /* 0x00000011cf117221 */ /* 0x000fe20000010100 */
[-C--:B------:R-:W-:Y:S05]  /*5890*/  HMMA.16816.F32 R44, R104, R154.reuse, R44 ;  /* 0x0000009a682c723c */ /* 0x080fea000000182c */
[----:B------:R-:W-:Y:S01]  /*58a0*/  FADD.FTZ R6, -R205, R8 ;  /* 0x00000008cd067221 */ /* 0x000fe20000010100 */
[C---:B------:R-:W-:Y:S05]  /*58b0*/  HMMA.16816.F32 R48, R100.reuse, R154, R48 ;  /* 0x0000009a6430723c */ /* 0x040fea0000001830 */
[----:B------:R-:W-:Y:S01]  /*58c0*/  FMUL.FTZ R234, R234, R9 ;  /* 0x00000009eaea7220 */ /* 0x000fe20000410000 */
[-C--:B------:R-:W-:Y:S05]  /*58d0*/  HMMA.16816.F32 R52, R100, R156.reuse, R52 ;  /* 0x0000009c6434723c */ /* 0x080fea0000001834 */
[----:B------:R-:W-:Y:S01]  /*58e0*/  FMUL.FTZ R239, R239, R10 ;  /* 0x0000000aefef7220 */ /* 0x000fe20000410000 */
[C---:B------:R-:W-:Y:S05]  /*58f0*/  HMMA.16816.F32 R56, R104.reuse, R156, R56 ;  /* 0x0000009c6838723c */ /* 0x040fea0000001838 */
[----:B------:R-:W-:Y:S01]  /*5900*/  FMUL.FTZ R244, R244, R11 ;  /* 0x0000000bf4f47220 */ /* 0x000fe20000410000 */
[-C--:B------:R-:W-:Y:S05]  /*5910*/  HMMA.16816.F32 R60, R104, R158.reuse, R60 ;  /* 0x0000009e683c723c */ /* 0x080fea000000183c */
[----:B------:R-:W-:Y:S01]  /*5920*/  FADD.FTZ R7, -R206, R7 ;  /* 0x00000007ce077221 */ /* 0x000fe20000010100 */
[----:B------:R-:W-:Y:S05]  /*5930*/  HMMA.16816.F32 R64, R100, R158, R64 ;  /* 0x0000009e6440723c */ /* 0x000fea0000001840 */
[----:B------:R-:W-:Y:S01]  /*5940*/  FADD.FTZ R8, -R205, R12 ;  /* 0x0000000ccd087221 */ /* 0x000fe20000010100 */
[----:B------:R-:W-:Y:S01]  /*5950*/  FADD.FTZ R9, -R204, R14 ;  /* 0x0000000ecc097221 */ /* 0x000fe20000010100 */
[----:B------:R-:W-:Y:S01]  /*5960*/  FMUL.FTZ R233, R233, R13 ;  /* 0x0000000de9e97220 */ /* 0x000fe20000410000 */
[----:B------:R-:W-:Y:S03]  /*5970*/  FMUL.FTZ R243, R243, R15 ;  /* 0x0000000ff3f37220 */ /* 0x000fe60000410000 */
[----:B------:R-:W-:Y:S01]  /*5980*/  FADD.FTZ R10, -R207, R16 ;  /* 0x00000010cf0a7221 */ /* 0x000fe20000010100 */
[C---:B------:R-:W-:Y:S01]  /*5990*/  FADD.FTZ R11, -R206.reuse, R18 ;  /* 0x00000012ce0b7221 */ /* 0x040fe20000010100 */
[----:B------:R-:W-:Y:S01]  /*59a0*/  FMUL.FTZ R117, R117, R17 ;  /* 0x0000001175757220 */ /* 0x000fe20000410000 */
        /* <DEDUP_REMOVED lines=148> */
[C---:B-1----:R-:W-:Y:S05]  /*62f0*/  IMAD.U32 R21, R20.reuse, -0x80, RZ ;  /* 0xffffff8014157824 */ /* 0x042fea00078e00ff */
        /* <DEDUP_REMOVED lines=10> */
.L_x_198:
        /* <DEDUP_REMOVED lines=29> */
[----:B------:R-:W-:Y:S04]  /*6570*/  STS [R184+0xa000], R56 ;  /* 0x00a00038b8007388 */ /* 0x000fe80000000800 */
[----:B------:R-:W-:Y:S04]  /*6580*/  STS [R184+0xa400], R58 ;  /* 0x00a4003ab8007388 */ /* 0x000fe80000000800 */
[----:B------:R-:W-:Y:S01]  /*6590*/  STS [R183+0xa000], R60 ;  /* 0x00a0003cb7007388 */ /* 0x000fe20000000800 */
[----:B--2---:R-:W-:Y:S03]  /*65a0*/  LEA R52, R170, UR4, 0x1 ;  /* 0x00000004aa347c11 */ /* 0x004fe6000f8e08ff */
[----:B------:R-:W-:Y:S01]  /*65b0*/  STS [R183+0xa400], R62 ;  /* 0x00a4003eb7007388 */ /* 0x000fe20000000800 */
[----:B------:R-:W-:Y:S06]  /*65c0*/  BAR.SYNC.DEFER_BLOCKING 0x0 ;  /* 0x0000000000007b1d */ /* 0x000fec0000010000 */
[----:B------:R-:W-:Y:S04]  /*65d0*/  LDSM.16.MT88.4 R4, [R168+0x10000] ;  /* 0x01000000a804783b */ /* 0x000fe80000004200 */
[----:B------:R-:W2:Y:S04]  /*65e0*/  LDSM.16.MT88.4 R8, [R52+0x4000] ;  /* 0x004000003408783b */ /* 0x000ea80000004200 */
[----:B------:R-:W3:Y:S04]  /*65f0*/  LDSM.16.MT88.4 R12, [R168+0x14000] ;  /* 0x01400000a80c783b */ /* 0x000ee80000004200 */
[----:B------:R-:W-:Y:S04]  /*6600*/  LDSM.16.MT88.4 R16, [R168+0x10800] ;  /* 0x01080000a810783b */ /* 0x000fe80000004200 */
[----:B-1----:R-:W1:Y:S04]  /*6610*/  LDSM.16.MT88.4 R20, [R52+0x4400] ;  /* 0x004400003414783b */ /* 0x002e680000004200 */
[----:B------:R-:W4:Y:S01]  /*6620*/  LDSM.16.MT88.4 R24, [R168+0x14800] ;  /* 0x01480000a818783b */ /* 0x000f220000004200 */
[-C--:B--2---:R-:W-:Y:S06]  /*6630*/  HMMA.16816.F32 R68, R4, R8.reuse, R68 ;  /* 0x000000080444723c */ /* 0x084fec0000001844 */
[C---:B---3--:R-:W-:Y:S06]  /*6640*/  HMMA.16816.F32 R72, R12.reuse, R8, R72 ;  /* 0x000000080c48723c */ /* 0x048fec0000001848 */
[-C--:B------:R-:W-:Y:S01]  /*6650*/  HMMA.16816.F32 R76, R12, R10.reuse, R76 ;  /* 0x0000000a0c4c723c */ /* 0x080fe2000000184c */
[----:B------:R-:W-:Y:S05]  /*6660*/  LDSM.16.MT88.4 R12, [R168+0x15000] ;  /* 0x01500000a80c783b */ /* 0x000fea0000004200 */
[----:B------:R-:W-:Y:S01]  /*6670*/  HMMA.16816.F32 R80, R4, R10, R80 ;  /* 0x0000000a0450723c */ /* 0x000fe20000001850 */
[----:B------:R-:W-:Y:S04]  /*6680*/  LDSM.16.MT88.4 R4, [R168+0x11000] ;  /* 0x01100000a804783b */ /* 0x000fe80000004200 */
[----:B------:R-:W2:Y:S01]  /*6690*/  LDSM.16.MT88.4 R8, [R52+0x4800] ;  /* 0x004800003408783b */ /* 0x000ea20000004200 */
[-C--:B-1----:R-:W-:Y:S06]  /*66a0*/  HMMA.16816.F32 R68, R16, R20.reuse, R68 ;  /* 0x000000141044723c */ /* 0x082fec0000001844 */
[C---:B----4-:R-:W-:Y:S06]  /*66b0*/  HMMA.16816.F32 R72, R24.reuse, R20, R72 ;  /* 0x000000141848723c */ /* 0x050fec0000001848 */
        /* <DEDUP_REMOVED lines=33> */
[----:B------:R-:W-:Y:S01]  /*68d0*/  BAR.SYNC.DEFER_BLOCKING 0x0 ;  /* 0x0000000000007b1d */ /* 0x000fe20000010000 */
[-C--:B--2---:R-:W-:Y:S06]  /*68e0*/  HMMA.16816.F32 R68, R4, R8.reuse, R68 ;  /* 0x000000080444723c */ /* 0x084fec0000001844 */
[C---:B------:R-:W-:Y:S06]  /*68f0*/  HMMA.16816.F32 R72, R12.reuse, R8, R72 ;  /* 0x000000080c48723c */ /* 0x040fec0000001848 */
[-C--:B------:R-:W-:Y:S06]  /*6900*/  HMMA.16816.F32 R76, R12, R10.reuse, R76 ;  /* 0x0000000a0c4c723c */ /* 0x080fec000000184c */
[----:B------:R-:W-:Y:S06]  /*6910*/  HMMA.16816.F32 R80, R4, R10, R80 ;  /* 0x0000000a0450723c */ /* 0x000fec0000001850 */
[-C--:B-1----:R-:W-:Y:S06]  /*6920*/  HMMA.16816.F32 R68, R16, R20.reuse, R68 ;  /* 0x000000141044723c */ /* 0x082fec0000001844 */
        /* <DEDUP_REMOVED lines=8> */
[C---:B-1----:R-:W-:Y:S05]  /*69b0*/  IMAD.U32 R6, R5.reuse, -0x80, RZ ;  /* 0xffffff8005067824 */ /* 0x042fea00078e00ff */
[C---:B------:R-:W-:Y:S04]  /*69c0*/  LEA R198, P0, R6.reuse, R198, 0x1 ;  /* 0x000000c606c67211 */ /* 0x040fe800078008ff */
[----:B------:R-:W-:Y:S02]  /*69d0*/  LEA.HI.X.SX32 R199, R6, R199, 0x1, P0 ;  /* 0x000000c706c77211 */ /* 0x000fe400000f0eff */
[C---:B------:R-:W-:Y:S03]  /*69e0*/  LEA R6, P0, R5.reuse, R198, 0x7 ;  /* 0x000000c605067211 */ /* 0x040fe600078038ff */
[----:B------:R-:W-:Y:S01]  /*69f0*/  @!PT LDS RZ, [RZ] ;  /* 0x00000000fffff984 */ /* 0x000fe20000000800 */
[----:B------:R-:W-:Y:S01]  /*6a00*/  @!PT LDS RZ, [RZ] ;  /* 0x00000000fffff984 */ /* 0x000fe20000000800 */
[----:B------:R-:W-:Y:S01]  /*6a10*/  @!PT LDS RZ, [RZ] ;  /* 0x00000000fffff984 */ /* 0x000fe20000000800 */
[----:B------:R1:W-:Y:S01]  /*6a20*/  LDGSTS.E.BYPASS.LTC128B.128 [R53+0x4000], desc[UR12][R198.64] ;  /* 0x04000000c6357fae */ /* 0x0003e2000b901d4c */
[----:B--2---:R-:W-:Y:S05]  /*6a30*/  LEA.HI.X R7, R5, R199, R4, 0x7, P0 ;  /* 0x000000c705077211 */ /* 0x004fea00000f3c04 */
[----:B------:R1:W-:Y:S04]  /*6a40*/  LDGSTS.E.BYPASS.LTC128B.128 [R53+0x5000], desc[UR12][R6.64] ;  /* 0x0500000006357fae */ /* 0x0003e8000b901d4c */
[----:B------:R-:W0:Y:S02]  /*6a50*/  LDGDEPBAR ;  /* 0x00000000000079af */ /* 0x000e240000000000 */
.L_x_199:
[----:B------:R-:W-:Y:S01]  /*6a60*/  LDSM.16.M88.4 R16, [R167] ;  /* 0x00000000a710783b */ /* 0x000fe20000000200 */
[----:B------:R-:W-:Y:S01]  /*6a70*/  IMAD.U32 R202, RZ, RZ, UR22 ;  /* 0x00000016ffca7e24 */ /* 0x000fe2000f8e00ff */
[----:B------:R-:W-:Y:S01]  /*6a80*/  ULOP3.LUT UR8, UR7, 0x1, URZ, 0xc0, !UPT ;  /* 0x0000000107087892 */ /* 0x000fe2000f8ec03f */
[----:B------:R-:W-:Y:S01]  /*6a90*/  IMAD.U32 R203, RZ, RZ, UR22 ;  /* 0x00000016ffcb7e24 */ /* 0x000fe2000f8e00ff */
[----:B------:R-:W1:Y:S01]  /*6aa0*/  LDSM.16.MT88.4 R20, [R52+0x6000] ;  /* 0x006000003414783b */ /* 0x000e620000004200 */
[----:B------:R-:W-:Y:S01]  /*6ab0*/  UISETP.GT.AND UP2, UPT, UR7, UR21, UPT ;  /* 0x000000150700728c */ /* 0x000fe2000bf44270 */
[----:B------:R-:W-:Y:S01]  /*6ac0*/  LEA R202, P0, R202, R108, 0x2 ;  /* 0x0000006ccaca7211 */ /* 0x000fe200078010ff */
[----:B------:R-:W-:Y:S01]  /*6ad0*/  UISETP.NE.U32.AND UP0, UPT, UR8, 0x1, UPT ;  /* 0x000000010800788c */ /* 0x000fe2000bf05070 */
[----:B------:R-:W2:Y:S01]  /*6ae0*/  LDSM.16.M88.4 R12, [R167+0x2000] ;  /* 0x00200000a70c783b */ /* 0x000ea20000000200 */
[----:B------:R-:W-:Y:S01]  /*6af0*/  UIADD3 UR7, UR7, -0x1, URZ ;  /* 0xffffffff07077890 */ /* 0x000fe2000fffe03f */
[----:B------:R-:W-:Y:S02]  /*6b00*/  LEA.HI.X.SX32 R203, R203, R109, 0x2, P0 ;  /* 0x0000006dcbcb7211 */ /* 0x000fe400000f16ff */
        /* <DEDUP_REMOVED lines=44> */
[----:B------:R-:W-:Y:S03]  /*6dd0*/  IMAD.U32 R41, RZ, RZ, UR33 ;  /* 0x00000021ff297e24 */ /* 0x000fe6000f8e00ff */
[----:B------:R-:W-:Y:S01]  /*6de0*/  IMAD.U32 R40, RZ, RZ, UR33 ;  /* 0x00000021ff287e24 */ /* 0x000fe2000f8e00ff */
[----:B------:R-:W-:Y:S05]  /*6df0*/  HMMA.16816.F32 R16, R36, R42, R16 ;  /* 0x0000002a2410723c */ /* 0x000fea0000001810 */
[-C--:B------:R-:W-:Y:S01]  /*6e00*/  LEA R60, P3, R41, R202.reuse, 0x2 ;  /* 0x000000ca293c7211 */ /* 0x080fe200078610ff */
[-C--:B--2---:R-:W-:Y:S01]  /*6e10*/  HMMA.16816.F32 R4, R20, R48.reuse, R4 ;  /* 0x000000301404723c */ /* 0x084fe20000001804 */
[----:B------:R-:W-:Y:S04]  /*6e20*/  IMAD.U32 R43, RZ, RZ, UR34 ;  /* 0x00000022ff2b7e24 */ /* 0x000fe8000f8e00ff */
[-C--:B------:R-:W-:Y:S01]  /*6e30*/  LEA.HI.X.SX32 R61, R40, R203.reuse, 0x2, P3 ;  /* 0x000000cb283d7211 */ /* 0x080fe200018f16ff */
[C---:B---3--:R-:W-:Y:S01]  /*6e40*/  HMMA.16816.F32 R8, R44.reuse, R48, R8 ;  /* 0x000000302c08723c */ /* 0x048fe20000001808 */
[----:B------:R-:W-:Y:S04]  /*6e50*/  IMAD.U32 R42, RZ, RZ, UR34 ;  /* 0x00000022ff2a7e24 */ /* 0x000fe8000f8e00ff */
[-C--:B------:R-:W-:Y:S01]  /*6e60*/  LEA R58, P4, R43, R202.reuse, 0x2 ;  /* 0x000000ca2b3a7211 */ /* 0x080fe200078810ff */
[-C--:B------:R-:W-:Y:S01]  /*6e70*/  HMMA.16816.F32 R12, R44, R50.reuse, R12 ;  /* 0x000000322c0c723c */ /* 0x080fe2000000180c */
[----:B------:R-:W-:Y:S04]  /*6e80*/  IMAD.U32 R49, RZ, RZ, UR37 ;  /* 0x00000025ff317e24 */ /* 0x000fe8000f8e00ff */
[-C--:B------:R-:W-:Y:S01]  /*6e90*/  LEA.HI.X.SX32 R59, R42, R203.reuse, 0x2, P4 ;  /* 0x000000cb2a3b7211 */ /* 0x080fe200020f16ff */
[----:B------:R-:W-:Y:S01]  /*6ea0*/  HMMA.16816.F32 R16, R20, R50, R16 ;  /* 0x000000321410723c */ /* 0x000fe20000001810 */
[----:B------:R-:W-:Y:S04]  /*6eb0*/  IMAD.U32 R48, RZ, RZ, UR37 ;  /* 0x00000025ff307e24 */ /* 0x000fe8000f8e00ff */
[----:B------:R-:W-:Y:S01]  /*6ec0*/  IMAD.U32 R45, RZ, RZ, UR35 ;  /* 0x00000023ff2d7e24 */ /* 0x000fe2000f8e00ff */
[-C--:B----4-:R-:W-:Y:S01]  /*6ed0*/  HMMA.16816.F32 R4, R24, R28.reuse, R4 ;  /* 0x0000001c1804723c */ /* 0x090fe20000001804 */
[----:B------:R-:W-:Y:S04]  /*6ee0*/  IMAD.U32 R23, RZ, RZ, UR24 ;  /* 0x00000018ff177e24 */ /* 0x000fe8000f8e00ff */
[----:B------:R-:W-:Y:S01]  /*6ef0*/  @P1 IADD3 R20, P2, R190, UR17, RZ ;  /* 0x00000011be141c10 */ /* 0x000fe2000ff5e0ff */
[C---:B-1----:R-:W-:Y:S01]  /*6f00*/  HMMA.16816.F32 R8, R32.reuse, R28, R8 ;  /* 0x0000001c2008723c */ /* 0x042fe20000001808 */
[----:B------:R-:W-:Y:S01]  /*6f10*/  IMAD.U32 R47, RZ, RZ, UR36 ;  /* 0x00000024ff2f7e24 */ /* 0x000fe2000f8e00ff */
[----:B------:R-:W-:Y:S03]  /*6f20*/  @UP3 UIADD3 UR17, UP1, UR17, -0x200, URZ ;  /* 0xfffffe0011113890 */ /* 0x000fe6000ff3e03f */
[----:B------:R-:W-:Y:S01]  /*6f30*/  @P1 IADD3.X R21, R189, UR16, RZ, P2, !PT ;  /* 0x00000010bd151c10 */ /* 0x000fe200097fe4ff */
[-C--:B------:R-:W-:Y:S01]  /*6f40*/  HMMA.16816.F32 R12, R32, R30.reuse, R12 ;  /* 0x0000001e200c723c */ /* 0x080fe2000000180c */
[----:B------:R-:W-:Y:S01]  /*6f50*/  IMAD.U32 R46, RZ, RZ, UR36 ;  /* 0x00000024ff2e7e24 */ /* 0x000fe2000f8e00ff */
[----:B------:R-:W-:Y:S02]  /*6f60*/  @UP3 UIADD3.X UR16, UR16, -0x1, URZ, UP1, !UPT ;  /* 0xffffffff10103890 */ /* 0x000fe40008ffe43f */
[----:B------:R-:W5:Y:S01]  /*6f70*/  @P1 LDG.E R195, desc[UR12][R20.64] ;  /* 0x0000000c14c31981 */ /* 0x000f62000c1e1900 */
[-C--:B------:R-:W-:Y:S01]  /*6f80*/  LEA R50, P0, R49, R202.reuse, 0x2 ;  /* 0x000000ca31327211 */ /* 0x080fe200078010ff */
[----:B------:R-:W-:Y:S01]  /*6f90*/  HMMA.16816.F32 R16, R24, R30, R16 ;  /* 0x0000001e1810723c */ /* 0x000fe20000001810 */
[----:B------:R-:W-:Y:S01]  /*6fa0*/  IMAD.U32 R44, RZ, RZ, UR35 ;  /* 0x00000023ff2c7e24 */ /* 0x000fe2000f8e00ff */
[----:B------:R-:W5:Y:S03]  /*6fb0*/  @P1 LDG.E R196, desc[UR12][R20.64+0x20] ;  /* 0x0000200c14c41981 */ /* 0x000f66000c1e1900 */
[-C--:B------:R-:W-:Y:S01]  /*6fc0*/  LEA.HI.X.SX32 R51, R48, R203.reuse, 0x2, P0 ;  /* 0x000000cb30337211 */ /* 0x080fe200000f16ff */
[----:B------:R-:W5:Y:S01]  /*6fd0*/  @P1 LDG.E R193, desc[UR12][R20.64+0x100] ;  /* 0x0001000c14c11981 */ /* 0x000f62000c1e1900 */
[-C--:B------:R-:W-:Y:S01]  /*6fe0*/  LEA R54, P6, R47, R202.reuse, 0x2 ;  /* 0x000000ca2f367211 */ /* 0x080fe200078c10ff */
[----:B------:R-:W-:Y:S02]  /*6ff0*/  IMAD.U32 R39, RZ, RZ, UR32 ;  /* 0x00000020ff277e24 */ /* 0x000fe4000f8e00ff */
[----:B------:R1:W5:Y:S01]  /*7000*/  @P1 LDG.E R194, desc[UR12][R20.64+0x120] ;  /* 0x0001200c14c21981 */ /* 0x000362000c1e1900 */
[-C--:B------:R-:W-:Y:S01]  /*7010*/  LEA R56, P5, R45, R202.reuse, 0x2 ;  /* 0x000000ca2d387211 */ /* 0x080fe200078a10ff */
[----:B------:R-:W-:Y:S01]  /*7020*/  IMAD.U32 R37, RZ, RZ, UR31 ;  /* 0x0000001fff257e24 */ /* 0x000fe2000f8e00ff */
[-C--:B------:R-:W-:Y:S01]  /*7030*/  LEA.HI.X.SX32 R55, R46, R203.reuse, 0x2, P6 ;  /* 0x000000cb2e377211 */ /* 0x080fe200030f16ff */
[----:B------:R-:W-:Y:S01]  /*7040*/  REDG.E.ADD.F32.FTZ.RN.STRONG.GPU desc[UR12][R202.64], R4 ;  /* 0x00000004ca0079a6 */ /* 0x000fe2000c10f38c */
[-C--:B------:R-:W-:Y:S01]  /*7050*/  LEA.HI.X.SX32 R57, R44, R203.reuse, 0x2, P5 ;  /* 0x000000cb2c397211 */ /* 0x080fe200028f16ff */
[----:B------:R-:W-:Y:S01]  /*7060*/  IMAD.U32 R38, RZ, RZ, UR32 ;  /* 0x00000020ff267e24 */ /* 0x000fe2000f8e00ff */
[-C--:B------:R-:W-:Y:S01]  /*7070*/  LEA R62, P2, R39, R202.reuse, 0x2 ;  /* 0x000000ca273e7211 */ /* 0x080fe200078410ff */
[----:B------:R-:W-:Y:S01]  /*7080*/  REDG.E.ADD.F32.FTZ.RN.STRONG.GPU desc[UR12][R50.64], R5 ;  /* 0x00000005320079a6 */ /* 0x000fe2000c10f38c */
[----:B------:R-:W-:Y:S01]  /*7090*/  IMAD.U32 R35, RZ, RZ, UR30 ;  /* 0x0000001eff237e24 */ /* 0x000fe2000f8e00ff */
[-C--:B------:R-:W-:Y:S01]  /*70a0*/  LEA R64, P1, R37, R202.reuse, 0x2 ;  /* 0x000000ca25407211 */ /* 0x080fe200078210ff */
[----:B------:R-:W-:Y:S01]  /*70b0*/  IMAD.U32 R36, RZ, RZ, UR31 ;  /* 0x0000001fff247e24 */ /* 0x000fe2000f8e00ff */
[----:B------:R-:W-:Y:S01]  /*70c0*/  REDG.E.ADD.F32.FTZ.RN.STRONG.GPU desc[UR12][R54.64], R6 ;  /* 0x00000006360079a6 */ /* 0x000fe2000c10f38c */
[-C--:B------:R-:W-:Y:S01]  /*70d0*/  LEA.HI.X.SX32 R63, R38, R203.reuse, 0x2, P2 ;  /* 0x000000cb263f7211 */ /* 0x080fe200010f16ff */
[----:B------:R-:W-:Y:S01]  /*70e0*/  IMAD.U32 R34, RZ, RZ, UR30 ;  /* 0x0000001eff227e24 */ /* 0x000fe2000f8e00ff */
[-C--:B------:R-:W-:Y:S01]  /*70f0*/  LEA R48, P0, R35, R202.reuse, 0x2 ;  /* 0x000000ca23307211 */ /* 0x080fe200078010ff */
[----:B------:R-:W-:Y:S01]  /*7100*/  REDG.E.ADD.F32.FTZ.RN.STRONG.GPU desc[UR12][R56.64], R7 ;  /* 0x00000007380079a6 */ /* 0x000fe2000c10f38c */
[----:B------:R-:W-:Y:S01]  /*7110*/  IMAD.U32 R33, RZ, RZ, UR29 ;  /* 0x0000001dff217e24 */ /* 0x000fe2000f8e00ff */
[-C--:B------:R-:W-:Y:S01]  /*7120*/  LEA.HI.X.SX32 R65, R36, R203.reuse, 0x2, P1 ;  /* 0x000000cb24417211 */ /* 0x080fe200008f16ff */
[----:B------:R-:W-:Y:S01]  /*7130*/  IMAD.U32 R31, RZ, RZ, UR28 ;  /* 0x0000001cff1f7e24 */ /* 0x000fe2000f8e00ff */
[----:B------:R-:W-:Y:S01]  /*7140*/  REDG.E.ADD.F32.FTZ.RN.STRONG.GPU desc[UR12][R58.64], R8 ;  /* 0x000000083a0079a6 */ /* 0x000fe2000c10f38c */
[----:B------:R-:W-:Y:S01]  /*7150*/  IMAD.U32 R32, RZ, RZ, UR29 ;  /* 0x0000001dff207e24 */ /* 0x000fe2000f8e00ff */
[-C--:B------:R-:W-:Y:S01]  /*7160*/  LEA.HI.X.SX32 R49, R34, R203.reuse, 0x2, P0 ;  /* 0x000000cb22317211 */ /* 0x080fe200000f16ff */
[----:B------:R-:W-:Y:S01]  /*7170*/  IMAD.U32 R29, RZ, RZ, UR27 ;  /* 0x0000001bff1d7e24 */ /* 0x000fe2000f8e00ff */
[----:B------:R-:W-:Y:S01]  /*7180*/  REDG.E.ADD.F32.FTZ.RN.STRONG.GPU desc[UR12][R60.64], R9 ;  /* 0x000000093c0079a6 */ /* 0x000fe2000c10f38c */
[-C--:B------:R-:W-:Y:S01]  /*7190*/  LEA R46, P6, R33, R202.reuse, 0x2 ;  /* 0x000000ca212e7211 */ /* 0x080fe200078c10ff */
[----:B------:R-:W-:Y:S01]  /*71a0*/  IMAD.U32 R30, RZ, RZ, UR28 ;  /* 0x0000001cff1e7e24 */ /* 0x000fe2000f8e00ff */
[-C--:B------:R-:W-:Y:S01]  /*71b0*/  LEA R44, P5, R31, R202.reuse, 0x2 ;  /* 0x000000ca1f2c7211 */ /* 0x080fe200078a10ff */
        /* <DEDUP_REMOVED lines=10> */
[-C--:B------:R-:W-:Y:S01]  /*7260*/  LEA R40, P3, R27, R202.reuse, 0x2 ;  /* 0x000000ca1b287211 */ /* 0x080fe200078610ff */
[----:B------:R-:W-:Y:S01]  /*7270*/  IMAD.U32 R24, RZ, RZ, UR25 ;  /* 0x00000019ff187e24 */ /* 0x000fe2000f8e00ff */
[----:B------:R-:W-:Y:S01]  /*7280*/  REDG.E.ADD.F32.FTZ.RN.STRONG.GPU desc[UR12][R46.64], R17 ;  /* 0x000000112e0079a6 */ /* 0x000fe2000c10f38c */
[-C--:B------:R-:W-:Y:S01]  /*7290*/  LEA.HI.X.SX32 R43, R28, R203.reuse, 0x2, P4 ;  /* 0x000000cb1c2b7211 */ /* 0x080fe200020f16ff */
[----:B-1----:R-:W-:Y:S01]  /*72a0*/  IMAD.U32 R21, RZ, RZ, UR23 ;  /* 0x00000017ff157e24 */ /* 0x002fe2000f8e00ff */
[-C--:B------:R-:W-:Y:S01]  /*72b0*/  LEA R38, P2, R25, R202.reuse, 0x2 ;  /* 0x000000ca19267211 */ /* 0x080fe200078410ff */
[----:B------:R-:W-:Y:S01]  /*72c0*/  REDG.E.ADD.F32.FTZ.RN.STRONG.GPU desc[UR12][R44.64], R18 ;  /* 0x000000122c0079a6 */ /* 0x000fe2000c10f38c */
[-C--:B------:R-:W-:Y:S01]  /*72d0*/  LEA.HI.X.SX32 R41, R26, R203.reuse, 0x2, P3 ;  /* 0x000000cb1a297211 */ /* 0x080fe200018f16ff */
[----:B------:R-:W-:Y:S01]  /*72e0*/  IMAD.U32 R22, RZ, RZ, UR24 ;  /* 0x00000018ff167e24 */ /* 0x000fe2000f8e00ff */
[-C--:B------:R-:W-:Y:S01]  /*72f0*/  LEA R36, P1, R23, R202.reuse, 0x2 ;  /* 0x000000ca17247211 */ /* 0x080fe200078210ff */
[----:B------:R-:W-:Y:S01]  /*7300*/  REDG.E.ADD.F32.FTZ.RN.STRONG.GPU desc[UR12][R42.64], R19 ;  /* 0x000000132a0079a6 */ /* 0x000fe2000c10f38c */
[-C--:B------:R-:W-:Y:S01]  /*7310*/  LEA.HI.X.SX32 R39, R24, R203.reuse, 0x2, P2 ;  /* 0x000000cb18277211 */ /* 0x080fe200010f16ff */
[----:B------:R-:W-:Y:S01]  /*7320*/  IMAD.U32 R20, RZ, RZ, UR23 ;  /* 0x00000017ff147e24 */ /* 0x000fe2000f8e00ff */
[----:B------:R-:W-:Y:S01]  /*7330*/  LEA R34, P0, R21, R202, 0x2 ;  /* 0x000000ca15227211 */ /* 0x000fe200078010ff */
[----:B------:R-:W-:Y:S01]  /*7340*/  REDG.E.ADD.F32.FTZ.RN.STRONG.GPU desc[UR12][R40.64], R12 ;  /* 0x0000000c280079a6 */ /* 0x000fe2000c10f38c */
[-C--:B------:R-:W-:Y:S02]  /*7350*/  LEA.HI.X.SX32 R37, R22, R203.reuse, 0x2, P1 ;  /* 0x000000cb16257211 */ /* 0x080fe400008f16ff */
[----:B------:R-:W-:Y:S01]  /*7360*/  LEA.HI.X.SX32 R35, R20, R203, 0x2, P0 ;  /* 0x000000cb14237211 */ /* 0x000fe200000f16ff */
[----:B------:R-:W-:Y:S01]  /*7370*/  REDG.E.ADD.F32.FTZ.RN.STRONG.GPU desc[UR12][R38.64], R13 ;  /* 0x0000000d260079a6 */ /* 0x000fe2000c10f38c */
[----:B------:R-:W-:Y:S01]  /*7380*/  PLOP3.LUT P1, PT, PT, PT, UP0, 0x80, 0x0 ;  /* 0x000000000000781c */ /* 0x000fe20003f2f008 */
[----:B------:R-:W-:Y:S01]  /*7390*/  @UP3 UIADD3 UR19, UP0, UR19, -0x200, URZ ;  /* 0xfffffe0013133890 */ /* 0x000fe2000ff1e03f */
[----:B------:R-:W-:Y:S01]  /*73a0*/  PLOP3.LUT P0, PT, PT, PT, UP2, 0x80, 0x0 ;  /* 0x000000000000781c */ /* 0x000fe20003f0f028 */
[----:B------:R-:W-:Y:S02]  /*73b0*/  REDG.E.ADD.F32.FTZ.RN.STRONG.GPU desc[UR12][R36.64], R14 ;  /* 0x0000000e240079a6 */ /* 0x000fe4000c10f38c */
[----:B------:R-:W-:Y:S02]  /*73c0*/  @UP3 UIADD3.X UR18, UR18, -0x1, URZ, UP0, !UPT ;  /* 0xffffffff12123890 */ /* 0x000fe400087fe43f */
[----:B------:R-:W-:Y:S04]  /*73d0*/  REDG.E.ADD.F32.FTZ.RN.STRONG.GPU desc[UR12][R34.64], R15 ;  /* 0x0000000f220079a6 */ /* 0x000fe8000c10f38c */
[----:B------:R-:W-:Y:S04]  /*73e0*/  LDSM.16.MT88.4 R4, [R168+0x8000] ;  /* 0x00800000a804783b */ /* 0x000fe80000004200 */
[----:B------:R-:W1:Y:S04]  /*73f0*/  LDSM.16.MT88.4 R8, [R163] ;  /* 0x00000000a308783b */ /* 0x000e680000004200 */
        /* <DEDUP_REMOVED lines=86> */
[----:B------:R-:W1:Y:S01]  /*7960*/  S2R R4, SR_TID.X ;  /* 0x0000000000047919 */ /* 0x000e620000002100 */
[----:B------:R-:W-:Y:S01]  /*7970*/  F2FP.F16.F32.PACK_AB R86, R87, R86 ;  /* 0x000000565756723e */ /* 0x000fe200000000ff */
[----:B------:R-:W-:Y:S01]  /*7980*/  @UP0 UIADD3 UR5, UR40, UR42, URZ ;  /* 0x0000002a28050290 */ /* 0x000fe2000fffe03f */
[----:B------:R-:W-:Y:S01]  /*7990*/  F2FP.F16.F32.PACK_AB R96, R97, R96 ;  /* 0x000000606160723e */ /* 0x000fe200000000ff */
[----:B------:R2:W-:Y:S01]  /*79a0*/  STS [R187], R84 ;  /* 0x00000054bb007388 */ /* 0x0005e20000000800 */
[----:B------:R-:W-:Y:S01]  /*79b0*/  F2FP.F16.F32.PACK_AB R98, R99, R98 ;  /* 0x000000626362723e */ /* 0x000fe200000000ff */
[----:B------:R-:W-:Y:S01]  /*79c0*/  @UP0 ULDC.64 UR8, c[0x0][0x450] ;  /* 0x0001140000080ab9 */ /* 0x000fe20000000a00 */
[----:B------:R-:W-:Y:S01]  /*79d0*/  F2FP.F16.F32.PACK_AB R88, R89, R88 ;  /* 0x000000585958723e */ /* 0x000fe200000000ff */
[----:B------:R2:W-:Y:S01]  /*79e0*/  STS [R187+0x200], R86 ;  /* 0x00020056bb007388 */ /* 0x0005e20000000800 */
[----:B------:R-:W-:Y:S01]  /*79f0*/  F2FP.F16.F32.PACK_AB R90, R91, R90 ;  /* 0x0000005a5b5a723e */ /* 0x000fe200000000ff */
[----:B------:R-:W-:Y:S01]  /*7a00*/  @UP0 UIMAD.WIDE.U32 UR10, UR5, UR8, URZ ;  /* 0x00000008050a02a5 */ /* 0x000fe2000f8e003f */
[----:B------:R-:W-:Y:S01]  /*7a10*/  F2FP.F16.F32.PACK_AB R92, R93, R92 ;  /* 0x0000005c5d5c723e */ /* 0x000fe200000000ff */
[----:B------:R2:W-:Y:S01]  /*7a20*/  STS [R186], R96 ;  /* 0x00000060ba007388 */ /* 0x0005e20000000800 */
[----:B------:R-:W-:Y:S01]  /*7a30*/  F2FP.F16.F32.PACK_AB R94, R95, R94 ;  /* 0x0000005e5f5e723e */ /* 0x000fe200000000ff */
[----:B------:R-:W-:Y:S01]  /*7a40*/  @UP0 UIMAD UR5, UR5, UR9, URZ ;  /* 0x00000009050502a4 */ /* 0x000fe2000f8e023f */
[----:B------:R-:W-:Y:S01]  /*7a50*/  F2FP.F16.F32.PACK_AB R72, R73, R72 ;  /* 0x000000484948723e */ /* 0x000fe200000000ff */
[----:B------:R2:W-:Y:S01]  /*7a60*/  STS [R186+0x200], R98 ;  /* 0x00020062ba007388 */ /* 0x0005e20000000800 */
[----:B------:R-:W-:Y:S01]  /*7a70*/  F2FP.F16.F32.PACK_AB R74, R75, R74 ;  /* 0x0000004a4b4a723e */ /* 0x000fe200000000ff */
[----:B------:R-:W-:Y:S01]  /*7a80*/  @UP0 UIADD3 UR20, UR11, UR5, URZ ;  /* 0x000000050b140290 */ /* 0x000fe2000fffe03f */
[----:B------:R-:W-:Y:S01]  /*7a90*/  F2FP.F16.F32.PACK_AB R76, R77, R76 ;  /* 0x0000004c4d4c723e */ /* 0x000fe200000000ff */
[----:B------:R2:W-:Y:S01]  /*7aa0*/  STS [R187+0x1000], R88 ;  /* 0x00100058bb007388 */ /* 0x0005e20000000800 */
[----:B------:R-:W-:Y:S01]  /*7ab0*/  F2FP.F16.F32.PACK_AB R78, R79, R78 ;  /* 0x0000004e4f4e723e */ /* 0x000fe200000000ff */
[----:B------:R-:W-:Y:S01]  /*7ac0*/  @UP0 UMOV UR19, UR10 ;  /* 0x0000000a00130c82 */ /* 0x000fe20008000000 */
[----:B------:R-:W-:Y:S01]  /*7ad0*/  PLOP3.LUT P0, PT, PT, PT, UP0, 0x80, 0x0 ;  /* 0x000000000000781c */ /* 0x000fe20003f0f008 */
[----:B------:R2:W-:Y:S04]  /*7ae0*/  STS [R187+0x1200], R90 ;  /* 0x0012005abb007388 */ /* 0x0005e80000000800 */
[----:B------:R2:W-:Y:S04]  /*7af0*/  STS [R186+0x1000], R92 ;  /* 0x0010005cba007388 */ /* 0x0005e80000000800 */
[----:B------:R2:W-:Y:S01]  /*7b00*/  STS [R186+0x1200], R94 ;  /* 0x0012005eba007388 */ /* 0x0005e20000000800 */
[----:B-1----:R-:W-:-:S03]  /*7b10*/  SHF.R.S32.HI R17, RZ, 0x1f, R4 ;  /* 0x0000001fff117819 */ /* 0x002fc60000011404 */
        /* <DEDUP_REMOVED lines=22> */
.L_x_201:
[----:B------:R-:W-:Y:S01]  /*7c80*/  @UP0 UIADD3 UR5, UR40, UR42, URZ ;  /* 0x0000002a28050290 */ /* 0x000fe2000fffe03f */
[----:B------:R-:W-:Y:S01]  /*7c90*/  LEA.HI R17, R17, R4, RZ, 0x2 ;  /* 0x0000000411117211 */ /* 0x000fe200078f10ff */
[----:B------:R-:W-:Y:S02]  /*7ca0*/  @UP0 ULDC.64 UR10, c[0x0][0x458] ;  /* 0x00011600000a0ab9 */ /* 0x000fe40000000a00 */
[----:B------:R-:W-:Y:S01]  /*7cb0*/  @UP0 UIMAD.WIDE.U32 UR14, UR5, UR10, URZ ;  /* 0x0000000a050e02a5 */ /* 0x000fe2000f8e003f */
[----:B------:R-:W-:Y:S01]  /*7cc0*/  LOP3.LUT R5, R17, 0xfffffffc, RZ, 0xc0, !PT ;  /* 0xfffffffc11057812 */ /* 0x000fe200078ec0ff */
[----:B------:R-:W-:-:S04]  /*7cd0*/  @UP0 UIMAD UR5, UR5, UR11, URZ ;  /* 0x0000000b050502a4 */ /* 0x000fc8000f8e023f */
[----:B------:R-:W-:Y:S01]  /*7ce0*/  @UP0 UIADD3 UR15, UR15, UR5, URZ ;  /* 0x000000050f0f0290 */ /* 0x000fe2000fffe03f */
[----:B------:R-:W-:Y:S01]  /*7cf0*/  IMAD.IADD R4, R4, 0x1, -R5 ;  /* 0x0000000104047824 */ /* 0x000fe200078e0a05 */
        /* <DEDUP_REMOVED lines=13> */
.L_x_202:
[----:B------:R-:W-:Y:S01]  /*7dd0*/  BAR.SYNC.DEFER_BLOCKING 0x0 ;  /* 0x0000000000007b1d */ /* 0x000fe20000010000 */
[----:B------:R-:W-:Y:S01]  /*7de0*/  IMAD.SHL.U32 R20, R4, 0x8, RZ ;  /* 0x0000000804147824 */ /* 0x000fe200078e00ff */
[----:B------:R-:W-:Y:S01]  /*7df0*/  USHF.R.S32.HI UR5, URZ, 0x1f, UR18 ;  /* 0x0000001f3f057899 */ /* 0x000fe20008011412 */
[----:B------:R-:W-:Y:S01]  /*7e00*/  IMAD.U32 R4, RZ, RZ, UR8 ;  /* 0x00000008ff047e24 */ /* 0x000fe2000f8e00ff */
[----:B------:R-:W-:Y:S01]  /*7e10*/  UIMAD UR6, UR38, -0x80, UR6 ;  /* 0xffffff80260678a4 */ /* 0x000fe2000f8e0206 */
[----:B------:R-:W-:Y:S01]  /*7e20*/  SHF.R.S32.HI R17, RZ, 0x2, R17 ;  /* 0x00000002ff117819 */ /* 0x000fe20000011411 */
[----:B------:R-:W-:Y:S01]  /*7e30*/  UIMAD UR7, UR5, UR8, URZ ;  /* 0x00000008050772a4 */ /* 0x000fe2000f8e023f */
[--C-:B------:R-:W-:Y:S01]  /*7e40*/  SHF.R.S32.HI R21, RZ, 0x1f, R20.reuse ;  /* 0x0000001fff157819 */ /* 0x100fe20000011414 */
[----:B------:R-:W-:Y:S01]  /*7e50*/  USHF.R.S32.HI UR21, URZ, 0x1f, UR57 ;  /* 0x0000001f3f157899 */ /* 0x000fe20008011439 */
[----:B------:R-:W-:Y:S01]  /*7e60*/  BSSY B0, `(.L_x_203) ;  /* 0x000001e000007945 */ /* 0x000fe20003800000 */
[----:B------:R-:W-:Y:S01]  /*7e70*/  UIMAD UR7, UR18, UR9, UR7 ;  /* 0x00000009120772a4 */ /* 0x000fe2000f8e0207 */
[C---:B------:R-:W-:Y:S01]  /*7e80*/  ISETP.GE.AND P2, PT, R17.reuse, UR6, PT ;  /* 0x0000000611007c0c */ /* 0x040fe2000bf46270 */
[----:B------:R-:W-:Y:S01]  /*7e90*/  IMAD.WIDE.U32 R6, R4, UR18, R20 ;  /* 0x0000001204067c25 */ /* 0x000fe2000f8e0014 */
[----:B------:R-:W-:Y:S01]  /*7ea0*/  ULDC.64 UR16, c[0x0][0x468] ;  /* 0x00011a0000107ab9 */ /* 0x000fe20000000a00 */
[----:B------:R-:W-:-:S02]  /*7eb0*/  IADD3 R4, R17, 0x40, RZ ;  /* 0x0000004011047810 */ /* 0x000fc40007ffe0ff */
[----:B------:R-:W-:Y:S01]  /*7ec0*/  IMAD.U32 R5, RZ, RZ, UR7 ;  /* 0x00000007ff057e24 */ /* 0x000fe2000f8e00ff */
[----:B------:R-:W-:Y:S01]  /*7ed0*/  IADD3 R6, P0, R6, UR19, RZ ;  /* 0x0000001306067c10 */ /* 0x000fe2000ff1e0ff */
[----:B------:R-:W-:Y:S01]  /*7ee0*/  UIMAD UR7, UR21, UR16, URZ ;  /* 0x00000010150772a4 */ /* 0x000fe2000f8e023f */
[----:B------:R-:W-:Y:S01]  /*7ef0*/  IMAD.U32 R22, RZ, RZ, UR16 ;  /* 0x00000010ff167e24 */ /* 0x000fe2000f8e00ff */
[----:B------:R-:W-:Y:S02]  /*7f00*/  ISETP.GE.AND P1, PT, R4, UR6, PT ;  /* 0x0000000604007c0c */ /* 0x000fe4000bf26270 */
[----:B------:R-:W-:Y:S01]  /*7f10*/  IADD3.X R7, R7, UR20, R5, P0, !PT ;  /* 0x0000001407077c10 */ /* 0x000fe200087fe405 */
[----:B------:R-:W-:Y:S01]  /*7f20*/  UIMAD UR17, UR57, UR17, UR7 ;  /* 0x00000011391172a4 */ /* 0x000fe2000f8e0207 */
[----:B------:R1:W3:Y:S01]  /*7f30*/  LDS.128 R12, [R53+0x7000] ;  /* 0x00700000350c7984 */ /* 0x0002e20000000c00 */
[----:B------:R-:W-:Y:S01]  /*7f40*/  SHF.R.S32.HI R16, RZ, 0x1f, R17 ;  /* 0x0000001fff107819 */ /* 0x000fe20000011411 */
[----:B------:R-:W-:-:S02]  /*7f50*/  IMAD.WIDE.U32 R22, R22, UR57, R6 ;  /* 0x0000003916167c25 */ /* 0x000fc4000f8e0006 */
[----:B------:R1:W4:Y:S03]  /*7f60*/  LDS.128 R8, [R53+0x9000] ;  /* 0x0090000035087984 */ /* 0x0003260000000c00 */
[----:B------:R-:W-:Y:S01]  /*7f70*/  IADD3 R19, R23, UR17, RZ ;  /* 0x0000001117137c10 */ /* 0x000fe2000fffe0ff */
        /* <DEDUP_REMOVED lines=12> */
.L_x_204:
[----:B------:R-:W-:Y:S05]  /*8040*/  BSYNC B0 ;  /* 0x0000000000007941 */ /* 0x000fea0003800000 */
.L_x_203:
[----:B------:R-:W-:Y:S04]  /*8050*/  BSSY B0, `(.L_x_205) ;  /* 0x000000e000007945 */ /* 0x000fe80003800000 */
[----:B------:R-:W-:Y:S05]  /*8060*/  @P1 BRA `(.L_x_206) ;  /* 0x0000000000301947 */ /* 0x000fea0003800000 */
[----:B--2---:R-:W-:Y:S01]  /*8070*/  IADD3 R5, P0, R17, 0x40, RZ ;  /* 0x0000004011057810 */ /* 0x004fe20007f1e0ff */
        /* <DEDUP_REMOVED lines=10> */
[----:B---3--:R2:W-:Y:S02]  /*8120*/  STG.E.128 desc[UR12][R18.64], R12 ;  /* 0x0000000c12007986 */ /* 0x0085e4000c101d0c */
.L_x_206:
[----:B------:R-:W-:Y:S05]  /*8130*/  BSYNC B0 ;  /* 0x0000000000007941 */ /* 0x000fea0003800000 */
.L_x_205:
[----:B--2---:R2:W1:Y:S01]  /*8140*/  LDS.128 R4, [R53+0x8000] ;  /* 0x0080000035047984 */ /* 0x0044620000000c00 */
[----:B---3--:R-:W-:Y:S01]  /*8150*/  IMAD.U32 R12, RZ, RZ, UR10 ;  /* 0x0000000aff0c7e24 */ /* 0x008fe2000f8e00ff */
[----:B------:R-:W-:Y:S01]  /*8160*/  UIMAD UR5, UR5, UR10, URZ ;  /* 0x0000000a050572a4 */ /* 0x000fe2000f8e023f */
[----:B------:R-:W-:Y:S01]  /*8170*/  BSSY B0, `(.L_x_207) ;  /* 0x0000018000007945 */ /* 0x000fe20003800000 */
[----:B------:R-:W-:Y:S01]  /*8180*/  USHF.R.S32.HI UR8, URZ, 0x1f, UR57 ;  /* 0x0000001f3f087899 */ /* 0x000fe20008011439 */
[----:B------:R-:W-:Y:S01]  /*8190*/  IMAD.WIDE.U32 R12, R12, UR18, R20 ;  /* 0x000000120c0c7c25 */ /* 0x000fe2000f8e0014 */
[----:B------:R-:W-:Y:S01]  /*81a0*/  UIMAD UR5, UR18, UR11, UR5 ;  /* 0x0000000b120572a4 */ /* 0x000fe2000f8e0205 */
[----:B------:R-:W-:Y:S01]  /*81b0*/  ULDC.64 UR6, c[0x0][0x470] ;  /* 0x00011c0000067ab9 */ /* 0x000fe20000000a00 */
[----:B------:R-:W-:-:S04]  /*81c0*/  IADD3 R18, P0, R12, UR14, RZ ;  /* 0x0000000e0c127c10 */ /* 0x000fc8000ff1e0ff */
[----:B------:R-:W-:Y:S01]  /*81d0*/  IMAD.U32 R12, RZ, RZ, UR5 ;  /* 0x00000005ff0c7e24 */ /* 0x000fe2000f8e00ff */
[----:B------:R-:W-:Y:S01]  /*81e0*/  UIMAD UR5, UR8, UR6, URZ ;  /* 0x00000006080572a4 */ /* 0x000fe2000f8e023f */
[----:B------:R-:W-:-:S03]  /*81f0*/  MOV R14, UR6 ;  /* 0x00000006000e7c02 */ /* 0x000fc60008000f00 */
[----:B------:R-:W-:Y:S01]  /*8200*/  IADD3.X R19, R13, UR15, R12, P0, !PT ;  /* 0x0000000f0d137c10 */ /* 0x000fe200087fe40c */
[----:B------:R-:W-:Y:S02]  /*8210*/  UIMAD UR7, UR57, UR7, UR5 ;  /* 0x00000007390772a4 */ /* 0x000fe4000f8e0205 */
[----:B------:R-:W-:-:S05]  /*8220*/  IMAD.WIDE.U32 R14, R14, UR57, R18 ;  /* 0x000000390e0e7c25 */ /* 0x000fca000f8e0012 */
[----:B------:R-:W-:Y:S01]  /*8230*/  IADD3 R13, R15, UR7, RZ ;  /* 0x000000070f0d7c10 */ /* 0x000fe2000fffe0ff */
[----:B--2---:R-:W-:Y:S06]  /*8240*/  @P2 BRA `(.L_x_208) ;  /* 0x0000000000282947 */ /* 0x004fec0003800000 */
        /* <DEDUP_REMOVED lines=10> */
.L_x_208:
[----:B------:R-:W-:Y:S05]  /*82f0*/  BSYNC B0 ;  /* 0x0000000000007941 */ /* 0x000fea0003800000 */
.L_x_207:
[----:B------:R-:W-:Y:S05]  /*8300*/  @P1 BRA `(.L_x_195) ;  /* 0x0000000000301947 */ /* 0x000fea0003800000 */
[----:B------:R-:W-:Y:S01]  /*8310*/  IADD3 R17, P0, R17, 0x40, RZ ;  /* 0x0000004011117810 */ /* 0x000fe20007f1e0ff */
[----:B-12---:R-:W-:Y:S01]  /*8320*/  IMAD.MOV.U32 R6, RZ, RZ, R14 ;  /* 0x000000ffff067224 */ /* 0x006fe200078e000e */
        /* <DEDUP_REMOVED lines=10> */
.L_x_195:
[----:B------:R-:W-:Y:S05]  /*83d0*/  BSYNC B1 ;  /* 0x0000000000017941 */ /* 0x000fea0003800000 */
.L_x_181:
        /* <DEDUP_REMOVED lines=11> */
.L_x_209:
[----:B------:R-:W-:Y:S05]  /*8490*/  EXIT ;  /* 0x000000000000794d */ /* 0x000fea0003800000 */
.L_x_211:
        /* <DEDUP_REMOVED lines=14> */
.L_x_1333:


//--------------------- .text._ZN5flash44flash_bwd_dq_dk_dv_loop_seqk_parallel_kernelI23Flash_bwd_kernel_traitsILi32ELi128ELi128ELi8ELi4ELi4ELi4ELb1ELb0EN7cutlass6half_tE19Flash_kernel_traitsILi32ELi128ELi128ELi8ES3_EELb0ELb0ELb1ELb1ELb0ELb0ELb0EEEvNS_16Flash_bwd_paramsE --------------------------
	.section	.text._ZN5flash44flash_bwd_dq_dk_dv_loop_seqk_parallel_kernelI23Flash_bwd_kernel_traitsILi32ELi128ELi128ELi8ELi4ELi4ELi4ELb1ELb0EN7cutlass6half_tE19Flash_kernel_traitsILi32ELi128ELi128ELi8ES3_EELb0ELb0ELb1ELb1ELb0ELb0ELb0EEEvNS_16Flash_bwd_paramsE,"ax",@progbits
	.align	128
        .global         _ZN5flash44flash_bwd_dq_dk_dv_loop_seqk_parallel_kernelI23Flash_bwd_kernel_traitsILi32ELi128ELi128ELi8ELi4ELi4ELi4ELb1ELb0EN7cutlass6half_tE19Flash_kernel_traitsILi32ELi128ELi128ELi8ES3_EELb0ELb0ELb1ELb1ELb0ELb0ELb0EEEvNS_16Flash_bwd_paramsE
        .type           _ZN5flash44flash_bwd_dq_dk_dv_loop_seqk_parallel_kernelI23Flash_bwd_kernel_traitsILi32ELi128ELi128ELi8ELi4ELi4ELi4ELb1ELb0EN7cutlass6half_tE19Flash_kernel_traitsILi32ELi128ELi128ELi8ES3_EELb0ELb0ELb1ELb1ELb0ELb0ELb0EEEvNS_16Flash_bwd_paramsE,@function
        .size           _ZN5flash44flash_bwd_dq_dk_dv_loop_seqk_parallel_kernelI23Flash_bwd_kernel_traitsILi32ELi128ELi128ELi8ELi4ELi4ELi4ELb1ELb0EN7cutlass6half_tE19Flash_kernel_traitsILi32ELi128ELi128ELi8ES3_EELb0ELb0ELb1ELb1ELb0ELb0ELb0EEEvNS_16Flash_bwd_paramsE,(.L_x_1334 - _ZN5flash44flash_bwd_dq_dk_dv_loop_seqk_parallel_kernelI23Flash_bwd_kernel_traitsILi32ELi128ELi128ELi8ELi4ELi4ELi4ELb1ELb0EN7cutlass6half_tE19Flash_kernel_traitsILi32ELi128ELi128ELi8ES3_EELb0ELb0ELb1ELb1ELb0ELb0ELb0EEEvNS_16Flash_bwd_paramsE)
        .other          _ZN5flash44flash_bwd_dq_dk_dv_loop_seqk_parallel_kernelI23Flash_bwd_kernel_traitsILi32ELi128ELi128ELi8ELi4ELi4ELi4ELb1ELb0EN7cutlass6half_tE19Flash_kernel_traitsILi32ELi128ELi128ELi8ES3_EELb0ELb0ELb1ELb1ELb0ELb0ELb0EEEvNS_16Flash_bwd_paramsE,@"STO_CUDA_ENTRY STV_DEFAULT"
_ZN5flash44flash_bwd_dq_dk_dv_loop_seqk_parallel_kernelI23Flash_bwd_kernel_traitsILi32ELi128ELi128ELi8ELi4ELi4ELi4ELb1ELb0EN7cutlass6half_tE19Flash_kernel_traitsILi32ELi128ELi128ELi8ES3_EELb0ELb0ELb1ELb1ELb0ELb0ELb0EEEvNS_16Flash_bwd_paramsE:
.text._ZN5flash44flash_bwd_dq_dk_dv_loop_seqk_parallel_kernelI23Flash_bwd_kernel_traitsILi32ELi128ELi128ELi8ELi4ELi4ELi4ELb1ELb0EN7cutlass6half_tE19Flash_kernel_traitsILi32ELi128ELi128ELi8ES3_EELb0ELb0ELb1ELb1ELb0ELb0ELb0EEEvNS_16Flash_bwd_paramsE:
        /* <DEDUP_REMOVED lines=87> */
[----:B------:R-:W-:Y:S02]  /*0570*/  LOP3.LUT R8, R8, 0xfffffffc, RZ, 0xc0, !PT ;  /* 0xfffffffc08087812 */ /* 0x000fe400078ec0ff */
[----:B------:R-:W-:Y:S01]  /*0580*/  SHF.R.S32.HI R2, RZ, 0x1, R12 ;  /* 0x00000001ff027819 */ /* 0x000fe2000001140c */
[----:B------:R-:W-:Y:S01]  /*0590*/  IMAD.IADD R12, R0, 0x1, -R3 ;  /* 0x00000001000c7824 */ /* 0x000fe200078e0a03 */
[----:B------:R-:W-:Y:S01]  /*05a0*/  LOP3.LUT R7, R4, 0x1c0, RZ, 0xc0, !PT ;  /* 0x000001c004077812 */ /* 0x000fe200078ec0ff */
[C---:B------:R-:W-:Y:S01]  /*05b0*/  IMAD.SHL.U32 R4, R0.reuse, 0x40, RZ ;  /* 0x0000004000047824 */ /* 0x040fe200078e00ff */
[C---:B------:R-:W-:Y:S01]  /*05c0*/  LOP3.LUT R6, R0.reuse, 0x1, RZ, 0xc0, !PT ;  /* 0x0000000100067812 */ /* 0x040fe200078ec0ff */
[----:B------:R-:W-:Y:S01]  /*05d0*/  IMAD.IADD R14, R5, 0x1, -R8 ;  /* 0x00000001050e7824 */ /* 0x000fe200078e0a08 */
[----:B------:R-:W-:Y:S01]  /*05e0*/  LOP3.LUT P4, RZ, R0, 0x4, RZ, 0xc0, !PT ;  /* 0x0000000400ff7812 */ /* 0x000fe2000788c0ff */
[----:B------:R-:W-:Y:S01]  /*05f0*/  IMAD.SHL.U32 R0, R18, 0x10, RZ ;  /* 0x0000001012007824 */ /* 0x000fe200078e00ff */
[C---:B------:R-:W-:Y:S01]  /*0600*/  LOP3.LUT P0, RZ, R2.reuse, 0x2, RZ, 0xc0, !PT ;  /* 0x0000000202ff7812 */ /* 0x040fe2000780c0ff */
[----:B------:R-:W-:Y:S01]  /*0610*/  IMAD.SHL.U32 R8, R2, 0x40, RZ ;  /* 0x0000004002087824 */ /* 0x000fe200078e00ff */
[----:B------:R-:W-:Y:S01]  /*0620*/  SHF.R.S32.HI R3, RZ, 0x3, R11 ;  /* 0x00000003ff037819 */ /* 0x000fe2000001140b */
[----:B------:R-:W-:Y:S01]  /*0630*/  IMAD.SHL.U32 R2, R18, 0x400, RZ ;  /* 0x0000040012027824 */ /* 0x000fe200078e00ff */
[----:B------:R-:W-:-:S02]  /*0640*/  LEA.HI.SX32 R243, R243, R0, 0x1e ;  /* 0x00000000f3f37211 */ /* 0x000fc400078ff2ff */
[----:B------:R-:W-:Y:S01]  /*0650*/  LOP3.LUT R5, R7, 0x30, R0, 0xf8, !PT ;  /* 0x0000003007057812 */ /* 0x000fe200078ef800 */
[----:B------:R-:W-:Y:S01]  /*0660*/  IMAD R17, R3, 0x8, R17 ;  /* 0x0000000803117824 */ /* 0x000fe200078e0211 */
[----:B------:R-:W-:Y:S01]  /*0670*/  ISETP.NE.U32.AND P6, PT, R6, 0x1, PT ;  /* 0x000000010600780c */ /* 0x000fe20003fc5070 */
[----:B------:R-:W-:Y:S01]  /*0680*/  IMAD.SHL.U32 R6, R13, 0x2, RZ ;  /* 0x000000020d067824 */ /* 0x000fe200078e00ff */
[----:B------:R-:W-:Y:S01]  /*0690*/  LOP3.LUT R0, R8, 0xc0, RZ, 0xc0, !PT ;  /* 0x000000c008007812 */ /* 0x000fe200078ec0ff */
[----:B------:R-:W-:Y:S01]  /*06a0*/  IMAD R155, R3, 0x200, R2 ;  /* 0x00000200039b7824 */ /* 0x000fe200078e0202 */
[----:B------:R-:W-:Y:S01]  /*06b0*/  LOP3.LUT R4, R4, 0x1c0, RZ, 0xc0, !PT ;  /* 0x000001c004047812 */ /* 0x000fe200078ec0ff */
[----:B------:R-:W-:Y:S01]  /*06c0*/  IMAD R13, R10, 0x2000, R6 ;  /* 0x000020000a0d7824 */ /* 0x000fe200078e0206 */
[----:B------:R-:W-:Y:S02]  /*06d0*/  LOP3.LUT R3, R0, 0x8, R21, 0xf8, !PT ;  /* 0x0000000800037812 */ /* 0x000fe400078ef815 */
[----:B------:R-:W-:Y:S01]  /*06e0*/  SHF.R.U32.HI R153, RZ, 0x3, R0 ;  /* 0x00000003ff997819 */ /* 0x000fe20000011600 */
[----:B------:R-:W-:Y:S01]  /*06f0*/  IMAD R0, R18, 0x200, R6 ;  /* 0x0000020012007824 */ /* 0x000fe200078e0206 */
[----:B------:R-:W-:-:S02]  /*0700*/  LEA.HI R4, R4, R4, RZ, 0x1d ;  /* 0x0000000404047211 */ /* 0x000fc400078fe8ff */
[----:B------:R-:W-:Y:S01]  /*0710*/  R2P PR, R15, 0x6 ;  /* 0x000000060f007804 */ /* 0x000fe20000000000 */
[----:B------:R-:W-:Y:S01]  /*0720*/  IMAD R12, R12, 0x20, R0 ;  /* 0x000000200c0c7824 */ /* 0x000fe200078e0200 */
[----:B------:R-:W-:Y:S01]  /*0730*/  IADD3 R13, R4, R13, R2 ;  /* 0x0000000d040d7210 */ /* 0x000fe20007ffe002 */
[----:B------:R-:W-:Y:S01]  /*0740*/  IMAD.SHL.U32 R0, R10, 0x8, RZ ;  /* 0x000000080a007824 */ /* 0x000fe200078e00ff */
[----:B------:R-:W-:Y:S01]  /*0750*/  SHF.R.U32.HI R2, RZ, 0x3, R7 ;  /* 0x00000003ff027819 */ /* 0x000fe20000011607 */
[----:B------:R-:W-:Y:S01]  /*0760*/  IMAD.SHL.U32 R4, R16, 0x8, RZ ;  /* 0x0000000810047824 */ /* 0x000fe200078e00ff */
[----:B------:R-:W-:Y:S02]  /*0770*/  LOP3.LUT R5, R5, 0x8, R21, 0xf8, !PT ;  /* 0x0000000805057812 */ /* 0x000fe400078ef815 */
[----:B------:R-:W-:Y:S02]  /*0780*/  LOP3.LUT R7, R0, 0x8, RZ, 0xc0, !PT ;  /* 0x0000000800077812 */ /* 0x000fe400078ec0ff */
[----:B------:R-:W-:-:S02]  /*0790*/  SHF.R.S32.HI R0, RZ, 0x1, R9 ;  /* 0x00000001ff007819 */ /* 0x000fc40000011409 */
[----:B------:R-:W-:Y:S01]  /*07a0*/  LOP3.LUT R153, R3, R153, RZ, 0x3c, !PT ;  /* 0x0000009903997212 */ /* 0x000fe200078e3cff */
[----:B------:R-:W-:Y:S01]  /*07b0*/  IMAD.SHL.U32 R3, R15, 0x40, RZ ;  /* 0x000000400f037824 */ /* 0x000fe200078e00ff */
[C---:B------:R-:W-:Y:S01]  /*07c0*/  LOP3.LUT P3, RZ, R0.reuse, 0x2, RZ, 0xc0, !PT ;  /* 0x0000000200ff7812 */ /* 0x040fe2000786c0ff */
[----:B------:R-:W-:Y:S01]  /*07d0*/  IMAD.SHL.U32 R0, R0, 0x40, RZ ;  /* 0x0000004000007824 */ /* 0x000fe200078e00ff */
[----:B------:R-:W-:Y:S01]  /*07e0*/  LOP3.LUT R5, R5, R2, RZ, 0x3c, !PT ;  /* 0x0000000205057212 */ /* 0x000fe200078e3cff */
        /* <DEDUP_REMOVED lines=61> */
.L_x_258:
        /* <DEDUP_REMOVED lines=67> */
.L_x_212:
        /* <DEDUP_REMOVED lines=67> */
[----:B------:R-:W-:Y:S01]  /*1420*/  MOV R0, R3 ;  /* 0x0000000300007202 */ /* 0x000fe20000000f00 */
[----:B------:R-:W-:-:S02]  /*1430*/  USHF.R.S32.HI UR8, URZ, 0x7, UR21 ;  /* 0x000000073f087899 */ /* 0x000fc40008011415 */
[----:B------:R-:W-:Y:S02]  /*1440*/  USHF.R.S32.HI UR7, URZ, 0x7, UR7 ;  /* 0x000000073f077899 */ /* 0x000fe40008011407 */
[----:B------:R-:W-:Y:S01]  /*1450*/  IMAD.HI.U32 R4, R4, R0, RZ ;  /* 0x0000000004047227 */ /* 0x000fe200078e00ff */
[----:B------:R-:W-:Y:S02]  /*1460*/  USEL UR35, UR20, URZ, UP0 ;  /* 0x0000003f14237287 */ /* 0x000fe40008000000 */
[----:B------:R-:W-:Y:S01]  /*1470*/  UISETP.LT.AND UP0, UPT, UR8, UR7, UPT ;  /* 0x000000070800728c */ /* 0x000fe2000bf01270 */
[----:B------:R-:W-:Y:S01]  /*1480*/  IMAD.MOV R3, RZ, RZ, -R4 ;  /* 0x000000ffff037224 */ /* 0x000fe200078e0a04 */
[----:B------:R-:W-:Y:S01]  /*1490*/  ULDC UR48, c[0x0][0x2c4] ;  /* 0x0000b10000307ab9 */ /* 0x000fe20000000800 */
[----:B------:R-:W-:Y:S02]  /*14a0*/  UISETP.NE.AND UP1, UPT, UR44, -0x1, UPT ;  /* 0xffffffff2c00788c */ /* 0x000fe4000bf25270 */
[----:B------:R-:W-:Y:S01]  /*14b0*/  IMAD R0, R6, R3, R0 ;  /* 0x0000000306007224 */ /* 0x000fe200078e0200 */
[----:B------:R-:W-:-:S02]  /*14c0*/  @UP3 UIMAD UR16, UR45, UR48, URZ ;  /* 0x000000302d1032a4 */ /* 0x000fc4000f8e023f */
[----:B------:R-:W-:Y:S02]  /*14d0*/  USEL UR38, UR8, UR7, UP0 ;  /* 0x0000000708267287 */ /* 0x000fe40008000000 */
[----:B------:R-:W-:Y:S01]  /*14e0*/  ISETP.GT.U32.AND P1, PT, R6, R0, PT ;  /* 0x000000000600720c */ /* 0x000fe20003f24070 */
[----:B------:R-:W-:Y:S02]  /*14f0*/  @UP3 USEL UR16, UR16, UR5, !UP2 ;  /* 0x0000000510103287 */ /* 0x000fe4000d000000 */
[----:B------:R-:W-:Y:S01]  /*1500*/  ULEA UR7, UR38, 0xffffff80, 0x7 ;  /* 0xffffff8026077891 */ /* 0x000fe2000f8e383f */
[----:B------:R-:W-:Y:S01]  /*1510*/  @UP3 ULDC UR8, c[0x0][0x2e4] ;  /* 0x0000b90000083ab9 */ /* 0x000fe20000000800 */
[----:B------:R-:W-:Y:S02]  /*1520*/  UIMAD.WIDE.U32 UR12, UR10, UR5, URZ ;  /* 0x000000050a0c72a5 */ /* 0x000fe4000f8e003f */
[----:B------:R-:W-:Y:S02]  /*1530*/  @!UP3 UIMAD UR17, UR45, UR40, UR56 ;  /* 0x000000282d11b2a4 */ /* 0x000fe4000f8e0238 */
[----:B------:R-:W-:-:S02]  /*1540*/  @UP3 UIMAD UR40, UR56, UR8, UR16 ;  /* 0x00000008382832a4 */ /* 0x000fc4000f8e0210 */
[----:B------:R-:W-:Y:S02]  /*1550*/  USHF.R.S32.HI UR20, URZ, 0x1f, UR7 ;  /* 0x0000001f3f147899 */ /* 0x000fe40008011407 */
[----:B------:R-:W-:Y:S01]  /*1560*/  @!P1 IMAD.IADD R0, R0, 0x1, -R6 ;  /* 0x0000000100009824 */ /* 0x000fe200078e0a06 */
[----:B------:R-:W-:Y:S01]  /*1570*/  UIADD3 UR8, UP0, UR7, UR39, URZ ;  /* 0x0000002707087290 */ /* 0x000fe2000ff1e03f */
[----:B------:R-:W-:Y:S01]  /*1580*/  @!P1 IADD3 R4, R4, 0x1, RZ ;  /* 0x0000000104049810 */ /* 0x000fe20007ffe0ff */
[----:B------:R-:W-:Y:S01]  /*1590*/  USEL UR55, UR18, UR12, !UP2 ;  /* 0x0000000c12377287 */ /* 0x000fe2000d000000 */
[----:B------:R-:W-:Y:S01]  /*15a0*/  PLOP3.LUT P1, PT, PT, PT, UP1, 0x80, 0x0 ;  /* 0x000000000000781c */ /* 0x000fe20003f2f018 */
[----:B------:R-:W-:Y:S01]  /*15b0*/  UIMAD UR12, UR11, UR5, URZ ;  /* 0x000000050b0c72a4 */ /* 0x000fe2000f8e023f */
[----:B------:R-:W-:Y:S01]  /*15c0*/  ISETP.GE.U32.AND P0, PT, R0, R6, PT ;  /* 0x000000060000720c */ /* 0x000fe20003f06070 */
[----:B------:R-:W-:Y:S01]  /*15d0*/  ULDC.U8 UR28, c[0x0][0x480] ;  /* 0x00012000001c7ab9 */ /* 0x000fe20000000000 */
[----:B------:R-:W-:Y:S01]  /*15e0*/  LOP3.LUT R0, R7, UR56, RZ, 0x3c, !PT ;  /* 0x0000003807007c12 */ /* 0x000fe2000f8e3cff */
[----:B------:R-:W-:-:S02]  /*15f0*/  UIADD3.X UR16, UR20, UR35, URZ, UP0, !UPT ;  /* 0x0000002314107290 */ /* 0x000fc400087fe43f */
[----:B------:R-:W-:Y:S01]  /*1600*/  UIMAD UR11, UR11, UR8, URZ ;  /* 0x000000080b0b72a4 */ /* 0x000fe2000f8e023f */
[----:B------:R-:W-:Y:S01]  /*1610*/  ISETP.GE.AND P2, PT, R0, RZ, PT ;  /* 0x000000ff0000720c */ /* 0x000fe20003f46270 */
[----:B------:R-:W-:Y:S02]  /*1620*/  @UP1 UIADD3 UR30, UR41, UR44, URZ ;  /* 0x0000002c291e1290 */ /* 0x000fe4000fffe03f */
[----:B------:R-:W-:Y:S02]  /*1630*/  @UP1 UIADD3 UR31, UR41, UR44, URZ ;  /* 0x0000002c291f1290 */ /* 0x000fe4000fffe03f */
[----:B------:R-:W-:Y:S02]  /*1640*/  UIMAD UR49, UR56, UR29, URZ ;  /* 0x0000001d383172a4 */ /* 0x000fe4000f8e023f */
[----:B------:R-:W-:Y:S01]  /*1650*/  UISETP.NE.AND UP4, UPT, UR28, URZ, UPT ;  /* 0x0000003f1c00728c */ /* 0x000fe2000bf85270 */
[----:B------:R-:W-:Y:S01]  /*1660*/  @P0 VIADD R4, R4, 0x1 ;  /* 0x0000000104040836 */ /* 0x000fe20000000000 */
[----:B------:R-:W-:Y:S01]  /*1670*/  @!UP2 UIADD3 UR53, UR43, UR34, URZ ;  /* 0x000000222b35a290 */ /* 0x000fe2000fffe03f */
[----:B------:R-:W-:Y:S01]  /*1680*/  PLOP3.LUT P0, PT, PT, PT, UP3, 0x80, 0x0 ;  /* 0x000000000000781c */ /* 0x000fe20003f0f038 */
[----:B------:R-:W-:Y:S01]  /*1690*/  @UP1 ULDC.64 UR28, c[0x0][0x248] ;  /* 0x00009200001c1ab9 */ /* 0x000fe20000000a00 */
[----:B------:R-:W-:Y:S01]  /*16a0*/  @UP1 ULDC.64 UR26, c[0x0][0x250] ;  /* 0x00009400001a1ab9 */ /* 0x000fe20000000a00 */
[----:B------:R-:W-:Y:S01]  /*16b0*/  UIMAD.WIDE.U32 UR34, UR10, UR8, URZ ;  /* 0x000000080a2272a5 */ /* 0x000fe2000f8e003f */
[----:B------:R-:W-:Y:S01]  /*16c0*/  @!P2 IADD3 R4, -R4, RZ, RZ ;  /* 0x000000ff0404a210 */ /* 0x000fe20007ffe1ff */
[----:B------:R-:W-:Y:S01]  /*16d0*/  @UP2 UIADD3 UR23, UR13, UR12, URZ ;  /* 0x0000000c0d172290 */ /* 0x000fe2000fffe03f */
[----:B------:R-:W-:Y:S01]  /*16e0*/  @!P3 LOP3.LUT R4, RZ, R7, RZ, 0x33, !PT ;  /* 0x00000007ff04b212 */ /* 0x000fe200078e33ff */
[----:B------:R-:W-:-:S02]  /*16f0*/  UIMAD UR8, UR10, UR16, UR11 ;  /* 0x000000100a0872a4 */ /* 0x000fc4000f8e020b */
[----:B------:R-:W-:Y:S02]  /*1700*/  @UP1 UIMAD.WIDE.U32 UR12, UR30, UR28, URZ ;  /* 0x0000001c1e0c12a5 */ /* 0x000fe4000f8e003f */
[----:B------:R-:W-:Y:S02]  /*1710*/  @UP1 UIMAD.WIDE.U32 UR10, UR31, UR26, URZ ;  /* 0x0000001a1f0a12a5 */ /* 0x000fe4000f8e003f */
[----:B------:R-:W-:Y:S02]  /*1720*/  @UP1 UIMAD UR18, UR30, UR29, URZ ;  /* 0x0000001d1e1212a4 */ /* 0x000fe4000f8e023f */
[----:B------:R-:W-:Y:S02]  /*1730*/  @UP1 UIMAD UR16, UR31, UR27, URZ ;  /* 0x0000001b1f1012a4 */ /* 0x000fe4000f8e023f */
[----:B------:R-:W-:Y:S02]  /*1740*/  @!UP3 UIMAD UR40, UR17, UR48, URZ ;  /* 0x000000301128b2a4 */ /* 0x000fe4000f8e023f */
[----:B------:R-:W-:-:S02]  /*1750*/  USEL UR52, UR36, URZ, UP4 ;  /* 0x0000003f24347287 */ /* 0x000fc4000a000000 */
[----:B------:R-:W-:Y:S02]  /*1760*/  USHF.R.S32.HI UR37, URZ, 0x1f, UR24 ;  /* 0x0000001f3f257899 */ /* 0x000fe40008011418 */
[----:B------:R-:W-:Y:S02]  /*1770*/  USHF.R.S32.HI UR54, URZ, 0x1f, UR49 ;  /* 0x0000001f3f367899 */ /* 0x000fe40008011431 */
        /* <DEDUP_REMOVED lines=19> */
.L_x_214:
        /* <DEDUP_REMOVED lines=13> */
.L_x_215:
        /* <DEDUP_REMOVED lines=11> */
.L_x_216:
[----:B------:R-:W-:Y:S02]  /*1a30*/  ULDC UR5, c[0x0][0x270] ;  /* 0x00009c0000057ab9 */ /* 0x000fe40000000800 */
[----:B------:R-:W-:-:S04]  /*1a40*/  UIMAD UR5, UR45, UR5, UR56 ;  /* 0x000000052d0572a4 */ /* 0x000fc8000f8e0238 */
[----:B------:R-:W-:-:S12]  /*1a50*/  UIMAD UR5, UR5, UR59, URZ ;  /* 0x0000003b050572a4 */ /* 0x000fd8000f8e023f */
.L_x_217:
[----:B------:R-:W1:Y:S01]  /*1a60*/  S2R R5, SR_TID.X ;  /* 0x0000000000057919 */ /* 0x000e620000002100 */
[----:B------:R-:W-:Y:S01]  /*1a70*/  ULDC UR10, c[0x0][0x2dc] ;  /* 0x0000b700000a7ab9 */ /* 0x000fe20000000800 */
[----:B------:R-:W-:Y:S01]  /*1a80*/  ULDC UR11, c[0x0][0x270] ;  /* 0x00009c00000b7ab9 */ /* 0x000fe20000000800 */
[----:B------:R-:W2:Y:S01]  /*1a90*/  LDC.64 R14, c[0x0][0x420] ;  /* 0x00010800ff0e7b82 */ /* 0x000ea20000000a00 */
[----:B------:R-:W-:Y:S01]  /*1aa0*/  UIMAD UR25, UR10, UR11, URZ ;  /* 0x0000000b0a1972a4 */ /* 0x000fe2000f8e023f */
[----:B------:R-:W-:Y:S01]  /*1ab0*/  IADD3 R6, P0, R238, UR8, RZ ;  /* 0x00000008ee067c10 */ /* 0x000fe2000ff1e0ff */
[----:B------:R-:W-:Y:S01]  /*1ac0*/  UIADD3 UR35, UR7, UR5, URZ ;  /* 0x0000000507237290 */ /* 0x000fe2000fffe03f */
[----:B------:R-:W-:Y:S01]  /*1ad0*/  SHF.R.S32.HI R239, RZ, 0x1f, R238 ;  /* 0x0000001fffef7819 */ /* 0x000fe200000114ee */
[----:B------:R-:W-:Y:S01]  /*1ae0*/  USHF.L.U32 UR21, UR25, 0x7, URZ ;  /* 0x0000000719157899 */ /* 0x000fe2000800063f */
[----:B------:R-:W-:Y:S01]  /*1af0*/  BSSY B1, `(.L_x_213) ;  /* 0x00007cb000017945 */ /* 0x000fe20003800000 */
[----:B------:R-:W-:-:S02]  /*1b00*/  UIADD3 UR5, -UR6, UR9, UR24 ;  /* 0x0000000906057290 */ /* 0x000fc4000fffe118 */
[----:B------:R-:W-:Y:S02]  /*1b10*/  UIADD3 UR10, UP2, UP0, UR34, UR21, UR49 ;  /* 0x00000015220a7290 */ /* 0x000fe4000f85e031 */
[----:B------:R-:W-:Y:S01]  /*1b20*/  USHF.R.S32.HI UR8, URZ, 0x1f, UR21 ;  /* 0x0000001f3f087899 */ /* 0x000fe20008011415 */
[----:B------:R-:W-:Y:S01]  /*1b30*/  ULDC UR43, c[0x0][0x398] ;  /* 0x0000e600002b7ab9 */ /* 0x000fe20000000800 */
[----:B------:R-:W-:Y:S02]  /*1b40*/  ULDC.64 UR18, c[0x0][0x400] ;  /* 0x0001000000127ab9 */ /* 0x000fe40000000a00 */
[----:B------:R-:W-:Y:S02]  /*1b50*/  UIADD3.X UR8, UR48, UR8, UR54, UP2, UP0 ;  /* 0x0000000830087290 */ /* 0x000fe400097e0436 */
[----:B------:R-:W-:Y:S02]  /*1b60*/  UIADD3 UR10, UP2, UP0, UR52, UR10, UR55 ;  /* 0x0000000a340a7290 */ /* 0x000fe4000f85e037 */
[----:B------:R-:W-:-:S02]  /*1b70*/  UIADD3 UR5, UR5, -UR43, URZ ;  /* 0x8000002b05057290 */ /* 0x000fc4000fffe03f */
[----:B------:R-:W-:Y:S02]  /*1b80*/  UIADD3.X UR8, UR51, UR8, UR23, UP2, UP0 ;  /* 0x0000000833087290 */ /* 0x000fe400097e0417 */
[----:B------:R-:W-:Y:S01]  /*1b90*/  USHF.R.S32.HI UR23, URZ, 0x1f, UR5 ;  /* 0x0000001f3f177899 */ /* 0x000fe20008011405 */
[----:B--2---:R-:W-:Y:S01]  /*1ba0*/  IMAD R10, R14, UR20, RZ ;  /* 0x000000140e0a7c24 */ /* 0x004fe2000f8e02ff */
[----:B------:R-:W-:Y:S02]  /*1bb0*/  USHF.R.S32.HI UR42, URZ, 0x1f, UR56 ;  /* 0x0000001f3f2a7899 */ /* 0x000fe40008011438 */
[----:B------:R-:W-:Y:S01]  /*1bc0*/  ULEA.HI UR23, UR23, UR5, URZ, 0x7 ;  /* 0x0000000517177291 */ /* 0x000fe2000f8f383f */
[----:B------:R-:W-:Y:S01]  /*1bd0*/  IMAD R10, R15, UR7, R10 ;  /* 0x000000070f0a7c24 */ /* 0x000fe2000f8e020a */
[----:B-1----:R-:W-:Y:S01]  /*1be0*/  SHF.R.S32.HI R3, RZ, 0x1f, R5 ;  /* 0x0000001fff037819 */ /* 0x002fe20000011405 */
[----:B------:R-:W-:Y:S01]  /*1bf0*/  ULDC.64 UR16, c[0x0][0x258] ;  /* 0x0000960000107ab9 */ /* 0x000fe20000000a00 */
[----:B------:R-:W-:-:S02]  /*1c00*/  USHF.R.S32.HI UR23, URZ, 0x7, UR23 ;  /* 0x000000073f177899 */ /* 0x000fc40008011417 */
[CC--:B------:R-:W-:Y:S01]  /*1c10*/  LEA.HI R0, R3.reuse, R5.reuse, RZ, 0x5 ;  /* 0x0000000503007211 */ /* 0x0c0fe200078f28ff */
[----:B------:R-:W-:Y:S01]  /*1c20*/  ULDC.64 UR12, c[0x0][0x428] ;  /* 0x00010a00000c7ab9 */ /* 0x000fe20000000a00 */
[----:B------:R-:W-:Y:S01]  /*1c30*/  LEA.HI R3, R3, R5, RZ, 0x2 ;  /* 0x0000000503037211 */ /* 0x000fe200078f10ff */
[----:B------:R-:W-:Y:S01]  /*1c40*/  UISETP.LT.AND UP0, UPT, URZ, UR23, UPT ;  /* 0x000000173f00728c */ /* 0x000fe2000bf01270 */
[----:B------:R-:W-:Y:S01]  /*1c50*/  LOP3.LUT R7, R0, 0xffffffe0, RZ, 0xc0, !PT ;  /* 0xffffffe000077812 */ /* 0x000fe200078ec0ff */
[----:B------:R-:W-:Y:S01]  /*1c60*/  UIMAD UR11, UR42, UR12, URZ ;  /* 0x0000000c2a0b72a4 */ /* 0x000fe2000f8e023f */
[----:B------:R-:W-:Y:S01]  /*1c70*/  SHF.R.S32.HI R3, RZ, 0x2, R3 ;  /* 0x00000002ff037819 */ /* 0x000fe20000011403 */
[----:B------:R-:W-:Y:S02]  /*1c80*/  USEL UR23, URZ, UR23, !UP0 ;  /* 0x000000173f177287 */ /* 0x000fe4000c000000 */
[----:B------:R-:W-:Y:S01]  /*1c90*/  IMAD.IADD R7, R5, 0x1, -R7 ;  /* 0x0000000105077824 */ /* 0x000fe200078e0a07 */
[----:B------:R-:W-:Y:S01]  /*1ca0*/  SHF.R.S32.HI R5, RZ, 0x5, R0 ;  /* 0x00000005ff057819 */ /* 0x000fe20000011400 */
[----:B------:R-:W-:Y:S01]  /*1cb0*/  UIMAD UR13, UR56, UR13, UR11 ;  /* 0x0000000d380d72a4 */ /* 0x000fe2000f8e020b */
[----:B------:R-:W-:Y:S01]  /*1cc0*/  SHF.R.S32.HI R16, RZ, 0x1f, R3 ;  /* 0x0000001fff107819 */ /* 0x000fe20000011403 */
[----:B------:R-:W-:Y:S01]  /*1cd0*/  UISETP.GT.AND UP0, UPT, UR38, UR23, UPT ;  /* 0x000000172600728c */ /* 0x000fe2000bf04270 */
[----:B------:R-:W-:Y:S01]  /*1ce0*/  IADD3 R0, P2, R3, UR7, RZ ;  /* 0x0000000703007c10 */ /* 0x000fe2000ff5e0ff */
[----:B------:R-:W-:Y:S01]  /*1cf0*/  IMAD R5, R5, UR25, R7 ;  /* 0x0000001905057c24 */ /* 0x000fe2000f8e0207 */
[----:B------:R-:W-:Y:S01]  /*1d00*/  IADD3.X R7, R239, UR53, RZ, P0, !PT ;  /* 0x00000035ef077c10 */ /* 0x000fe200087fe4ff */
[----:B------:R-:W-:Y:S01]  /*1d10*/  ULDC.64 UR48, c[0x0][0x2b0] ;  /* 0x0000ac0000307ab9 */ /* 0x000fe20000000a00 */
[----:B------:R-:W-:Y:S01]  /*1d20*/  IADD3.X R8, R16, UR20, RZ, P2, !PT ;  /* 0x0000001410087c10 */ /* 0x000fe200097fe4ff */
[----:B------:R-:W-:Y:S01]  /*1d30*/  ULDC.64 UR46, c[0x0][0x478] ;  /* 0x00011e00002e7ab9 */ /* 0x000fe20000000a00 */
[----:B------:R-:W-:-:S04]  /*1d40*/  IMAD.WIDE.U32 R6, R14, UR7, R6 ;  /* 0x000000070e067c25 */ /* 0x000fc8000f8e0006 */
[----:B------:R-:W-:Y:S02]  /*1d50*/  IMAD R8, R8, UR32, RZ ;  /* 0x0000002008087c24 */ /* 0x000fe4000f8e02ff */
[----:B------:R-:W-:Y:S02]  /*1d60*/  IMAD.IADD R7, R7, 0x1, R10 ;  /* 0x0000000107077824 */ /* 0x000fe400078e020a */
[C---:B------:R-:W-:Y:S02]  /*1d70*/  IMAD R11, R0.reuse, UR33, R8 ;  /* 0x00000021000b7c24 */ /* 0x040fe4000f8e0208 */
[----:B------:R-:W-:Y:S01]  /*1d80*/  IMAD.WIDE.U32 R8, R0, UR32, R238 ;  /* 0x0000002000087c25 */ /* 0x000fe2000f8e00ee */
[----:B------:R-:W-:Y:S01]  /*1d90*/  IADD3 R0, P0, R5, UR10, RZ ;  /* 0x0000000a05007c10 */ /* 0x000fe2000ff1e0ff */
[----:B------:R-:W-:-:S03]  /*1da0*/  UIMAD UR10, UR42, UR16, URZ ;  /* 0x000000102a0a72a4 */ /* 0x000fc6000f8e023f */
[----:B------:R-:W-:Y:S01]  /*1db0*/  LEA.HI.X.SX32 R5, R5, UR8, 0x1, P0 ;  /* 0x0000000805057c11 */ /* 0x000fe200080f0eff */
[----:B------:R-:W-:Y:S01]  /*1dc0*/  UIMAD UR8, UR56, UR17, UR10 ;  /* 0x00000011380872a4 */ /* 0x000fe2000f8e020a */
[----:B------:R-:W-:Y:S01]  /*1dd0*/  IADD3 R8, P2, R8, UR57, RZ ;  /* 0x0000003908087c10 */ /* 0x000fe2000ff5e0ff */
[----:B------:R-:W-:Y:S01]  /*1de0*/  UIADD3 UR10, UR7, UR40, URZ ;  /* 0x00000028070a7290 */ /* 0x000fe2000fffe03f */
[C---:B------:R-:W-:Y:S02]  /*1df0*/  LEA R206, P0, R0.reuse, UR18, 0x2 ;  /* 0x0000001200ce7c11 */ /* 0x040fe4000f8010ff */
[----:B------:R-:W-:Y:S01]  /*1e00*/  IADD3.X R9, R9, UR50, R11, P2, !PT ;  /* 0x0000003209097c10 */ /* 0x000fe200097fe40b */
[----:B------:R-:W-:Y:S01]  /*1e10*/  UIMAD.WIDE UR10, UR10, 0x4, UR48 ;  /* 0x000000040a0a78a5 */ /* 0x000fe2000f8e0230 */
[----:B------:R-:W-:Y:S01]  /*1e20*/  LEA.HI.X R205, R0, UR19, R5, 0x2, P0 ;  /* 0x0000001300cd7c11 */ /* 0x000fe200080f1405 */
[----:B------:R-:W-:Y:S01]  /*1e30*/  IMAD.U32 R5, RZ, RZ, UR16 ;  /* 0x00000010ff057e24 */ /* 0x000fe2000f8e00ff */
[----:B------:R-:W-:Y:S01]  /*1e40*/  ULDC.64 UR16, c[0x0][0x210] ;  /* 0x0000840000107ab9 */ /* 0x000fe20000000a00 */
[----:B------:R-:W-:Y:S01]  /*1e50*/  IMAD.U32 R0, RZ, RZ, UR12 ;  /* 0x0000000cff007e24 */ /* 0x000fe2000f8e00ff */
[----:B------:R-:W-:Y:S01]  /*1e60*/  ULDC.64 UR18, c[0x0][0x3e0] ;  /* 0x0000f80000127ab9 */ /* 0x000fe20000000a00 */
[----:B------:R-:W-:-:S04]  /*1e70*/  IMAD.WIDE.U32 R8, R5, UR56, R8 ;  /* 0x0000003805087c25 */ /* 0x000fc8000f8e0008 */
        /* <DEDUP_REMOVED lines=10> */
[----:B------:R-:W-:Y:S02]  /*1f20*/  UMOV UR17, UR11 ;  /* 0x0000000b00117c82 */ /* 0x000fe40008000000 */
[----:B------:R-:W-:Y:S01]  /*1f30*/  IMAD R0, R3, R15, R0 ;  /* 0x0000000f03007224 */ /* 0x000fe200078e0200 */
[----:B------:R-:W-:Y:S01]  /*1f40*/  LEA R216, P2, R6, UR18, 0x1 ;  /* 0x0000001206d87c11 */ /* 0x000fe2000f8408ff */
[----:B------:R-:W-:Y:S01]  /*1f50*/  UMOV UR18, UR10 ;  /* 0x0000000a00127c82 */ /* 0x000fe20008000000 */
[----:B------:R-:W-:Y:S01]  /*1f60*/  UMOV UR20, UR12 ;  /* 0x0000000c00147c82 */ /* 0x000fe20008000000 */
        /* <DEDUP_REMOVED lines=23> */
.L_x_219:
        /* <DEDUP_REMOVED lines=19> */
.L_x_220:
        /* <DEDUP_REMOVED lines=32> */
.L_x_222:
[----:B------:R-:W-:Y:S05]  /*2410*/  BSYNC B0 ;  /* 0x0000000000007941 */ /* 0x000fea0003800000 */
.L_x_221:
        /* <DEDUP_REMOVED lines=14> */
.L_x_224:
[----:B------:R-:W-:Y:S05]  /*2500*/  BSYNC B0 ;  /* 0x0000000000007941 */ /* 0x000fea0003800000 */
.L_x_223:
        /* <DEDUP_REMOVED lines=26> */
.L_x_226:
[----:B------:R-:W-:Y:S05]  /*26b0*/  BSYNC B0 ;  /* 0x0000000000007941 */ /* 0x000fea0003800000 */
.L_x_225:
        /* <DEDUP_REMOVED lines=14> */
.L_x_218:
[----:B------:R-:W-:Y:S01]  /*27a0*/  UIMAD UR5, UR37, UR26, URZ ;  /* 0x0000001a250572a4 */ /* 0x000fe2000f8e023f */
[----:B------:R-:W-:Y:S01]  /*27b0*/  IMAD.U32 R6, RZ, RZ, UR26 ;  /* 0x0000001aff067e24 */ /* 0x000fe2000f8e00ff */
[----:B------:R-:W-:Y:S01]  /*27c0*/  ULEA.HI UR10, UR8, UR8, URZ, 0x1 ;  /* 0x00000008080a7291 */ /* 0x000fe2000f8f083f */
[C---:B------:R-:W-:Y:S01]  /*27d0*/  VIADD R5, R3.reuse, 0x40 ;  /* 0x0000004003057836 */ /* 0x040fe20000000000 */
[----:B------:R-:W-:Y:S01]  /*27e0*/  UIMAD UR5, UR24, UR27, UR5 ;  /* 0x0000001b180572a4 */ /* 0x000fe2000f8e0205 */
[----:B------:R-:W-:Y:S01]  /*27f0*/  IMAD.WIDE.U32 R6, R6, UR24, R238 ;  /* 0x0000001806067c25 */ /* 0x000fe2000f8e00ee */
[----:B------:R-:W-:Y:S01]  /*2800*/  UIMAD UR7, UR22, -0x80, UR6 ;  /* 0xffffff80160778a4 */ /* 0x000fe2000f8e0206 */
[----:B------:R-:W-:Y:S01]  /*2810*/  BSSY B0, `(.L_x_228) ;  /* 0x000002e000007945 */ /* 0x000fe20003800000 */
[----:B------:R-:W-:Y:S02]  /*2820*/  ULOP3.LUT UR12, UR10, 0xfffffffe, URZ, 0xc0, !UPT ;  /* 0xfffffffe0a0c7892 */ /* 0x000fe4000f8ec03f */
[----:B------:R-:W-:Y:S01]  /*2830*/  IMAD.U32 R0, RZ, RZ, UR5 ;  /* 0x00000005ff007e24 */ /* 0x000fe2000f8e00ff */
[----:B------:R-:W-:Y:S01]  /*2840*/  IADD3 R6, P0, R6, UR36, RZ ;  /* 0x0000002406067c10 */ /* 0x000fe2000ff1e0ff */
[----:B------:R-:W-:Y:S01]  /*2850*/  ULDC.64 UR10, c[0x0][0x268] ;  /* 0x00009a00000a7ab9 */ /* 0x000fe20000000a00 */
[----:B------:R-:W-:Y:S01]  /*2860*/  ISETP.GE.AND P1, PT, R3, UR7, PT ;  /* 0x0000000703007c0c */ /* 0x000fe2000bf26270 */
[----:B------:R-:W-:Y:S01]  /*2870*/  UIADD3 UR12, UR8, -UR12, URZ ;  /* 0x8000000c080c7290 */ /* 0x000fe2000fffe03f */
[----:B------:R-:W-:Y:S01]  /*2880*/  IADD3.X R7, R7, UR39, R0, P0, !PT ;  /* 0x0000002707077c10 */ /* 0x000fe200087fe400 */
[----:B------:R-:W-:Y:S01]  /*2890*/  IMAD R0, R13, UR10, RZ ;  /* 0x0000000a0d007c24 */ /* 0x000fe2000f8e02ff */
[----:B------:R-:W-:Y:S01]  /*28a0*/  PLOP3.LUT P0, PT, PT, PT, UP4, 0x80, 0x0 ;  /* 0x000000000000781c */ /* 0x000fe20003f0f048 */
[----:B------:R-:W-:-:S12]  /*28b0*/  UIMAD UR5, UR8, -0x80, UR9 ;  /* 0xffffff80080578a4 */ /* 0x000fd8000f8e0209 */
[----:B------:R-:W-:Y:S01]  /*28c0*/  @P0 BAR.SYNC.DEFER_BLOCKING 0x0 ;  /* 0x0000000000000b1d */ /* 0x000fe20000010000 */
[----:B------:R-:W-:Y:S01]  /*28d0*/  IMAD R12, R4, UR11, R0 ;  /* 0x0000000b040c7c24 */ /* 0x000fe2000f8e0200 */
[----:B------:R-:W-:Y:S01]  /*28e0*/  LEA R0, R248, UR4, 0x1 ;  /* 0x00000004f8007c11 */ /* 0x000fe2000f8e08ff */
[----:B------:R-:W-:Y:S01]  /*28f0*/  UISETP.NE.AND UP0, UPT, UR12, 0x1, UPT ;  /* 0x000000010c00788c */ /* 0x000fe2000bf05270 */
[C---:B------:R-:W-:Y:S01]  /*2900*/  ISETP.GE.AND P2, PT, R5.reuse, UR7, PT ;  /* 0x0000000705007c0c */ /* 0x040fe2000bf46270 */
[----:B------:R-:W-:Y:S01]  /*2910*/  IMAD.WIDE.U32 R6, R4, UR10, R6 ;  /* 0x0000000a04067c25 */ /* 0x000fe2000f8e0006 */
[----:B------:R-:W-:Y:S02]  /*2920*/  ISETP.GE.AND P4, PT, R5, UR5, PT ;  /* 0x0000000505007c0c */ /* 0x000fe4000bf86270 */
[----:B------:R-:W-:Y:S01]  /*2930*/  ISETP.GE.AND P5, PT, R3, UR5, PT ;  /* 0x0000000503007c0c */ /* 0x000fe2000bfa6270 */
[----:B------:R-:W-:Y:S01]  /*2940*/  VIADD R5, R248, 0x1000 ;  /* 0x00001000f8057836 */ /* 0x000fe20000000000 */
[----:B------:R-:W-:Y:S01]  /*2950*/  PLOP3.LUT P0, PT, PT, PT, UP0, 0x80, 0x0 ;  /* 0x000000000000781c */ /* 0x000fe20003f0f008 */
[----:B------:R-:W-:-:S03]  /*2960*/  IMAD.IADD R12, R7, 0x1, R12 ;  /* 0x00000001070c7824 */ /* 0x000fc600078e020c */
        /* <DEDUP_REMOVED lines=24> */
.L_x_229:
[----:B------:R-:W-:Y:S05]  /*2af0*/  BSYNC B0 ;  /* 0x0000000000007941 */ /* 0x000fea0003800000 */
.L_x_228:
        /* <DEDUP_REMOVED lines=22> */
.L_x_231:
[----:B------:R-:W-:Y:S05]  /*2c60*/  BSYNC B0 ;  /* 0x0000000000007941 */ /* 0x000fea0003800000 */
.L_x_230:
[----:B------:R-:W0:Y:S01]  /*2c70*/  LDGDEPBAR ;  /* 0x00000000000079af */ /* 0x000e220000000000 */
[----:B------:R-:W-:Y:S01]  /*2c80*/  BSSY B0, `(.L_x_232) ;  /* 0x0000011000007945 */ /* 0x000fe20003800000 */
[----:B------:R-:W-:Y:S02]  /*2c90*/  MOV R5, UR28 ;  /* 0x0000001c00057c02 */ /* 0x000fe40008000f00 */
        /* <DEDUP_REMOVED lines=15> */
.L_x_233:
[----:B------:R-:W-:Y:S05]  /*2d90*/  BSYNC B0 ;  /* 0x0000000000007941 */ /* 0x000fea0003800000 */
.L_x_232:
        /* <DEDUP_REMOVED lines=13> */
.L_x_235:
[----:B------:R-:W-:Y:S05]  /*2e70*/  BSYNC B0 ;  /* 0x0000000000007941 */ /* 0x000fea0003800000 */
.L_x_234:
[----:B------:R1:W-:Y:S01]  /*2e80*/  @P5 STS [R204], RZ ;  /* 0x000000ffcc005388 */ /* 0x0003e20000000800 */
[----:B------:R-:W-:Y:S03]  /*2e90*/  BSSY B0, `(.L_x_236) ;  /* 0x0000010000007945 */ /* 0x000fe60003800000 */
        /* <DEDUP_REMOVED lines=15> */
.L_x_237:
[----:B------:R-:W-:Y:S05]  /*2f90*/  BSYNC B0 ;  /* 0x0000000000007941 */ /* 0x000fea0003800000 */
.L_x_236:
        /* <DEDUP_REMOVED lines=21> */
.L_x_239:
[----:B------:R-:W-:Y:S05]  /*30f0*/  BSYNC B0 ;  /* 0x0000000000007941 */ /* 0x000fea0003800000 */
.L_x_238:
[----:B------:R-:W-:Y:S01]  /*3100*/  UIMAD UR7, UR37, UR28, URZ ;  /* 0x0000001c250772a4 */ /* 0x000fe2000f8e023f */
[----:B------:R2:W-:Y:S01]  /*3110*/  @P1 STS [R0+0x6000], RZ ;  /* 0x006000ff00001388 */ /* 0x0005e20000000800 */
[----:B-1----:R-:W-:Y:S01]  /*3120*/  IMAD.WIDE.U32 R6, R5, UR24, R238 ;  /* 0x0000001805067c25 */ /* 0x002fe2000f8e00ee */
[----:B------:R-:W-:Y:S01]  /*3130*/  ULDC.64 UR10, c[0x0][0x260] ;  /* 0x00009800000a7ab9 */ /* 0x000fe20000000a00 */
[----:B------:R-:W-:Y:S01]  /*3140*/  UIMAD UR7, UR24, UR29, UR7 ;  /* 0x0000001d180772a4 */ /* 0x000fe2000f8e0207 */
[----:B------:R2:W-:Y:S01]  /*3150*/  @P1 STS [R0+0x6004], RZ ;  /* 0x006004ff00001388 */ /* 0x0005e20000000800 */
[C---:B------:R-:W-:Y:S01]  /*3160*/  VIADD R8, R243.reuse, 0x40 ;  /* 0x00000040f3087836 */ /* 0x040fe20000000000 */
        /* <DEDUP_REMOVED lines=10> */
[C---:B------:R-:W-:Y:S01]  /*3210*/  IMAD R11, R4.reuse, UR11, R5 ;  /* 0x0000000b040b7c24 */ /* 0x040fe2000f8e0205 */
        /* <DEDUP_REMOVED lines=24> */
.L_x_241:
[----:B------:R-:W-:Y:S05]  /*33a0*/  BSYNC B0 ;  /* 0x0000000000007941 */ /* 0x000fea0003800000 */
.L_x_240:
        /* <DEDUP_REMOVED lines=22> */
.L_x_243:
[----:B------:R-:W-:Y:S05]  /*3510*/  BSYNC B0 ;  /* 0x0000000000007941 */ /* 0x000fea0003800000 */
.L_x_242:
[----:B------:R-:W0:Y:S01]  /*3520*/  LDGDEPBAR ;  /* 0x00000000000079af */ /* 0x000e220000000000 */
[----:B------:R-:W-:Y:S01]  /*3530*/  ULDC.64 UR12, c[0x0][0x3c8] ;  /* 0x0000f200000c7ab9 */ /* 0x000fe20000000a00 */
[C---:B-1----:R-:W-:Y:S01]  /*3540*/  IMAD.SHL.U32 R4, R243.reuse, 0x4, RZ ;  /* 0x00000004f3047824 */ /* 0x042fe200078e00ff */
[----:B------:R-:W-:Y:S01]  /*3550*/  UISETP.NE.U32.AND UP1, UPT, UR12, URZ, UPT ;  /* 0x0000003f0c00728c */ /* 0x000fe2000bf25070 */
[----:B---3--:R-:W-:Y:S01]  /*3560*/  SHF.R.S32.HI R8, RZ, 0x1f, R243 ;  /* 0x0000001fff087819 */ /* 0x008fe200000114f3 */
[----:B------:R-:W-:Y:S01]  /*3570*/  IMAD.MOV.U32 R240, RZ, RZ, 0x7f800000 ;  /* 0x7f800000fff07424 */ /* 0x000fe200078e00ff */
[----:B--2-4-:R-:W-:Y:S01]  /*3580*/  SHF.R.S32.HI R0, RZ, 0x1f, R10 ;  /* 0x0000001fff007819 */ /* 0x014fe2000001140a */
[----:B------:R-:W-:Y:S01]  /*3590*/  UISETP.NE.AND.EX UP1, UPT, UR13, URZ, UPT, UP1 ;  /* 0x0000003f0d00728c */ /* 0x000fe2000bf25310 */
[----:B------:R-:W-:Y:S01]  /*35a0*/  IADD3 R4, P2, R4, UR18, RZ ;  /* 0x0000001204047c10 */ /* 0x000fe2000ff5e0ff */
[----:B------:R-:W-:Y:S01]  /*35b0*/  IMAD.MOV.U32 R241, RZ, RZ, 0x7f800000 ;  /* 0x7f800000fff17424 */ /* 0x000fe200078e00ff */
[C---:B------:R-:W-:Y:S01]  /*35c0*/  @!P3 LEA R6, P1, R10.reuse, UR18, 0x2 ;  /* 0x000000120a06bc11 */ /* 0x040fe2000f8210ff */
[----:B------:R-:W-:Y:S01]  /*35d0*/  IMAD.MOV.U32 R242, RZ, RZ, 0x7f800000 ;  /* 0x7f800000fff27424 */ /* 0x000fe200078e00ff */
[----:B------:R-:W-:Y:S01]  /*35e0*/  SHF.L.U64.HI R3, R243, 0x2, R8 ;  /* 0x00000002f3037819 */ /* 0x000fe20000010208 */
[----:B------:R-:W-:Y:S01]  /*35f0*/  IMAD.MOV.U32 R237, RZ, RZ, 0x7f800000 ;  /* 0x7f800000ffed7424 */ /* 0x000fe200078e00ff */
[----:B------:R-:W-:Y:S01]  /*3600*/  @!P3 LEA.HI.X R7, R10, UR17, R0, 0x2, P1 ;  /* 0x000000110a07bc11 */ /* 0x000fe200088f1400 */
[----:B------:R-:W-:Y:S01]  /*3610*/  USHF.R.S32.HI UR7, URZ, 0x1f, UR56 ;  /* 0x0000001f3f077899 */ /* 0x000fe20008011438 */
[----:B------:R-:W-:Y:S01]  /*3620*/  IADD3.X R5, R3, UR17, RZ, P2, !PT ;  /* 0x0000001103057c10 */ /* 0x000fe200097fe4ff */
[----:B------:R-:W-:Y:S01]  /*3630*/  ULDC UR42, c[0x0][0x2d0] ;  /* 0x0000b400002a7ab9 */ /* 0x000fe20000000800 */
        /* <DEDUP_REMOVED lines=12> */
[----:B------:R-:W-:Y:S03]  /*3700*/  BAR.SYNC.DEFER_BLOCKING 0x0 ;  /* 0x0000000000007b1d */ /* 0x000fe60000010000 */
[----:B------:R-:W-:Y:S02]  /*3710*/  @UP1 ULEA UR12, UP0, UR10, UR12, 0x2 ;  /* 0x0000000c0a0c1291 */ /* 0x000fe4000f80103f */
[----:B------:R-:W-:-:S04]  /*3720*/  @UP1 UIADD3 UR5, UR11, UR5, URZ ;  /* 0x000000050b051290 */ /* 0x000fc8000fffe03f */
[----:B------:R-:W-:-:S03]  /*3730*/  @UP1 ULEA.HI.X UR13, UR10, UR13, UR5, 0x2, UP0 ;  /* 0x0000000d0a0d1291 */ /* 0x000fc600080f1405 */
[----:B------:R-:W-:Y:S01]  /*3740*/  @UP1 ULDC UR5, c[0x0][0x2e8] ;  /* 0x0000ba0000051ab9 */ /* 0x000fe20000000800 */
[----:B-1----:R-:W-:Y:S02]  /*3750*/  IMAD.U32 R4, RZ, RZ, UR12 ;  /* 0x0000000cff047e24 */ /* 0x002fe4000f8e00ff */
[----:B------:R-:W-:Y:S01]  /*3760*/  IMAD.U32 R5, RZ, RZ, UR13 ;  /* 0x0000000dff057e24 */ /* 0x000fe2000f8e00ff */
[----:B------:R1:W2:Y:S04]  /*3770*/  LDSM.16.M88.4 R120, [R153+0x8000] ;  /* 0x008000009978783b */ /* 0x0002a80000000200 */
[----:B------:R-:W3:Y:S01]  /*3780*/  @P1 LDG.E R4, desc[UR14][R4.64] ;  /* 0x0000000e04041981 */ /* 0x000ee2000c1e1900 */
[----:B------:R-:W3:Y:S03]  /*3790*/  @P1 MUFU.RCP R0, UR5 ;  /* 0x0000000500001d08 */ /* 0x000ee60008001000 */
[----:B------:R1:W4:Y:S04]  /*37a0*/  LDSM.16.M88.4 R124, [R153+0x8400] ;  /* 0x00840000997c783b */ /* 0x0003280000000200 */
[----:B------:R1:W1:Y:S04]  /*37b0*/  LDSM.16.M88.4 R128, [R153+0x8800] ;  /* 0x008800009980783b */ /* 0x0002680000000200 */
[----:B------:R1:W1:Y:S04]  /*37c0*/  LDSM.16.M88.4 R132, [R153+0x8c00] ;  /* 0x008c00009984783b */ /* 0x0002680000000200 */
[----:B------:R1:W1:Y:S04]  /*37d0*/  LDSM.16.M88.4 R136, [R154+0x8000] ;  /* 0x008000009a88783b */ /* 0x0002680000000200 */
[----:B------:R1:W1:Y:S04]  /*37e0*/  LDSM.16.M88.4 R140, [R154+0x8400] ;  /* 0x008400009a8c783b */ /* 0x0002680000000200 */
[----:B------:R1:W1:Y:S04]  /*37f0*/  LDSM.16.M88.4 R144, [R154+0x8800] ;  /* 0x008800009a90783b */ /* 0x0002680000000200 */
[----:B------:R1:W1:Y:S01]  /*3800*/  LDSM.16.M88.4 R148, [R154+0x8c00] ;  /* 0x008c00009a94783b */ /* 0x0002620000000200 */
[----:B------:R-:W-:Y:S01]  /*3810*/  VIADD R152, R160, 0x1000 ;  /* 0x00001000a0987836 */ /* 0x000fe20000000000 */
[----:B------:R-:W-:-:S04]  /*3820*/  UIADD3 UR7, UR24, UR9, URZ ;  /* 0x0000000918077290 */ /* 0x000fc8000fffe03f */
[----:B------:R-:W-:Y:S01]  /*3830*/  UIADD3 UR7, -UR6, 0x80, UR7 ;  /* 0x0000008006077890 */ /* 0x000fe2000fffe107 */
[----:B------:R-:W-:Y:S01]  /*3840*/  SEL R152, R152, R160, !P0 ;  /* 0x000000a098987207 */ /* 0x000fe20004000000 */
[----:B------:R-:W-:Y:S01]  /*3850*/  IMAD.SHL.U32 R247, R243, 0x4, RZ ;  /* 0x00000004f3f77824 */ /* 0x000fe200078e00ff */
        /* <DEDUP_REMOVED lines=16> */
[----:B------:R-:W-:Y:S01]  /*3960*/  SHF.L.U64.HI R246, R243, 0x2, R8 ;  /* 0x00000002f3f67819 */ /* 0x000fe20000010208 */
[----:B------:R-:W-:Y:S01]  /*3970*/  IMAD.MOV.U32 R233, RZ, RZ, R204 ;  /* 0x000000ffffe97224 */ /* 0x000fe200078e00cc */
[----:B------:R-:W-:Y:S01]  /*3980*/  LEA R152, R152, UR4, 0x1 ;  /* 0x0000000498987c11 */ /* 0x000fe2000f8e08ff */
[----:B------:R-:W-:Y:S01]  /*3990*/  ULDC UR16, c[0x0][0x394] ;  /* 0x0000e50000107ab9 */ /* 0x000fe20000000800 */
[----:B------:R-:W-:Y:S01]  /*39a0*/  UMOV UR5, URZ ;  /* 0x0000003f00057c82 */ /* 0x000fe20008000000 */
[----:B------:R-:W-:-:S02]  /*39b0*/  USHF.L.U32 UR39, UR25, 0x3, URZ ;  /* 0x0000000319277899 */ /* 0x000fc4000800063f */
[----:B------:R-:W-:Y:S02]  /*39c0*/  USHF.L.U32 UR38, UR25, 0x4, URZ ;  /* 0x0000000419267899 */ /* 0x000fe4000800063f */
[----:B------:R-:W-:Y:S02]  /*39d0*/  UIMAD UR37, UR25, 0x18, URZ ;  /* 0x00000018192578a4 */ /* 0x000fe4000f8e023f */
[----:B------:R-:W-:Y:S02]  /*39e0*/  USHF.L.U32 UR36, UR25, 0x5, URZ ;  /* 0x0000000519247899 */ /* 0x000fe4000800063f */
[----:B------:R-:W-:Y:S02]  /*39f0*/  UIMAD UR35, UR25, 0x28, URZ ;  /* 0x00000028192378a4 */ /* 0x000fe4000f8e023f */
[----:B------:R-:W-:Y:S02]  /*3a00*/  UIMAD UR34, UR25, 0x30, URZ ;  /* 0x00000030192278a4 */ /* 0x000fe4000f8e023f */
[----:B------:R-:W-:-:S02]  /*3a10*/  UIMAD UR33, UR25, 0x38, URZ ;  /* 0x00000038192178a4 */ /* 0x000fc4000f8e023f */
[----:B------:R-:W-:Y:S02]  /*3a20*/  USHF.L.U32 UR32, UR25, 0x6, URZ ;  /* 0x0000000619207899 */ /* 0x000fe4000800063f */
[----:B------:R-:W-:Y:S02]  /*3a30*/  UIMAD UR31, UR25, 0x48, URZ ;  /* 0x00000048191f78a4 */ /* 0x000fe4000f8e023f */
[----:B------:R-:W-:Y:S02]  /*3a40*/  UIMAD UR30, UR25, 0x50, URZ ;  /* 0x00000050191e78a4 */ /* 0x000fe4000f8e023f */
[----:B------:R-:W-:Y:S02]  /*3a50*/  UIMAD UR29, UR25, 0x58, URZ ;  /* 0x00000058191d78a4 */ /* 0x000fe4000f8e023f */
[----:B------:R-:W-:Y:S02]  /*3a60*/  UIMAD UR28, UR25, 0x60, URZ ;  /* 0x00000060191c78a4 */ /* 0x000fe4000f8e023f */
[----:B------:R-:W-:-:S02]  /*3a70*/  UIMAD UR27, UR25, 0x68, URZ ;  /* 0x00000068191b78a4 */ /* 0x000fc4000f8e023f */
[----:B------:R-:W-:Y:S02]  /*3a80*/  UIMAD UR26, UR25, 0x70, URZ ;  /* 0x00000070191a78a4 */ /* 0x000fe4000f8e023f */
[----:B------:R-:W-:Y:S02]  /*3a90*/  UIADD3 UR40, UR7, -UR43, URZ ;  /* 0x8000002b07287290 */ /* 0x000fe4000fffe03f */
[----:B------:R-:W-:Y:S02]  /*3aa0*/  UIADD3 UR24, -UR21, URZ, URZ ;  /* 0x0000003f15187290 */ /* 0x000fe4000fffe13f */
[----:B------:R-:W-:Y:S01]  /*3ab0*/  UIMAD UR25, UR25, 0x78, URZ ;  /* 0x00000078191978a4 */ /* 0x000fe2000f8e023f */
[----:B------:R-:W-:Y:S01]  /*3ac0*/  UMOV UR13, UR16 ;  /* 0x00000010000d7c82 */ /* 0x000fe20008000000 */
[----:B------:R-:W-:Y:S01]  /*3ad0*/  ULDC UR43, c[0x0][0x398] ;  /* 0x0000e600002b7ab9 */ /* 0x000fe20000000800 */
[----:B------:R-:W-:Y:S01]  /*3ae0*/  ULDC UR7, c[0x0][0x2ec] ;  /* 0x0000bb0000077ab9 */ /* 0x000fe20000000800 */
[----:B---3--:R-:W-:-:S05]  /*3af0*/  @P1 FMUL.FTZ R0, R4, R0 ;  /* 0x0000000004001220 */ /* 0x008fca0000410000 */
[----:B------:R-:W-:Y:S01]  /*3b00*/  @P1 R2UR UR10, R0 ;  /* 0x00000000000a12ca */ /* 0x000fe200000e0000 */
[----:B------:R-:W-:Y:S02]  /*3b10*/  VIADD R0, R243, 0xffffff80 ;  /* 0xffffff80f3007836 */ /* 0x000fe40000000000 */
[----:B------:R-:W-:-:S03]  /*3b20*/  VIADD R4, R159, 0x1000 ;  /* 0x000010009f047836 */ /* 0x000fc60000000000 */
[----:B------:R-:W-:-:S04]  /*3b30*/  SHF.R.S32.HI R3, RZ, 0x1f, R0 ;  /* 0x0000001fff037819 */ /* 0x000fc80000011400 */
[----:B------:R-:W-:Y:S02]  /*3b40*/  SHF.L.U64.HI R245, R0, 0x2, R3 ;  /* 0x0000000200f57819 */ /* 0x000fe40000010203 */
[----:B------:R-:W-:Y:S01]  /*3b50*/  SEL R3, R4, R159, !P0 ;  /* 0x0000009f04037207 */ /* 0x000fe20004000000 */
[----:B------:R-:W-:-:S03]  /*3b60*/  IMAD.SHL.U32 R244, R0, 0x4, RZ ;  /* 0x0000000400f47824 */ /* 0x000fc600078e00ff */
[----:B------:R-:W-:Y:S01]  /*3b70*/  LEA R3, R3, UR4, 0x1 ;  /* 0x0000000403037c11 */ /* 0x000fe2000f8e08ff */
[----:B-12-4-:R-:W-:-:S06]  /*3b80*/  @UP1 UMOV UR5, UR10 ;  /* 0x0000000a00051c82 */ /* 0x016fcc0008000000 */
.L_x_248:
[----:B------:R-:W-:Y:S01]  /*3b90*/  IADD3 R20, P0, R247, UR20, RZ ;  /* 0x00000014f7147c10 */ /* 0x000fe2000ff1e0ff */
[----:B------:R-:W0:Y:S01]  /*3ba0*/  LDGDEPBAR ;  /* 0x00000000000079af */ /* 0x000e220000000000 */
[----:B------:R-:W-:Y:S01]  /*3bb0*/  IMAD.IADD R108, R158, 0x1, R152 ;  /* 0x000000019e6c7824 */ /* 0x000fe200078e0298 */
[----:B------:R-:W-:Y:S01]  /*3bc0*/  USHF.L.U32 UR10, UR8, 0x7, URZ ;  /* 0x00000007080a7899 */ /* 0x000fe2000800063f */
[----:B------:R-:W-:Y:S01]  /*3bd0*/  IADD3.X R21, R246, UR19, RZ, P0, !PT ;  /* 0x00000013f6157c10 */ /* 0x000fe200087fe4ff */
[----:B------:R-:W-:Y:S01]  /*3be0*/  IMAD.U32 R165, RZ, RZ, UR22 ;  /* 0x00000016ffa57e24 */ /* 0x000fe2000f8e00ff */
[----:B------:R-:W-:Y:S01]  /*3bf0*/  UMOV UR12, UR60 ;  /* 0x0000003c000c7c82 */ /* 0x000fe20008000000 */
[----:B------:R-:W-:Y:S01]  /*3c00*/  IMAD.MOV.U32 R207, RZ, RZ, R205 ;  /* 0x000000ffffcf7224 */ /* 0x000fe200078e00cd */
[----:B------:R-:W-:Y:S01]  /*3c10*/  UISETP.GE.AND UP0, UPT, UR10, UR40, UPT ;  /* 0x000000280a00728c */ /* 0x000fe2000bf06270 */
[----:B------:R-:W-:Y:S05]  /*3c20*/  IMAD R165, R165, 0x80, R249 ;  /* 0x00000080a5a57824 */ /* 0x000fea00078e02f9 */
[----:B------:R-:W-:Y:S05]  /*3c30*/  IADD3 R0, R243, -UR9, -R165 ;  /* 0x80000009f3007c10 */ /* 0x000fea000fffe8a5 */
[----:B------:R-:W-:Y:S04]  /*3c40*/  VIADD R0, R0, UR6 ;  /* 0x0000000600007c36 */ /* 0x000fe80008000000 */
[----:B------:R-:W-:Y:S01]  /*3c50*/  VIADD R0, R0, UR10 ;  /* 0x0000000a00007c36 */ /* 0x000fe20008000000 */
[----:B------:R-:W-:Y:S04]  /*3c60*/  DEPBAR.LE SB0, 0x0 ;  /* 0x000080000000791a */ /* 0x000fe80000000000 */
[----:B------:R-:W-:Y:S01]  /*3c70*/  IABS R116, R0 ;  /* 0x0000000000747213 */ /* 0x000fe20000000000 */
[----:B------:R-:W-:Y:S01]  /*3c80*/  BAR.SYNC.DEFER_BLOCKING 0x0 ;  /* 0x0000000000007b1d */ /* 0x000fe20000010000 */
[C---:B------:R-:W-:Y:S02]  /*3c90*/  VIADD R174, R0.reuse, 0xffffffff ;  /* 0xffffffff00ae7836 */ /* 0x040fe40000000000 */
[----:B------:R-:W-:Y:S02]  /*3ca0*/  VIADD R173, R0, 0x8 ;  /* 0x0000000800ad7836 */ /* 0x000fe40000000000 */
[----:B------:R-:W-:Y:S01]  /*3cb0*/  IMAD.MOV.U32 R193, RZ, RZ, R116 ;  /* 0x000000ffffc17224 */ /* 0x000fe200078e0074 */
[----:B------:R-:W-:Y:S01]  /*3cc0*/  ISETP.GE.AND P3, PT, R174, RZ, PT ;  /* 0x000000ffae00720c */ /* 0x000fe20003f66270 */
[C---:B------:R-:W-:Y:S01]  /*3cd0*/  VIADD R172, R0.reuse, 0x7 ;  /* 0x0000000700ac7836 */ /* 0x040fe20000000000 */
[----:B------:R-:W-:Y:S01]  /*3ce0*/  ISETP.GE.AND P2, PT, R173, RZ, PT ;  /* 0x000000ffad00720c */ /* 0x000fe20003f46270 */
[C---:B------:R-:W-:Y:S01]  /*3cf0*/  VIADD R170, R0.reuse, 0x47 ;  /* 0x0000004700aa7836 */ /* 0x040fe20000000000 */
[----:B------:R-:W-:Y:S01]  /*3d00*/  I2FP.F32.S32 R193, R193 ;  /* 0x000000c100c17245 */ /* 0x000fe20000201400 */
[----:B------:R-:W-:Y:S01]  /*3d10*/  VIADD R171, R0, 0x48 ;  /* 0x0000004800ab7836 */ /* 0x000fe20000000000 */
[----:B------:R-:W-:Y:S01]  /*3d20*/  ISETP.GE.AND P6, PT, R172, RZ, PT ;  /* 0x000000ffac00720c */ /* 0x000fe20003fc6270 */
[----:B------:R-:W-:Y:S01]  /*3d30*/  VIADD R176, R0, 0x40 ;  /* 0x0000004000b07836 */ /* 0x000fe20000000000 */
[----:B------:R-:W-:Y:S01]  /*3d40*/  ISETP.GE.AND P0, PT, R170, RZ, PT ;  /* 0x000000ffaa00720c */ /* 0x000fe20003f06270 */
[C---:B------:R-:W-:Y:S01]  /*3d50*/  VIADD R175, R0.reuse, 0x3f ;  /* 0x0000003f00af7836 */ /* 0x040fe20000000000 */
[----:B------:R-:W-:Y:S01]  /*3d60*/  ISETP.GE.AND P1, PT, R171, RZ, PT ;  /* 0x000000ffab00720c */ /* 0x000fe20003f26270 */
[----:B------:R-:W-:Y:S01]  /*3d70*/  VIADD R178, R0, 0x38 ;  /* 0x0000003800b27836 */ /* 0x000fe20000000000 */
[----:B------:R-:W-:Y:S01]  /*3d80*/  ISETP.GE.AND P5, PT, R176, RZ, PT ;  /* 0x000000ffb000720c */ /* 0x000fe20003fa6270 */
[C---:B------:R-:W-:Y:S01]  /*3d90*/  VIADD R177, R0.reuse, 0x37 ;  /* 0x0000003700b17836 */ /* 0x040fe20000000000 */
[C---:B------:R-:W-:Y:S01]  /*3da0*/  @!P3 IADD3 R174, -R0.reuse, 0x1, RZ ;  /* 0x0000000100aeb810 */ /* 0x040fe20007ffe1ff */
[C---:B------:R-:W-:Y:S01]  /*3db0*/  VIADD R180, R0.reuse, 0xfffffff8 ;  /* 0xfffffff800b47836 */ /* 0x040fe20000000000 */
[C---:B------:R-:W-:Y:S01]  /*3dc0*/  @!P2 IADD3 R173, -R0.reuse, -0x8, RZ ;  /* 0xfffffff800ada810 */ /* 0x040fe20007ffe1ff */
[C---:B------:R-:W-:Y:S01]  /*3dd0*/  VIADD R179, R0.reuse, 0xfffffff7 ;  /* 0xfffffff700b37836 */ /* 0x040fe20000000000 */
[----:B-----5:R-:W5:Y:S01]  /*3de0*/  LDG.E R169, desc[UR14][R20.64] ;  /* 0x0000000e14a97981 */ /* 0x020f62000c1e1900 */
[C---:B------:R-:W-:Y:S01]  /*3df0*/  VIADD R182, R0.reuse, 0xfffffff0 ;  /* 0xfffffff000b67836 */ /* 0x040fe20000000000 */
[C---:B------:R-:W-:Y:S01]  /*3e00*/  @!P6 IADD3 R172, -R0.reuse, -0x7, RZ ;  /* 0xfffffff900ace810 */ /* 0x040fe20007ffe1ff */
[C---:B------:R-:W-:Y:S01]  /*3e10*/  VIADD R181, R0.reuse, 0xffffffef ;  /* 0xffffffef00b57836 */ /* 0x040fe20000000000 */
[----:B------:R-:W5:Y:S01]  /*3e20*/  LDG.E R168, desc[UR14][R20.64+0x20] ;  /* 0x0000200e14a87981 */ /* 0x000f62000c1e1900 */
[C---:B------:R-:W-:Y:S01]  /*3e30*/  @!P0 IADD3 R170, -R0.reuse, -0x47, RZ ;  /* 0xffffffb900aa8810 */ /* 0x040fe20007ffe1ff */
[C---:B------:R-:W-:Y:S01]  /*3e40*/  VIADD R183, R0.reuse, 0x30 ;  /* 0x0000003000b77836 */ /* 0x040fe20000000000 */
[C---:B------:R-:W-:Y:S01]  /*3e50*/  @!P1 IADD3 R171, -R0.reuse, -0x48, RZ ;  /* 0xffffffb800ab9810 */ /* 0x040fe20007ffe1ff */
[----:B------:R-:W5:Y:S01]  /*3e60*/  LDG.E R167, desc[UR14][R20.64+0x100] ;  /* 0x0001000e14a77981 */ /* 0x000f62000c1e1900 */
[----:B------:R-:W-:Y:S01]  /*3e70*/  ISETP.GE.AND P4, PT, R175, RZ, PT ;  /* 0x000000ffaf00720c */ /* 0x000fe20003f86270 */
[----:B------:R-:W-:Y:S01]  /*3e80*/  VIADD R184, R0, 0x2f ;  /* 0x0000002f00b87836 */ /* 0x000fe20000000000 */
[----:B------:R-:W-:Y:S01]  /*3e90*/  ISETP.GE.AND P3, PT, R178, RZ, PT ;  /* 0x000000ffb200720c */ /* 0x000fe20003f66270 */
[----:B------:R1:W5:Y:S01]  /*3ea0*/  LDG.E R166, desc[UR14][R20.64+0x120] ;  /* 0x0001200e14a67981 */ /* 0x000362000c1e1900 */
[----:B------:R-:W-:Y:S01]  /*3eb0*/  ISETP.GE.AND P2, PT, R177, RZ, PT ;  /* 0x000000ffb100720c */ /* 0x000fe20003f46270 */
[----:B------:R-:W-:Y:S01]  /*3ec0*/  VIADD R185, R0, 0x28 ;  /* 0x0000002800b97836 */ /* 0x000fe20000000000 */
[----:B------:R-:W-:Y:S01]  /*3ed0*/  ISETP.GE.AND P6, PT, R180, RZ, PT ;  /* 0x000000ffb400720c */ /* 0x000fe20003fc6270 */
[----:B------:R-:W-:Y:S01]  /*3ee0*/  LDSM.16.M88.4 R64, [R152] ;  /* 0x000000009840783b */ /* 0x000fe20000000200 */
[----:B------:R-:W-:Y:S01]  /*3ef0*/  ISETP.GE.AND P0, PT, R179, RZ, PT ;  /* 0x000000ffb300720c */ /* 0x000fe20003f06270 */
[----:B------:R-:W-:Y:S01]  /*3f00*/  VIADD R186, R0, 0x27 ;  /* 0x0000002700ba7836 */ /* 0x000fe20000000000 */
[----:B------:R-:W-:Y:S01]  /*3f10*/  ISETP.GE.AND P1, PT, R182, RZ, PT ;  /* 0x000000ffb600720c */ /* 0x000fe20003f26270 */
[C---:B------:R-:W-:Y:S01]  /*3f20*/  VIADD R187, R0.reuse, 0xffffffe8 ;  /* 0xffffffe800bb7836 */ /* 0x040fe20000000000 */
[C---:B------:R-:W-:Y:S01]  /*3f30*/  @!P5 IADD3 R176, -R0.reuse, -0x40, RZ ;  /* 0xffffffc000b0d810 */ /* 0x040fe20007ffe1ff */
[C---:B------:R-:W-:Y:S01]  /*3f40*/  VIADD R188, R0.reuse, 0xffffffe7 ;  /* 0xffffffe700bc7836 */ /* 0x040fe20000000000 */
[C---:B------:R-:W-:Y:S01]  /*3f50*/  @!P4 IADD3 R175, -R0.reuse, -0x3f, RZ ;  /* 0xffffffc100afc810 */ /* 0x040fe20007ffe1ff */
[----:B------:R-:W2:Y:S01]  /*3f60*/  LDSM.16.M88.4 R16, [R153+0x6000] ;  /* 0x006000009910783b */ /* 0x000ea20000000200 */
[C---:B------:R-:W-:Y:S01]  /*3f70*/  @!P3 IADD3 R178, -R0.reuse, -0x38, RZ ;  /* 0xffffffc800b2b810 */ /* 0x040fe20007ffe1ff */
[C---:B------:R-:W-:Y:S01]  /*3f80*/  VIADD R189, R0.reuse, 0xffffffe0 ;  /* 0xffffffe000bd7836 */ /* 0x040fe20000000000 */
[C---:B------:R-:W-:Y:S01]  /*3f90*/  @!P2 IADD3 R177, -R0.reuse, -0x37, RZ ;  /* 0xffffffc900b1a810 */ /* 0x040fe20007ffe1ff */
[C---:B------:R-:W-:Y:S01]  /*3fa0*/  VIADD R190, R0.reuse, 0xffffffdf ;  /* 0xffffffdf00be7836 */ /* 0x040fe20000000000 */
[C---:B------:R-:W-:Y:S01]  /*3fb0*/  @!P6 IADD3 R180, -R0.reuse, 0x8, RZ ;  /* 0x0000000800b4e810 */ /* 0x040fe20007ffe1ff */
[C---:B------:R-:W-:Y:S01]  /*3fc0*/  VIADD R191, R0.reuse, 0x20 ;  /* 0x0000002000bf7836 */ /* 0x040fe20000000000 */
[C---:B------:R-:W-:Y:S01]  /*3fd0*/  @!P0 IADD3 R179, -R0.reuse, 0x9, RZ ;  /* 0x0000000900b38810 */ /* 0x040fe20007ffe1ff */
[----:B------:R-:W3:Y:S01]  /*3fe0*/  LDSM.16.M88.4 R60, [R152+0x1000] ;  /* 0x00100000983c783b */ /* 0x000ee20000000200 */
[C---:B------:R-:W-:Y:S01]  /*3ff0*/  @!P1 IADD3 R182, -R0.reuse, 0x10, RZ ;  /* 0x0000001000b69810 */ /* 0x040fe20007ffe1ff */
[C---:B------:R-:W-:Y:S01]  /*4000*/  VIADD R192, R0.reuse, 0x1f ;  /* 0x0000001f00c07836 */ /* 0x040fe20000000000 */
[----:B------:R-:W-:Y:S01]  /*4010*/  ISETP.GE.AND P5, PT, R181, RZ, PT ;  /* 0x000000ffb500720c */ /* 0x000fe20003fa6270 */
[C---:B------:R-:W-:Y:S01]  /*4020*/  VIADD R194, R0.reuse, 0x18 ;  /* 0x0000001800c27836 */ /* 0x040fe20000000000 */
[----:B------:R-:W-:Y:S01]  /*4030*/  ISETP.GE.AND P4, PT, R183, RZ, PT ;  /* 0x000000ffb700720c */ /* 0x000fe20003f86270 */
[----:B------:R-:W-:Y:S01]  /*4040*/  VIADD R195, R0, 0x17 ;  /* 0x0000001700c37836 */ /* 0x000fe20000000000 */
[----:B------:R-:W-:Y:S01]  /*4050*/  ISETP.GE.AND P3, PT, R184, RZ, PT ;  /* 0x000000ffb800720c */ /* 0x000fe20003f66270 */
[----:B------:R-:W1:Y:S01]  /*4060*/  LDSM.16.M88.4 R32, [R153+0x6400] ;  /* 0x006400009920783b */ /* 0x000e620000000200 */
[----:B------:R-:W-:Y:S01]  /*4070*/  ISETP.GE.AND P2, PT, R185, RZ, PT ;  /* 0x000000ffb900720c */ /* 0x000fe20003f46270 */
[----:B------:R-:W-:Y:S01]  /*4080*/  VIADD R196, R0, 0xffffffd8 ;  /* 0xffffffd800c47836 */ /* 0x000fe20000000000 */
[----:B------:R-:W-:Y:S01]  /*4090*/  ISETP.GE.AND P6, PT, R186, RZ, PT ;  /* 0x000000ffba00720c */ /* 0x000fe20003fc6270 */
[C---:B------:R-:W-:Y:S01]  /*40a0*/  VIADD R197, R0.reuse, 0xffffffd7 ;  /* 0xffffffd700c57836 */ /* 0x040fe20000000000 */
[----:B------:R-:W-:Y:S01]  /*40b0*/  ISETP.GE.AND P0, PT, R187, RZ, PT ;  /* 0x000000ffbb00720c */ /* 0x000fe20003f06270 */
[----:B------:R-:W-:Y:S01]  /*40c0*/  VIADD R198, R0, 0xffffffd0 ;  /* 0xffffffd000c67836 */ /* 0x000fe20000000000 */
[----:B------:R-:W-:Y:S01]  /*40d0*/  ISETP.GE.AND P1, PT, R188, RZ, PT ;  /* 0x000000ffbc00720c */ /* 0x000fe20003f26270 */
[----:B------:R-:W4:Y:S01]  /*40e0*/  LDSM.16.M88.4 R48, [R153+0x6800] ;  /* 0x006800009930783b */ /* 0x000f220000000200 */
[C---:B------:R-:W-:Y:S01]  /*40f0*/  @!P5 IADD3 R181, -R0.reuse, 0x11, RZ ;  /* 0x0000001100b5d810 */ /* 0x040fe20007ffe1ff */
[C---:B------:R-:W-:Y:S01]  /*4100*/  VIADD R199, R0.reuse, 0xffffffcf ;  /* 0xffffffcf00c77836 */ /* 0x040fe20000000000 */
[C---:B------:R-:W-:Y:S01]  /*4110*/  @!P4 IADD3 R183, -R0.reuse, -0x30, RZ ;  /* 0xffffffd000b7c810 */ /* 0x040fe20007ffe1ff */
[C---:B------:R-:W-:Y:S01]  /*4120*/  VIADD R200, R0.reuse, 0x10 ;  /* 0x0000001000c87836 */ /* 0x040fe20000000000 */
[C---:B------:R-:W-:Y:S01]  /*4130*/  @!P3 IADD3 R184, -R0.reuse, -0x2f, RZ ;  /* 0xffffffd100b8b810 */ /* 0x040fe20007ffe1ff */
[C---:B------:R-:W-:Y:S01]  /*4140*/  VIADD R201, R0.reuse, 0xf ;  /* 0x0000000f00c97836 */ /* 0x040fe20000000000 */
[C---:B------:R-:W-:Y:S01]  /*4150*/  @!P2 IADD3 R185, -R0.reuse, -0x28, RZ ;  /* 0xffffffd800b9a810 */ /* 0x040fe20007ffe1ff */
[----:B------:R-:W4:Y:S01]  /*4160*/  LDSM.16.M88.4 R100, [R153+0x6c00] ;  /* 0x006c00009964783b */ /* 0x000f220000000200 */
[C---:B------:R-:W-:Y:S01]  /*4170*/  @!P6 IADD3 R186, -R0.reuse, -0x27, RZ ;  /* 0xffffffd900bae810 */ /* 0x040fe20007ffe1ff */
[C---:B------:R-:W-:Y:S01]  /*4180*/  VIADD R202, R0.reuse, 0xffffffc8 ;  /* 0xffffffc800ca7836 */ /* 0x040fe20000000000 */
[C---:B------:R-:W-:Y:S01]  /*4190*/  @!P0 IADD3 R187, -R0.reuse, 0x18, RZ ;  /* 0x0000001800bb8810 */ /* 0x040fe20007ffe1ff */
[C---:B------:R-:W-:Y:S01]  /*41a0*/  VIADD R203, R0.reuse, 0xffffffc7 ;  /* 0xffffffc700cb7836 */ /* 0x040fe20000000000 */
[----:B------:R-:W-:Y:S02]  /*41b0*/  @!P1 IADD3 R188, -R0, 0x19, RZ ;  /* 0x0000001900bc9810 */ /* 0x000fe40007ffe1ff */
[----:B------:R-:W-:Y:S01]  /*41c0*/  ISETP.GE.AND P5, PT, R189, RZ, PT ;  /* 0x000000ffbd00720c */ /* 0x000fe20003fa6270 */
[-C--:B--2---:R-:W-:Y:S01]  /*41d0*/  HMMA.16816.F32 R4, R64, R16.reuse, RZ ;  /* 0x000000104004723c */ /* 0x084fe200000018ff */
[----:B------:R-:W-:Y:S02]  /*41e0*/  LDSM.16.M88.4 R104, [R154+0x6000] ;  /* 0x006000009a68783b */ /* 0x000fe40000000200 */
[----:B------:R-:W-:Y:S02]  /*41f0*/  ISETP.GE.AND P4, PT, R190, RZ, PT ;  /* 0x000000ffbe00720c */ /* 0x000fe40003f86270 */
[----:B------:R-:W-:Y:S02]  /*4200*/  ISETP.GE.AND P3, PT, R191, RZ, PT ;  /* 0x000000ffbf00720c */ /* 0x000fe40003f66270 */
[----:B------:R-:W-:Y:S01]  /*4210*/  ISETP.GE.AND P2, PT, R192, RZ, PT ;  /* 0x000000ffc000720c */ /* 0x000fe20003f46270 */
[C---:B---3--:R-:W-:Y:S01]  /*4220*/  HMMA.16816.F32 R8, R60.reuse, R16, RZ ;  /* 0x000000103c08723c */ /* 0x048fe200000018ff */
[----:B------:R-:W-:Y:S01]  /*4230*/  LDSM.16.M88.4 R112, [R154+0x6400] ;  /* 0x006400009a70783b */ /* 0x000fe20000000200 */
[----:B------:R-:W-:Y:S02]  /*4240*/  ISETP.GE.AND P6, PT, R194, RZ, PT ;  /* 0x000000ffc200720c */ /* 0x000fe40003fc6270 */
[----:B------:R-:W-:Y:S02]  /*4250*/  ISETP.GE.AND P0, PT, R195, RZ, PT ;  /* 0x000000ffc300720c */ /* 0x000fe40003f06270 */
[-C--:B------:R-:W-:Y:S01]  /*4260*/  HMMA.16816.F32 R12, R60, R18.reuse, RZ ;  /* 0x000000123c0c723c */ /* 0x080fe200000018ff */
[----:B------:R-:W-:Y:S02]  /*4270*/  ISETP.GE.AND P1, PT, R196, RZ, PT ;  /* 0x000000ffc400720c */ /* 0x000fe40003f26270 */
[----:B------:R-:W-:Y:S02]  /*4280*/  LDSM.16.M88.4 R116, [R154+0x6800] ;  /* 0x006800009a74783b */ /* 0x000fe40000000200 */
[C---:B------:R-:W-:Y:S01]  /*4290*/  @!P5 IADD3 R189, -R0.reuse, 0x20, RZ ;  /* 0x0000002000bdd810 */ /* 0x040fe20007ffe1ff */
[C---:B------:R-:W-:Y:S02]  /*42a0*/  HMMA.16816.F32 R16, R64.reuse, R18, RZ ;  /* 0x000000124010723c */ /* 0x040fe400000018ff */
[C---:B------:R-:W-:Y:S02]  /*42b0*/  @!P4 IADD3 R190, -R0.reuse, 0x21, RZ ;  /* 0x0000002100bec810 */ /* 0x040fe40007ffe1ff */
[----:B------:R-:W-:Y:S02]  /*42c0*/  ISETP.GE.AND P5, PT, R197, RZ, PT ;  /* 0x000000ffc500720c */ /* 0x000fe40003fa6270 */
[-C--:B-1----:R-:W-:Y:S01]  /*42d0*/  HMMA.16816.F32 R20, R64, R32.reuse, RZ ;  /* 0x000000204014723c */ /* 0x082fe200000018ff */
[----:B------:R-:W-:Y:S02]  /*42e0*/  @!P3 IADD3 R191, -R0, -0x20, RZ ;  /* 0xffffffe000bfb810 */ /* 0x000fe40007ffe1ff */
[----:B------:R-:W-:Y:S02]  /*42f0*/  ISETP.GE.AND P4, PT, R198, RZ, PT ;  /* 0x000000ffc600720c */ /* 0x000fe40003f86270 */
[C---:B------:R-:W-:Y:S01]  /*4300*/  @!P2 IADD3 R192, -R0.reuse, -0x1f, RZ ;  /* 0xffffffe100c0a810 */ /* 0x040fe20007ffe1ff */
[C---:B------:R-:W-:Y:S02]  /*4310*/  HMMA.16816.F32 R24, R60.reuse, R32, RZ ;  /* 0x000000203c18723c */ /* 0x040fe400000018ff */
[C---:B------:R-:W-:Y:S02]  /*4320*/  @!P6 IADD3 R194, -R0.reuse, -0x18, RZ ;  /* 0xffffffe800c2e810 */ /* 0x040fe40007ffe1ff */
[----:B------:R-:W-:Y:S02]  /*4330*/  ISETP.GE.AND P3, PT, R199, RZ, PT ;  /* 0x000000ffc700720c */ /* 0x000fe40003f66270 */
[-C--:B------:R-:W-:Y:S01]  /*4340*/  HMMA.16816.F32 R28, R60, R34.reuse, RZ ;  /* 0x000000223c1c723c */ /* 0x080fe200000018ff */
[----:B------:R-:W-:Y:S02]  /*4350*/  @!P0 IADD3 R195, -R0, -0x17, RZ ;  /* 0xffffffe900c38810 */ /* 0x000fe40007ffe1ff */
[----:B------:R-:W-:Y:S02]  /*4360*/  ISETP.GE.AND P2, PT, R200, RZ, PT ;  /* 0x000000ffc800720c */ /* 0x000fe40003f46270 */
[----:B------:R-:W-:Y:S01]  /*4370*/  @!P1 IADD3 R196, -R0, 0x28, RZ ;  /* 0x0000002800c49810 */ /* 0x000fe20007ffe1ff */
[C---:B------:R-:W-:Y:S02]  /*4380*/  HMMA.16816.F32 R32, R64.reuse, R34, RZ ;  /* 0x000000224020723c */ /* 0x040fe400000018ff */
[----:B------:R-:W-:Y:S02]  /*4390*/  ISETP.GE.AND P6, PT, R201, RZ, PT ;  /* 0x000000ffc900720c */ /* 0x000fe40003fc6270 */
[----:B------:R-:W-:Y:S02]  /*43a0*/  ISETP.GE.AND P0, PT, R202, RZ, PT ;  /* 0x000000ffca00720c */ /* 0x000fe40003f06270 */
[-C--:B----4-:R-:W-:Y:S01]  /*43b0*/  HMMA.16816.F32 R36, R64, R48.reuse, RZ ;  /* 0x000000304024723c */ /* 0x090fe200000018ff */
[----:B------:R-:W-:Y:S04]  /*43c0*/  ISETP.GE.AND P1, PT, R203, RZ, PT ;  /* 0x000000ffcb00720c */ /* 0x000fe80003f26270 */
[C---:B------:R-:W-:Y:S01]  /*43d0*/  @!P5 IADD3 R197, -R0.reuse, 0x29, RZ ;  /* 0x0000002900c5d810 */ /* 0x040fe20007ffe1ff */
[C---:B------:R-:W-:Y:S02]  /*43e0*/  HMMA.16816.F32 R40, R60.reuse, R48, RZ ;  /* 0x000000303c28723c */ /* 0x040fe400000018ff */
[C---:B------:R-:W-:Y:S03]  /*43f0*/  @!P4 IADD3 R198, -R0.reuse, 0x30, RZ ;  /* 0x0000003000c6c810 */ /* 0x040fe60007ffe1ff */
[C---:B------:R-:W-:Y:S01]  /*4400*/  @!P3 IADD3 R199, -R0.reuse, 0x31, RZ ;  /* 0x0000003100c7b810 */ /* 0x040fe20007ffe1ff */
[-C--:B------:R-:W-:Y:S01]  /*4410*/  HMMA.16816.F32 R44, R60, R50.reuse, RZ ;  /* 0x000000323c2c723c */ /* 0x080fe200000018ff */
[C---:B------:R-:W-:Y:S04]  /*4420*/  @!P2 IADD3 R200, -R0.reuse, -0x10, RZ ;  /* 0xfffffff000c8a810 */ /* 0x040fe80007ffe1ff */
[C---:B------:R-:W-:Y:S01]  /*4430*/  @!P6 IADD3 R201, -R0.reuse, -0xf, RZ ;  /* 0xfffffff100c9e810 */ /* 0x040fe20007ffe1ff */
[C---:B------:R-:W-:Y:S02]  /*4440*/  HMMA.16816.F32 R48, R64.reuse, R50, RZ ;  /* 0x000000324030723c */ /* 0x040fe400000018ff */
[C---:B------:R-:W-:Y:S02]  /*4450*/  @!P0 IADD3 R202, -R0.reuse, 0x38, RZ ;  /* 0x0000003800ca8810 */ /* 0x040fe40007ffe1ff */
[----:B------:R-:W-:Y:S02]  /*4460*/  PLOP3.LUT P0, PT, PT, PT, UP0, 0x80, 0x0 ;  /* 0x000000000000781c */ /* 0x000fe40003f0f008 */
[-C--:B------:R-:W-:Y:S01]  /*4470*/  HMMA.16816.F32 R52, R64, R100.reuse, RZ ;  /* 0x000000644034723c */ /* 0x080fe200000018ff */
[----:B------:R-:W-:Y:S04]  /*4480*/  @!P1 IADD3 R203, -R0, 0x39, RZ ;  /* 0x0000003900cb9810 */ /* 0x000fe80007ffe1ff */
[----:B------:R-:W-:Y:S01]  /*4490*/  I2FP.F32.S32 R0, R179 ;  /* 0x000000b300007245 */ /* 0x000fe20000201400 */
[C---:B------:R-:W-:Y:S02]  /*44a0*/  HMMA.16816.F32 R56, R60.reuse, R100, RZ ;  /* 0x000000643c38723c */ /* 0x040fe400000018ff */
[----:B------:R-:W-:Y:S03]  /*44b0*/  I2FP.F32.S32 R174, R174 ;  /* 0x000000ae00ae7245 */ /* 0x000fe60000201400 */
[----:B------:R-:W-:Y:S01]  /*44c0*/  I2FP.F32.S32 R173, R173 ;  /* 0x000000ad00ad7245 */ /* 0x000fe20000201400 */
[-C--:B------:R-:W-:Y:S01]  /*44d0*/  HMMA.16816.F32 R60, R60, R102.reuse, RZ ;  /* 0x000000663c3c723c */ /* 0x080fe200000018ff */
[----:B------:R-:W-:Y:S04]  /*44e0*/  I2FP.F32.S32 R172, R172 ;  /* 0x000000ac00ac7245 */ /* 0x000fe80000201400 */
[----:B------:R-:W-:Y:S01]  /*44f0*/  I2FP.F32.S32 R170, R170 ;  /* 0x000000aa00aa7245 */ /* 0x000fe20000201400 */
[----:B------:R-:W-:Y:S01]  /*4500*/  HMMA.16816.F32 R64, R64, R102, RZ ;  /* 0x000000664040723c */ /* 0x000fe200000018ff */
[----:B------:R-:W1:Y:S01]  /*4510*/  LDSM.16.M88.4 R100, [R108] ;  /* 0x000000006c64783b */ /* 0x000e620000000200 */
[----:B------:R-:W-:Y:S03]  /*4520*/  I2FP.F32.S32 R171, R171 ;  /* 0x000000ab00ab7245 */ /* 0x000fe60000201400 */
[----:B------:R-:W-:Y:S02]  /*4530*/  I2FP.F32.S32 R176, R176 ;  /* 0x000000b000b07245 */ /* 0x000fe40000201400 */
[----:B------:R-:W-:Y:S02]  /*4540*/  I2FP.F32.S32 R175, R175 ;  /* 0x000000af00af7245 */ /* 0x000fe40000201400 */
[----:B------:R-:W2:Y:S02]  /*4550*/  LDSM.16.M88.4 R108, [R108+0x1000] ;  /* 0x001000006c6c783b */ /* 0x000ea40000000200 */
[----:B------:R-:W-:Y:S02]  /*4560*/  I2FP.F32.S32 R178, R178 ;  /* 0x000000b200b27245 */ /* 0x000fe40000201400 */
[----:B------:R-:W-:Y:S02]  /*4570*/  I2FP.F32.S32 R177, R177 ;  /* 0x000000b100b17245 */ /* 0x000fe40000201400 */
[----:B------:R-:W-:Y:S02]  /*4580*/  I2FP.F32.S32 R180, R180 ;  /* 0x000000b400b47245 */ /* 0x000fe40000201400 */
[----:B------:R-:W-:Y:S02]  /*4590*/  I2FP.F32.S32 R182, R182 ;  /* 0x000000b600b67245 */ /* 0x000fe40000201400 */
[----:B------:R-:W-:Y:S01]  /*45a0*/  I2FP.F32.S32 R181, R181 ;  /* 0x000000b500b57245 */ /* 0x000fe20000201400 */
[-C--:B-1----:R-:W-:Y:S06]  /*45b0*/  HMMA.16816.F32 R4, R100, R104.reuse, R4 ;  /* 0x000000686404723c */ /* 0x082fec0000001804 */
[C---:B--2---:R-:W-:Y:S06]  /*45c0*/  HMMA.16816.F32 R8, R108.reuse, R104, R8 ;  /* 0x000000686c08723c */ /* 0x044fec0000001808 */
[-C--:B------:R-:W-:Y:S06]  /*45d0*/  HMMA.16816.F32 R12, R108, R106.reuse, R12 ;  /* 0x0000006a6c0c723c */ /* 0x080fec000000180c */
[C---:B------:R-:W-:Y:S01]  /*45e0*/  HMMA.16816.F32 R16, R100.reuse, R106, R16 ;  /* 0x0000006a6410723c */ /* 0x040fe20000001810 */
[----:B------:R-:W1:Y:S05]  /*45f0*/  LDSM.16.M88.4 R104, [R154+0x6c00] ;  /* 0x006c00009a68783b */ /* 0x000e6a0000000200 */
[----:B------:R-:W-:Y:S01]  /*4600*/  FFMA.FTZ R5, R174, -UR5, R5 ;  /* 0x80000005ae057c23 */ /* 0x000fe20008010005 */
[-C--:B------:R-:W-:Y:S04]  /*4610*/  HMMA.16816.F32 R20, R100, R112.reuse, R20 ;  /* 0x000000706414723c */ /* 0x080fe80000001814 */
[----:B------:R-:W-:Y:S02]  /*4620*/  FFMA.FTZ R6, R173, -UR5, R6 ;  /* 0x80000005ad067c23 */ /* 0x000fe40008010006 */
[C---:B------:R-:W-:Y:S05]  /*4630*/  HMMA.16816.F32 R24, R108.reuse, R112, R24 ;  /* 0x000000706c18723c */ /* 0x040fea0000001818 */
[----:B------:R-:W-:Y:S01]  /*4640*/  FFMA.FTZ R7, R172, -UR5, R7 ;  /* 0x80000005ac077c23 */ /* 0x000fe20008010007 */
[-C--:B------:R-:W-:Y:S05]  /*4650*/  HMMA.16816.F32 R28, R108, R114.reuse, R28 ;  /* 0x000000726c1c723c */ /* 0x080fea000000181c */
[----:B------:R-:W-:Y:S01]  /*4660*/  I2FP.F32.S32 R112, R183 ;  /* 0x000000b700707245 */ /* 0x000fe20000201400 */
[C---:B------:R-:W-:Y:S05]  /*4670*/  HMMA.16816.F32 R32, R100.reuse, R114, R32 ;  /* 0x000000726420723c */ /* 0x040fea0000001820 */
[C---:B------:R-:W-:Y:S01]  /*4680*/  FFMA.FTZ R17, R0.reuse, -UR5, R17 ;  /* 0x8000000500117c23 */ /* 0x040fe20008010011 */
[-C--:B------:R-:W-:Y:S05]  /*4690*/  HMMA.16816.F32 R36, R100, R116.reuse, R36 ;  /* 0x000000746424723c */ /* 0x080fea0000001824 */
[----:B------:R-:W-:Y:S01]  /*46a0*/  FFMA.FTZ R23, R0, -UR5, R23 ;  /* 0x8000000500177c23 */ /* 0x000fe20008010017 */
[C---:B------:R-:W-:Y:S05]  /*46b0*/  HMMA.16816.F32 R40, R108.reuse, R116, R40 ;  /* 0x000000746c28723c */ /* 0x040fea0000001828 */
[----:B------:R-:W-:Y:S01]  /*46c0*/  I2FP.F32.S32 R0, R184 ;  /* 0x000000b800007245 */ /* 0x000fe20000201400 */
[-C--:B------:R-:W-:Y:S05]  /*46d0*/  HMMA.16816.F32 R44, R108, R118.reuse, R44 ;  /* 0x000000766c2c723c */ /* 0x080fea000000182c */
[C---:B------:R-:W-:Y:S01]  /*46e0*/  FFMA.FTZ R25, R0.reuse, -UR5, R25 ;  /* 0x8000000500197c23 */ /* 0x040fe20008010019 */
[C---:B------:R-:W-:Y:S05]  /*46f0*/  HMMA.16816.F32 R48, R100.reuse, R118, R48 ;  /* 0x000000766430723c */ /* 0x040fea0000001830 */
[----:B------:R-:W-:Y:S01]  /*4700*/  FFMA.FTZ R31, R0, -UR5, R31 ;  /* 0x80000005001f7c23 */ /* 0x000fe2000801001f */
[-C--:B-1----:R-:W-:Y:S05]  /*4710*/  HMMA.16816.F32 R52, R100, R104.reuse, R52 ;  /* 0x000000686434723c */ /* 0x082fea0000001834 */
[----:B------:R-:W-:Y:S01]  /*4720*/  I2FP.F32.S32 R0, R188 ;  /* 0x000000bc00007245 */ /* 0x000fe20000201400 */
[C---:B------:R-:W-:Y:S05]  /*4730*/  HMMA.16816.F32 R56, R108.reuse, R104, R56 ;  /* 0x000000686c38723c */ /* 0x040fea0000001838 */
[C---:B------:R-:W-:Y:S01]  /*4740*/  FFMA.FTZ R33, R0.reuse, -UR5, R33 ;  /* 0x8000000500217c23 */ /* 0x040fe20008010021 */
[-C--:B------:R-:W-:Y:S05]  /*4750*/  HMMA.16816.F32 R60, R108, R106.reuse, R60 ;  /* 0x0000006a6c3c723c */ /* 0x080fea000000183c */
[----:B------:R-:W-:Y:S01]  /*4760*/  FFMA.FTZ R39, R0, -UR5, R39 ;  /* 0x8000000500277c23 */ /* 0x000fe20008010027 */
[----:B------:R-:W-:Y:S05]  /*4770*/  HMMA.16816.F32 R64, R100, R106, R64 ;  /* 0x0000006a6440723c */ /* 0x000fea0000001840 */
[----:B------:R-:W-:Y:S01]  /*4780*/  I2FP.F32.S32 R0, R192 ;  /* 0x000000c000007245 */ /* 0x000fe20000201400 */
[C---:B------:R-:W-:Y:S01]  /*4790*/  FFMA.FTZ R24, R112.reuse, -UR5, R24 ;  /* 0x8000000570187c23 */ /* 0x040fe20008010018 */
[----:B------:R-:W-:Y:S01]  /*47a0*/  FFMA.FTZ R30, R112, -UR5, R30 ;  /* 0x80000005701e7c23 */ /* 0x000fe2000801001e */
[----:B------:R-:W-:Y:S03]  /*47b0*/  I2FP.F32.S32 R112, R187 ;  /* 0x000000bb00707245 */ /* 0x000fe60000201400 */
[C---:B------:R-:W-:Y:S01]  /*47c0*/  FFMA.FTZ R41, R0.reuse, -UR5, R41 ;  /* 0x8000000500297c23 */ /* 0x040fe20008010029 */
[----:B------:R-:W-:Y:S01]  /*47d0*/  FFMA.FTZ R47, R0, -UR5, R47 ;  /* 0x80000005002f7c23 */ /* 0x000fe2000801002f */
[----:B------:R-:W-:Y:S01]  /*47e0*/  I2FP.F32.S32 R0, R196 ;  /* 0x000000c400007245 */ /* 0x000fe20000201400 */
[C---:B------:R-:W-:Y:S01]  /*47f0*/  FFMA.FTZ R32, R112.reuse, -UR5, R32 ;  /* 0x8000000570207c23 */ /* 0x040fe20008010020 */
[----:B------:R-:W-:Y:S01]  /*4800*/  I2FP.F32.S32 R100, R197 ;  /* 0x000000c500647245 */ /* 0x000fe20000201400 */
[----:B------:R-:W-:Y:S01]  /*4810*/  FFMA.FTZ R38, R112, -UR5, R38 ;  /* 0x8000000570267c23 */ /* 0x000fe20008010026 */
[----:B------:R-:W-:Y:S01]  /*4820*/  I2FP.F32.S32 R115, R185 ;  /* 0x000000b900737245 */ /* 0x000fe20000201400 */
[C---:B------:R-:W-:Y:S01]  /*4830*/  FFMA.FTZ R48, R0.reuse, -UR5, R48 ;  /* 0x8000000500307c23 */ /* 0x040fe20008010030 */
[----:B------:R-:W-:Y:S01]  /*4840*/  FFMA.FTZ R54, R0, -UR5, R54 ;  /* 0x8000000500367c23 */ /* 0x000fe20008010036 */
[----:B------:R-:W-:Y:S01]  /*4850*/  I2FP.F32.S32 R0, R200 ;  /* 0x000000c800007245 */ /* 0x000fe20000201400 */
[C---:B------:R-:W-:Y:S01]  /*4860*/  FFMA.FTZ R49, R100.reuse, -UR5, R49 ;  /* 0x8000000564317c23 */ /* 0x040fe20008010031 */
[----:B------:R-:W-:Y:S01]  /*4870*/  FFMA.FTZ R55, R100, -UR5, R55 ;  /* 0x8000000564377c23 */ /* 0x000fe20008010037 */
[----:B------:R-:W-:Y:S01]  /*4880*/  I2FP.F32.S32 R116, R186 ;  /* 0x000000ba00747245 */ /* 0x000fe20000201400 */
[----:B------:R-:W-:Y:S01]  /*4890*/  FFMA.FTZ R4, R193, -UR5, R4 ;  /* 0x80000005c1047c23 */ /* 0x000fe20008010004 */
[C---:B------:R-:W-:Y:S01]  /*48a0*/  FFMA.FTZ R56, R0.reuse, -UR5, R56 ;  /* 0x8000000500387c23 */ /* 0x040fe20008010038 */
[----:B------:R-:W-:Y:S01]  /*48b0*/  FFMA.FTZ R62, R0, -UR5, R62 ;  /* 0x80000005003e7c23 */ /* 0x000fe2000801003e */
[----:B------:R-:W-:Y:S01]  /*48c0*/  I2FP.F32.S32 R113, R189 ;  /* 0x000000bd00717245 */ /* 0x000fe20000201400 */
[----:B------:R-:W-:Y:S01]  /*48d0*/  FFMA.FTZ R11, R170, -UR5, R11 ;  /* 0x80000005aa0b7c23 */ /* 0x000fe2000801000b */
[----:B------:R-:W-:Y:S01]  /*48e0*/  I2FP.F32.S32 R114, R190 ;  /* 0x000000be00727245 */ /* 0x000fe20000201400 */
[----:B------:R-:W-:Y:S01]  /*48f0*/  FFMA.FTZ R10, R171, -UR5, R10 ;  /* 0x80000005ab0a7c23 */ /* 0x000fe2000801000a */
[----:B------:R-:W-:Y:S01]  /*4900*/  I2FP.F32.S32 R112, R191 ;  /* 0x000000bf00707245 */ /* 0x000fe20000201400 */
[C---:B------:R-:W-:Y:S01]  /*4910*/  FFMA.FTZ R8, R176.reuse, -UR5, R8 ;  /* 0x80000005b0087c23 */ /* 0x040fe20008010008 */
[----:B------:R-:W-:Y:S01]  /*4920*/  I2FP.F32.S32 R104, R194 ;  /* 0x000000c200687245 */ /* 0x000fe20000201400 */
[C---:B------:R-:W-:Y:S01]  /*4930*/  FFMA.FTZ R9, R175.reuse, -UR5, R9 ;  /* 0x80000005af097c23 */ /* 0x040fe20008010009 */
[----:B------:R-:W-:Y:S01]  /*4940*/  I2FP.F32.S32 R105, R195 ;  /* 0x000000c300697245 */ /* 0x000fe20000201400 */
[----:B------:R-:W-:Y:S01]  /*4950*/  FFMA.FTZ R14, R176, -UR5, R14 ;  /* 0x80000005b00e7c23 */ /* 0x000fe2000801000e */
        /* <DEDUP_REMOVED lines=10> */
[C---:B------:R-:W-:Y:S01]  /*4a00*/  FFMA.FTZ R16, R180.reuse, -UR5, R16 ;  /* 0x80000005b4107c23 */ /* 0x040fe20008010010 */
[----:B------:R-:W-:Y:S01]  /*4a10*/  FFMA.FTZ R22, R180, -UR5, R22 ;  /* 0x80000005b4167c23 */ /* 0x000fe20008010016 */
        /* <DEDUP_REMOVED lines=30> */
[----:B------:R-:W-:Y:S06]  /*4c00*/  @!P0 BRA `(.L_x_244) ;  /* 0x0000000000308947 */ /* 0x000fec0003800000 */
        /* <DEDUP_REMOVED lines=12> */
.L_x_244:
[----:B------:R-:W-:Y:S01]  /*4cd0*/  UIADD3 UR13, UR6, 0x1, -UR9 ;  /* 0x00000001060d7890 */ /* 0x000fe2000fffe809 */
[----:B------:R-:W-:Y:S01]  /*4ce0*/  VIADD R101, R243, UR10 ;  /* 0x0000000af3657c36 */ /* 0x000fe20008000000 */
[----:B------:R-:W-:Y:S01]  /*4cf0*/  UIADD3 UR11, -UR12, UR6, -UR9 ;  /* 0x000000060c0b7290 */ /* 0x000fe2000fffe909 */
[C---:B------:R-:W-:Y:S01]  /*4d00*/  VIADD R117, R165.reuse, 0x1 ;  /* 0x00000001a5757836 */ /* 0x040fe20000000000 */
[----:B------:R-:W-:Y:S01]  /*4d10*/  UIADD3 UR10, UR13, UR43, URZ ;  /* 0x0000002b0d0a7290 */ /* 0x000fe2000fffe03f */
[C---:B------:R-:W-:Y:S02]  /*4d20*/  VIADD R116, R165.reuse, 0x8 ;  /* 0x00000008a5747836 */ /* 0x040fe40000000000 */
[----:B------:R-:W-:Y:S01]  /*4d30*/  VIADD R115, R165, 0x9 ;  /* 0x00000009a5737836 */ /* 0x000fe20000000000 */
[----:B------:R-:W-:Y:S01]  /*4d40*/  VIADDMNMX R100, R101, UR11, RZ, !PT ;  /* 0x0000000b65647c46 */ /* 0x000fe2000f8001ff */
[C---:B------:R-:W-:Y:S01]  /*4d50*/  VIADD R114, R165.reuse, 0x10 ;  /* 0x00000010a5727836 */ /* 0x040fe20000000000 */
[----:B------:R-:W-:Y:S01]  /*4d60*/  UMOV UR13, UR12 ;  /* 0x0000000c000d7c82 */ /* 0x000fe20008000000 */
[----:B------:R-:W-:Y:S01]  /*4d70*/  IMAD.U32 R0, RZ, RZ, UR10 ;  /* 0x0000000aff007e24 */ /* 0x000fe2000f8e00ff */
[CC--:B------:R-:W-:Y:S01]  /*4d80*/  ISETP.GE.AND P0, PT, R165.reuse, R100.reuse, PT ;  /* 0x00000064a500720c */ /* 0x0c0fe20003f06270 */
[----:B------:R-:W-:Y:S01]  /*4d90*/  VIADD R113, R165, 0x11 ;  /* 0x00000011a5717836 */ /* 0x000fe20000000000 */
[----:B------:R-:W-:Y:S01]  /*4da0*/  ISETP.GE.AND P6, PT, R117, R100, PT ;  /* 0x000000647500720c */ /* 0x000fe20003fc6270 */
[----:B------:R-:W-:Y:S01]  /*4db0*/  VIADD R112, R165, 0x18 ;  /* 0x00000018a5707836 */ /* 0x000fe20000000000 */
[----:B------:R-:W-:Y:S01]  /*4dc0*/  VIADDMNMX R0, R101, R0, UR6, PT ;  /* 0x0000000665007e46 */ /* 0x000fe2000b800100 */
[C---:B------:R-:W-:Y:S01]  /*4dd0*/  VIADD R111, R165.reuse, 0x19 ;  /* 0x00000019a56f7836 */ /* 0x040fe20000000000 */
[----:B------:R-:W-:Y:S01]  /*4de0*/  ISETP.GE.AND P5, PT, R116, R100, PT ;  /* 0x000000647400720c */ /* 0x000fe20003fa6270 */
[C---:B------:R-:W-:Y:S01]  /*4df0*/  VIADD R110, R165.reuse, 0x20 ;  /* 0x00000020a56e7836 */ /* 0x040fe20000000000 */
[CC--:B------:R-:W-:Y:S01]  /*4e00*/  ISETP.GE.OR P0, PT, R165.reuse, R0.reuse, !P0 ;  /* 0x00000000a500720c */ /* 0x0c0fe20004706670 */
[----:B------:R-:W-:Y:S01]  /*4e10*/  VIADD R109, R165, 0x21 ;  /* 0x00000021a56d7836 */ /* 0x000fe20000000000 */
[----:B------:R-:W-:Y:S01]  /*4e20*/  ISETP.GE.OR P6, PT, R117, R0, !P6 ;  /* 0x000000007500720c */ /* 0x000fe200077c6670 */
        /* <DEDUP_REMOVED lines=9> */
[-C--:B------:R-:W-:Y:S01]  /*4ec0*/  ISETP.GE.AND P2, PT, R113, R100.reuse, PT ;  /* 0x000000647100720c */ /* 0x080fe20003f46270 */
[----:B------:R-:W-:Y:S01]  /*4ed0*/  VIADD R103, R165, 0x39 ;  /* 0x00000039a5677836 */ /* 0x000fe20000000000 */
[-C--:B------:R-:W-:Y:S01]  /*4ee0*/  ISETP.GE.AND P1, PT, R112, R100.reuse, PT ;  /* 0x000000647000720c */ /* 0x080fe20003f26270 */
[----:B------:R-:W-:Y:S01]  /*4ef0*/  IMAD.U32 R119, RZ, RZ, UR10 ;  /* 0x0000000aff777e24 */ /* 0x000fe2000f8e00ff */
[-C--:B------:R-:W-:Y:S01]  /*4f00*/  ISETP.GE.AND P0, PT, R111, R100.reuse, PT ;  /* 0x000000646f00720c */ /* 0x080fe20003f06270 */
[----:B------:R-:W-:Y:S01]  /*4f10*/  VIADD R102, R101, 0x40 ;  /* 0x0000004065667836 */ /* 0x000fe20000000000 */
[----:B------:R-:W-:Y:S01]  /*4f20*/  ISETP.GE.AND P6, PT, R110, R100, PT ;  /* 0x000000646e00720c */ /* 0x000fe20003fc6270 */
[----:B------:R-:W-:Y:S01]  /*4f30*/  IMAD.U32 R118, RZ, RZ, UR10 ;  /* 0x0000000aff767e24 */ /* 0x000fe2000f8e00ff */
        /* <DEDUP_REMOVED lines=191> */
.L_x_245:
        /* <DEDUP_REMOVED lines=440> */
.L_x_246:
        /* <DEDUP_REMOVED lines=119> */
.L_x_247:
        /* <DEDUP_REMOVED lines=290> */
.L_x_249:
        /* <DEDUP_REMOVED lines=19> */
.L_x_250:
        /* <DEDUP_REMOVED lines=43> */
.L_x_252:
[----:B------:R-:W-:Y:S05]  /*9420*/  BSYNC B0 ;  /* 0x0000000000007941 */ /* 0x000fea0003800000 */
.L_x_251:
        /* <DEDUP_REMOVED lines=13> */
.L_x_254:
[----:B------:R-:W-:Y:S05]  /*9500*/  BSYNC B0 ;  /* 0x0000000000007941 */ /* 0x000fea0003800000 */
.L_x_253:
[----:B-1----:R-:W1:Y:S01]  /*9510*/  LDS.128 R52, [R52+0x8000] ;  /* 0x0080000034347984 */ /* 0x002e620000000c00 */
        /* <DEDUP_REMOVED lines=26> */
.L_x_256:
[----:B------:R-:W-:Y:S05]  /*96c0*/  BSYNC B0 ;  /* 0x0000000000007941 */ /* 0x000fea0003800000 */
.L_x_255:
        /* <DEDUP_REMOVED lines=13> */
.L_x_227:
[----:B------:R-:W-:Y:S05]  /*97a0*/  BSYNC B1 ;  /* 0x0000000000017941 */ /* 0x000fea0003800000 */
.L_x_213:
        /* <DEDUP_REMOVED lines=11> */
.L_x_257:
[----:B------:R-:W-:Y:S05]  /*9860*/  EXIT ;  /* 0x000000000000794d */ /* 0x000fea0003800000 */
.L_x_259:
        /* <DEDUP_REMOVED lines=9> */
.L_x_1334:


//--------------------- .text._ZN5flash27flash_bwd_convert_dq_kernelI23Flash_bwd_kernel_traitsILi32ELi128ELi128ELi8ELi4ELi4ELi4ELb1ELb0EN7cutlass6half_tE19Flash_kernel_traitsILi32ELi128ELi128ELi8ES3_EEEEvNS_16Flash_bwd_paramsEi --------------------------
	.section	.text._ZN5flash27flash_bwd_convert_dq_kernelI23Flash_bwd_kernel_traitsILi32ELi128ELi128ELi8ELi4ELi4ELi4ELb1ELb0EN7cutlass6half_tE19Flash_kernel_traitsILi32ELi128ELi128ELi8ES3_EEEEvNS_16Flash_bwd_paramsEi,"ax",@progbits
	.align	128
        .global         _ZN5flash27flash_bwd_convert_dq_kernelI23Flash_bwd_kernel_traitsILi32ELi128ELi128ELi8ELi4ELi4ELi4ELb1ELb0EN7cutlass6half_tE19Flash_kernel_traitsILi32ELi128ELi128ELi8ES3_EEEEvNS_16Flash_bwd_paramsEi
        .type           _ZN5flash27flash_bwd_convert_dq_kernelI23Flash_bwd_kernel_traitsILi32ELi128ELi128ELi8ELi4ELi4ELi4ELb1ELb0EN7cutlass6half_tE19Flash_kernel_traitsILi32ELi128ELi128ELi8ES3_EEEEvNS_16Flash_bwd_paramsEi,@function
        .size           _ZN5flash27flash_bwd_convert_dq_kernelI23Flash_bwd_kernel_traitsILi32ELi128ELi128ELi8ELi4ELi4ELi4ELb1ELb0EN7cutlass6half_tE19Flash_kernel_traitsILi32ELi128ELi128ELi8ES3_EEEEvNS_16Flash_bwd_paramsEi,(.L_x_1335 - _ZN5flash27flash_bwd_convert_dq_kernelI23Flash_bwd_kernel_traitsILi32ELi128ELi128ELi8ELi4ELi4ELi4ELb1ELb0EN7cutlass6half_tE19Flash_kernel_traitsILi32ELi128ELi128ELi8ES3_EEEEvNS_16Flash_bwd_paramsEi)
        .other          _ZN5flash27flash_bwd_convert_dq_kernelI23Flash_bwd_kernel_traitsILi32ELi128ELi128ELi8ELi4ELi4ELi4ELb1ELb0EN7cutlass6half_tE19Flash_kernel_traitsILi32ELi128ELi128ELi8ES3_EEEEvNS_16Flash_bwd_paramsEi,@"STO_CUDA_ENTRY STV_DEFAULT"
_ZN5flash27flash_bwd_convert_dq_kernelI23Flash_bwd_kernel_traitsILi32ELi128ELi128ELi8ELi4ELi4ELi4ELb1ELb0EN7cutlass6half_tE19Flash_kernel_traitsILi32ELi128ELi128ELi8ES3_EEEEvNS_16Flash_bwd_paramsEi:
.text._ZN5flash27flash_bwd_convert_dq_kernelI23Flash_bwd_kernel_traitsILi32ELi128ELi128ELi8ELi4ELi4ELi4ELb1ELb0EN7cutlass6half_tE19Flash_kernel_traitsILi32ELi128ELi128ELi8ES3_EEEEvNS_16Flash_bwd_paramsEi:
[----:B------:R-:W-:Y:S01]  /*0000*/  LDC R1, c[0x0][0x28] ;  /* 0x00000a00ff017b82 */ /* 0x000fe20000000800 */
[----:B------:R-:W0:Y:S07]  /*0010*/  S2R R2, SR_CTAID.Y ;  /* 0x0000000000027919 */ /* 0x000e2e0000002600 */
[----:B------:R-:W0:Y:S01]  /*0020*/  LDC.64 R6, c[0x0][0x2f0] ;  /* 0x0000bc00ff067b82 */ /* 0x000e220000000a00 */
[----:B------:R-:W-:Y:S01]  /*0030*/  ULDC.64 UR4, c[0x0][0x2f0] ;  /* 0x0000bc0000047ab9 */ /* 0x000fe20000000a00 */
[----:B------:R-:W-:Y:S01]  /*0040*/  MOV R3, 0xffffffff ;  /* 0xffffffff00037802 */ /* 0x000fe20000000f00 */
[----:B------:R-:W-:Y:S01]  /*0050*/  ULDC.64 UR6, c[0x0][0x208] ;  /* 0x0000820000067ab9 */ /* 0x000fe20000000a00 */
[----:B------:R-:W-:-:S04]  /*0060*/  ISETP.NE.U32.AND P0, PT, RZ, UR4, PT ;  /* 0x00000004ff007c0c */ /* 0x000fc8000bf05070 */
[----:B------:R-:W-:Y:S01]  /*0070*/  ISETP.NE.AND.EX P0, PT, RZ, UR5, PT, P0 ;  /* 0x00000005ff007c0c */ /* 0x000fe2000bf05300 */
[----:B0-----:R-:W-:-:S12]  /*0080*/  IMAD.WIDE R6, R2, 0x4, R6 ;  /* 0x0000000402067825 */ /* 0x001fd800078e0206 */
[----:B------:R-:W2:Y:S04]  /*0090*/  @P0 LDG.E R3, desc[UR6][R6.64] ;  /* 0x0000000606030981 */ /* 0x000ea8000c1e1900 */
[----:B------:R-:W2:Y:S01]  /*00a0*/  @P0 LDG.E R0, desc[UR6][R6.64+0x4] ;  /* 0x0000040606000981 */ /* 0x000ea2000c1e1900 */
[----:B------:R-:W0:Y:S01]  /*00b0*/  S2R R4, SR_CTAID.X ;  /* 0x0000000000047919 */ /* 0x000e220000002500 */
[----:B--2---:R-:W-:Y:S02]  /*00c0*/  @P0 IADD3 R5, R0, -R3, RZ ;  /* 0x8000000300050210 */ /* 0x004fe40007ffe0ff */
[----:B0-----:R-:W-:-:S04]  /*00d0*/  SHF.L.U32 R0, R4, 0x7, RZ ;  /* 0x0000000704007819 */ /* 0x001fc800000006ff */
[----:B------:R-:W0:Y:S02]  /*00e0*/  @!P0 LDC R5, c[0x0][0x2c4] ;  /* 0x0000b100ff058b82 */ /* 0x000e240000000800 */
[----:B0-----:R-:W-:-:S13]  /*00f0*/  ISETP.GT.AND P1, PT, R5, R0, PT ;  /* 0x000000000500720c */ /* 0x001fda0003f24270 */
[----:B------:R-:W-:Y:S05]  /*0100*/  @!P1 EXIT ;  /* 0x000000000000994d */ /* 0x000fea0003800000 */
[----:B------:R-:W0:Y:S01]  /*0110*/  S2R R23, SR_TID.X ;  /* 0x0000000000177919 */ /* 0x000e220000002100 */
[----:B------:R-:W-:Y:S01]  /*0120*/  ISETP.NE.AND P1, PT, R3, -0x1, PT ;  /* 0xffffffff0300780c */ /* 0x000fe20003f25270 */
[----:B------:R-:W1:Y:S01]  /*0130*/  LDC R17, c[0x0][0x2d4] ;  /* 0x0000b500ff117b82 */ /* 0x000e620000000800 */
[----:B------:R-:W-:Y:S01]  /*0140*/  IMAD.WIDE R6, R2, 0x80, RZ ;  /* 0x0000008002067825 */ /* 0x000fe200078e02ff */
[----:B------:R-:W-:Y:S02]  /*0150*/  SHF.R.S32.HI R15, RZ, 0x1f, R0 ;  /* 0x0000001fff0f7819 */ /* 0x000fe40000011400 */
[----:B------:R-:W-:-:S04]  /*0160*/  SEL R13, R6, RZ, P0 ;  /* 0x000000ff060d7207 */ /* 0x000fc80000000000 */
[----:B------:R-:W2:Y:S01]  /*0170*/  LDC R14, c[0x0][0x270] ;  /* 0x00009c00ff0e7b82 */ /* 0x000ea20000000800 */
[----:B------:R-:W3:Y:S01]  /*0180*/  S2R R6, SR_CTAID.Z ;  /* 0x0000000000067919 */ /* 0x000ee20000002700 */
[----:B------:R-:W-:Y:S02]  /*0190*/  SEL R8, R7, RZ, P0 ;  /* 0x000000ff07087207 */ /* 0x000fe40000000000 */
[----:B------:R-:W-:-:S04]  /*01a0*/  IADD3 R13, P0, R0, R13, RZ ;  /* 0x0000000d000d7210 */ /* 0x000fc80007f1e0ff */
[----:B------:R-:W4:Y:S01]  /*01b0*/  @P1 LDC.64 R10, c[0x0][0x448] ;  /* 0x00011200ff0a1b82 */ /* 0x000f220000000a00 */
[----:B------:R-:W-:-:S07]  /*01c0*/  IADD3.X R15, R15, R8, RZ, P0, !PT ;  /* 0x000000080f0f7210 */ /* 0x000fce00007fe4ff */
[----:B------:R-:W3:Y:S01]  /*01d0*/  LDC R9, c[0x0][0x2dc] ;  /* 0x0000b700ff097b82 */ /* 0x000ee20000000800 */
[----:B-1----:R-:W-:Y:S01]  /*01e0*/  IMAD.WIDE R16, R2, R17, RZ ;  /* 0x0000001102107225 */ /* 0x002fe200078e02ff */
[----:B0-----:R-:W-:Y:S02]  /*01f0*/  SHF.R.S32.HI R0, RZ, 0x1f, R23 ;  /* 0x0000001fff007819 */ /* 0x001fe40000011417 */
[----:B--2---:R-:W-:Y:S02]  /*0200*/  SHF.R.S32.HI R25, RZ, 0x1f, R14 ;  /* 0x0000001fff197819 */ /* 0x004fe4000001140e */
[CC--:B------:R-:W-:Y:S02]  /*0210*/  LEA.HI R22, R0.reuse, R23.reuse, RZ, 0x2 ;  /* 0x0000001700167211 */ /* 0x0c0fe400078f10ff */
[----:B------:R-:W-:Y:S02]  /*0220*/  LEA.HI R19, R0, R23, RZ, 0x5 ;  /* 0x0000001700137211 */ /* 0x000fe400078f28ff */
[----:B------:R-:W-:-:S02]  /*0230*/  LOP3.LUT R18, R22, 0xfffffffc, RZ, 0xc0, !PT ;  /* 0xfffffffc16127812 */ /* 0x000fc400078ec0ff */
[----:B------:R-:W-:Y:S01]  /*0240*/  LOP3.LUT R12, R19, 0xffffffe0, RZ, 0xc0, !PT ;  /* 0xffffffe0130c7812 */ /* 0x000fe200078ec0ff */
[----:B----4-:R-:W-:Y:S01]  /*0250*/  @P1 IMAD.WIDE.U32 R20, R3, R10, RZ ;  /* 0x0000000a03141225 */ /* 0x010fe200078e00ff */
[-C--:B------:R-:W-:Y:S02]  /*0260*/  LEA.HI R0, R0, R23.reuse, RZ, 0x7 ;  /* 0x0000001700007211 */ /* 0x080fe400078f38ff */
[----:B------:R-:W-:Y:S01]  /*0270*/  IADD3 R12, -R12, R23, RZ ;  /* 0x000000170c0c7210 */ /* 0x000fe20007ffe1ff */
[----:B------:R-:W-:Y:S01]  /*0280*/  IMAD R10, R17, R14, RZ ;  /* 0x0000000e110a7224 */ /* 0x000fe200078e02ff */
[----:B------:R-:W-:Y:S01]  /*0290*/  @P1 MOV R8, R20 ;  /* 0x0000001400081202 */ /* 0x000fe20000000f00 */
[----:B------:R-:W-:Y:S01]  /*02a0*/  IMAD.IADD R18, R23, 0x1, -R18 ;  /* 0x0000000117127824 */ /* 0x000fe200078e0a12 */
[--C-:B------:R-:W-:Y:S01]  /*02b0*/  SHF.R.S32.HI R23, RZ, 0x1f, R22.reuse ;  /* 0x0000001fff177819 */ /* 0x100fe20000011416 */
[----:B------:R-:W-:Y:S01]  /*02c0*/  @P1 IMAD R7, R3, R11, R21 ;  /* 0x0000000b03071224 */ /* 0x000fe200078e0215 */
[----:B------:R-:W-:Y:S01]  /*02d0*/  SHF.R.S32.HI R22, RZ, 0x2, R22 ;  /* 0x00000002ff167819 */ /* 0x000fe20000011416 */
[C---:B------:R-:W-:Y:S01]  /*02e0*/  IMAD R27, R16.reuse, R25, R10 ;  /* 0x00000019101b7224 */ /* 0x040fe200078e020a */
[----:B------:R-:W-:Y:S01]  /*02f0*/  @P1 MOV R21, R3 ;  /* 0x0000000300151202 */ /* 0x000fe20000000f00 */
[----:B------:R-:W-:Y:S01]  /*0300*/  IMAD.WIDE.U32 R10, R16, R14, RZ ;  /* 0x0000000e100a7225 */ /* 0x000fe200078e00ff */
[----:B---3--:R-:W-:Y:S06]  /*0310*/  @P1 BRA `(.L_x_260) ;  /* 0x0000000000201947 */ /* 0x008fec0003800000 */
[----:B------:R-:W0:Y:S01]  /*0320*/  LDC.64 R20, c[0x0][0x430] ;  /* 0x00010c00ff147b82 */ /* 0x000e220000000a00 */
[----:B------:R-:W-:-:S05]  /*0330*/  SHF.R.S32.HI R3, RZ, 0x1f, R2 ;  /* 0x0000001fff037819 */ /* 0x000fca0000011402 */
[-C--:B0-----:R-:W-:Y:S02]  /*0340*/  IMAD R3, R3, R20.reuse, RZ ;  /* 0x0000001403037224 */ /* 0x081fe400078e02ff */
[----:B------:R-:W-:-:S04]  /*0350*/  IMAD.WIDE.U32 R16, R2, R20, RZ ;  /* 0x0000001402107225 */ /* 0x000fc800078e00ff */
[----:B------:R-:W-:Y:S01]  /*0360*/  IMAD R3, R2, R21, R3 ;  /* 0x0000001502037224 */ /* 0x000fe200078e0203 */
[----:B------:R-:W-:Y:S01]  /*0370*/  MOV R21, 0xffffffff ;  /* 0xffffffff00157802 */ /* 0x000fe20000000f00 */
[----:B------:R-:W-:-:S03]  /*0380*/  IMAD.MOV.U32 R8, RZ, RZ, R16 ;  /* 0x000000ffff087224 */ /* 0x000fc600078e0010 */
[----:B------:R-:W-:-:S07]  /*0390*/  IADD3 R7, R17, R3, RZ ;  /* 0x0000000311077210 */ /* 0x000fce0007ffe0ff */
.L_x_260:
[----:B------:R-:W-:Y:S01]  /*03a0*/  HFMA2.MMA R25, -RZ, RZ, 0, 0 ;  /* 0x00000000ff197435 */ /* 0x000fe200000001ff */
[----:B------:R-:W-:Y:S01]  /*03b0*/  IADD3 R16, R11, R27, RZ ;  /* 0x0000001b0b107210 */ /* 0x000fe20007ffe0ff */
[-C--:B------:R-:W-:Y:S01]  /*03c0*/  IMAD.WIDE R2, R14, R9.reuse, RZ ;  /* 0x000000090e027225 */ /* 0x080fe200078e02ff */
[----:B------:R-:W-:Y:S01]  /*03d0*/  LEA.HI R23, R23, R22, RZ, 0x3 ;  /* 0x0000001617177211 */ /* 0x000fe200078f18ff */
[----:B------:R-:W-:Y:S01]  /*03e0*/  ULDC.64 UR4, c[0x0][0x400] ;  /* 0x0001000000047ab9 */ /* 0x000fe20000000a00 */
[----:B------:R-:W-:Y:S01]  /*03f0*/  SHF.R.S32.HI R17, RZ, 0x1f, R9 ;  /* 0x0000001fff117819 */ /* 0x000fe20000011409 */
[----:B------:R-:W-:Y:S01]  /*0400*/  IMAD R16, R16, R9, RZ ;  /* 0x0000000910107224 */ /* 0x000fe200078e02ff */
[--C-:B------:R-:W-:Y:S01]  /*0410*/  SHF.R.S32.HI R20, RZ, 0x5, R19.reuse ;  /* 0x00000005ff147819 */ /* 0x100fe20000011413 */
[----:B------:R-:W-:Y:S01]  /*0420*/  IMAD R11, R3, R21, RZ ;  /* 0x00000015030b7224 */ /* 0x000fe200078e02ff */
[----:B------:R-:W-:Y:S01]  /*0430*/  SHF.R.S32.HI R19, RZ, 0x1f, R19 ;  /* 0x0000001fff137819 */ /* 0x000fe20000011413 */
[----:B------:R-:W-:Y:S01]  /*0440*/  IMAD R27, R17, R10, R16 ;  /* 0x0000000a111b7224 */ /* 0x000fe200078e0210 */
[----:B------:R-:W-:Y:S01]  /*0450*/  LOP3.LUT R23, R23, 0xfffffff8, RZ, 0xc0, !PT ;  /* 0xfffffff817177812 */ /* 0x000fe200078ec0ff */
[----:B------:R-:W-:Y:S01]  /*0460*/  IMAD R25, R2, R25, R11 ;  /* 0x0000001902197224 */ /* 0x000fe200078e020b */
[----:B------:R-:W-:Y:S01]  /*0470*/  LEA.HI R19, R19, R20, RZ, 0x2 ;  /* 0x0000001413137211 */ /* 0x000fe200078f10ff */
[----:B------:R-:W-:Y:S01]  /*0480*/  IMAD.WIDE.U32 R10, R10, R9, RZ ;  /* 0x000000090a0a7225 */ /* 0x000fe200078e00ff */
[----:B------:R-:W-:-:S02]  /*0490*/  IADD3 R22, R22, -R23, RZ ;  /* 0x8000001716167210 */ /* 0x000fc40007ffe0ff */
[----:B------:R-:W-:Y:S02]  /*04a0*/  CS2R R28, SRZ ;  /* 0x00000000001c7805 */ /* 0x000fe4000001ff00 */
[----:B------:R-:W-:Y:S01]  /*04b0*/  LOP3.LUT R23, R19, 0x7ffffc, RZ, 0xc0, !PT ;  /* 0x007ffffc13177812 */ /* 0x000fe200078ec0ff */
[----:B------:R-:W-:Y:S01]  /*04c0*/  IMAD.WIDE.U32 R16, R2, R21, RZ ;  /* 0x0000001502107225 */ /* 0x000fe200078e00ff */
[----:B------:R-:W-:Y:S02]  /*04d0*/  LEA.HI R21, R22, R22, RZ, 0x1 ;  /* 0x0000001616157211 */ /* 0x000fe400078f08ff */
[----:B------:R-:W-:Y:S01]  /*04e0*/  IADD3 R24, R11, R27, RZ ;  /* 0x0000001b0b187210 */ /* 0x000fe20007ffe0ff */
[-C--:B------:R-:W-:Y:S01]  /*04f0*/  IMAD R19, R6, R9.reuse, RZ ;  /* 0x0000000906137224 */ /* 0x080fe200078e02ff */
[----:B------:R-:W-:Y:S01]  /*0500*/  SEL R10, R10, R16, !P1 ;  /* 0x000000100a0a7207 */ /* 0x000fe20004800000 */
[----:B------:R-:W-:Y:S01]  /*0510*/  IMAD R9, R14, R9, RZ ;  /* 0x000000090e097224 */ /* 0x000fe200078e02ff */
[----:B------:R-:W-:Y:S01]  /*0520*/  LOP3.LUT R11, R21, 0x7fffffe, RZ, 0xc0, !PT ;  /* 0x07fffffe150b7812 */ /* 0x000fe200078ec0ff */
[----:B------:R-:W-:Y:S01]  /*0530*/  IMAD R14, R15, R2, RZ ;  /* 0x000000020f0e7224 */ /* 0x000fe200078e02ff */
[----:B------:R-:W-:Y:S01]  /*0540*/  @P1 IADD3 R24, R17, R25, RZ ;  /* 0x0000001911181210 */ /* 0x000fe20007ffe0ff */
[----:B------:R-:W-:Y:S01]  /*0550*/  IMAD R15, R9, R20, R12 ;  /* 0x00000014090f7224 */ /* 0x000fe200078e020c */
[----:B------:R-:W-:Y:S01]  /*0560*/  IADD3 R10, P0, R19, R10, RZ ;  /* 0x0000000a130a7210 */ /* 0x000fe20007f1e0ff */
[----:B------:R-:W-:Y:S01]  /*0570*/  IMAD R12, R3, R13, R14 ;  /* 0x0000000d030c7224 */ /* 0x000fe200078e020e */
[----:B------:R-:W-:Y:S01]  /*0580*/  IADD3 R17, R22, -R11, RZ ;  /* 0x8000000b16117210 */ /* 0x000fe20007ffe0ff */
[----:B------:R-:W-:Y:S01]  /*0590*/  IMAD.IADD R23, R20, 0x1, -R23 ;  /* 0x0000000114177824 */ /* 0x000fe200078e0a17 */
[----:B------:R-:W-:Y:S01]  /*05a0*/  LEA.HI.X.SX32 R11, R19, R24, 0x1, P0 ;  /* 0x00000018130b7211 */ /* 0x000fe200000f0eff */
[----:B------:R-:W-:Y:S01]  /*05b0*/  HFMA2.MMA R24, -RZ, RZ, 0, 0 ;  /* 0x00000000ff187435 */ /* 0x000fe200000001ff */
[----:B------:R-:W-:Y:S01]  /*05c0*/  SHF.R.S32.HI R21, RZ, 0x1, R21 ;  /* 0x00000001ff157819 */ /* 0x000fe20000011415 */
[----:B------:R-:W-:Y:S01]  /*05d0*/  IMAD.MOV.U32 R25, RZ, RZ, RZ ;  /* 0x000000ffff197224 */ /* 0x000fe200078e00ff */
[----:B------:R-:W-:Y:S01]  /*05e0*/  SHF.R.U32.HI R0, RZ, 0x4, R0 ;  /* 0x00000004ff007819 */ /* 0x000fe20000011600 */
[----:B------:R-:W-:Y:S01]  /*05f0*/  IMAD.WIDE.U32 R2, R2, R13, R10 ;  /* 0x0000000d02027225 */ /* 0x000fe200078e000a */
[----:B------:R-:W-:Y:S01]  /*0600*/  SHF.R.S32.HI R13, RZ, 0x1f, R15 ;  /* 0x0000001fff0d7819 */ /* 0x000fe2000001140f */
[----:B------:R-:W0:Y:S01]  /*0610*/  LDC R11, c[0x0][0x490] ;  /* 0x00012400ff0b7b82 */ /* 0x000e220000000800 */
[----:B------:R-:W-:Y:S01]  /*0620*/  LEA R18, R23, R18, 0x8 ;  /* 0x0000001217127211 */ /* 0x000fe200078e40ff */
[----:B------:R-:W-:Y:S01]  /*0630*/  IMAD.SHL.U32 R21, R21, 0x40, RZ ;  /* 0x0000004015157824 */ /* 0x000fe200078e00ff */
[----:B------:R-:W-:-:S02]  /*0640*/  IADD3 R15, P0, R15, R2, RZ ;  /* 0x000000020f0f7210 */ /* 0x000fc40007f1e0ff */
[----:B------:R-:W-:Y:S02]  /*0650*/  CS2R R22, SRZ ;  /* 0x0000000000167805 */ /* 0x000fe4000001ff00 */
[----:B------:R-:W-:Y:S02]  /*0660*/  LEA R17, R17, R18, 0x4 ;  /* 0x0000001211117211 */ /* 0x000fe400078e20ff */
[----:B------:R-:W-:Y:S02]  /*0670*/  CS2R R26, SRZ ;  /* 0x00000000001a7805 */ /* 0x000fe4000001ff00 */
[----:B------:R-:W-:Y:S02]  /*0680*/  IADD3.X R12, R13, R3, R12, P0, !PT ;  /* 0x000000030d0c7210 */ /* 0x000fe400007fe40c */
[----:B------:R-:W-:Y:S02]  /*0690*/  LEA R2, P0, R15, UR4, 0x2 ;  /* 0x000000040f027c11 */ /* 0x000fe4000f8010ff */
[----:B------:R-:W-:-:S02]  /*06a0*/  LOP3.LUT R21, R21, 0xc0, RZ, 0xc0, !PT ;  /* 0x000000c015157812 */ /* 0x000fc400078ec0ff */
[----:B------:R-:W-:Y:S02]  /*06b0*/  LEA.HI.X R3, R15, UR5, R12, 0x2, P0 ;  /* 0x000000050f037c11 */ /* 0x000fe400080f140c */
[----:B------:R-:W-:Y:S02]  /*06c0*/  CS2R R14, SRZ ;  /* 0x00000000000e7805 */ /* 0x000fe4000001ff00 */
[----:B------:R-:W-:Y:S02]  /*06d0*/  LOP3.LUT R0, R21, 0x8, R0, 0xf8, !PT ;  /* 0x0000000815007812 */ /* 0x000fe400078ef800 */
[----:B------:R-:W-:Y:S02]  /*06e0*/  SHF.R.U32.HI R21, RZ, 0x3, R21 ;  /* 0x00000003ff157819 */ /* 0x000fe40000011615 */
[----:B------:R-:W-:Y:S02]  /*06f0*/  MOV R12, RZ ;  /* 0x000000ff000c7202 */ /* 0x000fe40000000f00 */
[----:B------:R-:W-:-:S02]  /*0700*/  LOP3.LUT R0, R0, R21, RZ, 0x3c, !PT ;  /* 0x0000001500007212 */ /* 0x000fc400078e3cff */
[----:B------:R-:W-:Y:S02]  /*0710*/  CS2R R20, SRZ ;  /* 0x0000000000147805 */ /* 0x000fe4000001ff00 */
[----:B0-----:R-:W-:Y:S02]  /*0720*/  ISETP.GE.AND P0, PT, R11, 0x1, PT ;  /* 0x000000010b00780c */ /* 0x001fe40003f06270 */
[----:B------:R-:W-:Y:S02]  /*0730*/  LEA R10, R17, R0, 0x1 ;  /* 0x00000000110a7211 */ /* 0x000fe400078e08ff */
[----:B------:R-:W-:Y:S02]  /*0740*/  CS2R R16, SRZ ;  /* 0x0000000000107805 */ /* 0x000fe4000001ff00 */
[----:B------:R-:W-:-:S07]  /*0750*/  MOV R0, RZ ;  /* 0x000000ff00007202 */ /* 0x000fce0000000f00 */
[----:B------:R-:W-:Y:S05]  /*0760*/  @!P0 BRA `(.L_x_261) ;  /* 0x0000000800b88947 */ /* 0x000fea0003800000 */
[----:B------:R-:W0:Y:S01]  /*0770*/  LDC R13, c[0x0][0x490] ;  /* 0x00012400ff0d7b82 */ /* 0x000e220000000800 */
[----:B------:R-:W-:Y:S02]  /*0780*/  ISETP.NE.AND P1, PT, R11, 0x1, PT ;  /* 0x000000010b00780c */ /* 0x000fe40003f25270 */
[----:B------:R-:W-:Y:S02]  /*0790*/  MOV R20, RZ ;  /* 0x000000ff00147202 */ /* 0x000fe40000000f00 */
[----:B0-----:R-:W-:-:S09]  /*07a0*/  LOP3.LUT P0, RZ, R13, 0x1, RZ, 0xc0, !PT ;  /* 0x000000010dff7812 */ /* 0x001fd2000780c0ff */
[----:B------:R-:W-:Y:S05]  /*07b0*/  @!P1 BRA `(.L_x_262) ;  /* 0x0000000400e09947 */ /* 0x000fea0003800000 */
[----:B------:R-:W0:Y:S01]  /*07c0*/  LDC.64 R18, c[0x0][0x488] ;  /* 0x00012200ff127b82 */ /* 0x000e220000000a00 */
[----:B------:R-:W-:Y:S01]  /*07d0*/  LOP3.LUT R0, R11, 0x1, RZ, 0xc0, !PT ;  /* 0x000000010b007812 */ /* 0x000fe200078ec0ff */
[----:B------:R-:W-:Y:S01]  /*07e0*/  HFMA2.MMA R12, -RZ, RZ, 0, 0 ;  /* 0x00000000ff0c7435 */ /* 0x000fe200000001ff */
[----:B------:R-:W-:Y:S02]  /*07f0*/  CS2R R20, SRZ ;  /* 0x0000000000147805 */ /* 0x000fe4000001ff00 */
[----:B------:R-:W-:Y:S02]  /*0800*/  CS2R R16, SRZ ;  /* 0x0000000000107805 */ /* 0x000fe4000001ff00 */
[----:B------:R-:W-:Y:S02]  /*0810*/  IADD3 R11, -R0, R11, RZ ;  /* 0x0000000b000b7210 */ /* 0x000fe40007ffe1ff */
[----:B------:R-:W-:Y:S02]  /*0820*/  CS2R R14, SRZ ;  /* 0x00000000000e7805 */ /* 0x000fe4000001ff00 */
[----:B------:R-:W-:-:S02]  /*0830*/  CS2R R22, SRZ ;  /* 0x0000000000167805 */ /* 0x000fc4000001ff00 */
[----:B------:R-:W-:Y:S02]  /*0840*/  CS2R R24, SRZ ;  /* 0x0000000000187805 */ /* 0x000fe4000001ff00 */
[----:B------:R-:W-:Y:S02]  /*0850*/  CS2R R26, SRZ ;  /* 0x00000000001a7805 */ /* 0x000fe4000001ff00 */
[----:B------:R-:W-:Y:S01]  /*0860*/  CS2R R28, SRZ ;  /* 0x00000000001c7805 */ /* 0x000fe2000001ff00 */
[----:B------:R-:W-:-:S07]  /*0870*/  IMAD.MOV.U32 R0, RZ, RZ, RZ ;  /* 0x000000ffff007224 */ /* 0x000fce00078e00ff */
.L_x_263:
[----:B------:R-:W-:-:S04]  /*0880*/  SHF.L.U32 R13, R9, 0x3, RZ ;  /* 0x00000003090d7819 */ /* 0x000fc800000006ff */
[----:B------:R-:W-:Y:S02]  /*0890*/  SHF.R.S32.HI R30, RZ, 0x1f, R13 ;  /* 0x0000001fff1e7819 */ /* 0x000fe4000001140d */
[C---:B------:R-:W-:Y:S02]  /*08a0*/  LEA R34, P1, R13.reuse, R2, 0x2 ;  /* 0x000000020d227211 */ /* 0x040fe400078210ff */
[----:B------:R-:W-:-:S04]  /*08b0*/  SHF.L.U64.HI R30, R13, 0x2, R30 ;  /* 0x000000020d1e7819 */ /* 0x000fc8000001021e */
[----:B------:R-:W-:-:S03]  /*08c0*/  IADD3.X R35, R3, R30, RZ, P1, !PT ;  /* 0x0000001e03237210 */ /* 0x000fc60000ffe4ff */
[C---:B------:R-:W-:Y:S02]  /*08d0*/  IMAD.WIDE R36, R9.reuse, 0x20, R34 ;  /* 0x0000002009247825 */ /* 0x040fe400078e0222 */
[----:B------:R-:W2:Y:S04]  /*08e0*/  LDG.E R34, desc[UR6][R34.64] ;  /* 0x0000000622227981 */ /* 0x000ea8000c1e1900 */
[----:B------:R-:W3:Y:S01]  /*08f0*/  LDG.E R35, desc[UR6][R36.64] ;  /* 0x0000000624237981 */ /* 0x000ee2000c1e1900 */
[----:B------:R-:W-:-:S05]  /*0900*/  IMAD.WIDE R32, R9, 0x20, R36 ;  /* 0x0000002009207825 */ /* 0x000fca00078e0224 */
[----:B------:R1:W4:Y:S02]  /*0910*/  LDG.E R30, desc[UR6][R32.64] ;  /* 0x00000006201e7981 */ /* 0x000324000c1e1900 */
[----:B-1----:R-:W-:-:S05]  /*0920*/  IMAD.WIDE R32, R9, 0x20, R32 ;  /* 0x0000002009207825 */ /* 0x002fca00078e0220 */
[----:B------:R-:W5:Y:S01]  /*0930*/  LDG.E R31, desc[UR6][R32.64] ;  /* 0x00000006201f7981 */ /* 0x000f62000c1e1900 */
[----:B--2---:R-:W-:Y:S01]  /*0940*/  FADD.FTZ R29, R34, R29 ;  /* 0x0000001d221d7221 */ /* 0x004fe20000010000 */
[----:B---3--:R-:W-:Y:S01]  /*0950*/  FADD.FTZ R28, R35, R28 ;  /* 0x0000001c231c7221 */ /* 0x008fe20000010000 */
[----:B------:R-:W-:-:S04]  /*0960*/  IMAD.WIDE R34, R9, 0x20, R32 ;  /* 0x0000002009227825 */ /* 0x000fc800078e0220 */
[----:B----4-:R-:W-:Y:S01]  /*0970*/  FADD.FTZ R27, R30, R27 ;  /* 0x0000001b1e1b7221 */ /* 0x010fe20000010000 */
[----:B------:R-:W-:Y:S02]  /*0980*/  IMAD.WIDE R36, R9, 0x20, R34 ;  /* 0x0000002009247825 */ /* 0x000fe400078e0222 */
[----:B------:R-:W2:Y:S04]  /*0990*/  LDG.E R34, desc[UR6][R34.64] ;  /* 0x0000000622227981 */ /* 0x000ea8000c1e1900 */
[----:B------:R1:W3:Y:S01]  /*09a0*/  LDG.E R35, desc[UR6][R36.64] ;  /* 0x0000000624237981 */ /* 0x0002e2000c1e1900 */
[----:B-----5:R-:W-:Y:S01]  /*09b0*/  FADD.FTZ R26, R31, R26 ;  /* 0x0000001a1f1a7221 */ /* 0x020fe20000010000 */
[----:B-1----:R-:W-:-:S05]  /*09c0*/  IMAD.WIDE R36, R9, 0x20, R36 ;  /* 0x0000002009247825 */ /* 0x002fca00078e0224 */
[----:B------:R1:W4:Y:S01]  /*09d0*/  LDG.E R32, desc[UR6][R36.64] ;  /* 0x0000000624207981 */ /* 0x000322000c1e1900 */
[----:B------:R-:W-:-:S05]  /*09e0*/  IMAD.WIDE R30, R9, 0x20, R36 ;  /* 0x00000020091e7825 */ /* 0x000fca00078e0224 */
[----:B------:R5:W4:Y:S01]  /*09f0*/  LDG.E R33, desc[UR6][R30.64] ;  /* 0x000000061e217981 */ /* 0x000b22000c1e1900 */
[----:B-1----:R-:W-:-:S04]  /*0a00*/  IMAD.WIDE R36, R9, 0x20, R30 ;  /* 0x0000002009247825 */ /* 0x002fc800078e021e */
[----:B-----5:R-:W-:-:S04]  /*0a10*/  IMAD.WIDE R30, R9, 0x20, R36 ;  /* 0x00000020091e7825 */ /* 0x020fc800078e0224 */
[----:B--2---:R-:W-:Y:S02]  /*0a20*/  FADD.FTZ R25, R34, R25 ;  /* 0x0000001922197221 */ /* 0x004fe40000010000 */
[----:B------:R1:W2:Y:S01]  /*0a30*/  LDG.E R34, desc[UR6][R36.64] ;  /* 0x0000000624227981 */ /* 0x0002a2000c1e1900 */
[----:B---3--:R-:W-:-:S03]  /*0a40*/  FADD.FTZ R24, R35, R24 ;  /* 0x0000001823187221 */ /* 0x008fc60000010000 */
[----:B------:R3:W5:Y:S01]  /*0a50*/  LDG.E R35, desc[UR6][R30.64] ;  /* 0x000000061e237981 */ /* 0x000762000c1e1900 */
[----:B-1----:R-:W-:-:S04]  /*0a60*/  IMAD.WIDE R36, R9, 0x20, R30 ;  /* 0x0000002009247825 */ /* 0x002fc800078e021e */
[----:B----4-:R-:W-:Y:S02]  /*0a70*/  FADD.FTZ R22, R33, R22 ;  /* 0x0000001621167221 */ /* 0x010fe40000010000 */
[----:B------:R1:W4:Y:S01]  /*0a80*/  LDG.E R33, desc[UR6][R36.64] ;  /* 0x0000000624217981 */ /* 0x000322000c1e1900 */
[----:B---3--:R-:W-:-:S04]  /*0a90*/  IMAD.WIDE R30, R9, 0x20, R36 ;  /* 0x00000020091e7825 */ /* 0x008fc800078e0224 */
[----:B------:R-:W-:Y:S02]  /*0aa0*/  FADD.FTZ R23, R32, R23 ;  /* 0x0000001720177221 */ /* 0x000fe40000010000 */
[----:B------:R-:W3:Y:S01]  /*0ab0*/  LDG.E R32, desc[UR6][R30.64] ;  /* 0x000000061e207981 */ /* 0x000ee2000c1e1900 */
[----:B--2---:R-:W-:Y:S01]  /*0ac0*/  FADD.FTZ R21, R34, R21 ;  /* 0x0000001522157221 */ /* 0x004fe20000010000 */
[----:B-----5:R-:W-:Y:S01]  /*0ad0*/  FADD.FTZ R12, R35, R12 ;  /* 0x0000000c230c7221 */ /* 0x020fe20000010000 */
[C---:B------:R-:W-:Y:S02]  /*0ae0*/  IMAD.WIDE R34, R9.reuse, 0x20, R30 ;  /* 0x0000002009227825 */ /* 0x040fe400078e021e */
[----:B------:R-:W2:Y:S02]  /*0af0*/  LDG.E R31, desc[UR6][R2.64] ;  /* 0x00000006021f7981 */ /* 0x000ea4000c1e1900 */
[----:B-1----:R-:W-:-:S05]  /*0b00*/  IMAD.WIDE R36, R9, 0x20, R34 ;  /* 0x0000002009247825 */ /* 0x002fca00078e0222 */
[----:B------:R1:W5:Y:S01]  /*0b10*/  LDG.E R30, desc[UR6][R36.64] ;  /* 0x00000006241e7981 */ /* 0x000362000c1e1900 */
[----:B----4-:R-:W-:-:S03]  /*0b20*/  FADD.FTZ R14, R33, R14 ;  /* 0x0000000e210e7221 */ /* 0x010fc60000010000 */
[----:B------:R-:W4:Y:S01]  /*0b30*/  LDG.E R33, desc[UR6][R34.64] ;  /* 0x0000000622217981 */ /* 0x000f22000c1e1900 */
[----:B-1----:R-:W-:-:S05]  /*0b40*/  IMAD.WIDE R36, R9, 0x20, R36 ;  /* 0x0000002009247825 */ /* 0x002fca00078e0224 */
[----:B------:R1:W2:Y:S01]  /*0b50*/  LDG.E R35, desc[UR6][R36.64] ;  /* 0x0000000624237981 */ /* 0x0002a2000c1e1900 */
[----:B---3--:R-:W-:Y:S01]  /*0b60*/  FADD.FTZ R15, R32, R15 ;  /* 0x0000000f200f7221 */ /* 0x008fe20000010000 */
[----:B0-----:R-:W-:Y:S01]  /*0b70*/  LEA R32, P1, R18, R2, 0x2 ;  /* 0x0000000212207211 */ /* 0x001fe200078210ff */
[----:B-----5:R-:W-:Y:S01]  /*0b80*/  FADD.FTZ R17, R30, R17 ;  /* 0x000000111e117221 */ /* 0x020fe20000010000 */
[C---:B------:R-:W-:Y:S01]  /*0b90*/  SHF.L.U64.HI R30, R18.reuse, 0x1, R19 ;  /* 0x00000001121e7819 */ /* 0x040fe20000010213 */
[----:B----4-:R-:W-:Y:S01]  /*0ba0*/  FADD.FTZ R16, R33, R16 ;  /* 0x0000001021107221 */ /* 0x010fe20000010000 */
[----:B------:R-:W-:-:S04]  /*0bb0*/  SHF.L.U32 R33, R18, 0x1, RZ ;  /* 0x0000000112217819 */ /* 0x000fc800000006ff */
[C---:B------:R-:W-:Y:S02]  /*0bc0*/  LEA R2, P2, R33.reuse, R2, 0x2 ;  /* 0x0000000221027211 */ /* 0x040fe400078410ff */
[----:B------:R-:W-:Y:S02]  /*0bd0*/  SHF.L.U64.HI R30, R33, 0x2, R30 ;  /* 0x00000002211e7819 */ /* 0x000fe4000001021e */
[----:B------:R-:W-:-:S03]  /*0be0*/  LEA.HI.X R33, R18, R3, R19, 0x2, P1 ;  /* 0x0000000312217211 */ /* 0x000fc600008f1413 */
[----:B-1----:R-:W-:Y:S02]  /*0bf0*/  IMAD.WIDE R36, R13, 0x4, R32 ;  /* 0x000000040d247825 */ /* 0x002fe400078e0220 */
[----:B------:R-:W3:Y:S04]  /*0c00*/  LDG.E R32, desc[UR6][R32.64] ;  /* 0x0000000620207981 */ /* 0x000ee8000c1e1900 */
[----:B------:R0:W4:Y:S01]  /*0c10*/  LDG.E R33, desc[UR6][R36.64] ;  /* 0x0000000624217981 */ /* 0x000122000c1e1900 */
[----:B--2---:R-:W-:Y:S01]  /*0c20*/  FADD.FTZ R20, R35, R20 ;  /* 0x0000001423147221 */ /* 0x004fe20000010000 */
[----:B0-----:R-:W-:Y:S01]  /*0c30*/  IMAD.WIDE R36, R13, 0x4, R36 ;  /* 0x000000040d247825 */ /* 0x001fe200078e0224 */
[----:B------:R-:W-:-:S03]  /*0c40*/  IADD3.X R3, R3, R30, RZ, P2, !PT ;  /* 0x0000001e03037210 */ /* 0x000fc600017fe4ff */
[----:B------:R-:W-:Y:S02]  /*0c50*/  FADD.FTZ R0, R31, R0 ;  /* 0x000000001f007221 */ /* 0x000fe40000010000 */
[----:B------:R-:W2:Y:S01]  /*0c60*/  LDG.E R31, desc[UR6][R36.64] ;  /* 0x00000006241f7981 */ /* 0x000ea2000c1e1900 */
[----:B------:R-:W-:-:S05]  /*0c70*/  IMAD.WIDE R34, R13, 0x4, R36 ;  /* 0x000000040d227825 */ /* 0x000fca00078e0224 */
[----:B------:R0:W5:Y:S02]  /*0c80*/  LDG.E R30, desc[UR6][R34.64] ;  /* 0x00000006221e7981 */ /* 0x000164000c1e1900 */
[----:B0-----:R-:W-:-:S04]  /*0c90*/  IMAD.WIDE R34, R13, 0x4, R34 ;  /* 0x000000040d227825 */ /* 0x001fc800078e0222 */
[----:B------:R-:W-:-:S04]  /*0ca0*/  IMAD.WIDE R36, R13, 0x4, R34 ;  /* 0x000000040d247825 */ /* 0x000fc800078e0222 */
[----:B---3--:R-:W-:Y:S02]  /*0cb0*/  FADD.FTZ R0, R0, R32 ;  /* 0x0000002000007221 */ /* 0x008fe40000010000 */
[----:B------:R0:W3:Y:S01]  /*0cc0*/  LDG.E R32, desc[UR6][R36.64] ;  /* 0x0000000624207981 */ /* 0x0000e2000c1e1900 */
[----:B----4-:R-:W-:-:S03]  /*0cd0*/  FADD.FTZ R29, R29, R33 ;  /* 0x000000211d1d7221 */ /* 0x010fc60000010000 */
[----:B------:R1:W4:Y:S01]  /*0ce0*/  LDG.E R33, desc[UR6][R34.64] ;  /* 0x0000000622217981 */ /* 0x000322000c1e1900 */
[----:B0-----:R-:W-:-:S04]  /*0cf0*/  IMAD.WIDE R36, R13, 0x4, R36 ;  /* 0x000000040d247825 */ /* 0x001fc800078e0224 */
[----:B-1----:R-:W-:-:S04]  /*0d00*/  IMAD.WIDE R34, R13, 0x4, R36 ;  /* 0x000000040d227825 */ /* 0x002fc800078e0224 */
[----:B--2---:R-:W-:Y:S02]  /*0d10*/  FADD.FTZ R28, R28, R31 ;  /* 0x0000001f1c1c7221 */ /* 0x004fe40000010000 */
[----:B------:R-:W2:Y:S01]  /*0d20*/  LDG.E R31, desc[UR6][R36.64] ;  /* 0x00000006241f7981 */ /* 0x000ea2000c1e1900 */
[----:B-----5:R-:W-:-:S03]  /*0d30*/  FADD.FTZ R27, R27, R30 ;  /* 0x0000001e1b1b7221 */ /* 0x020fc60000010000 */
[----:B------:R0:W5:Y:S01]  /*0d40*/  LDG.E R30, desc[UR6][R34.64] ;  /* 0x00000006221e7981 */ /* 0x000162000c1e1900 */
[----:B---3--:R-:W-:Y:S01]  /*0d50*/  FADD.FTZ R25, R25, R32 ;  /* 0x0000002019197221 */ /* 0x008fe20000010000 */
[----:B----4-:R-:W-:Y:S01]  /*0d60*/  FADD.FTZ R26, R26, R33 ;  /* 0x000000211a1a7221 */ /* 0x010fe20000010000 */
[----:B------:R-:W-:-:S04]  /*0d70*/  IMAD.WIDE R32, R13, 0x4, R34 ;  /* 0x000000040d207825 */ /* 0x000fc800078e0222 */
[C---:B0-----:R-:W-:Y:S02]  /*0d80*/  IMAD.WIDE R34, R13.reuse, 0x4, R32 ;  /* 0x000000040d227825 */ /* 0x041fe400078e0220 */
[----:B------:R-:W3:Y:S02]  /*0d90*/  LDG.E R33, desc[UR6][R32.64] ;  /* 0x0000000620217981 */ /* 0x000ee4000c1e1900 */
[----:B------:R-:W-:-:S04]  /*0da0*/  IMAD.WIDE R36, R13, 0x4, R34 ;  /* 0x000000040d247825 */ /* 0x000fc800078e0222 */
[----:B--2---:R-:W-:Y:S02]  /*0db0*/  FADD.FTZ R24, R24, R31 ;  /* 0x0000001f18187221 */ /* 0x004fe40000010000 */
[----:B------:R0:W2:Y:S01]  /*0dc0*/  LDG.E R31, desc[UR6][R36.64] ;  /* 0x00000006241f7981 */ /* 0x0000a2000c1e1900 */
[----:B-----5:R-:W-:-:S03]  /*0dd0*/  FADD.FTZ R23, R23, R30 ;  /* 0x0000001e17177221 */ /* 0x020fc60000010000 */
[----:B------:R-:W4:Y:S01]  /*0de0*/  LDG.E R30, desc[UR6][R34.64] ;  /* 0x00000006221e7981 */ /* 0x000f22000c1e1900 */
[----:B0-----:R-:W-:-:S05]  /*0df0*/  IMAD.WIDE R36, R13, 0x4, R36 ;  /* 0x000000040d247825 */ /* 0x001fca00078e0224 */
[----:B------:R-:W5:Y:S01]  /*0e00*/  LDG.E R35, desc[UR6][R36.64] ;  /* 0x0000000624237981 */ /* 0x000f62000c1e1900 */
[----:B---3--:R-:W-:Y:S01]  /*0e10*/  FADD.FTZ R22, R22, R33 ;  /* 0x0000002116167221 */ /* 0x008fe20000010000 */
[----:B------:R-:W-:-:S04]  /*0e20*/  IMAD.WIDE R32, R13, 0x4, R36 ;  /* 0x000000040d207825 */ /* 0x000fc800078e0224 */
[----:B--2---:R-:W-:Y:S01]  /*0e30*/  FADD.FTZ R12, R12, R31 ;  /* 0x0000001f0c0c7221 */ /* 0x004fe20000010000 */
[----:B----4-:R-:W-:Y:S01]  /*0e40*/  FADD.FTZ R21, R21, R30 ;  /* 0x0000001e15157221 */ /* 0x010fe20000010000 */
[C---:B------:R-:W-:Y:S02]  /*0e50*/  IMAD.WIDE R30, R13.reuse, 0x4, R32 ;  /* 0x000000040d1e7825 */ /* 0x040fe400078e0220 */
[----:B------:R-:W2:Y:S02]  /*0e60*/  LDG.E R32, desc[UR6][R32.64] ;  /* 0x0000000620207981 */ /* 0x000ea4000c1e1900 */
[----:B-----5:R-:W-:Y:S01]  /*0e70*/  FADD.FTZ R14, R14, R35 ;  /* 0x000000230e0e7221 */ /* 0x020fe20000010000 */
[C---:B------:R-:W-:Y:S01]  /*0e80*/  IMAD.WIDE R34, R13.reuse, 0x4, R30 ;  /* 0x000000040d227825 */ /* 0x040fe200078e021e */
[----:B------:R0:W3:Y:S03]  /*0e90*/  LDG.E R33, desc[UR6][R30.64] ;  /* 0x000000061e217981 */ /* 0x0000e6000c1e1900 */
[----:B0-----:R-:W-:-:S02]  /*0ea0*/  IMAD.WIDE R30, R13, 0x4, R34 ;  /* 0x000000040d1e7825 */ /* 0x001fc400078e0222 */
[----:B------:R-:W4:Y:S04]  /*0eb0*/  LDG.E R34, desc[UR6][R34.64] ;  /* 0x0000000622227981 */ /* 0x000f28000c1e1900 */
[----:B------:R-:W5:Y:S01]  /*0ec0*/  LDG.E R13, desc[UR6][R30.64] ;  /* 0x000000061e0d7981 */ /* 0x000f62000c1e1900 */
[----:B------:R-:W-:-:S05]  /*0ed0*/  VIADD R11, R11, 0xfffffffe ;  /* 0xfffffffe0b0b7836 */ /* 0x000fca0000000000 */
[----:B------:R-:W-:Y:S01]  /*0ee0*/  ISETP.NE.AND P1, PT, R11, RZ, PT ;  /* 0x000000ff0b00720c */ /* 0x000fe20003f25270 */
[----:B--2---:R-:W-:Y:S01]  /*0ef0*/  FADD.FTZ R15, R15, R32 ;  /* 0x000000200f0f7221 */ /* 0x004fe20000010000 */
[----:B---3--:R-:W-:Y:S01]  /*0f00*/  FADD.FTZ R16, R16, R33 ;  /* 0x0000002110107221 */ /* 0x008fe20000010000 */
[----:B----4-:R-:W-:Y:S01]  /*0f10*/  FADD.FTZ R17, R17, R34 ;  /* 0x0000002211117221 */ /* 0x010fe20000010000 */
[----:B-----5:R-:W-:-:S09]  /*0f20*/  FADD.FTZ R20, R20, R13 ;  /* 0x0000000d14147221 */ /* 0x020fd20000010000 */
[----:B------:R-:W-:Y:S05]  /*0f30*/  @P1 BRA `(.L_x_263) ;  /* 0xfffffff800501947 */ /* 0x000fea000383ffff */
.L_x_262:
[----:B------:R-:W-:Y:S05]  /*0f40*/  @!P0 BRA `(.L_x_261) ;  /* 0x0000000000c08947 */ /* 0x000fea0003800000 */
[----:B------:R-:W-:Y:S01]  /*0f50*/  SHF.L.U32 R35, R9, 0x3, RZ ;  /* 0x0000000309237819 */ /* 0x000fe200000006ff */
[----:B------:R-:W2:Y:S04]  /*0f60*/  LDG.E R31, desc[UR6][R2.64] ;  /* 0x00000006021f7981 */ /* 0x000ea8000c1e1900 */
[----:B------:R-:W-:-:S05]  /*0f70*/  IMAD.WIDE R34, R35, 0x4, R2 ;  /* 0x0000000423227825 */ /* 0x000fca00078e0202 */
[----:B------:R0:W3:Y:S02]  /*0f80*/  LDG.E R30, desc[UR6][R34.64] ;  /* 0x00000006221e7981 */ /* 0x0000e4000c1e1900 */
[----:B0-----:R-:W-:-:S05]  /*0f90*/  IMAD.WIDE R34, R9, 0x20, R34 ;  /* 0x0000002009227825 */ /* 0x001fca00078e0222 */
[----:B------:R-:W4:Y:S01]  /*0fa0*/  LDG.E R13, desc[UR6][R34.64] ;  /* 0x00000006220d7981 */ /* 0x000f22000c1e1900 */
[----:B------:R-:W-:-:S05]  /*0fb0*/  IMAD.WIDE R18, R9, 0x20, R34 ;  /* 0x0000002009127825 */ /* 0x000fca00078e0222 */
[----:B------:R-:W5:Y:S01]  /*0fc0*/  LDG.E R37, desc[UR6][R18.64] ;  /* 0x0000000612257981 */ /* 0x000f62000c1e1900 */
[----:B------:R-:W-:-:S05]  /*0fd0*/  IMAD.WIDE R32, R9, 0x20, R18 ;  /* 0x0000002009207825 */ /* 0x000fca00078e0212 */
[----:B------:R0:W5:Y:S02]  /*0fe0*/  LDG.E R3, desc[UR6][R32.64] ;  /* 0x0000000620037981 */ /* 0x000164000c1e1900 */
[----:B0-----:R-:W-:-:S05]  /*0ff0*/  IMAD.WIDE R32, R9, 0x20, R32 ;  /* 0x0000002009207825 */ /* 0x001fca00078e0220 */
[----:B------:R0:W5:Y:S02]  /*1000*/  LDG.E R2, desc[UR6][R32.64] ;  /* 0x0000000620027981 */ /* 0x000164000c1e1900 */
[----:B0-----:R-:W-:-:S05]  /*1010*/  IMAD.WIDE R32, R9, 0x20, R32 ;  /* 0x0000002009207825 */ /* 0x001fca00078e0220 */
[----:B------:R-:W5:Y:S01]  /*1020*/  LDG.E R11, desc[UR6][R32.64] ;  /* 0x00000006200b7981 */ /* 0x000f62000c1e1900 */
[----:B------:R-:W-:-:S05]  /*1030*/  IMAD.WIDE R18, R9, 0x20, R32 ;  /* 0x0000002009127825 */ /* 0x000fca00078e0220 */
[----:B------:R0:W5:Y:S01]  /*1040*/  LDG.E R36, desc[UR6][R18.64] ;  /* 0x0000000612247981 */ /* 0x000162000c1e1900 */
[----:B------:R-:W-:-:S04]  /*1050*/  IMAD.WIDE R34, R9, 0x20, R18 ;  /* 0x0000002009227825 */ /* 0x000fc800078e0212 */
[----:B0-----:R-:W-:Y:S02]  /*1060*/  IMAD.WIDE R18, R9, 0x20, R34 ;  /* 0x0000002009127825 */ /* 0x001fe400078e0222 */
[----:B------:R-:W5:Y:S04]  /*1070*/  LDG.E R35, desc[UR6][R34.64] ;  /* 0x0000000622237981 */ /* 0x000f68000c1e1900 */
[----:B------:R-:W5:Y:S01]  /*1080*/  LDG.E R34, desc[UR6][R18.64] ;  /* 0x0000000612227981 */ /* 0x000f62000c1e1900 */
[----:B--2---:R-:W-:Y:S01]  /*1090*/  FADD.FTZ R0, R0, R31 ;  /* 0x0000001f00007221 */ /* 0x004fe20000010000 */
[----:B---3--:R-:W-:Y:S01]  /*10a0*/  FADD.FTZ R29, R29, R30 ;  /* 0x0000001e1d1d7221 */ /* 0x008fe20000010000 */
[----:B------:R-:W-:-:S04]  /*10b0*/  IMAD.WIDE R30, R9, 0x20, R18 ;  /* 0x00000020091e7825 */ /* 0x000fc800078e0212 */
[----:B------:R-:W-:-:S04]  /*10c0*/  IMAD.WIDE R32, R9, 0x20, R30 ;  /* 0x0000002009207825 */ /* 0x000fc800078e021e */
[----:B----4-:R-:W-:Y:S02]  /*10d0*/  FADD.FTZ R28, R28, R13 ;  /* 0x0000000d1c1c7221 */ /* 0x010fe40000010000 */
[----:B------:R0:W2:Y:S02]  /*10e0*/  LDG.E R13, desc[UR6][R30.64] ;  /* 0x000000061e0d7981 */ /* 0x0000a4000c1e1900 */
[----:B0-----:R-:W-:-:S04]  /*10f0*/  IMAD.WIDE R30, R9, 0x20, R32 ;  /* 0x00000020091e7825 */ /* 0x001fc800078e0220 */
[----:B-----5:R-:W-:Y:S01]  /*1100*/  FADD.FTZ R26, R26, R3 ;  /* 0x000000031a1a7221 */ /* 0x020fe20000010000 */
[----:B------:R-:W3:Y:S01]  /*1110*/  LDG.E R33, desc[UR6][R32.64] ;  /* 0x0000000620217981 */ /* 0x000ee2000c1e1900 */
[----:B------:R-:W-:-:S04]  /*1120*/  IMAD.WIDE R18, R9, 0x20, R30 ;  /* 0x0000002009127825 */ /* 0x000fc800078e021e */
[----:B------:R-:W-:Y:S02]  /*1130*/  FADD.FTZ R27, R27, R37 ;  /* 0x000000251b1b7221 */ /* 0x000fe40000010000 */
[----:B------:R-:W4:Y:S04]  /*1140*/  LDG.E R37, desc[UR6][R30.64] ;  /* 0x000000061e257981 */ /* 0x000f28000c1e1900 */
[----:B------:R0:W5:Y:S01]  /*1150*/  LDG.E R32, desc[UR6][R18.64] ;  /* 0x0000000612207981 */ /* 0x000162000c1e1900 */
[----:B------:R-:W-:Y:S01]  /*1160*/  FADD.FTZ R25, R25, R2 ;  /* 0x0000000219197221 */ /* 0x000fe20000010000 */
[----:B------:R-:W-:-:S04]  /*1170*/  IMAD.WIDE R2, R9, 0x20, R18 ;  /* 0x0000002009027825 */ /* 0x000fc800078e0212 */
[----:B0-----:R-:W-:Y:S02]  /*1180*/  IMAD.WIDE R18, R9, 0x20, R2 ;  /* 0x0000002009127825 */ /* 0x001fe400078e0202 */
[----:B------:R-:W5:Y:S04]  /*1190*/  LDG.E R2, desc[UR6][R2.64] ;  /* 0x0000000602027981 */ /* 0x000f68000c1e1900 */
[----:B------:R-:W5:Y:S01]  /*11a0*/  LDG.E R9, desc[UR6][R18.64] ;  /* 0x0000000612097981 */ /* 0x000f62000c1e1900 */
[----:B------:R-:W-:Y:S01]  /*11b0*/  FADD.FTZ R24, R24, R11 ;  /* 0x0000000b18187221 */ /* 0x000fe20000010000 */
[----:B------:R-:W-:Y:S01]  /*11c0*/  FADD.FTZ R23, R23, R36 ;  /* 0x0000002417177221 */ /* 0x000fe20000010000 */
[----:B------:R-:W-:Y:S01]  /*11d0*/  FADD.FTZ R22, R22, R35 ;  /* 0x0000002316167221 */ /* 0x000fe20000010000 */
[----:B------:R-:W-:Y:S01]  /*11e0*/  FADD.FTZ R21, R21, R34 ;  /* 0x0000002215157221 */ /* 0x000fe20000010000 */
[----:B--2---:R-:W-:Y:S01]  /*11f0*/  FADD.FTZ R12, R12, R13 ;  /* 0x0000000d0c0c7221 */ /* 0x004fe20000010000 */
[----:B---3--:R-:W-:Y:S01]  /*1200*/  FADD.FTZ R14, R14, R33 ;  /* 0x000000210e0e7221 */ /* 0x008fe20000010000 */
[----:B----4-:R-:W-:Y:S01]  /*1210*/  FADD.FTZ R15, R15, R37 ;  /* 0x000000250f0f7221 */ /* 0x010fe20000010000 */
[----:B-----5:R-:W-:Y:S01]  /*1220*/  FADD.FTZ R16, R16, R32 ;  /* 0x0000002010107221 */ /* 0x020fe20000010000 */
[----:B------:R-:W-:Y:S01]  /*1230*/  FADD.FTZ R17, R17, R2 ;  /* 0x0000000211117221 */ /* 0x000fe20000010000 */
[----:B------:R-:W-:-:S07]  /*1240*/  FADD.FTZ R20, R20, R9 ;  /* 0x0000000914147221 */ /* 0x000fce0000010000 */
.L_x_261:
[----:B------:R-:W0:Y:S01]  /*1250*/  S2R R3, SR_TID.X ;  /* 0x0000000000037919 */ /* 0x000e220000002100 */
[----:B------:R-:W-:Y:S01]  /*1260*/  ULDC UR8, c[0x0][0x390] ;  /* 0x0000e40000087ab9 */ /* 0x000fe20000000800 */
[----:B------:R-:W1:Y:S01]  /*1270*/  S2UR UR5, SR_CgaCtaId ;  /* 0x00000000000579c3 */ /* 0x000e620000008800 */
        /* <DEDUP_REMOVED lines=8> */
[----:B------:R-:W-:Y:S01]  /*1300*/  F2FP.F16.F32.PACK_AB R18, R27, R18 ;  /* 0x000000121b12723e */ /* 0x000fe200000000ff */
[----:B------:R-:W-:Y:S01]  /*1310*/  FMUL.FTZ R24, R24, UR8 ;  /* 0x0000000818187c20 */ /* 0x000fe20008410000 */
[----:B------:R-:W-:Y:S01]  /*1320*/  FMUL.FTZ R23, R23, UR8 ;  /* 0x0000000817177c20 */ /* 0x000fe20008410000 */
[----:B------:R-:W-:Y:S01]  /*1330*/  FMUL.FTZ R12, R12, UR8 ;  /* 0x000000080c0c7c20 */ /* 0x000fe20008410000 */
[----:B------:R-:W-:Y:S01]  /*1340*/  UMOV UR4, 0x400 ;  /* 0x0000040000047882 */ /* 0x000fe20000000000 */
[----:B------:R-:W-:Y:S01]  /*1350*/  FMUL.FTZ R15, R15, UR8 ;  /* 0x000000080f0f7c20 */ /* 0x000fe20008410000 */
[----:B------:R-:W-:Y:S01]  /*1360*/  FMUL.FTZ R16, R16, UR8 ;  /* 0x0000000810107c20 */ /* 0x000fe20008410000 */
[----:B------:R-:W-:Y:S01]  /*1370*/  FMUL.FTZ R17, R17, UR8 ;  /* 0x0000000811117c20 */ /* 0x000fe20008410000 */
[----:B------:R-:W-:Y:S01]  /*1380*/  FMUL.FTZ R20, R20, UR8 ;  /* 0x0000000814147c20 */ /* 0x000fe20008410000 */
[----:B------:R-:W-:Y:S01]  /*1390*/  F2FP.F16.F32.PACK_AB R19, R26, R19 ;  /* 0x000000131a13723e */ /* 0x000fe200000000ff */
[----:B------:R-:W-:Y:S01]  /*13a0*/  IMAD R5, R4, -0x80, R5 ;  /* 0xffffff8004057824 */ /* 0x000fe200078e0205 */
[----:B------:R-:W-:Y:S01]  /*13b0*/  F2FP.F16.F32.PACK_AB R16, R16, R15 ;  /* 0x0000000f1010723e */ /* 0x000fe200000000ff */
[----:B------:R-:W-:Y:S01]  /*13c0*/  BSSY B0, `(.L_x_264) ;  /* 0x0000051000007945 */ /* 0x000fe20003800000 */
[----:B------:R-:W-:Y:S01]  /*13d0*/  F2FP.F16.F32.PACK_AB R17, R20, R17 ;  /* 0x000000111411723e */ /* 0x000fe200000000ff */
[----:B-1----:R-:W-:Y:S01]  /*13e0*/  ULEA UR4, UR5, UR4, 0x18 ;  /* 0x0000000405047291 */ /* 0x002fe2000f8ec03f */
[----:B0-----:R-:W-:-:S04]  /*13f0*/  SHF.R.S32.HI R2, RZ, 0x1f, R3 ;  /* 0x0000001fff027819 */ /* 0x001fc80000011403 */
[----:B------:R-:W-:-:S04]  /*1400*/  LEA.HI R9, R2, R3, RZ, 0x2 ;  /* 0x0000000302097211 */ /* 0x000fc800078f10ff */
[--C-:B------:R-:W-:Y:S02]  /*1410*/  SHF.R.S32.HI R0, RZ, 0x2, R9.reuse ;  /* 0x00000002ff007819 */ /* 0x100fe40000011409 */
[----:B------:R-:W-:-:S04]  /*1420*/  SHF.R.S32.HI R13, RZ, 0x1f, R9 ;  /* 0x0000001fff0d7819 */ /* 0x000fc80000011409 */
[----:B------:R-:W-:-:S04]  /*1430*/  LEA.HI R13, R13, R0, RZ, 0x3 ;  /* 0x000000000d0d7211 */ /* 0x000fc800078f18ff */
[----:B------:R-:W-:Y:S01]  /*1440*/  LOP3.LUT R25, R13, 0xfffffff8, RZ, 0xc0, !PT ;  /* 0xfffffff80d197812 */ /* 0x000fe200078ec0ff */
[----:B------:R-:W-:Y:S01]  /*1450*/  FMUL.FTZ R13, R21, UR8 ;  /* 0x00000008150d7c20 */ /* 0x000fe20008410000 */
[----:B------:R-:W-:Y:S02]  /*1460*/  F2FP.F16.F32.PACK_AB R21, R23, R24 ;  /* 0x000000181715723e */ /* 0x000fe400000000ff */
[----:B------:R-:W-:Y:S01]  /*1470*/  IADD3 R27, R0, -R25, RZ ;  /* 0x80000019001b7210 */ /* 0x000fe20007ffe0ff */
[----:B------:R-:W-:Y:S01]  /*1480*/  FMUL.FTZ R25, R14, UR8 ;  /* 0x000000080e197c20 */ /* 0x000fe20008410000 */
[----:B------:R-:W-:Y:S01]  /*1490*/  F2FP.F16.F32.PACK_AB R22, R13, R22 ;  /* 0x000000160d16723e */ /* 0x000fe200000000ff */
[----:B------:R-:W-:Y:S01]  /*14a0*/  ULDC.64 UR8, c[0x0][0x448] ;  /* 0x0001120000087ab9 */ /* 0x000fe20000000a00 */
[----:B------:R-:W-:Y:S02]  /*14b0*/  LEA.HI R27, R27, R27, RZ, 0x1 ;  /* 0x0000001b1b1b7211 */ /* 0x000fe400078f08ff */
[----:B------:R-:W-:-:S02]  /*14c0*/  LEA.HI R13, R2, R3, RZ, 0x5 ;  /* 0x00000003020d7211 */ /* 0x000fc400078f28ff */
[----:B------:R-:W-:Y:S02]  /*14d0*/  F2FP.F16.F32.PACK_AB R23, R25, R12 ;  /* 0x0000000c1917723e */ /* 0x000fe400000000ff */
[-C--:B------:R-:W-:Y:S02]  /*14e0*/  LEA.HI R2, R2, R3.reuse, RZ, 0x3 ;  /* 0x0000000302027211 */ /* 0x080fe400078f18ff */
[----:B------:R-:W-:Y:S02]  /*14f0*/  LOP3.LUT R12, R9, 0xfffffffc, RZ, 0xc0, !PT ;  /* 0xfffffffc090c7812 */ /* 0x000fe400078ec0ff */
[----:B------:R-:W-:Y:S02]  /*1500*/  SHF.R.S32.HI R27, RZ, 0x1, R27 ;  /* 0x00000001ff1b7819 */ /* 0x000fe4000001141b */
[----:B------:R-:W-:Y:S02]  /*1510*/  SHF.R.S32.HI R2, RZ, 0x3, R2 ;  /* 0x00000003ff027819 */ /* 0x000fe40000011402 */
[----:B------:R-:W-:-:S02]  /*1520*/  IADD3 R3, -R12, R3, RZ ;  /* 0x000000030c037210 */ /* 0x000fc40007ffe1ff */
[----:B------:R-:W-:Y:S02]  /*1530*/  LOP3.LUT P0, RZ, R27, 0x2, RZ, 0xc0, !PT ;  /* 0x000000021bff7812 */ /* 0x000fe4000780c0ff */
[----:B------:R-:W-:Y:S02]  /*1540*/  LEA.HI R12, R9, R0, RZ, 0x1 ;  /* 0x00000000090c7211 */ /* 0x000fe400078f08ff */
[----:B------:R-:W-:Y:S01]  /*1550*/  SHF.L.U32 R9, R2, 0x6, RZ ;  /* 0x0000000602097819 */ /* 0x000fe200000006ff */
[----:B------:R-:W-:Y:S01]  /*1560*/  IMAD.SHL.U32 R2, R3, 0x8, RZ ;  /* 0x0000000803027824 */ /* 0x000fe200078e00ff */
[----:B------:R-:W-:Y:S02]  /*1570*/  LOP3.LUT R3, R12, 0x7fffffe, RZ, 0xc0, !PT ;  /* 0x07fffffe0c037812 */ /* 0x000fe400078ec0ff */
[----:B------:R-:W-:Y:S02]  /*1580*/  LOP3.LUT R9, R9, 0xc0, RZ, 0xc0, !PT ;  /* 0x000000c009097812 */ /* 0x000fe400078ec0ff */
[----:B------:R-:W-:-:S02]  /*1590*/  LEA R24, R10, UR4, 0x1 ;  /* 0x000000040a187c11 */ /* 0x000fc4000f8e08ff */
[----:B------:R-:W-:Y:S02]  /*15a0*/  IADD3 R10, R0, -R3, RZ ;  /* 0x80000003000a7210 */ /* 0x000fe40007ffe0ff */
[----:B------:R-:W-:Y:S01]  /*15b0*/  LOP3.LUT R3, R9, 0x18, R2, 0xf8, !PT ;  /* 0x0000001809037812 */ /* 0x000fe200078ef802 */
[----:B------:R-:W-:Y:S01]  /*15c0*/  STS [R24], R11 ;  /* 0x0000000b18007388 */ /* 0x000fe20000000800 */
[----:B------:R-:W-:Y:S02]  /*15d0*/  SHF.R.U32.HI R12, RZ, 0x3, R9 ;  /* 0x00000003ff0c7819 */ /* 0x000fe40000011609 */
[C---:B------:R-:W-:Y:S01]  /*15e0*/  IADD3 R9, R24.reuse, 0x20, RZ ;  /* 0x0000002018097810 */ /* 0x040fe20007ffe0ff */
[----:B------:R0:W-:Y:S01]  /*15f0*/  STS [R24+0x200], R18 ;  /* 0x0002001218007388 */ /* 0x0001e20000000800 */
[----:B------:R-:W-:Y:S02]  /*1600*/  @P0 IADD3 R9, R24, -0x20, RZ ;  /* 0xffffffe018090810 */ /* 0x000fe40007ffe0ff */
[----:B------:R-:W-:-:S02]  /*1610*/  SHF.R.S32.HI R13, RZ, 0x5, R13 ;  /* 0x00000005ff0d7819 */ /* 0x000fc4000001140d */
[----:B------:R-:W-:Y:S01]  /*1620*/  LOP3.LUT R3, R3, R12, RZ, 0x3c, !PT ;  /* 0x0000000c03037212 */ /* 0x000fe200078e3cff */
[----:B------:R-:W-:Y:S01]  /*1630*/  STS [R9], R22 ;  /* 0x0000001609007388 */ /* 0x000fe20000000800 */
[----:B------:R-:W-:Y:S02]  /*1640*/  LEA R10, R13, R10, 0x3 ;  /* 0x0000000a0d0a7211 */ /* 0x000fe400078e18ff */
[----:B------:R-:W-:Y:S01]  /*1650*/  SHF.L.U32 R25, R4, 0x7, RZ ;  /* 0x0000000704197819 */ /* 0x000fe200000006ff */
[----:B------:R-:W-:Y:S02]  /*1660*/  STS [R9+0x200], R23 ;  /* 0x0002001709007388 */ /* 0x000fe40000000800 */
[----:B------:R-:W-:Y:S01]  /*1670*/  IMAD.U32 R3, R10, 0x20, R3 ;  /* 0x000000200a037824 */ /* 0x000fe200078e0003 */
[----:B0-----:R-:W-:Y:S01]  /*1680*/  SHF.R.S32.HI R18, RZ, 0x1f, R25 ;  /* 0x0000001fff127819 */ /* 0x001fe20000011419 */
[----:B------:R-:W-:Y:S03]  /*1690*/  STS [R24+0x1000], R19 ;  /* 0x0010001318007388 */ /* 0x000fe60000000800 */
[----:B------:R-:W-:Y:S01]  /*16a0*/  LEA R20, R3, UR4, 0x1 ;  /* 0x0000000403147c11 */ /* 0x000fe2000f8e08ff */
[----:B------:R-:W-:Y:S01]  /*16b0*/  STS [R24+0x1200], R21 ;  /* 0x0012001518007388 */ /* 0x000fe20000000800 */
[--C-:B------:R-:W-:Y:S01]  /*16c0*/  SHF.R.S32.HI R3, RZ, 0x1f, R2.reuse ;  /* 0x0000001fff037819 */ /* 0x100fe20000011402 */
[----:B------:R-:W-:Y:S01]  /*16d0*/  IMAD R18, R18, UR8, RZ ;  /* 0x0000000812127c24 */ /* 0x000fe2000f8e02ff */
[----:B------:R-:W-:Y:S01]  /*16e0*/  ULDC UR4, c[0x0][0x2d0] ;  /* 0x0000b40000047ab9 */ /* 0x000fe20000000800 */
[----:B------:R-:W-:Y:S01]  /*16f0*/  STS [R9+0x1000], R16 ;  /* 0x0010001009007388 */ /* 0x000fe20000000800 */
[----:B------:R-:W-:Y:S01]  /*1700*/  ISETP.GE.AND P0, PT, R2, UR4, PT ;  /* 0x0000000402007c0c */ /* 0x000fe2000bf06270 */
[C---:B------:R-:W-:Y:S01]  /*1710*/  IMAD.WIDE.U32 R10, R25.reuse, UR8, R2 ;  /* 0x00000008190a7c25 */ /* 0x040fe2000f8e0002 */
[----:B------:R-:W-:Y:S01]  /*1720*/  IADD3 R2, R0, 0x40, RZ ;  /* 0x0000004000027810 */ /* 0x000fe20007ffe0ff */
[----:B------:R0:W-:Y:S01]  /*1730*/  STS [R9+0x1200], R17 ;  /* 0x0012001109007388 */ /* 0x0001e20000000800 */
[----:B------:R-:W-:Y:S01]  /*1740*/  SHF.R.S32.HI R3, RZ, 0x1f, R6 ;  /* 0x0000001fff037819 */ /* 0x000fe20000011406 */
[----:B------:R-:W-:Y:S01]  /*1750*/  IMAD R18, R25, UR9, R18 ;  /* 0x0000000919127c24 */ /* 0x000fe2000f8e0212 */
[----:B------:R-:W-:Y:S01]  /*1760*/  BAR.SYNC.DEFER_BLOCKING 0x0 ;  /* 0x0000000000007b1d */ /* 0x000fe20000010000 */
[----:B------:R-:W-:-:S04]  /*1770*/  IADD3 R8, P1, R8, R10, RZ ;  /* 0x0000000a08087210 */ /* 0x000fc80007f3e0ff */
[----:B0-----:R-:W-:Y:S01]  /*1780*/  IADD3.X R9, R7, R11, R18, P1, !PT ;  /* 0x0000000b07097210 */ /* 0x001fe20000ffe412 */
[----:B------:R-:W-:Y:S01]  /*1790*/  ULDC.64 UR4, c[0x0][0x460] ;  /* 0x0001180000047ab9 */ /* 0x000fe20000000a00 */
[-C--:B------:R-:W-:Y:S01]  /*17a0*/  ISETP.GE.OR P1, PT, R2, R5.reuse, P0 ;  /* 0x000000050200720c */ /* 0x080fe20000726670 */
[----:B------:R-:W-:Y:S01]  /*17b0*/  IMAD R3, R3, UR4, RZ ;  /* 0x0000000403037c24 */ /* 0x000fe2000f8e02ff */
[----:B------:R-:W-:Y:S01]  /*17c0*/  ISETP.GE.OR P0, PT, R0, R5, P0 ;  /* 0x000000050000720c */ /* 0x000fe20000706670 */
[----:B------:R-:W-:Y:S01]  /*17d0*/  IMAD.WIDE.U32 R16, R6, UR4, R8 ;  /* 0x0000000406107c25 */ /* 0x000fe2000f8e0008 */
[----:B------:R-:W-:-:S03]  /*17e0*/  SHF.R.S32.HI R18, RZ, 0x1f, R0 ;  /* 0x0000001fff127819 */ /* 0x000fc60000011400 */
[----:B------:R-:W-:-:S05]  /*17f0*/  IMAD R3, R6, UR5, R3 ;  /* 0x0000000506037c24 */ /* 0x000fca000f8e0203 */
[----:B------:R-:W-:Y:S01]  /*1800*/  IADD3 R9, R17, R3, RZ ;  /* 0x0000000311097210 */ /* 0x000fe20007ffe0ff */
[----:B------:R0:W1:Y:S02]  /*1810*/  LDS.128 R12, [R20+0x1000] ;  /* 0x00100000140c7984 */ /* 0x0000640000000c00 */
[----:B------:R-:W-:Y:S05]  /*1820*/  @P0 BRA `(.L_x_265) ;  /* 0x0000000000280947 */ /* 0x000fea0003800000 */
[----:B------:R-:W2:Y:S01]  /*1830*/  LDS.128 R4, [R20] ;  /* 0x0000000014047984 */ /* 0x000ea20000000c00 */
[----:B------:R-:W-:Y:S01]  /*1840*/  MOV R8, R16 ;  /* 0x0000001000087202 */ /* 0x000fe20000000f00 */
[----:B------:R-:W-:Y:S01]  /*1850*/  IMAD R11, R18, UR8, RZ ;  /* 0x00000008120b7c24 */ /* 0x000fe2000f8e02ff */
[----:B------:R-:W-:-:S03]  /*1860*/  ULDC.64 UR4, c[0x0][0x3e8] ;  /* 0x0000fa0000047ab9 */ /* 0x000fc60000000a00 */
[----:B------:R-:W-:-:S04]  /*1870*/  IMAD.WIDE.U32 R2, R0, UR8, R8 ;  /* 0x0000000800027c25 */ /* 0x000fc8000f8e0008 */
[----:B------:R-:W-:Y:S01]  /*1880*/  IMAD R11, R0, UR9, R11 ;  /* 0x00000009000b7c24 */ /* 0x000fe2000f8e020b */
[----:B------:R-:W-:-:S03]  /*1890*/  LEA R10, P0, R2, UR4, 0x1 ;  /* 0x00000004020a7c11 */ /* 0x000fc6000f8008ff */
[----:B------:R-:W-:-:S05]  /*18a0*/  IMAD.IADD R3, R3, 0x1, R11 ;  /* 0x0000000103037824 */ /* 0x000fca00078e020b */
[----:B------:R-:W-:-:S05]  /*18b0*/  LEA.HI.X R11, R2, UR5, R3, 0x1, P0 ;  /* 0x00000005020b7c11 */ /* 0x000fca00080f0c03 */
[----:B--2---:R2:W-:Y:S02]  /*18c0*/  STG.E.128 desc[UR6][R10.64], R4 ;  /* 0x000000040a007986 */ /* 0x0045e4000c101d06 */
.L_x_265:
[----:B------:R-:W-:Y:S05]  /*18d0*/  BSYNC B0 ;  /* 0x0000000000007941 */ /* 0x000fea0003800000 */
.L_x_264:
[----:B------:R-:W-:Y:S05]  /*18e0*/  @P1 EXIT ;  /* 0x000000000000194d */ /* 0x000fea0003800000 */
[----:B--2---:R-:W-:Y:S01]  /*18f0*/  IADD3 R5, P0, R0, 0x40, RZ ;  /* 0x0000004000057810 */ /* 0x004fe20007f1e0ff */
[----:B------:R-:W-:Y:S01]  /*1900*/  ULDC.64 UR4, c[0x0][0x3e8] ;  /* 0x0000fa0000047ab9 */ /* 0x000fe20000000a00 */
[----:B------:R-:W-:Y:S02]  /*1910*/  MOV R2, R16 ;  /* 0x0000001000027202 */ /* 0x000fe40000000f00 */
[----:B------:R-:W-:Y:S02]  /*1920*/  IADD3.X R0, RZ, R18, RZ, P0, !PT ;  /* 0x00000012ff007210 */ /* 0x000fe400007fe4ff */
[----:B------:R-:W-:-:S03]  /*1930*/  MOV R3, R9 ;  /* 0x0000000900037202 */ /* 0x000fc60000000f00 */
[----:B------:R-:W-:Y:S02]  /*1940*/  IMAD R0, R0, UR8, RZ ;  /* 0x0000000800007c24 */ /* 0x000fe4000f8e02ff */
[----:B------:R-:W-:-:S04]  /*1950*/  IMAD.WIDE.U32 R2, R5, UR8, R2 ;  /* 0x0000000805027c25 */ /* 0x000fc8000f8e0002 */
[----:B------:R-:W-:Y:S01]  /*1960*/  IMAD R5, R5, UR9, R0 ;  /* 0x0000000905057c24 */ /* 0x000fe2000f8e0200 */
[----:B------:R-:W-:-:S04]  /*1970*/  LEA R4, P0, R2, UR4, 0x1 ;  /* 0x0000000402047c11 */ /* 0x000fc8000f8008ff */
[----:B------:R-:W-:-:S04]  /*1980*/  IADD3 R3, R3, R5, RZ ;  /* 0x0000000503037210 */ /* 0x000fc80007ffe0ff */
[----:B------:R-:W-:-:S05]  /*1990*/  LEA.HI.X R5, R2, UR5, R3, 0x1, P0 ;  /* 0x0000000502057c11 */ /* 0x000fca00080f0c03 */
[----:B-1----:R-:W-:Y:S01]  /*19a0*/  STG.E.128 desc[UR6][R4.64], R12 ;  /* 0x0000000c04007986 */ /* 0x002fe2000c101d06 */
[----:B------:R-:W-:Y:S05]  /*19b0*/  EXIT ;  /* 0x000000000000794d */ /* 0x000fea0003800000 */
.L_x_266:
        /* <DEDUP_REMOVED lines=12> */
.L_x_1335:


//--------------------- .text._ZN5flash44flash_bwd_dq_dk_dv_loop_seqk_parallel_kernelI23Flash_bwd_kernel_traitsILi32ELi128ELi128ELi8ELi4ELi4ELi4ELb1ELb0EN7cutlass6half_tE19Flash_kernel_traitsILi32ELi128ELi128ELi8ES3_EELb1ELb0ELb0ELb0ELb0ELb1ELb0EEEvNS_16Flash_bwd_paramsE --------------------------
	.section	.text._ZN5flash44flash_bwd_dq_dk_dv_loop_seqk_parallel_kernelI23Flash_bwd_kernel_traitsILi32ELi128ELi128ELi8ELi4ELi4ELi4ELb1ELb0EN7cutlass6half_tE19Flash_kernel_traitsILi32ELi128ELi128ELi8ES3_EELb1ELb0ELb0ELb0ELb0ELb1ELb0EEEvNS_16Flash_bwd_paramsE,"ax",@progbits
	.align	128
        .global         _ZN5flash44flash_bwd_dq_dk_dv_loop_seqk_parallel_kernelI23Flash_bwd_kernel_traitsILi32ELi128ELi128ELi8ELi4ELi4ELi4ELb1ELb0EN7cutlass6half_tE19Flash_kernel_traitsILi32ELi128ELi128ELi8ES3_EELb1ELb0ELb0ELb0ELb0ELb1ELb0EEEvNS_16Flash_bwd_paramsE
        .type           _ZN5flash44flash_bwd_dq_dk_dv_loop_seqk_parallel_kernelI23Flash_bwd_kernel_traitsILi32ELi128ELi128ELi8ELi4ELi4ELi4ELb1ELb0EN7cutlass6half_tE19Flash_kernel_traitsILi32ELi128ELi128ELi8ES3_EELb1ELb0ELb0ELb0ELb0ELb1ELb0EEEvNS_16Flash_bwd_paramsE,@function
        .size           _ZN5flash44flash_bwd_dq_dk_dv_loop_seqk_parallel_kernelI23Flash_bwd_kernel_traitsILi32ELi128ELi128ELi8ELi4ELi4ELi4ELb1ELb0EN7cutlass6half_tE19Flash_kernel_traitsILi32ELi128ELi128ELi8ES3_EELb1ELb0ELb0ELb0ELb0ELb1ELb0EEEvNS_16Flash_bwd_paramsE,(.L_x_1336 - _ZN5flash44flash_bwd_dq_dk_dv_loop_seqk_parallel_kernelI23Flash_bwd_kernel_traitsILi32ELi128ELi128ELi8ELi4ELi4ELi4ELb1ELb0EN7cutlass6half_tE19Flash_kernel_traitsILi32ELi128ELi128ELi8ES3_EELb1ELb0ELb0ELb0ELb0ELb1ELb0EEEvNS_16Flash_bwd_paramsE)
        .other          _ZN5flash44flash_bwd_dq_dk_dv_loop_seqk_parallel_kernelI23Flash_bwd_kernel_traitsILi32ELi128ELi128ELi8ELi4ELi4ELi4ELb1ELb0EN7cutlass6half_tE19Flash_kernel_traitsILi32ELi128ELi128ELi8ES3_EELb1ELb0ELb0ELb0ELb0ELb1ELb0EEEvNS_16Flash_bwd_paramsE,@"STO_CUDA_ENTRY STV_DEFAULT"
_ZN5flash44flash_bwd_dq_dk_dv_loop_seqk_parallel_kernelI23Flash_bwd_kernel_traitsILi32ELi128ELi128ELi8ELi4ELi4ELi4ELb1ELb0EN7cutlass6half_tE19Flash_kernel_traitsILi32ELi128ELi128ELi8ES3_EELb1ELb0ELb0ELb0ELb0ELb1ELb0EEEvNS_16Flash_bwd_paramsE:
.text._ZN5flash44flash_bwd_dq_dk_dv_loop_seqk_parallel_kernelI23Flash_bwd_kernel_traitsILi32ELi128ELi128ELi8ELi4ELi4ELi4ELb1ELb0EN7cutlass6half_tE19Flash_kernel_traitsILi32ELi128ELi128ELi8ES3_EELb1ELb0ELb0ELb0ELb0ELb1ELb0EEEvNS_16Flash_bwd_paramsE:
        /* <DEDUP_REMOVED lines=16> */
[----:B------:R-:W-:Y:S01]  /*0100*/  UMOV UR58, 0xffffe000 ;  /* 0xffffe000003a7882 */ /* 0x000fe20000000000 */
[----:B------:R-:W-:Y:S02]  /*0110*/  IMAD.MOV.U32 R151, RZ, RZ, 0x40 ;  /* 0x00000040ff977424 */ /* 0x000fe400078e00ff */
[----:B------:R-:W3:Y:S08]  /*0120*/  S2UR UR55, SR_CTAID.Z ;  /* 0x00000000003779c3 */ /* 0x000ef00000002700 */
[----:B------:R-:W4:Y:S01]  /*0130*/  S2UR UR43, SR_CTAID.Y ;  /* 0x00000000002b79c3 */ /* 0x000f220000002600 */
[----:B--2---:R-:W-:-:S04]  /*0140*/  ULEA UR4, UR4, UR5, 0x18 ;  /* 0x0000000504047291 */ /* 0x004fc8000f8ec03f */
[----:B------:R-:W-:Y:S01]  /*0150*/  UIADD3 UR5, UR4, 0x8000, URZ ;  /* 0x0000800004057890 */ /* 0x000fe2000fffe03f */
        /* <DEDUP_REMOVED lines=8> */
[----:B------:R-:W-:-:S02]  /*01e0*/  SHF.R.S32.HI R2, RZ, 0x4, R3 ;  /* 0x00000004ff027819 */ /* 0x000fc40000011403 */
[----:B------:R-:W-:Y:S02]  /*01f0*/  LOP3.LUT R9, R16, 0xfffffff8, RZ, 0xc0, !PT ;  /* 0xfffffff810097812 */ /* 0x000fe400078ec0ff */
[C---:B------:R-:W-:Y:S02]  /*0200*/  LOP3.LUT R0, R3.reuse, 0xfffffff0, RZ, 0xc0, !PT ;  /* 0xfffffff003007812 */ /* 0x040fe400078ec0ff */
[----:B------:R-:W-:Y:S01]  /*0210*/  LOP3.LUT R7, R6, 0xffffffe0, RZ, 0xc0, !PT ;  /* 0xffffffe006077812 */ /* 0x000fe200078ec0ff */
[C---:B------:R-:W-:Y:S01]  /*0220*/  IMAD.IADD R9, R8.reuse, 0x1, -R9 ;  /* 0x0000000108097824 */ /* 0x040fe200078e0a09 */
[----:B------:R-:W-:Y:S01]  /*0230*/  LEA.HI R4, R3, R2, RZ, 0x1 ;  /* 0x0000000203047211 */ /* 0x000fe200078f08ff */
[C---:B------:R-:W-:Y:S01]  /*0240*/  IMAD.IADD R3, R8.reuse, 0x1, -R0 ;  /* 0x0000000108037824 */ /* 0x040fe200078e0a00 */
[----:B------:R-:W-:Y:S01]  /*0250*/  SHF.R.S32.HI R243, RZ, 0x7, R243 ;  /* 0x00000007fff37819 */ /* 0x000fe200000114f3 */
[----:B------:R-:W-:Y:S01]  /*0260*/  IMAD.IADD R0, R8, 0x1, -R7 ;  /* 0x0000000108007824 */ /* 0x000fe200078e0a07 */
[----:B------:R-:W-:-:S02]  /*0270*/  LOP3.LUT R4, R4, 0xfffffffe, RZ, 0xc0, !PT ;  /* 0xfffffffe04047812 */ /* 0x000fc400078ec0ff */
[----:B------:R-:W-:Y:S02]  /*0280*/  LEA.HI R11, R9, R9, RZ, 0x1 ;  /* 0x00000009090b7211 */ /* 0x000fe400078f08ff */
[----:B------:R-:W-:Y:S01]  /*0290*/  SHF.R.S32.HI R7, RZ, 0x1f, R0 ;  /* 0x0000001fff077819 */ /* 0x000fe20000011400 */
[----:B------:R-:W-:Y:S01]  /*02a0*/  IMAD.IADD R12, R2, 0x1, -R4 ;  /* 0x00000001020c7824 */ /* 0x000fe200078e0a04 */
[----:B------:R-:W-:Y:S02]  /*02b0*/  LOP3.LUT R2, R11, 0x7fffffe, RZ, 0xc0, !PT ;  /* 0x07fffffe0b027812 */ /* 0x000fe400078ec0ff */
[----:B------:R-:W-:Y:S01]  /*02c0*/  LEA.HI R242, R7, R0, RZ, 0x2 ;  /* 0x0000000007f27211 */ /* 0x000fe200078f10ff */
[----:B------:R-:W-:Y:S01]  /*02d0*/  IMAD R0, R243, 0x8, R12 ;  /* 0x00000008f3007824 */ /* 0x000fe200078e020c */
[--C-:B------:R-:W-:Y:S01]  /*02e0*/  SHF.R.S32.HI R235, RZ, 0x2, R5.reuse ;  /* 0x00000002ffeb7819 */ /* 0x100fe20000011405 */
[----:B------:R-:W-:Y:S01]  /*02f0*/  IMAD.IADD R2, R9, 0x1, -R2 ;  /* 0x0000000109027824 */ /* 0x000fe200078e0a02 */
[----:B------:R-:W-:-:S02]  /*0300*/  SHF.R.S32.HI R4, RZ, 0x1f, R5 ;  /* 0x0000001fff047819 */ /* 0x000fc40000011405 */
[----:B------:R-:W-:Y:S01]  /*0310*/  SHF.R.S32.HI R13, RZ, 0x1f, R3 ;  /* 0x0000001fff0d7819 */ /* 0x000fe20000011403 */
[----:B------:R-:W-:Y:S01]  /*0320*/  IMAD R0, R0, 0x8, R2 ;  /* 0x0000000800007824 */ /* 0x000fe200078e0202 */
[----:B------:R-:W-:Y:S02]  /*0330*/  LOP3.LUT R10, R5, 0xfffffffc, RZ, 0xc0, !PT ;  /* 0xfffffffc050a7812 */ /* 0x000fe400078ec0ff */
[----:B------:R-:W-:Y:S02]  /*0340*/  LEA.HI R2, R4, R235, RZ, 0x3 ;  /* 0x000000eb04027211 */ /* 0x000fe400078f18ff */
[-C--:B------:R-:W-:Y:S01]  /*0350*/  LEA.HI R4, R3, R3.reuse, RZ, 0x1 ;  /* 0x0000000303047211 */ /* 0x080fe200078f08ff */
[----:B------:R-:W-:Y:S01]  /*0360*/  IMAD.IADD R244, R8, 0x1, -R10 ;  /* 0x0000000108f47824 */ /* 0x000fe200078e0a0a */
[----:B------:R-:W-:Y:S02]  /*0370*/  LEA.HI R13, R13, R3, RZ, 0x3 ;  /* 0x000000030d0d7211 */ /* 0x000fe400078f18ff */
[--C-:B------:R-:W-:Y:S01]  /*0380*/  SHF.R.S32.HI R247, RZ, 0x5, R6.reuse ;  /* 0x00000005fff77819 */ /* 0x100fe20000011406 */
[C---:B------:R-:W-:Y:S01]  /*0390*/  IMAD.SHL.U32 R18, R244.reuse, 0x2, RZ ;  /* 0x00000002f4127824 */ /* 0x040fe200078e00ff */
[----:B------:R-:W-:Y:S01]  /*03a0*/  SHF.R.S32.HI R6, RZ, 0x1f, R6 ;  /* 0x0000001fff067819 */ /* 0x000fe20000011406 */
[----:B------:R-:W-:Y:S01]  /*03b0*/  IMAD.SHL.U32 R244, R244, 0x8, RZ ;  /* 0x00000008f4f47824 */ /* 0x000fe200078e00ff */
[----:B------:R-:W-:-:S02]  /*03c0*/  SHF.R.S32.HI R5, RZ, 0x1, R4 ;  /* 0x00000001ff057819 */ /* 0x000fc40000011404 */
[----:B------:R-:W-:Y:S02]  /*03d0*/  SHF.R.S32.HI R7, RZ, 0x1f, R4 ;  /* 0x0000001fff077819 */ /* 0x000fe40000011404 */
[----:B------:R-:W-:Y:S02]  /*03e0*/  LOP3.LUT R8, R4, 0x7fffffe, RZ, 0xc0, !PT ;  /* 0x07fffffe04087812 */ /* 0x000fe400078ec0ff */
[----:B------:R-:W-:Y:S02]  /*03f0*/  LOP3.LUT R2, R2, 0xfffffff8, RZ, 0xc0, !PT ;  /* 0xfffffff802027812 */ /* 0x000fe400078ec0ff */
[----:B------:R-:W-:Y:S01]  /*0400*/  LOP3.LUT R4, R13, 0xfffffff8, RZ, 0xc0, !PT ;  /* 0xfffffff80d047812 */ /* 0x000fe200078ec0ff */
[----:B------:R-:W-:Y:S01]  /*0410*/  IMAD.IADD R17, R3, 0x1, -R8 ;  /* 0x0000000103117824 */ /* 0x000fe200078e0a08 */
[----:B------:R-:W-:Y:S01]  /*0420*/  LEA.HI R10, R6, R247, RZ, 0x2 ;  /* 0x000000f7060a7211 */ /* 0x000fe200078f10ff */
[----:B------:R-:W-:Y:S01]  /*0430*/  IMAD.IADD R2, R235, 0x1, -R2 ;  /* 0x00000001eb027824 */ /* 0x000fe200078e0a02 */
[----:B------:R-:W-:Y:S01]  /*0440*/  LEA.HI R7, R7, R5, RZ, 0x2 ;  /* 0x0000000507077211 */ /* 0x000fe200078f10ff */
[----:B------:R-:W-:Y:S01]  /*0450*/  IMAD.IADD R15, R3, 0x1, -R4 ;  /* 0x00000001030f7824 */ /* 0x000fe200078e0a04 */
[----:B------:R-:W-:Y:S01]  /*0460*/  LOP3.LUT R4, R10, 0xfffffffc, RZ, 0xc0, !PT ;  /* 0xfffffffc0a047812 */ /* 0x000fe200078ec0ff */
[----:B------:R-:W-:Y:S01]  /*0470*/  IMAD.SHL.U32 R3, R9, 0x40, RZ ;  /* 0x0000004009037824 */ /* 0x000fe200078e00ff */
[----:B------:R-:W-:Y:S01]  /*0480*/  LOP3.LUT R6, R2, 0x1, RZ, 0xc0, !PT ;  /* 0x0000000102067812 */ /* 0x000fe200078ec0ff */
[----:B------:R-:W-:Y:S01]  /*0490*/  IMAD R8, R243, 0x2000, R18 ;  /* 0x00002000f3087824 */ /* 0x000fe200078e0212 */
[----:B------:R-:W-:Y:S01]  /*04a0*/  LOP3.LUT R7, R7, 0xfffffffc, RZ, 0xc0, !PT ;  /* 0xfffffffc07077812 */ /* 0x000fe200078ec0ff */
[----:B------:R-:W-:Y:S01]  /*04b0*/  IMAD.IADD R248, R247, 0x1, -R4 ;  /* 0x00000001f7f87824 */ /* 0x000fe200078e0a04 */
[----:B------:R-:W-:-:S02]  /*04c0*/  SHF.R.S32.HI R4, RZ, 0x1, R11 ;  /* 0x00000001ff047819 */ /* 0x000fc4000001140b */
[----:B------:R-:W-:Y:S01]  /*04d0*/  ISETP.NE.U32.AND P6, PT, R6, 0x1, PT ;  /* 0x000000010600780c */ /* 0x000fe20003fc5070 */
[----:B------:R-:W-:Y:S01]  /*04e0*/  IMAD.IADD R14, R5, 0x1, -R7 ;  /* 0x00000001050e7824 */ /* 0x000fe200078e0a07 */
[----:B------:R-:W-:Y:S01]  /*04f0*/  LOP3.LUT R6, R3, 0x1c0, RZ, 0xc0, !PT ;  /* 0x000001c003067812 */ /* 0x000fe200078ec0ff */
[----:B------:R-:W-:Y:S01]  /*0500*/  IMAD.SHL.U32 R3, R248, 0x10, RZ ;  /* 0x00000010f8037824 */ /* 0x000fe200078e00ff */
[C---:B------:R-:W-:Y:S01]  /*0510*/  LOP3.LUT P0, RZ, R4.reuse, 0x2, RZ, 0xc0, !PT ;  /* 0x0000000204ff7812 */ /* 0x040fe2000780c0ff */
[----:B------:R-:W-:Y:S01]  /*0520*/  IMAD.SHL.U32 R5, R4, 0x40, RZ ;  /* 0x0000004004057824 */ /* 0x000fe200078e00ff */
[----:B------:R-:W-:Y:S02]  /*0530*/  LEA.HI R10, R2, R2, RZ, 0x1 ;  /* 0x00000002020a7211 */ /* 0x000fe400078f08ff */
[----:B------:R-:W-:Y:S02]  /*0540*/  LEA.HI.SX32 R242, R242, R3, 0x1e ;  /* 0x00000003f2f27211 */ /* 0x000fe400078ff2ff */
[----:B------:R-:W-:-:S02]  /*0550*/  LOP3.LUT R4, R6, 0x30, R3, 0xf8, !PT ;  /* 0x0000003006047812 */ /* 0x000fc400078ef803 */
[----:B------:R-:W-:Y:S01]  /*0560*/  LOP3.LUT R3, R5, 0xc0, RZ, 0xc0, !PT ;  /* 0x000000c005037812 */ /* 0x000fe200078ec0ff */
[----:B------:R-:W-:Y:S01]  /*0570*/  IMAD.SHL.U32 R5, R2, 0x40, RZ ;  /* 0x0000004002057824 */ /* 0x000fe200078e00ff */
[----:B------:R-:W-:Y:S02]  /*0580*/  LOP3.LUT R7, R10, 0x3fffffe, RZ, 0xc0, !PT ;  /* 0x03fffffe0a077812 */ /* 0x000fe400078ec0ff */
[--C-:B------:R-:W-:Y:S02]  /*0590*/  LOP3.LUT R11, R4, 0x8, R16.reuse, 0xf8, !PT ;  /* 0x00000008040b7812 */ /* 0x100fe400078ef810 */
[----:B------:R-:W-:Y:S01]  /*05a0*/  LOP3.LUT R4, R3, 0x8, R16, 0xf8, !PT ;  /* 0x0000000803047812 */ /* 0x000fe200078ef810 */
[C---:B------:R-:W-:Y:S01]  /*05b0*/  IMAD.IADD R9, R2.reuse, 0x1, -R7 ;  /* 0x0000000102097824 */ /* 0x040fe200078e0a07 */
[----:B------:R-:W-:Y:S02]  /*05c0*/  SHF.R.U32.HI R3, RZ, 0x3, R3 ;  /* 0x00000003ff037819 */ /* 0x000fe40000011603 */
[----:B------:R-:W-:-:S02]  /*05d0*/  LOP3.LUT P5, RZ, R2, 0x2, RZ, 0xc0, !PT ;  /* 0x0000000202ff7812 */ /* 0x000fc400078ac0ff */
[----:B------:R-:W-:Y:S02]  /*05e0*/  LOP3.LUT P4, RZ, R2, 0x4, RZ, 0xc0, !PT ;  /* 0x0000000402ff7812 */ /* 0x000fe4000788c0ff */
[----:B------:R-:W-:Y:S02]  /*05f0*/  LOP3.LUT R5, R5, 0x1c0, RZ, 0xc0, !PT ;  /* 0x000001c005057812 */ /* 0x000fe400078ec0ff */
[----:B------:R-:W-:Y:S01]  /*0600*/  LOP3.LUT R2, R4, R3, RZ, 0x3c, !PT ;  /* 0x0000000304027212 */ /* 0x000fe200078e3cff */
[----:B------:R-:W-:Y:S01]  /*0610*/  IMAD.SHL.U32 R3, R248, 0x400, RZ ;  /* 0x00000400f8037824 */ /* 0x000fe200078e00ff */
[----:B------:R-:W-:Y:S02]  /*0620*/  SHF.R.S32.HI R4, RZ, 0x3, R13 ;  /* 0x00000003ff047819 */ /* 0x000fe4000001140d */
[----:B------:R-:W-:Y:S01]  /*0630*/  SHF.R.U32.HI R7, RZ, 0x3, R6 ;  /* 0x00000003ff077819 */ /* 0x000fe20000011606 */
[----:B------:R-:W-:Y:S01]  /*0640*/  IMAD.U32 R156, R0, 0x20, R2 ;  /* 0x00000020009c7824 */ /* 0x000fe200078e0002 */
[----:B------:R-:W-:Y:S01]  /*0650*/  LEA.HI R6, R5, R5, RZ, 0x1d ;  /* 0x0000000505067211 */ /* 0x000fe200078fe8ff */
[----:B------:R-:W-:Y:S01]  /*0660*/  IMAD R5, R248, 0x200, R18 ;  /* 0x00000200f8057824 */ /* 0x000fe200078e0212 */
[----:B------:R-:W-:Y:S01]  /*0670*/  SHF.R.S32.HI R2, RZ, 0x1, R10 ;  /* 0x00000001ff027819 */ /* 0x000fe2000001140a */
[----:B------:R-:W-:Y:S01]  /*0680*/  IMAD R17, R4, 0x8, R17 ;  /* 0x0000000804117824 */ /* 0x000fe200078e0211 */
[--C-:B------:R-:W-:Y:S01]  /*0690*/  IADD3 R221, R6, R8, R3.reuse ;  /* 0x0000000806dd7210 */ /* 0x100fe20007ffe003 */
[----:B------:R-:W-:Y:S01]  /*06a0*/  IMAD R13, R4, 0x200, R3 ;  /* 0x00000200040d7824 */ /* 0x000fe200078e0203 */
[----:B------:R-:W-:Y:S01]  /*06b0*/  LOP3.LUT R4, R11, R7, RZ, 0x3c, !PT ;  /* 0x000000070b047212 */ /* 0x000fe200078e3cff */
[----:B------:R-:W-:Y:S01]  /*06c0*/  IMAD R11, R9, 0x20, R5 ;  /* 0x00000020090b7824 */ /* 0x000fe200078e0205 */
[----:B------:R-:W-:Y:S01]  /*06d0*/  LOP3.LUT P3, RZ, R2, 0x2, RZ, 0xc0, !PT ;  /* 0x0000000202ff7812 */ /* 0x000fe2000786c0ff */
[----:B------:R-:W-:Y:S01]  /*06e0*/  IMAD.SHL.U32 R5, R15, 0x40, RZ ;  /* 0x000000400f057824 */ /* 0x000fe200078e00ff */
[----:B------:R-:W-:Y:S01]  /*06f0*/  LEA R149, R156, UR5, 0x1 ;  /* 0x000000059c957c11 */ /* 0x000fe2000f8e08ff */
[----:B------:R-:W-:Y:S01]  /*0700*/  IMAD.SHL.U32 R0, R243, 0x8, RZ ;  /* 0x00000008f3007824 */ /* 0x000fe200078e00ff */
[----:B------:R-:W-:Y:S01]  /*0710*/  R2P PR, R15, 0x6 ;  /* 0x000000060f007804 */ /* 0x000fe20000000000 */
[----:B------:R-:W-:Y:S01]  /*0720*/  IMAD.SHL.U32 R7, R12, 0x8, RZ ;  /* 0x000000080c077824 */ /* 0x000fe200078e00ff */
[----:B------:R-:W-:Y:S01]  /*0730*/  LOP3.LUT R5, R5, 0x1c0, RZ, 0xc0, !PT ;  /* 0x000001c005057812 */ /* 0x000fe200078ec0ff */
[----:B------:R-:W-:Y:S01]  /*0740*/  IMAD.SHL.U32 R2, R2, 0x40, RZ ;  /* 0x0000004002027824 */ /* 0x000fe200078e00ff */
[----:B------:R-:W-:Y:S01]  /*0750*/  LOP3.LUT R8, R0, 0x8, RZ, 0xc0, !PT ;  /* 0x0000000800087812 */ /* 0x000fe200078ec0ff */
[----:B------:R-:W-:Y:S01]  /*0760*/  IMAD.SHL.U32 R3, R14, 0x40, RZ ;  /* 0x000000400e037824 */ /* 0x000fe200078e00ff */
[----:B------:R-:W-:Y:S01]  /*0770*/  SEL R0, R154, 0xffffffe0, !P0 ;  /* 0xffffffe09a007807 */ /* 0x000fe20004000000 */
[----:B------:R-:W-:Y:S01]  /*0780*/  IMAD.SHL.U32 R10, R12, 0x10, RZ ;  /* 0x000000100c0a7824 */ /* 0x000fe200078e00ff */
[----:B------:R-:W-:Y:S01]  /*0790*/  LOP3.LUT R2, R2, 0xc0, RZ, 0xc0, !PT ;  /* 0x000000c002027812 */ /* 0x000fe200078ec0ff */
[----:B------:R-:W-:Y:S01]  /*07a0*/  IMAD R4, R12, 0x200, R4 ;  /* 0x000002000c047824 */ /* 0x000fe200078e0204 */
[----:B------:R-:W-:Y:S01]  /*07b0*/  LOP3.LUT R7, R7, 0x8, RZ, 0xc0, !PT ;  /* 0x0000000807077812 */ /* 0x000fe200078ec0ff */
[----:B------:R-:W-:Y:S01]  /*07c0*/  IMAD.IADD R149, R149, 0x1, R0 ;  /* 0x0000000195957824 */ /* 0x000fe200078e0200 */
[----:B------:R-:W-:Y:S01]  /*07d0*/  SHF.R.U32.HI R150, RZ, 0x3, R5 ;  /* 0x00000003ff967819 */ /* 0x000fe20000011605 */
[----:B------:R-:W-:Y:S01]  /*07e0*/  IMAD.U32 R0, RZ, RZ, UR6 ;  /* 0x00000006ff007e24 */ /* 0x000fe2000f8e00ff */
[----:B------:R-:W-:Y:S01]  /*07f0*/  SHF.R.U32.HI R9, RZ, 0x3, R2 ;  /* 0x00000003ff097819 */ /* 0x000fe20000011602 */
[----:B------:R-:W-:Y:S01]  /*0800*/  USHF.R.S32.HI UR6, URZ, 0x1f, UR43 ;  /* 0x0000001f3f067899 */ /* 0x000fe2000801142b */
[----:B------:R-:W-:Y:S01]  /*0810*/  LOP3.LUT R150, R150, R5, R7, 0x1e, !PT ;  /* 0x0000000596967212 */ /* 0x000fe200078e1e07 */
[----:B------:R-:W-:Y:S01]  /*0820*/  IMAD.U32 R0, RZ, RZ, UR7 ;  /* 0x00000007ff007e24 */ /* 0x000fe2000f8e00ff */
[----:B------:R-:W-:Y:S01]  /*0830*/  LOP3.LUT R3, R3, 0xc0, RZ, 0xc0, !PT ;  /* 0x000000c003037812 */ /* 0x000fe200078ec0ff */
[----:B------:R-:W-:Y:S01]  /*0840*/  USHF.R.S32.HI UR7, URZ, 0x1f, UR55 ;  /* 0x0000001f3f077899 */ /* 0x000fe20008011437 */
[----:B------:R-:W-:Y:S01]  /*0850*/  LOP3.LUT R2, R9, R2, R8, 0x1e, !PT ;  /* 0x0000000209027212 */ /* 0x000fe200078e1e08 */
[----:B------:R-:W-:Y:S01]  /*0860*/  IMAD.IADD R150, R13, 0x1, R150 ;  /* 0x000000010d967824 */ /* 0x000fe200078e0296 */
[----:B------:R-:W-:Y:S01]  /*0870*/  LEA R221, R221, UR4, 0x1 ;  /* 0x00000004dddd7c11 */ /* 0x000fe2000f8e08ff */
[----:B------:R-:W-:Y:S01]  /*0880*/  IMAD.U32 R0, RZ, RZ, UR6 ;  /* 0x00000006ff007e24 */ /* 0x000fe2000f8e00ff */
[----:B------:R-:W-:Y:S01]  /*0890*/  SHF.R.U32.HI R6, RZ, 0x3, R3 ;  /* 0x00000003ff067819 */ /* 0x000fe20000011603 */
[----:B------:R-:W-:Y:S01]  /*08a0*/  UIADD3 UR6, UR4, 0x6000, URZ ;  /* 0x0000600004067890 */ /* 0x000fe2000fffe03f */
[----:B------:R-:W-:Y:S01]  /*08b0*/  LOP3.LUT R10, R8, 0x10, R10, 0xf8, !PT ;  /* 0x00000010080a7812 */ /* 0x000fe200078ef80a */
[----:B------:R-:W-:Y:S01]  /*08c0*/  IMAD.IADD R5, R2, 0x1, R11 ;  /* 0x0000000102057824 */ /* 0x000fe200078e020b */
[----:B------:R-:W-:Y:S01]  /*08d0*/  SEL R222, R222, 0x10, !P6 ;  /* 0x00000010dede7807 */ /* 0x000fe20007000000 */
[----:B------:R-:W-:Y:S01]  /*08e0*/  VIADD R220, R221, 0x40 ;  /* 0x00000040dddc7836 */ /* 0x000fe20000000000 */
[----:B------:R-:W-:Y:S01]  /*08f0*/  LEA R150, R150, UR5, 0x1 ;  /* 0x0000000596967c11 */ /* 0x000fe2000f8e08ff */
[----:B------:R-:W-:Y:S01]  /*0900*/  IMAD.SHL.U32 R2, R17, 0x20, RZ ;  /* 0x0000002011027824 */ /* 0x000fe200078e00ff */
[C---:B------:R-:W-:Y:S01]  /*0910*/  LOP3.LUT R7, R6.reuse, R3, R7, 0x1e, !PT ;  /* 0x0000000306077212 */ /* 0x040fe200078e1e07 */
[C---:B------:R-:W-:Y:S01]  /*0920*/  @P4 VIADD R220, R221.reuse, 0xffffffc0 ;  /* 0xffffffc0dddc4836 */ /* 0x040fe20000000000 */
[----:B------:R-:W-:Y:S01]  /*0930*/  LOP3.LUT R3, R6, R10, R3, 0x1e, !PT ;  /* 0x0000000a06037212 */ /* 0x000fe200078e1e03 */
[----:B------:R-:W-:Y:S01]  /*0940*/  IMAD.IADD R223, R221, 0x1, R222 ;  /* 0x00000001dddf7824 */ /* 0x000fe200078e02de */
[----:B------:R-:W-:Y:S01]  /*0950*/  SEL R224, R154, 0xffffffe0, !P5 ;  /* 0xffffffe09ae07807 */ /* 0x000fe20006800000 */
[----:B------:R-:W-:Y:S01]  /*0960*/  VIADD R157, R150, 0x20 ;  /* 0x00000020969d7836 */ /* 0x000fe20000000000 */
[----:B------:R-:W-:Y:S01]  /*0970*/  SEL R151, R151, 0xffffffc0, !P2 ;  /* 0xffffffc097977807 */ /* 0x000fe20005000000 */
[----:B------:R-:W-:Y:S01]  /*0980*/  IMAD R161, R248, 0x200, R2 ;  /* 0x00000200f8a17824 */ /* 0x000fe200078e0202 */
[----:B------:R-:W-:Y:S01]  /*0990*/  LEA R249, R5, UR6, 0x1 ;  /* 0x0000000605f97c11 */ /* 0x000fe2000f8e08ff */
[----:B------:R-:W-:Y:S01]  /*09a0*/  IMAD.IADD R222, R222, 0x1, R220 ;  /* 0x00000001dede7824 */ /* 0x000fe200078e02dc */
[----:B------:R-:W-:Y:S01]  /*09b0*/  LOP3.LUT P0, RZ, R14, 0x2, RZ, 0xc0, !PT ;  /* 0x000000020eff7812 */ /* 0x000fe2000780c0ff */
[----:B------:R-:W-:-:S02]  /*09c0*/  @P1 VIADD R157, R150, 0xffffffe0 ;  /* 0xffffffe0969d1836 */ /* 0x000fc40000000000 */
[----:B------:R-:W-:Y:S01]  /*09d0*/  IMAD.IADD R155, R2, 0x1, R3 ;  /* 0x00000001029b7824 */ /* 0x000fe200078e0203 */
[----:B------:R-:W-:Y:S01]  /*09e0*/  SEL R154, R154, 0xffffffe0, !P0 ;  /* 0xffffffe09a9a7807 */ /* 0x000fe20004000000 */
[----:B------:R-:W-:Y:S01]  /*09f0*/  IMAD.U32 R2, RZ, RZ, UR7 ;  /* 0x00000007ff027e24 */ /* 0x000fe2000f8e00ff */
[----:B------:R-:W-:Y:S01]  /*0a00*/  LEA R2, R4, UR4, 0x1 ;  /* 0x0000000404027c11 */ /* 0x000fe2000f8e08ff */
[--C-:B------:R-:W-:Y:S02]  /*0a10*/  IMAD.IADD R227, R221, 0x1, R224.reuse ;  /* 0x00000001dde37824 */ /* 0x100fe400078e02e0 */
[----:B------:R-:W-:Y:S02]  /*0a20*/  IMAD.IADD R226, R223, 0x1, R224 ;  /* 0x00000001dfe27824 */ /* 0x000fe400078e02e0 */
[----:B------:R-:W-:Y:S02]  /*0a30*/  IMAD.IADD R225, R224, 0x1, R220 ;  /* 0x00000001e0e17824 */ /* 0x000fe400078e02dc */
[----:B------:R-:W-:-:S02]  /*0a40*/  VIADD R250, R249, 0x20 ;  /* 0x00000020f9fa7836 */ /* 0x000fc40000000000 */
[----:B------:R-:W-:Y:S02]  /*0a50*/  IMAD.IADD R152, R150, 0x1, R151 ;  /* 0x0000000196987824 */ /* 0x000fe400078e0297 */
[----:B------:R-:W-:Y:S02]  /*0a60*/  IMAD.IADD R161, R161, 0x1, R7 ;  /* 0x00000001a1a17824 */ /* 0x000fe400078e0207 */
[----:B------:R-:W-:Y:S02]  /*0a70*/  IMAD.U32 R252, RZ, RZ, UR7 ;  /* 0x00000007fffc7e24 */ /* 0x000fe4000f8e00ff */
[----:B------:R-:W-:Y:S02]  /*0a80*/  IMAD.IADD R224, R224, 0x1, R222 ;  /* 0x00000001e0e07824 */ /* 0x000fe400078e02de */
[----:B------:R-:W-:Y:S02]  /*0a90*/  @P3 VIADD R250, R249, 0xffffffe0 ;  /* 0xffffffe0f9fa3836 */ /* 0x000fe40000000000 */
[----:B------:R-:W-:-:S02]  /*0aa0*/  IMAD.IADD R151, R151, 0x1, R157 ;  /* 0x0000000197977824 */ /* 0x000fc400078e029d */
[C---:B------:R-:W-:Y:S02]  /*0ab0*/  VIADD R160, R157.reuse, 0x2000 ;  /* 0x000020009da07836 */ /* 0x040fe40000000000 */
[C---:B------:R-:W-:Y:S02]  /*0ac0*/  VIADD R159, R157.reuse, 0x4000 ;  /* 0x000040009d9f7836 */ /* 0x040fe40000000000 */
[----:B------:R-:W-:-:S07]  /*0ad0*/  VIADD R158, R157, 0x6000 ;  /* 0x000060009d9e7836 */ /* 0x000fce0000000000 */
.L_x_295:
        /* <DEDUP_REMOVED lines=30> */
[----:B-1--4-:R-:W2:Y:S01]  /*0cc0*/  @P1 LDG.E R8, desc[UR14][R6.64] ;  /* 0x0000000e06081981 */ /* 0x012ea2000c1e1900 */
        /* <DEDUP_REMOVED lines=36> */
.L_x_267:
        /* <DEDUP_REMOVED lines=14> */
[----:B------:R-:W-:Y:S02]  /*0ff0*/  UISETP.NE.AND UP0, UPT, UR38, -0x1, UPT ;  /* 0xffffffff2600788c */ /* 0x000fe4000bf05270 */
[----:B------:R-:W-:-:S02]  /*1000*/  UIMAD UR24, UR43, UR9, UR8 ;  /* 0x000000092b1872a4 */ /* 0x000fc4000f8e0208 */
[----:B------:R-:W-:Y:S01]  /*1010*/  USHF.L.U32 UR7, UR43, 0x7, URZ ;  /* 0x000000072b077899 */ /* 0x000fe2000800063f */
[----:B------:R-:W-:Y:S01]  /*1020*/  @!UP1 ULDC.64 UR8, c[0x0][0x418] ;  /* 0x0001060000089ab9 */ /* 0x000fe20000000a00 */
[----:B------:R-:W-:Y:S01]  /*1030*/  ULDC UR57, c[0x0][0x2d4] ;  /* 0x0000b50000397ab9 */ /* 0x000fe20000000800 */
[----:B------:R-:W-:Y:S01]  /*1040*/  ULDC.64 UR32, c[0x0][0x240] ;  /* 0x0000900000207ab9 */ /* 0x000fe20000000a00 */
[----:B------:R-:W-:Y:S02]  /*1050*/  USHF.R.S32.HI UR42, URZ, 0x1f, UR57 ;  /* 0x0000001f3f2a7899 */ /* 0x000fe40008011439 */
[----:B------:R-:W-:Y:S01]  /*1060*/  USEL UR29, UR7, URZ, UP2 ;  /* 0x0000003f071d7287 */ /* 0x000fe20009000000 */
[----:B------:R-:W-:Y:S01]  /*1070*/  ULDC.U8 UR23, c[0x0][0x480] ;  /* 0x0001200000177ab9 */ /* 0x000fe20000000000 */
[----:B------:R-:W-:Y:S01]  /*1080*/  ULDC.U8 UR22, c[0x0][0x3d8] ;  /* 0x0000f60000167ab9 */ /* 0x000fe20000000000 */
[----:B-1----:R-:W-:Y:S01]  /*1090*/  IABS R6, R7 ;  /* 0x0000000700067213 */ /* 0x002fe20000000000 */
[----:B------:R-:W-:Y:S01]  /*10a0*/  UIMAD.WIDE.U32 UR12, UR18, UR32, URZ ;  /* 0x00000020120c72a5 */ /* 0x000fe2000f8e003f */
[----:B------:R-:W-:Y:S01]  /*10b0*/  ISETP.NE.AND P3, PT, R7, RZ, PT ;  /* 0x000000ff0700720c */ /* 0x000fe20003f65270 */
[----:B------:R-:W-:Y:S01]  /*10c0*/  @UP0 UIADD3 UR7, UR37, UR38, URZ ;  /* 0x0000002625070290 */ /* 0x000fe2000fffe03f */
[----:B------:R-:W1:Y:S01]  /*10d0*/  I2F.RP R4, R6 ;  /* 0x0000000600047306 */ /* 0x000e620000209400 */
[----:B------:R-:W-:-:S02]  /*10e0*/  UISETP.NE.AND UP4, UPT, UR23, URZ, UPT ;  /* 0x0000003f1700728c */ /* 0x000fc4000bf85270 */
[----:B------:R-:W-:Y:S02]  /*10f0*/  UISETP.NE.AND UP3, UPT, UR22, URZ, UPT ;  /* 0x0000003f1600728c */ /* 0x000fe4000bf65270 */
[----:B--2---:R-:W-:Y:S01]  /*1100*/  UIMAD.WIDE.U32 UR26, UR5, UR10, URZ ;  /* 0x0000000a051a72a5 */ /* 0x004fe2000f8e003f */
[----:B------:R-:W-:Y:S01]  /*1110*/  @UP0 ULDC.64 UR22, c[0x0][0x248] ;  /* 0x0000920000160ab9 */ /* 0x000fe20000000a00 */
[----:B------:R-:W-:Y:S02]  /*1120*/  USEL UR53, UR16, UR12, !UP1 ;  /* 0x0000000c10357287 */ /* 0x000fe4000c800000 */
[----:B------:R-:W-:Y:S02]  /*1130*/  UIMAD UR47, UR5, UR11, UR27 ;  /* 0x0000000b052f72a4 */ /* 0x000fe4000f8e021b */
[----:B------:R-:W-:Y:S01]  /*1140*/  @!UP1 UIMAD UR5, UR56, UR8, URZ ;  /* 0x00000008380592a4 */ /* 0x000fe2000f8e023f */
[----:B------:R-:W-:Y:S01]  /*1150*/  @UP1 ULDC.64 UR10, c[0x0][0x420] ;  /* 0x00010800000a1ab9 */ /* 0x000fe20000000a00 */
[----:B-1----:R-:W1:Y:S02]  /*1160*/  MUFU.RCP R4, R4 ;  /* 0x0000000400047308 */ /* 0x002e640000001000 */
[----:B------:R-:W-:-:S02]  /*1170*/  @!UP1 UIMAD UR28, UR43, UR9, UR5 ;  /* 0x000000092b1c92a4 */ /* 0x000fc4000f8e0205 */
[----:B------:R-:W-:Y:S02]  /*1180*/  UIADD3 UR5, UR30, 0x7f, URZ ;  /* 0x0000007f1e057890 */ /* 0x000fe4000fffe03f */
[----:B------:R-:W-:Y:S02]  /*1190*/  @UP1 UIMAD.WIDE.U32 UR40, UR18, UR10, URZ ;  /* 0x0000000a122812a5 */ /* 0x000fe4000f8e003f */
[----:B------:R-:W-:Y:S02]  /*11a0*/  USHF.R.S32.HI UR20, URZ, 0x1f, UR5 ;  /* 0x0000001f3f147899 */ /* 0x000fe40008011405 */
[----:B------:R-:W-:Y:S02]  /*11b0*/  UIADD3 UR39, UR17, UR24, URZ ;  /* 0x0000001811277290 */ /* 0x000fe4000fffe03f */
[----:B------:R-:W-:Y:S02]  /*11c0*/  ULEA.HI UR20, UR20, UR5, URZ, 0x7 ;  /* 0x0000000514147291 */ /* 0x000fe4000f8f383f */
[----:B------:R-:W-:Y:S01]  /*11d0*/  UIMAD UR5, UR42, UR43, URZ ;  /* 0x0000002b2a0572a4 */ /* 0x000fe2000f8e023f */
[----:B------:R-:W-:Y:S01]  /*11e0*/  ULDC UR60, c[0x0][0x2dc] ;  /* 0x0000b700003c7ab9 */ /* 0x000fe20000000800 */
[----:B------:R-:W-:Y:S01]  /*11f0*/  ULDC UR59, c[0x0][0x270] ;  /* 0x00009c00003b7ab9 */ /* 0x000fe20000000800 */
[----:B-1----:R-:W-:Y:S01]  /*1200*/  VIADD R4, R4, 0xffffffe ;  /* 0x0ffffffe04047836 */ /* 0x002fe20000000000 */
[----:B------:R-:W-:-:S02]  /*1210*/  @UP0 UIMAD.WIDE.U32 UR16, UR7, UR22, URZ ;  /* 0x00000016071002a5 */ /* 0x000fc4000f8e003f */
[----:B------:R-:W-:Y:S01]  /*1220*/  @UP1 UIMAD UR44, UR18, UR11, UR41 ;  /* 0x0000000b122c12a4 */ /* 0x000fe2000f8e0229 */
[----:B------:R-:W1:Y:S01]  /*1230*/  F2I.FTZ.U32.TRUNC.NTZ R5, R4 ;  /* 0x0000000400057305 */ /* 0x000e62000021f000 */
[----:B------:R-:W-:Y:S02]  /*1240*/  @!UP1 UIMAD.WIDE.U32 UR34, UR43, UR8, URZ ;  /* 0x000000082b2292a5 */ /* 0x000fe4000f8e003f */
[----:B------:R-:W-:Y:S02]  /*1250*/  @UP0 UIMAD UR7, UR7, UR23, URZ ;  /* 0x00000017070702a4 */ /* 0x000fe4000f8e023f */
[----:B------:R-:W-:Y:S02]  /*1260*/  UIMAD.WIDE UR8, UR60, UR59, URZ ;  /* 0x0000003b3c0872a5 */ /* 0x000fe4000f8e023f */
[----:B------:R-:W-:Y:S02]  /*1270*/  UIMAD.WIDE.U32 UR10, UR43, UR57, URZ ;  /* 0x000000392b0a72a5 */ /* 0x000fe4000f8e003f */
[----:B------:R-:W-:-:S02]  /*1280*/  UIMAD UR5, UR56, UR57, UR5 ;  /* 0x00000039380572a4 */ /* 0x000fc4000f8e0205 */
[----:B------:R-:W-:Y:S02]  /*1290*/  UIMAD UR21, UR18, UR33, URZ ;  /* 0x00000021121572a4 */ /* 0x000fe4000f8e023f */
[----:B------:R-:W-:Y:S01]  /*12a0*/  @UP0 UIADD3 UR46, UR17, UR7, URZ ;  /* 0x00000007112e0290 */ /* 0x000fe2000fffe03f */
[--C-:B-1----:R-:W-:Y:S01]  /*12b0*/  IMAD.MOV R0, RZ, RZ, -R5.reuse ;  /* 0x000000ffff007224 */ /* 0x102fe200078e0a05 */
[----:B------:R-:W-:Y:S01]  /*12c0*/  UIMAD UR7, UR9, UR10, URZ ;  /* 0x0000000a090772a4 */ /* 0x000fe2000f8e023f */
[----:B------:R-:W-:Y:S01]  /*12d0*/  IMAD.MOV.U32 R4, RZ, RZ, RZ ;  /* 0x000000ffff047224 */ /* 0x000fe200078e00ff */
[----:B------:R-:W-:Y:S01]  /*12e0*/  UIADD3 UR5, UR11, UR5, URZ ;  /* 0x000000050b057290 */ /* 0x000fe2000fffe03f */
[----:B------:R-:W-:Y:S01]  /*12f0*/  IMAD R0, R0, R6, RZ ;  /* 0x0000000600007224 */ /* 0x000fe200078e02ff */
[----:B------:R-:W-:Y:S02]  /*1300*/  @UP1 UIADD3 UR39, UR13, UR21, URZ ;  /* 0x000000150d271290 */ /* 0x000fe4000fffe03f */
[----:B------:R-:W-:Y:S01]  /*1310*/  UIMAD.WIDE.U32 UR12, UR8, UR10, URZ ;  /* 0x0000000a080c72a5 */ /* 0x000fe2000f8e003f */
[----:B------:R-:W-:Y:S01]  /*1320*/  IMAD.HI.U32 R0, R5, R0, R4 ;  /* 0x0000000005007227 */ /* 0x000fe200078e0004 */
[----:B------:R-:W-:-:S02]  /*1330*/  UIMAD UR5, UR8, UR5, UR7 ;  /* 0x00000005080572a4 */ /* 0x000fc4000f8e0207 */
[----:B------:R-:W-:Y:S02]  /*1340*/  UIMAD.WIDE.U32 UR10, UR8, UR18, URZ ;  /* 0x00000012080a72a5 */ /* 0x000fe4000f8e003f */
[----:B------:R-:W-:Y:S01]  /*1350*/  UIADD3 UR42, UR13, UR5, URZ ;  /* 0x000000050d2a7290 */ /* 0x000fe2000fffe03f */
[----:B------:R-:W-:Y:S01]  /*1360*/  IMAD.HI.U32 R0, R0, R3, RZ ;  /* 0x0000000300007227 */ /* 0x000fe200078e00ff */
[----:B------:R-:W-:Y:S01]  /*1370*/  ULDC UR50, c[0x0][0x2c4] ;  /* 0x0000b10000327ab9 */ /* 0x000fe20000000800 */
[----:B------:R-:W-:Y:S02]  /*1380*/  ULOP3.LUT UR5, UR20, 0xffffff80, URZ, 0xc0, !UPT ;  /* 0xffffff8014057892 */ /* 0x000fe4000f8ec03f */
[----:B------:R-:W-:Y:S01]  /*1390*/  IMAD.MOV R4, RZ, RZ, -R0 ;  /* 0x000000ffff047224 */ /* 0x000fe200078e0a00 */
[----:B------:R-:W-:Y:S02]  /*13a0*/  @UP3 UIMAD UR7, UR43, UR50, URZ ;  /* 0x000000322b0732a4 */ /* 0x000fe4000f8e023f */
[----:B------:R-:W-:Y:S01]  /*13b0*/  USHF.L.U64.HI UR19, UR43, 0x7, UR56 ;  /* 0x000000072b137899 */ /* 0x000fe20008010238 */
[----:B------:R-:W-:Y:S01]  /*13c0*/  IMAD R3, R6, R4, R3 ;  /* 0x0000000406037224 */ /* 0x000fe200078e0203 */
[----:B------:R-:W-:-:S02]  /*13d0*/  USEL UR54, UR12, UR10, !UP1 ;  /* 0x0000000a0c367287 */ /* 0x000fc4000c800000 */
[----:B------:R-:W-:Y:S02]  /*13e0*/  UIADD3 UR12, UR5, -0x80, URZ ;  /* 0xffffff80050c7890 */ /* 0x000fe4000fffe03f */
[----:B------:R-:W-:Y:S01]  /*13f0*/  ISETP.GT.U32.AND P1, PT, R6, R3, PT ;  /* 0x000000030600720c */ /* 0x000fe20003f24070 */
[----:B------:R-:W-:Y:S02]  /*1400*/  @UP3 USEL UR7, UR7, UR18, !UP1 ;  /* 0x0000001207073287 */ /* 0x000fe4000c800000 */
[----:B------:R-:W-:Y:S01]  /*1410*/  USEL UR31, UR19, URZ, UP2 ;  /* 0x0000003f131f7287 */ /* 0x000fe20009000000 */
[----:B------:R-:W-:Y:S01]  /*1420*/  @UP0 UMOV UR45, UR16 ;  /* 0x00000010002d0c82 */ /* 0x000fe20008000000 */
[----:B------:R-:W-:Y:S01]  /*1430*/  @!UP3 UIMAD UR10, UR43, UR59, UR55 ;  /* 0x0000003b2b0ab2a4 */ /* 0x000fe2000f8e0237 */
[----:B------:R-:W-:Y:S01]  /*1440*/  @UP3 ULDC UR16, c[0x0][0x2e4] ;  /* 0x0000b90000103ab9 */ /* 0x000fe20000000800 */
[----:B------:R-:W-:Y:S02]  /*1450*/  USHF.R.S32.HI UR13, URZ, 0x1f, UR12 ;  /* 0x0000001f3f0d7899 */ /* 0x000fe4000801140c */
[----:B------:R-:W-:-:S04]  /*1460*/  UIADD3 UR5, UP2, UR12, UR29, URZ ;  /* 0x0000001d0c057290 */ /* 0x000fc8000ff5e03f */
[-C--:B------:R-:W-:Y:S01]  /*1470*/  @!P1 IADD3 R3, R3, -R6.reuse, RZ ;  /* 0x8000000603039210 */ /* 0x080fe20007ffe0ff */
[----:B------:R-:W-:Y:S01]  /*1480*/  @UP3 UIMAD UR19, UR55, UR16, UR7 ;  /* 0x00000010371332a4 */ /* 0x000fe2000f8e0207 */
[----:B------:R-:W-:Y:S01]  /*1490*/  @!P1 VIADD R0, R0, 0x1 ;  /* 0x0000000100009836 */ /* 0x000fe20000000000 */
[----:B------:R-:W-:Y:S01]  /*14a0*/  @!UP3 UIMAD UR19, UR10, UR50, URZ ;  /* 0x000000320a13b2a4 */ /* 0x000fe2000f8e023f */
[----:B------:R-:W-:Y:S01]  /*14b0*/  ISETP.GE.U32.AND P0, PT, R3, R6, PT ;  /* 0x000000060300720c */ /* 0x000fe20003f06070 */
[----:B------:R-:W-:Y:S01]  /*14c0*/  UIMAD UR7, UR9, UR18, URZ ;  /* 0x00000012090772a4 */ /* 0x000fe2000f8e023f */
[----:B------:R-:W-:Y:S01]  /*14d0*/  LOP3.LUT R3, R7, UR55, RZ, 0x3c, !PT ;  /* 0x0000003707037c12 */ /* 0x000fe2000f8e3cff */
[----:B------:R-:W-:Y:S01]  /*14e0*/  UIADD3.X UR10, UR13, UR31, URZ, UP2, !UPT ;  /* 0x0000001f0d0a7290 */ /* 0x000fe200097fe43f */
[----:B------:R-:W-:Y:S01]  /*14f0*/  PLOP3.LUT P1, PT, PT, PT, UP0, 0x80, 0x0 ;  /* 0x000000000000781c */ /* 0x000fe20003f2f008 */
[----:B------:R-:W-:Y:S01]  /*1500*/  UIMAD UR9, UR9, UR5, URZ ;  /* 0x00000005090972a4 */ /* 0x000fe2000f8e023f */
[----:B------:R-:W-:Y:S01]  /*1510*/  ISETP.GE.AND P2, PT, R3, RZ, PT ;  /* 0x000000ff0300720c */ /* 0x000fe20003f46270 */
[----:B------:R-:W-:-:S02]  /*1520*/  @UP0 UIADD3 UR27, UR37, UR38, URZ ;  /* 0x00000026251b0290 */ /* 0x000fc4000fffe03f */
[----:B------:R-:W-:Y:S01]  /*1530*/  @!UP1 UIADD3 UR44, UR35, UR28, URZ ;  /* 0x0000001c232c9290 */ /* 0x000fe2000fffe03f */
[----:B------:R-:W-:Y:S01]  /*1540*/  @UP0 ULDC.64 UR16, c[0x0][0x250] ;  /* 0x0000940000100ab9 */ /* 0x000fe20000000a00 */
[----:B------:R-:W-:Y:S02]  /*1550*/  UIMAD.WIDE.U32 UR28, UR8, UR5, URZ ;  /* 0x00000005081c72a5 */ /* 0x000fe4000f8e003f */
[----:B------:R-:W-:Y:S01]  /*1560*/  @P0 VIADD R0, R0, 0x1 ;  /* 0x0000000100000836 */ /* 0x000fe20000000000 */
[----:B------:R-:W-:Y:S01]  /*1570*/  UIMAD UR5, UR8, UR10, UR9 ;  /* 0x0000000a080572a4 */ /* 0x000fe2000f8e0209 */
[----:B------:R-:W-:Y:S01]  /*1580*/  PLOP3.LUT P0, PT, PT, PT, UP3, 0x80, 0x0 ;  /* 0x000000000000781c */ /* 0x000fe20003f0f038 */
[----:B------:R-:W-:Y:S02]  /*1590*/  @UP0 UIMAD.WIDE.U32 UR8, UR27, UR16, URZ ;  /* 0x000000101b0802a5 */ /* 0x000fe4000f8e003f */
[----:B------:R-:W-:Y:S01]  /*15a0*/  @UP1 UIADD3 UR42, UR11, UR7, URZ ;  /* 0x000000070b2a1290 */ /* 0x000fe2000fffe03f */
[----:B------:R-:W-:Y:S01]  /*15b0*/  @!P2 IADD3 R0, -R0, RZ, RZ ;  /* 0x000000ff0000a210 */ /* 0x000fe20007ffe1ff */
[----:B------:R-:W-:Y:S01]  /*15c0*/  UIMAD UR49, UR55, UR60, URZ ;  /* 0x0000003c373172a4 */ /* 0x000fe2000f8e023f */
[----:B------:R-:W-:Y:S01]  /*15d0*/  @!P3 LOP3.LUT R0, RZ, R7, RZ, 0x33, !PT ;  /* 0x00000007ff00b212 */ /* 0x000fe200078e33ff */
[----:B------:R-:W-:-:S02]  /*15e0*/  @UP0 UIMAD UR7, UR27, UR17, URZ ;  /* 0x000000111b0702a4 */ /* 0x000fc4000f8e023f */
[----:B------:R-:W-:Y:S02]  /*15f0*/  USEL UR51, UR26, URZ, UP4 ;  /* 0x0000003f1a337287 */ /* 0x000fe4000a000000 */
[----:B------:R-:W-:Y:S02]  /*1600*/  USEL UR50, UR47, URZ, UP4 ;  /* 0x0000003f2f327287 */ /* 0x000fe4000a000000 */
[----:B------:R-:W-:Y:S02]  /*1610*/  USHF.R.S32.HI UR48, URZ, 0x1f, UR25 ;  /* 0x0000001f3f307899 */ /* 0x000fe40008011419 */
[----:B------:R-:W-:Y:S02]  /*1620*/  USHF.R.S32.HI UR52, URZ, 0x1f, UR49 ;  /* 0x0000001f3f347899 */ /* 0x000fe40008011431 */
[----:B------:R-:W-:Y:S02]  /*1630*/  @UP0 UIADD3 UR31, UR9, UR7, URZ ;  /* 0x00000007091f0290 */ /* 0x000fe4000fffe03f */
[----:B------:R-:W-:Y:S01]  /*1640*/  UIADD3 UR47, UR29, UR5, URZ ;  /* 0x000000051d2f7290 */ /* 0x000fe2000fffe03f */
        /* <DEDUP_REMOVED lines=14> */
.L_x_269:
        /* <DEDUP_REMOVED lines=13> */
.L_x_270:
        /* <DEDUP_REMOVED lines=11> */
.L_x_271:
[----:B------:R-:W-:-:S04]  /*18b0*/  UIMAD UR7, UR43, UR59, UR55 ;  /* 0x0000003b2b0772a4 */ /* 0x000fc8000f8e0237 */
[----:B------:R-:W-:-:S12]  /*18c0*/  UIMAD UR7, UR7, UR57, URZ ;  /* 0x00000039070772a4 */ /* 0x000fd8000f8e023f */
.L_x_272:
[----:B------:R-:W1:Y:S01]  /*18d0*/  LDC.64 R12, c[0x0][0x420] ;  /* 0x00010800ff0c7b82 */ /* 0x000e620000000a00 */
[----:B------:R-:W2:Y:S01]  /*18e0*/  S2R R15, SR_TID.X ;  /* 0x00000000000f7919 */ /* 0x000ea20000002100 */
[----:B------:R-:W-:Y:S01]  /*18f0*/  SHF.R.S32.HI R28, RZ, 0x1f, R235 ;  /* 0x0000001fff1c7819 */ /* 0x000fe200000114eb */
[----:B------:R-:W-:Y:S01]  /*1900*/  USHF.R.S32.HI UR10, URZ, 0x1f, UR55 ;  /* 0x0000001f3f0a7899 */ /* 0x000fe20008011437 */
[----:B------:R-:W-:Y:S01]  /*1910*/  IADD3 R6, P0, R235, UR12, RZ ;  /* 0x0000000ceb067c10 */ /* 0x000fe2000ff1e0ff */
[----:B------:R-:W-:Y:S01]  /*1920*/  ULDC.64 UR8, c[0x0][0x428] ;  /* 0x00010a0000087ab9 */ /* 0x000fe20000000a00 */
[----:B------:R-:W-:Y:S01]  /*1930*/  SHF.R.S32.HI R245, RZ, 0x1f, R244 ;  /* 0x0000001ffff57819 */ /* 0x000fe200000114f4 */
[----:B------:R-:W-:Y:S01]  /*1940*/  UIADD3 UR24, UR12, UR7, URZ ;  /* 0x000000070c187290 */ /* 0x000fe2000fffe03f */
[----:B------:R-:W-:Y:S01]  /*1950*/  IADD3.X R3, R28, UR13, RZ, P0, !PT ;  /* 0x0000000d1c037c10 */ /* 0x000fe200087fe4ff */
[----:B------:R-:W-:Y:S01]  /*1960*/  UIMAD UR21, UR60, UR59, URZ ;  /* 0x0000003b3c1572a4 */ /* 0x000fe2000f8e023f */
[----:B------:R-:W-:Y:S01]  /*1970*/  IADD3 R4, P0, R244, UR5, RZ ;  /* 0x00000005f4047c10 */ /* 0x000fe2000ff1e0ff */
[----:B------:R-:W-:Y:S01]  /*1980*/  UIMAD UR5, UR10, UR8, URZ ;  /* 0x000000080a0572a4 */ /* 0x000fe2000f8e023f */
[----:B------:R-:W-:Y:S01]  /*1990*/  BSSY B1, `(.L_x_268) ;  /* 0x0000860000017945 */ /* 0x000fe20003800000 */
[----:B------:R-:W-:Y:S01]  /*19a0*/  IMAD R7, R3, UR32, RZ ;  /* 0x0000002003077c24 */ /* 0x000fe2000f8e02ff */
[----:B------:R-:W-:Y:S01]  /*19b0*/  IADD3.X R5, R245, UR44, RZ, P0, !PT ;  /* 0x0000002cf5057c10 */ /* 0x000fe200087fe4ff */
[----:B------:R-:W-:-:S02]  /*19c0*/  UIMAD UR7, UR55, UR9, UR5 ;  /* 0x00000009370772a4 */ /* 0x000fc4000f8e0205 */
[C---:B------:R-:W-:Y:S01]  /*19d0*/  IMAD R8, R6.reuse, UR33, R7 ;  /* 0x0000002106087c24 */ /* 0x040fe2000f8e0207 */
[----:B------:R-:W-:Y:S01]  /*19e0*/  ULEA.HI.SX32 UR27, UR20, 0xffffffff, 0x19 ;  /* 0xffffffff141b7891 */ /* 0x000fe2000f8fca3f */
[----:B------:R-:W-:Y:S01]  /*19f0*/  IMAD.WIDE.U32 R6, R6, UR32, R244 ;  /* 0x0000002006067c25 */ /* 0x000fe2000f8e00f4 */
[----:B------:R-:W-:Y:S02]  /*1a00*/  USHF.L.U32 UR20, UR21, 0x7, URZ ;  /* 0x0000000715147899 */ /* 0x000fe4000800063f */
[----:B------:R-:W-:Y:S01]  /*1a10*/  UIADD3 UR11, UR12, UR19, URZ ;  /* 0x000000130c0b7290 */ /* 0x000fe2000fffe03f */
[----:B-1----:R-:W-:Y:S01]  /*1a20*/  IMAD R3, R12, UR13, RZ ;  /* 0x0000000d0c037c24 */ /* 0x002fe2000f8e02ff */
[----:B------:R-:W-:Y:S01]  /*1a30*/  IADD3 R6, P0, R6, UR53, RZ ;  /* 0x0000003506067c10 */ /* 0x000fe2000ff1e0ff */
[----:B------:R-:W-:Y:S01]  /*1a40*/  IMAD.WIDE.U32 R4, R12, UR12, R4 ;  /* 0x0000000c0c047c25 */ /* 0x000fe2000f8e0004 */
[----:B------:R-:W-:Y:S02]  /*1a50*/  UISETP.GE.AND UP2, UPT, UR30, 0x1, UPT ;  /* 0x000000011e00788c */ /* 0x000fe4000bf46270 */
[----:B------:R-:W-:Y:S01]  /*1a60*/  IADD3.X R7, R7, UR39, R8, P0, !PT ;  /* 0x0000002707077c10 */ /* 0x000fe200087fe408 */
[----:B------:R-:W-:Y:S01]  /*1a70*/  IMAD R3, R13, UR12, R3 ;  /* 0x0000000c0d037c24 */ /* 0x000fe2000f8e0203 */
[----:B------:R-:W-:Y:S01]  /*1a80*/  ULDC.64 UR12, c[0x0][0x210] ;  /* 0x00008400000c7ab9 */ /* 0x000fe20000000a00 */
[----:B------:R-:W-:Y:S01]  /*1a90*/  ULDC.64 UR18, c[0x0][0x3e0] ;  /* 0x0000f80000127ab9 */ /* 0x000fe20000000a00 */
[----:B--2---:R-:W-:Y:S01]  /*1aa0*/  SHF.R.S32.HI R14, RZ, 0x1f, R15 ;  /* 0x0000001fff0e7819 */ /* 0x004fe2000001140f */
[----:B------:R-:W-:Y:S01]  /*1ab0*/  IMAD.IADD R5, R5, 0x1, R3 ;  /* 0x0000000105057824 */ /* 0x000fe200078e0203 */
[----:B------:R-:W-:Y:S01]  /*1ac0*/  ULDC.64 UR34, c[0x0][0x2b0] ;  /* 0x0000ac0000227ab9 */ /* 0x000fe20000000a00 */
[----:B------:R-:W-:Y:S01]  /*1ad0*/  IMAD.U32 R3, RZ, RZ, UR8 ;  /* 0x00000008ff037e24 */ /* 0x000fe2000f8e00ff */
[----:B------:R-:W-:Y:S01]  /*1ae0*/  ULDC.64 UR8, c[0x0][0x258] ;  /* 0x0000960000087ab9 */ /* 0x000fe20000000a00 */
[----:B------:R-:W-:Y:S01]  /*1af0*/  LEA.HI R8, R14, R15, RZ, 0x5 ;  /* 0x0000000f0e087211 */ /* 0x000fe200078f28ff */
[----:B------:R-:W-:Y:S01]  /*1b00*/  UIMAD UR5, UR10, UR8, URZ ;  /* 0x000000080a0572a4 */ /* 0x000fe2000f8e023f */
[----:B------:R-:W-:Y:S01]  /*1b10*/  IMAD.WIDE.U32 R4, R3, UR55, R4 ;  /* 0x0000003703047c25 */ /* 0x000fe2000f8e0004 */
[----:B------:R-:W-:-:S02]  /*1b20*/  ULDC.64 UR40, c[0x0][0x478] ;  /* 0x00011e0000287ab9 */ /* 0x000fc40000000a00 */
[----:B------:R-:W-:Y:S01]  /*1b30*/  UIMAD UR10, UR55, UR9, UR5 ;  /* 0x00000009370a72a4 */ /* 0x000fe2000f8e0205 */
[----:B------:R-:W-:Y:S01]  /*1b40*/  IMAD.U32 R3, RZ, RZ, UR8 ;  /* 0x00000008ff037e24 */ /* 0x000fe2000f8e00ff */
[----:B------:R-:W-:Y:S01]  /*1b50*/  USHF.R.S32.HI UR5, URZ, 0x1f, UR20 ;  /* 0x0000001f3f057899 */ /* 0x000fe20008011414 */
[----:B------:R-:W-:Y:S01]  /*1b60*/  VIADD R5, R5, UR7 ;  /* 0x0000000705057c36 */ /* 0x000fe20008000000 */
[----:B------:R-:W-:Y:S01]  /*1b70*/  UIADD3 UR7, UP1, UP0, UR28, UR20, UR49 ;  /* 0x000000141c077290 */ /* 0x000fe2000f83e031 */
[----:B------:R-:W-:Y:S01]  /*1b80*/  IMAD.WIDE.U32 R6, R3, UR55, R6 ;  /* 0x0000003703067c25 */ /* 0x000fe2000f8e0006 */
[----:B------:R-:W-:Y:S01]  /*1b90*/  LOP3.LUT R3, R8, 0xffffffe0, RZ, 0xc0, !PT ;  /* 0xffffffe008037812 */ /* 0x000fe200078ec0ff */
[----:B------:R-:W-:Y:S01]  /*1ba0*/  ULDC.64 UR8, c[0x0][0x400] ;  /* 0x0001000000087ab9 */ /* 0x000fe20000000a00 */
[----:B------:R-:W-:Y:S01]  /*1bb0*/  UIADD3.X UR5, UR47, UR5, UR52, UP1, UP0 ;  /* 0x000000052f057290 */ /* 0x000fe20008fe0434 */
[----:B------:R-:W-:Y:S01]  /*1bc0*/  VIADD R9, R7, UR10 ;  /* 0x0000000a07097c36 */ /* 0x000fe20008000000 */
[----:B------:R-:W-:Y:S01]  /*1bd0*/  LEA R228, P0, R6, UR12, 0x1 ;  /* 0x0000000c06e47c11 */ /* 0x000fe2000f8008ff */
[----:B------:R-:W-:Y:S01]  /*1be0*/  IMAD.IADD R24, R15, 0x1, -R3 ;  /* 0x000000010f187824 */ /* 0x000fe200078e0a03 */
[----:B------:R-:W-:Y:S01]  /*1bf0*/  UIADD3 UR7, UP1, UP0, UR51, UR7, UR54 ;  /* 0x0000000733077290 */ /* 0x000fe2000f83e036 */
[-C--:B------:R-:W-:Y:S01]  /*1c00*/  IMAD R3, R28, R12.reuse, RZ ;  /* 0x0000000c1c037224 */ /* 0x080fe200078e02ff */
[----:B------:R-:W-:Y:S01]  /*1c10*/  LEA.HI.X R229, R6, UR13, R9, 0x1, P0 ;  /* 0x0000000d06e57c11 */ /* 0x000fe200080f0c09 */
[----:B------:R-:W-:Y:S01]  /*1c20*/  IMAD R7, R247, UR21, R24 ;  /* 0x00000015f7077c24 */ /* 0x000fe2000f8e0218 */
[----:B------:R-:W-:Y:S01]  /*1c30*/  PLOP3.LUT P0, PT, PT, PT, UP2, 0x80, 0x0 ;  /* 0x000000000000781c */ /* 0x000fe20003f0f028 */
[----:B------:R-:W-:Y:S01]  /*1c40*/  UIADD3.X UR5, UR50, UR5, UR42, UP1, UP0 ;  /* 0x0000000532057290 */ /* 0x000fe20008fe042a */
[C---:B------:R-:W-:Y:S01]  /*1c50*/  IMAD R8, R235.reuse, R13, R3 ;  /* 0x0000000deb087224 */ /* 0x040fe200078e0203 */
[----:B------:R-:W-:Y:S01]  /*1c60*/  UIMAD.WIDE UR28, UR11, 0x4, UR34 ;  /* 0x000000040b1c78a5 */ /* 0x000fe2000f8e0222 */
[----:B------:R-:W-:Y:S01]  /*1c70*/  IMAD.WIDE.U32 R4, R235, R12, R4 ;  /* 0x0000000ceb047225 */ /* 0x000fe200078e0004 */
[----:B------:R-:W-:Y:S01]  /*1c80*/  IADD3 R3, P2, R7, UR7, RZ ;  /* 0x0000000707037c10 */ /* 0x000fe2000ff5e0ff */
[----:B------:R-:W-:-:S02]  /*1c90*/  UIMAD.WIDE UR12, UR24, 0x4, UR40 ;  /* 0x00000004180c78a5 */ /* 0x000fc4000f8e0228 */
[----:B------:R-:W-:Y:S01]  /*1ca0*/  IMAD.IADD R5, R5, 0x1, R8 ;  /* 0x0000000105057824 */ /* 0x000fe200078e0208 */
[C---:B------:R-:W-:Y:S02]  /*1cb0*/  LEA R10, P3, R4.reuse, UR18, 0x1 ;  /* 0x00000012040a7c11 */ /* 0x040fe4000f8608ff */
[----:B------:R-:W-:Y:S02]  /*1cc0*/  LEA R233, P1, R3, UR8, 0x2 ;  /* 0x0000000803e97c11 */ /* 0x000fe4000f8210ff */
[----:B------:R-:W-:Y:S02]  /*1cd0*/  LEA.HI.X.SX32 R7, R7, UR5, 0x1, P2 ;  /* 0x0000000507077c11 */ /* 0x000fe400090f0eff */
[----:B------:R-:W-:Y:S02]  /*1ce0*/  LEA.HI.X R11, R4, UR19, R5, 0x1, P3 ;  /* 0x00000013040b7c11 */ /* 0x000fe400098f0c05 */
[----:B------:R-:W-:Y:S01]  /*1cf0*/  LEA.HI.X R232, R3, UR9, R7, 0x2, P1 ;  /* 0x0000000903e87c11 */ /* 0x000fe200088f1407 */
[----:B------:R-:W-:Y:S06]  /*1d00*/  @!P0 BRA `(.L_x_273) ;  /* 0x0000007800948947 */ /* 0x000fec0003800000 */
[----:B------:R-:W-:Y:S01]  /*1d10*/  UIMAD UR5, UR48, UR16, URZ ;  /* 0x00000010300572a4 */ /* 0x000fe2000f8e023f */
[----:B------:R-:W-:Y:S01]  /*1d20*/  IMAD.U32 R6, RZ, RZ, UR16 ;  /* 0x00000010ff067e24 */ /* 0x000fe2000f8e00ff */
[----:B------:R-:W-:Y:S01]  /*1d30*/  UIMAD UR7, UR36, -0x80, UR6 ;  /* 0xffffff80240778a4 */ /* 0x000fe2000f8e0206 */
[----:B------:R-:W-:Y:S01]  /*1d40*/  IMAD.U32 R4, RZ, RZ, UR22 ;  /* 0x00000016ff047e24 */ /* 0x000fe2000f8e00ff */
[----:B------:R-:W-:Y:S01]  /*1d50*/  UIMAD UR5, UR25, UR17, UR5 ;  /* 0x00000011190572a4 */ /* 0x000fe2000f8e0205 */
[--C-:B------:R-:W-:Y:S01]  /*1d60*/  IMAD.WIDE.U32 R6, R6, UR25, R244.reuse ;  /* 0x0000001906067c25 */ /* 0x100fe2000f8e00f4 */
[----:B------:R-:W-:Y:S01]  /*1d70*/  UMOV UR11, UR27 ;  /* 0x0000001b000b7c82 */ /* 0x000fe20008000000 */
[----:B------:R-:W-:Y:S01]  /*1d80*/  LEA.HI R17, R14, R15, RZ, 0x2 ;  /* 0x0000000f0e117211 */ /* 0x000fe200078f10ff */
[----:B------:R-:W-:Y:S01]  /*1d90*/  ULDC.64 UR8, c[0x0][0x268] ;  /* 0x00009a0000087ab9 */ /* 0x000fe20000000a00 */
[----:B------:R-:W-:Y:S01]  /*1da0*/  IMAD.WIDE.U32 R4, R4, UR25, R244 ;  /* 0x0000001904047c25 */ /* 0x000fe2000f8e00f4 */
[----:B------:R-:W-:-:S02]  /*1db0*/  IADD3 R8, P0, R6, UR26, RZ ;  /* 0x0000001a06087c10 */ /* 0x000fc4000ff1e0ff */
[----:B------:R-:W-:Y:S01]  /*1dc0*/  LEA.HI R6, R14, R15, RZ, 0x3 ;  /* 0x0000000f0e067211 */ /* 0x000fe200078f18ff */
[----:B------:R-:W-:Y:S01]  /*1dd0*/  IMAD.U32 R3, RZ, RZ, UR5 ;  /* 0x00000005ff037e24 */ /* 0x000fe2000f8e00ff */
[----:B------:R-:W-:Y:S01]  /*1de0*/  UIMAD UR5, UR48, UR22, URZ ;  /* 0x00000016300572a4 */ /* 0x000fe2000f8e023f */
[C---:B------:R-:W-:Y:S01]  /*1df0*/  VIADD R15, R235.reuse, 0x40 ;  /* 0x00000040eb0f7836 */ /* 0x040fe20000000000 */
[----:B------:R-:W-:Y:S01]  /*1e00*/  ISETP.GE.AND P4, PT, R235, UR7, PT ;  /* 0x00000007eb007c0c */ /* 0x000fe2000bf86270 */
[----:B------:R-:W-:Y:S01]  /*1e10*/  IMAD.MOV.U32 R230, RZ, RZ, R10 ;  /* 0x000000ffffe67224 */ /* 0x000fe200078e000a */
[----:B------:R-:W-:Y:S01]  /*1e20*/  IADD3.X R9, R7, UR31, R3, P0, !PT ;  /* 0x0000001f07097c10 */ /* 0x000fe200087fe403 */
[----:B------:R-:W-:Y:S01]  /*1e30*/  UIMAD UR10, UR25, UR23, UR5 ;  /* 0x00000017190a72a4 */ /* 0x000fe2000f8e0205 */
[----:B------:R-:W-:Y:S01]  /*1e40*/  SHF.R.S32.HI R3, RZ, 0x3, R6 ;  /* 0x00000003ff037819 */ /* 0x000fe20000011406 */
[----:B------:R-:W-:Y:S01]  /*1e50*/  UIMAD UR5, UR11, -0x80, UR30 ;  /* 0xffffff800b0578a4 */ /* 0x000fe2000f8e021e */
[----:B------:R-:W-:Y:S01]  /*1e60*/  IADD3 R6, P0, R4, UR45, RZ ;  /* 0x0000002d04067c10 */ /* 0x000fe2000ff1e0ff */
[----:B------:R-:W-:Y:S01]  /*1e70*/  IMAD R4, R16, UR8, RZ ;  /* 0x0000000810047c24 */ /* 0x000fe2000f8e02ff */
[----:B------:R-:W-:Y:S01]  /*1e80*/  ISETP.GE.AND P3, PT, R15, UR7, PT ;  /* 0x000000070f007c0c */ /* 0x000fe2000bf66270 */
[----:B------:R-:W-:Y:S01]  /*1e90*/  IMAD.SHL.U32 R3, R3, 0x40, RZ ;  /* 0x0000004003037824 */ /* 0x000fe200078e00ff */
[----:B------:R-:W-:Y:S01]  /*1ea0*/  PLOP3.LUT P2, PT, PT, PT, UP4, 0x80, 0x0 ;  /* 0x000000000000781c */ /* 0x000fe20003f4f048 */
[----:B------:R-:W-:Y:S01]  /*1eb0*/  IMAD.U32 R7, RZ, RZ, UR10 ;  /* 0x0000000aff077e24 */ /* 0x000fe2000f8e00ff */
[----:B------:R-:W-:Y:S01]  /*1ec0*/  ISETP.GE.AND P1, PT, R15, UR5, PT ;  /* 0x000000050f007c0c */ /* 0x000fe2000bf26270 */
[----:B------:R-:W-:Y:S01]  /*1ed0*/  IMAD.MOV.U32 R231, RZ, RZ, R11 ;  /* 0x000000ffffe77224 */ /* 0x000fe200078e000b */
[----:B------:R-:W-:Y:S01]  /*1ee0*/  LOP3.LUT R3, R3, 0xc0, RZ, 0xc0, !PT ;  /* 0x000000c003037812 */ /* 0x000fe200078ec0ff */
[----:B------:R-:W-:Y:S01]  /*1ef0*/  IMAD.WIDE.U32 R10, R12, 0x80, RZ ;  /* 0x000000800c0a7825 */ /* 0x000fe200078e00ff */
[----:B------:R-:W-:Y:S01]  /*1f00*/  IADD3.X R7, R5, UR46, R7, P0, !PT ;  /* 0x0000002e05077c10 */ /* 0x000fe200087fe407 */
[----:B------:R-:W1:Y:S01]  /*1f10*/  @!P4 LDC.64 R20, c[0x0][0x220] ;  /* 0x00008800ff14cb82 */ /* 0x000e620000000a00 */
[----:B------:R-:W-:Y:S01]  /*1f20*/  LOP3.LUT R14, R3, 0x18, R244, 0xf8, !PT ;  /* 0x00000018030e7812 */ /* 0x000fe200078ef8f4 */
[----:B------:R-:W-:Y:S01]  /*1f30*/  IMAD.SHL.U32 R13, R13, 0x80, RZ ;  /* 0x000000800d0d7824 */ /* 0x000fe200078e00ff */
[----:B------:R-:W-:Y:S01]  /*1f40*/  SHF.R.U32.HI R3, RZ, 0x3, R3 ;  /* 0x00000003ff037819 */ /* 0x000fe20000011603 */
[----:B------:R-:W-:Y:S01]  /*1f50*/  ULEA.HI UR7, UR11, UR11, URZ, 0x1 ;  /* 0x0000000b0b077291 */ /* 0x000fe2000f8f083f */
[----:B------:R-:W-:-:S02]  /*1f60*/  IMAD.MOV.U32 R238, RZ, RZ, 0x7f800000 ;  /* 0x7f800000ffee7424 */ /* 0x000fc400078e00ff */
[----:B------:R-:W-:Y:S01]  /*1f70*/  LOP3.LUT R15, R14, R3, RZ, 0x3c, !PT ;  /* 0x000000030e0f7212 */ /* 0x000fe200078e3cff */
[C---:B------:R-:W-:Y:S01]  /*1f80*/  IMAD R14, R0.reuse, UR9, R4 ;  /* 0x00000009000e7c24 */ /* 0x040fe2000f8e0204 */
[----:B------:R-:W-:Y:S01]  /*1f90*/  LEA.HI R3, R17, R235, RZ, 0x1 ;  /* 0x000000eb11037211 */ /* 0x000fe200078f08ff */
[----:B------:R-:W-:Y:S01]  /*1fa0*/  IMAD.WIDE.U32 R4, R0, UR8, R8 ;  /* 0x0000000800047c25 */ /* 0x000fe2000f8e0008 */
[----:B------:R-:W-:Y:S01]  /*1fb0*/  ULDC.64 UR8, c[0x0][0x260] ;  /* 0x0000980000087ab9 */ /* 0x000fe20000000a00 */
[----:B------:R-:W2:Y:S01]  /*1fc0*/  @!P3 LDC.64 R26, c[0x0][0x220] ;  /* 0x00008800ff1abb82 */ /* 0x000ea20000000a00 */
[----:B------:R-:W-:Y:S01]  /*1fd0*/  LOP3.LUT R3, R3, 0x7fffffe, RZ, 0xc0, !PT ;  /* 0x07fffffe03037812 */ /* 0x000fe200078ec0ff */
[----:B------:R-:W-:Y:S01]  /*1fe0*/  IMAD R8, R16, UR8, RZ ;  /* 0x0000000810087c24 */ /* 0x000fe2000f8e02ff */
[----:B------:R-:W-:Y:S01]  /*1ff0*/  @!P1 IADD3 R16, P0, R230, R10, RZ ;  /* 0x0000000ae6109210 */ /* 0x000fe20007f1e0ff */
[----:B------:R-:W-:Y:S01]  /*2000*/  IMAD.WIDE.U32 R6, R0, UR8, R6 ;  /* 0x0000000800067c25 */ /* 0x000fe2000f8e0006 */
[----:B------:R-:W-:-:S02]  /*2010*/  ULOP3.LUT UR7, UR7, 0xfffffffe, URZ, 0xc0, !UPT ;  /* 0xfffffffe07077892 */ /* 0x000fc4000f8ec03f */
[----:B------:R-:W-:Y:S01]  /*2020*/  @!P1 IADD3.X R17, R231, R11, R13, P0, !PT ;  /* 0x0000000be7119210 */ /* 0x000fe200007fe40d */
[----:B------:R-:W-:Y:S01]  /*2030*/  IMAD R8, R0, UR9, R8 ;  /* 0x0000000900087c24 */ /* 0x000fe2000f8e0208 */
[C---:B------:R-:W-:Y:S01]  /*2040*/  @!P3 IADD3 R0, P5, R235.reuse, 0x40, RZ ;  /* 0x00000040eb00b810 */ /* 0x040fe20007fbe0ff */
[----:B------:R-:W-:Y:S01]  /*2050*/  @!P4 IMAD R11, R28, UR16, RZ ;  /* 0x000000101c0bcc24 */ /* 0x000fe2000f8e02ff */
[----:B------:R-:W-:Y:S01]  /*2060*/  @!P3 IADD3 R10, P0, R235, 0x40, RZ ;  /* 0x00000040eb0ab810 */ /* 0x000fe20007f1e0ff */
[----:B------:R-:W-:Y:S01]  /*2070*/  IMAD.IADD R7, R7, 0x1, R8 ;  /* 0x0000000107077824 */ /* 0x000fe200078e0208 */
[----:B------:R-:W-:Y:S01]  /*2080*/  UIADD3 UR7, UR11, -UR7, URZ ;  /* 0x800000070b077290 */ /* 0x000fe2000fffe03f */
[--C-:B------:R-:W-:Y:S01]  /*2090*/  @!P3 IMAD.X R8, RZ, RZ, R28.reuse, P5 ;  /* 0x000000ffff08b224 */ /* 0x100fe200028e061c */
[----:B------:R-:W3:Y:S01]  /*20a0*/  @!P3 LDC.64 R22, c[0x0][0x218] ;  /* 0x00008600ff16bb82 */ /* 0x000ee20000000a00 */
[----:B------:R-:W-:Y:S01]  /*20b0*/  @!P3 IMAD.X R9, RZ, RZ, R28, P0 ;  /* 0x000000ffff09b224 */ /* 0x000fe200000e061c */
[----:B------:R-:W-:Y:S01]  /*20c0*/  UISETP.NE.AND UP0, UPT, UR7, 0x1, UPT ;  /* 0x000000010700788c */ /* 0x000fe2000bf05270 */
[----:B------:R-:W-:Y:S01]  /*20d0*/  @!P3 IMAD R8, R8, UR16, RZ ;  /* 0x000000100808bc24 */ /* 0x000fe2000f8e02ff */
[----:B------:R-:W-:Y:S01]  /*20e0*/  USHF.L.U32 UR7, UR33, 0x7, URZ ;  /* 0x0000000721077899 */ /* 0x000fe2000800063f */
[----:B------:R-:W-:Y:S01]  /*20f0*/  IMAD.IADD R5, R5, 0x1, R14 ;  /* 0x0000000105057824 */ /* 0x000fe200078e020e */
[----:B------:R-:W-:Y:S01]  /*2100*/  UIMAD.WIDE.U32 UR8, UR32, 0x80, URZ ;  /* 0x00000080200878a5 */ /* 0x000fe2000f8e003f */
[----:B------:R-:W-:Y:S01]  /*2110*/  @!P4 IMAD R18, R235, UR17, R11 ;  /* 0x00000011eb12cc24 */ /* 0x000fe2000f8e020b */
[----:B------:R-:W-:Y:S01]  /*2120*/  PLOP3.LUT P0, PT, PT, PT, UP0, 0x80, 0x0 ;  /* 0x000000000000781c */ /* 0x000fe20003f0f008 */
[----:B------:R-:W-:-:S02]  /*2130*/  @!P3 IMAD R11, R9, UR22, RZ ;  /* 0x00000016090bbc24 */ /* 0x000fc4000f8e02ff */
[----:B------:R-:W-:Y:S01]  /*2140*/  @!P3 IMAD R19, R0, UR17, R8 ;  /* 0x000000110013bc24 */ /* 0x000fe2000f8e0208 */
[----:B------:R-:W-:Y:S01]  /*2150*/  UMOV UR17, UR29 ;  /* 0x0000001d00117c82 */ /* 0x000fe20008000000 */
[--C-:B------:R-:W-:Y:S02]  /*2160*/  @!P3 IMAD.MOV.U32 R12, RZ, RZ, R4.reuse ;  /* 0x000000ffff0cb224 */ /* 0x100fe400078e0004 */
[--C-:B------:R-:W-:Y:S02]  /*2170*/  @!P3 IMAD.MOV.U32 R13, RZ, RZ, R5.reuse ;  /* 0x000000ffff0db224 */ /* 0x100fe400078e0005 */
[----:B------:R-:W-:-:S04]  /*2180*/  @!P4 IMAD.WIDE.U32 R8, R235, UR16, R4 ;  /* 0x00000010eb08cc25 */ /* 0x000fc8000f8e0004 */
[----:B------:R-:W-:Y:S02]  /*2190*/  IMAD.IADD R3, R235, 0x1, -R3 ;  /* 0x00000001eb037824 */ /* 0x000fe400078e0a03 */
[----:B------:R-:W-:Y:S01]  /*21a0*/  @!P3 IMAD.WIDE.U32 R4, R0, UR16, R12 ;  /* 0x000000100004bc25 */ /* 0x000fe2000f8e000c */
[C---:B-1----:R-:W-:Y:S01]  /*21b0*/  @!P4 LEA R12, P5, R8.reuse, R20, 0x1 ;  /* 0x00000014080cc211 */ /* 0x042fe200078a08ff */
[----:B------:R-:W-:Y:S02]  /*21c0*/  UMOV UR16, UR28 ;  /* 0x0000001c00107c82 */ /* 0x000fe40008000000 */
[----:B------:R-:W-:Y:S02]  /*21d0*/  @!P4 IMAD.IADD R9, R9, 0x1, R18 ;  /* 0x000000010909c824 */ /* 0x000fe400078e0212 */
[----:B------:R-:W-:Y:S02]  /*21e0*/  IMAD R3, R247, 0x8, R3 ;  /* 0x00000008f7037824 */ /* 0x000fe400078e0203 */
[----:B------:R-:W-:Y:S01]  /*21f0*/  @!P3 IMAD.MOV.U32 R14, RZ, RZ, R6 ;  /* 0x000000ffff0eb224 */ /* 0x000fe200078e0006 */
[----:B------:R-:W-:Y:S01]  /*2200*/  @!P4 LEA.HI.X R13, R8, R21, R9, 0x1, P5 ;  /* 0x00000015080dc211 */ /* 0x000fe200028f0c09 */
[----:B------:R-:W-:Y:S01]  /*2210*/  IMAD.U32 R3, R3, 0x20, R15 ;  /* 0x0000002003037824 */ /* 0x000fe200078e000f */
[----:B------:R-:W1:Y:S01]  /*2220*/  @!P4 LDC.64 R20, c[0x0][0x218] ;  /* 0x00008600ff14cb82 */ /* 0x000e620000000a00 */
[----:B------:R-:W-:Y:S01]  /*2230*/  @!P3 IMAD.MOV.U32 R15, RZ, RZ, R7 ;  /* 0x000000ffff0fb224 */ /* 0x000fe200078e0007 */
[----:B------:R-:W-:Y:S01]  /*2240*/  @!P1 IADD3 R8, P5, R228, UR8, RZ ;  /* 0x00000008e4089c10 */ /* 0x000fe2000ffbe0ff */
[----:B------:R-:W-:-:S02]  /*2250*/  @!P3 IMAD R25, R10, UR23, R11 ;  /* 0x000000170a19bc24 */ /* 0x000fc4000f8e020b */
[----:B------:R-:W-:Y:S02]  /*2260*/  VIADD R0, R3, 0x1000 ;  /* 0x0000100003007836 */ /* 0x000fe40000000000 */
[----:B------:R-:W-:Y:S01]  /*2270*/  @!P3 IMAD.WIDE.U32 R10, R10, UR22, R14 ;  /* 0x000000160a0abc25 */ /* 0x000fe2000f8e000e */
[----:B------:R-:W-:Y:S01]  /*2280*/  @P2 BAR.SYNC.DEFER_BLOCKING 0x0 ;  /* 0x0000000000002b1d */ /* 0x000fe20000010000 */
[----:B--2---:R-:W-:Y:S02]  /*2290*/  @!P3 LEA R14, P2, R4, R26, 0x1 ;  /* 0x0000001a040eb211 */ /* 0x004fe400078408ff */
[----:B------:R-:W-:Y:S01]  /*22a0*/  @!P3 IMAD.IADD R5, R5, 0x1, R19 ;  /* 0x000000010505b824 */ /* 0x000fe200078e0213 */
[----:B------:R-:W-:Y:S01]  /*22b0*/  SEL R234, R0, R3, !P0 ;  /* 0x0000000300ea7207 */ /* 0x000fe20004000000 */
[----:B------:R-:W-:Y:S01]  /*22c0*/  @!P4 IMAD.WIDE.U32 R6, R235, UR22, R6 ;  /* 0x00000016eb06cc25 */ /* 0x000fe2000f8e0006 */
[----:B------:R-:W-:Y:S02]  /*22d0*/  LEA R0, R3, UR4, 0x1 ;  /* 0x0000000403007c11 */ /* 0x000fe4000f8e08ff */
[----:B------:R-:W-:Y:S01]  /*22e0*/  @!P3 LEA.HI.X R15, R4, R27, R5, 0x1, P2 ;  /* 0x0000001b040fb211 */ /* 0x000fe200010f0c05 */
[----:B------:R-:W-:Y:S01]  /*22f0*/  @!P4 IMAD R3, R28, UR22, RZ ;  /* 0x000000161c03cc24 */ /* 0x000fe2000f8e02ff */
[C---:B------:R-:W-:Y:S01]  /*2300*/  ISETP.GE.AND P2, PT, R235.reuse, UR5, PT ;  /* 0x00000005eb007c0c */ /* 0x040fe2000bf46270 */
[----:B------:R-:W-:Y:S01]  /*2310*/  IMAD.MOV.U32 R239, RZ, RZ, 0x7f800000 ;  /* 0x7f800000ffef7424 */ /* 0x000fe200078e00ff */
[----:B------:R-:W-:Y:S01]  /*2320*/  LEA R234, R234, UR4, 0x1 ;  /* 0x00000004eaea7c11 */ /* 0x000fe2000f8e08ff */
[----:B------:R-:W-:-:S02]  /*2330*/  @!P4 IMAD R4, R235, UR23, R3 ;  /* 0x00000017eb04cc24 */ /* 0x000fc4000f8e0203 */
[----:B------:R-:W-:Y:S02]  /*2340*/  IMAD.U32 R3, RZ, RZ, UR7 ;  /* 0x00000007ff037e24 */ /* 0x000fe4000f8e00ff */
[----:B------:R-:W-:Y:S02]  /*2350*/  IMAD.MOV.U32 R236, RZ, RZ, 0x7f800000 ;  /* 0x7f800000ffec7424 */ /* 0x000fe400078e00ff */
[----:B------:R-:W-:Y:S01]  /*2360*/  IMAD.MOV.U32 R237, RZ, RZ, 0x7f800000 ;  /* 0x7f800000ffed7424 */ /* 0x000fe200078e00ff */
[----:B------:R-:W-:Y:S01]  /*2370*/  @!P1 IADD3.X R9, R229, UR9, R3, P5, !PT ;  /* 0x00000009e5099c10 */ /* 0x000fe2000affe403 */
[----:B------:R-:W-:Y:S01]  /*2380*/  @!P4 IMAD.IADD R3, R7, 0x1, R4 ;  /* 0x000000010703c824 */ /* 0x000fe200078e0204 */
[C---:B-1----:R-:W-:Y:S01]  /*2390*/  @!P4 LEA R4, P6, R6.reuse, R20, 0x1 ;  /* 0x000000140604c211 */ /* 0x042fe200078c08ff */
[----:B------:R-:W-:Y:S01]  /*23a0*/  @!P3 IMAD.IADD R7, R11, 0x1, R25 ;  /* 0x000000010b07b824 */ /* 0x000fe200078e0219 */
[----:B------:R-:W-:Y:S04]  /*23b0*/  @P4 STS [R0+0x8000], RZ ;  /* 0x008000ff00004388 */ /* 0x000fe80000000800 */
[----:B------:R-:W-:Y:S01]  /*23c0*/  @P4 STS [R0+0x8004], RZ ;  /* 0x008004ff00004388 */ /* 0x000fe20000000800 */
[----:B------:R-:W-:Y:S01]  /*23d0*/  @!P4 LEA.HI.X R5, R6, R21, R3, 0x1, P6 ;  /* 0x000000150605c211 */ /* 0x000fe200030f0c03 */
[----:B------:R-:W-:-:S02]  /*23e0*/  VIADD R3, R242, 0x48 ;  /* 0x00000048f2037836 */ /* 0x000fc40000000000 */
[----:B------:R-:W-:Y:S01]  /*23f0*/  @P4 STS.64 [R0+0x8008], RZ ;  /* 0x008008ff00004388 */ /* 0x000fe20000000a00 */
[----:B------:R-:W-:Y:S01]  /*2400*/  VIADD R6, R242, 0x8 ;  /* 0x00000008f2067836 */ /* 0x000fe20000000000 */
[----:B------:R-:W-:Y:S01]  /*2410*/  LEA R128, R156, UR4, 0x1 ;  /* 0x000000049c807c11 */ /* 0x000fe2000f8e08ff */
[----:B------:R-:W-:Y:S01]  /*2420*/  UMOV UR19, UR12 ;  /* 0x0000000c00137c82 */ /* 0x000fe20008000000 */
[----:B------:R-:W-:Y:S01]  /*2430*/  @!PT LDS RZ, [RZ] ;  /* 0x00000000fffff984 */ /* 0x000fe20000000800 */
[----:B------:R-:W-:Y:S01]  /*2440*/  @!PT LDS RZ, [RZ] ;  /* 0x00000000fffff984 */ /* 0x000fe20000000800 */
[----:B------:R-:W-:Y:S01]  /*2450*/  @!PT LDS RZ, [RZ] ;  /* 0x00000000fffff984 */ /* 0x000fe20000000800 */
[----:B------:R3:W-:Y:S01]  /*2460*/  @!P4 LDGSTS.E.BYPASS.LTC128B.128 [R0+0x8000], desc[UR14][R12.64] ;  /* 0x080000000c00cfae */ /* 0x0007e2000b901d4e */
[----:B------:R-:W-:Y:S01]  /*2470*/  UMOV UR18, UR13 ;  /* 0x0000000d00127c82 */ /* 0x000fe20008000000 */
[----:B------:R-:W-:Y:S02]  /*2480*/  UIADD3 UR8, UR25, 0x80, URZ ;  /* 0x0000008019087890 */ /* 0x000fe4000fffe03f */
[----:B------:R-:W-:Y:S01]  /*2490*/  @P3 STS.128 [R0+0x9000], RZ ;  /* 0x009000ff00003388 */ /* 0x000fe20000000c00 */
[----:B------:R-:W-:Y:S01]  /*24a0*/  IMAD.SHL.U32 R153, R161, 0x2, RZ ;  /* 0x00000002a1997824 */ /* 0x000fe200078e00ff */
[----:B------:R-:W-:Y:S01]  /*24b0*/  CS2R R94, SRZ ;  /* 0x00000000005e7805 */ /* 0x000fe2000001ff00 */
[----:B------:R-:W-:Y:S01]  /*24c0*/  IMAD.MOV.U32 R251, RZ, RZ, 0x4 ;  /* 0x00000004fffb7424 */ /* 0x000fe200078e00ff */
[----:B------:R-:W-:Y:S01]  /*24d0*/  @!PT LDS RZ, [RZ] ;  /* 0x00000000fffff984 */ /* 0x000fe20000000800 */
[----:B------:R-:W-:Y:S01]  /*24e0*/  @!PT LDS RZ, [RZ] ;  /* 0x00000000fffff984 */ /* 0x000fe20000000800 */
[----:B------:R-:W-:Y:S01]  /*24f0*/  @!PT LDS RZ, [RZ] ;  /* 0x00000000fffff984 */ /* 0x000fe20000000800 */
[----:B------:R-:W-:Y:S01]  /*2500*/  @!P3 LDGSTS.E.BYPASS.LTC128B.128 [R0+0x9000], desc[UR14][R14.64] ;  /* 0x090000000e00bfae */ /* 0x000fe2000b901d4e */
[----:B------:R-:W-:-:S02]  /*2510*/  CS2R R92, SRZ ;  /* 0x00000000005c7805 */ /* 0x000fc4000001ff00 */
[----:B------:R-:W-:Y:S02]  /*2520*/  CS2R R98, SRZ ;  /* 0x0000000000627805 */ /* 0x000fe4000001ff00 */
[----:B------:R-:W-:Y:S01]  /*2530*/  CS2R R96, SRZ ;  /* 0x0000000000607805 */ /* 0x000fe2000001ff00 */
[----:B------:R-:W0:Y:S01]  /*2540*/  LDGDEPBAR ;  /* 0x00000000000079af */ /* 0x000e220000000000 */
[----:B------:R-:W-:Y:S02]  /*2550*/  CS2R R90, SRZ ;  /* 0x00000000005a7805 */ /* 0x000fe4000001ff00 */
[----:B------:R-:W-:Y:S02]  /*2560*/  CS2R R88, SRZ ;  /* 0x0000000000587805 */ /* 0x000fe4000001ff00 */
[----:B------:R-:W-:Y:S01]  /*2570*/  CS2R R86, SRZ ;  /* 0x0000000000567805 */ /* 0x000fe2000001ff00 */
[----:B------:R-:W-:Y:S01]  /*2580*/  @P2 STS [R0+0x4000], RZ ;  /* 0x004000ff00002388 */ /* 0x000fe20000000800 */
[----:B------:R-:W-:-:S02]  /*2590*/  CS2R R84, SRZ ;  /* 0x0000000000547805 */ /* 0x000fc4000001ff00 */
[----:B------:R-:W-:Y:S02]  /*25a0*/  CS2R R78, SRZ ;  /* 0x00000000004e7805 */ /* 0x000fe4000001ff00 */
[----:B------:R-:W-:Y:S01]  /*25b0*/  CS2R R76, SRZ ;  /* 0x00000000004c7805 */ /* 0x000fe2000001ff00 */
[----:B------:R-:W-:Y:S01]  /*25c0*/  @P2 STS [R0+0x4004], RZ ;  /* 0x004004ff00002388 */ /* 0x000fe20000000800 */
[----:B------:R-:W-:Y:S02]  /*25d0*/  CS2R R82, SRZ ;  /* 0x0000000000527805 */ /* 0x000fe4000001ff00 */
[----:B------:R-:W-:Y:S02]  /*25e0*/  CS2R R80, SRZ ;  /* 0x0000000000507805 */ /* 0x000fe4000001ff00 */
[----:B------:R-:W-:Y:S01]  /*25f0*/  CS2R R74, SRZ ;  /* 0x00000000004a7805 */ /* 0x000fe2000001ff00 */
[----:B------:R-:W-:Y:S01]  /*2600*/  @P2 STS.64 [R0+0x4008], RZ ;  /* 0x004008ff00002388 */ /* 0x000fe20000000a00 */
[----:B------:R-:W-:-:S02]  /*2610*/  CS2R R72, SRZ ;  /* 0x0000000000487805 */ /* 0x000fc4000001ff00 */
[----:B------:R-:W-:Y:S02]  /*2620*/  CS2R R70, SRZ ;  /* 0x0000000000467805 */ /* 0x000fe4000001ff00 */
[C---:B---3--:R-:W-:Y:S01]  /*2630*/  @!P3 LEA R12, P5, R10.reuse, R22, 0x1 ;  /* 0x000000160a0cb211 */ /* 0x048fe200078a08ff */
[----:B------:R-:W-:Y:S01]  /*2640*/  @!PT LDS RZ, [RZ] ;  /* 0x00000000fffff984 */ /* 0x000fe20000000800 */
[----:B------:R-:W-:Y:S01]  /*2650*/  @!PT LDS RZ, [RZ] ;  /* 0x00000000fffff984 */ /* 0x000fe20000000800 */
[----:B------:R-:W-:Y:S01]  /*2660*/  @!PT LDS RZ, [RZ] ;  /* 0x00000000fffff984 */ /* 0x000fe20000000800 */
[----:B------:R-:W-:Y:S01]  /*2670*/  @!P2 LDGSTS.E.BYPASS.LTC128B.128 [R0+0x4000], desc[UR14][R230.64] ;  /* 0x04000000e600afae */ /* 0x000fe2000b901d4e */
[----:B------:R-:W-:Y:S01]  /*2680*/  CS2R R68, SRZ ;  /* 0x0000000000447805 */ /* 0x000fe2000001ff00 */
[----:B------:R-:W-:Y:S01]  /*2690*/  USHF.L.U32 UR35, UR21, 0x3, URZ ;  /* 0x0000000315237899 */ /* 0x000fe2000800063f */
[----:B------:R-:W-:Y:S01]  /*26a0*/  @!P3 LEA.HI.X R13, R10, R23, R7, 0x1, P5 ;  /* 0x000000170a0db211 */ /* 0x000fe200028f0c07 */
[----:B------:R-:W-:Y:S01]  /*26b0*/  @P1 STS.128 [R0+0x5000], RZ ;  /* 0x005000ff00001388 */ /* 0x000fe20000000c00 */
[----:B------:R-:W-:Y:S02]  /*26c0*/  USHF.L.U32 UR34, UR21, 0x4, URZ ;  /* 0x0000000415227899 */ /* 0x000fe4000800063f */
[----:B------:R-:W-:Y:S01]  /*26d0*/  UIMAD UR33, UR21, 0x18, URZ ;  /* 0x00000018152178a4 */ /* 0x000fe2000f8e023f */
[----:B------:R-:W-:Y:S01]  /*26e0*/  @!PT LDS RZ, [RZ] ;  /* 0x00000000fffff984 */ /* 0x000fe20000000800 */
[----:B------:R-:W-:Y:S01]  /*26f0*/  @!PT LDS RZ, [RZ] ;  /* 0x00000000fffff984 */ /* 0x000fe20000000800 */
[----:B------:R-:W-:Y:S01]  /*2700*/  @!PT LDS RZ, [RZ] ;  /* 0x00000000fffff984 */ /* 0x000fe20000000800 */
[----:B------:R-:W-:Y:S01]  /*2710*/  @!P1 LDGSTS.E.BYPASS.LTC128B.128 [R0+0x5000], desc[UR14][R16.64] ;  /* 0x0500000010009fae */ /* 0x000fe2000b901d4e */
[----:B------:R-:W-:-:S02]  /*2720*/  USHF.L.U32 UR32, UR21, 0x5, URZ ;  /* 0x0000000515207899 */ /* 0x000fc4000800063f */
[----:B------:R-:W-:Y:S01]  /*2730*/  UIMAD UR31, UR21, 0x28, URZ ;  /* 0x00000028151f78a4 */ /* 0x000fe2000f8e023f */
[----:B------:R-:W-:Y:S01]  /*2740*/  @P2 STS [R234], RZ ;  /* 0x000000ffea002388 */ /* 0x000fe20000000800 */
[----:B------:R-:W-:Y:S02]  /*2750*/  UIMAD UR30, UR21, 0x30, URZ ;  /* 0x00000030151e78a4 */ /* 0x000fe4000f8e023f */
[----:B------:R-:W-:Y:S01]  /*2760*/  UIMAD UR29, UR21, 0x38, URZ ;  /* 0x00000038151d78a4 */ /* 0x000fe2000f8e023f */
[----:B------:R-:W-:Y:S01]  /*2770*/  @P2 STS [R234+0x4], RZ ;  /* 0x000004ffea002388 */ /* 0x000fe20000000800 */
[----:B------:R-:W-:Y:S02]  /*2780*/  USHF.L.U32 UR28, UR21, 0x6, URZ ;  /* 0x00000006151c7899 */ /* 0x000fe4000800063f */
[----:B------:R-:W-:Y:S01]  /*2790*/  UIMAD UR27, UR21, 0x48, URZ ;  /* 0x00000048151b78a4 */ /* 0x000fe2000f8e023f */
[----:B------:R-:W-:Y:S01]  /*27a0*/  @P2 STS [R234+0x8], RZ ;  /* 0x000008ffea002388 */ /* 0x000fe20000000800 */
[----:B------:R-:W-:-:S02]  /*27b0*/  UIMAD UR26, UR21, 0x50, URZ ;  /* 0x00000050151a78a4 */ /* 0x000fc4000f8e023f */
[----:B------:R-:W-:Y:S01]  /*27c0*/  UIMAD UR24, UR21, 0x60, URZ ;  /* 0x00000060151878a4 */ /* 0x000fe2000f8e023f */
[----:B------:R-:W-:Y:S01]  /*27d0*/  @P2 STS [R234+0xc], RZ ;  /* 0x00000cffea002388 */ /* 0x000fe20000000800 */
[----:B------:R-:W-:Y:S02]  /*27e0*/  UIMAD UR23, UR21, 0x68, URZ ;  /* 0x00000068151778a4 */ /* 0x000fe4000f8e023f */
[----:B------:R-:W-:Y:S01]  /*27f0*/  UIMAD UR22, UR21, 0x70, URZ ;  /* 0x00000070151678a4 */ /* 0x000fe2000f8e023f */
[----:B------:R-:W-:Y:S01]  /*2800*/  @!PT LDS RZ, [RZ] ;  /* 0x00000000fffff984 */ /* 0x000fe20000000800 */
[----:B------:R-:W-:Y:S01]  /*2810*/  @!PT LDS RZ, [RZ] ;  /* 0x00000000fffff984 */ /* 0x000fe20000000800 */
[----:B------:R-:W-:Y:S01]  /*2820*/  @!PT LDS RZ, [RZ] ;  /* 0x00000000fffff984 */ /* 0x000fe20000000800 */
[----:B------:R-:W-:Y:S01]  /*2830*/  @!P2 LDGSTS.E.BYPASS.LTC128B.128 [R234], desc[UR14][R228.64] ;  /* 0x00000000e4eaafae */ /* 0x000fe2000b901d4e */
[----:B------:R-:W-:Y:S01]  /*2840*/  UIADD3 UR20, -UR20, URZ, URZ ;  /* 0x0000003f14147290 */ /* 0x000fe2000fffe13f */
[----:B------:R-:W-:Y:S02]  /*2850*/  ULDC.U8 UR9, c[0x0][0x388] ;  /* 0x0000e20000097ab9 */ /* 0x000fe40000000000 */
[----:B------:R-:W-:Y:S04]  /*2860*/  @P1 STS [R234+0x1000], RZ ;  /* 0x001000ffea001388 */ /* 0x000fe80000000800 */
[----:B------:R-:W-:Y:S04]  /*2870*/  @P1 STS [R234+0x1004], RZ ;  /* 0x001004ffea001388 */ /* 0x000fe80000000800 */
[----:B------:R-:W-:Y:S04]  /*2880*/  @P1 STS [R234+0x1008], RZ ;  /* 0x001008ffea001388 */ /* 0x000fe80000000800 */
[----:B------:R-:W-:Y:S04]  /*2890*/  @P1 STS [R234+0x100c], RZ ;  /* 0x00100cffea001388 */ /* 0x000fe80000000800 */
[----:B------:R-:W-:Y:S01]  /*28a0*/  @!PT LDS RZ, [RZ] ;  /* 0x00000000fffff984 */ /* 0x000fe20000000800 */
[----:B------:R-:W-:Y:S01]  /*28b0*/  @!PT LDS RZ, [RZ] ;  /* 0x00000000fffff984 */ /* 0x000fe20000000800 */
[----:B------:R-:W-:Y:S01]  /*28c0*/  @!PT LDS RZ, [RZ] ;  /* 0x00000000fffff984 */ /* 0x000fe20000000800 */
[----:B------:R1:W-:Y:S01]  /*28d0*/  @!P1 LDGSTS.E.BYPASS.LTC128B.128 [R234+0x1000], desc[UR14][R8.64] ;  /* 0x0100000008ea9fae */ /* 0x0003e2000b901d4e */
[----:B------:R-:W-:-:S03]  /*28e0*/  ISETP.GE.AND P1, PT, R3, UR5, PT ;  /* 0x0000000503007c0c */ /* 0x000fc6000bf26270 */
[----:B------:R-:W-:Y:S04]  /*28f0*/  @P4 STS [R0+0x6000], RZ ;  /* 0x006000ff00004388 */ /* 0x000fe80000000800 */
[----:B------:R-:W-:Y:S04]  /*2900*/  @P4 STS [R0+0x6004], RZ ;  /* 0x006004ff00004388 */ /* 0x000fe80000000800 */
[----:B------:R-:W-:Y:S04]  /*2910*/  @P4 STS.64 [R0+0x6008], RZ ;  /* 0x006008ff00004388 */ /* 0x000fe80000000a00 */
[----:B------:R-:W-:Y:S01]  /*2920*/  @!PT LDS RZ, [RZ] ;  /* 0x00000000fffff984 */ /* 0x000fe20000000800 */
[----:B------:R-:W-:Y:S01]  /*2930*/  @!PT LDS RZ, [RZ] ;  /* 0x00000000fffff984 */ /* 0x000fe20000000800 */
[----:B------:R-:W-:Y:S01]  /*2940*/  @!PT LDS RZ, [RZ] ;  /* 0x00000000fffff984 */ /* 0x000fe20000000800 */
[----:B------:R2:W-:Y:S01]  /*2950*/  @!P4 LDGSTS.E.BYPASS.LTC128B.128 [R0+0x6000], desc[UR14][R4.64] ;  /* 0x060000000400cfae */ /* 0x0005e2000b901d4e */
[----:B------:R-:W-:-:S03]  /*2960*/  ISETP.GE.AND P4, PT, R242, UR5, PT ;  /* 0x00000005f2007c0c */ /* 0x000fc6000bf86270 */
[----:B------:R3:W-:Y:S04]  /*2970*/  @P3 STS.128 [R0+0x7000], RZ ;  /* 0x007000ff00003388 */ /* 0x0007e80000000c00 */
[----:B------:R-:W-:Y:S01]  /*2980*/  @!PT LDS RZ, [RZ] ;  /* 0x00000000fffff984 */ /* 0x000fe20000000800 */
[----:B------:R-:W-:Y:S01]  /*2990*/  @!PT LDS RZ, [RZ] ;  /* 0x00000000fffff984 */ /* 0x000fe20000000800 */
[----:B------:R-:W-:Y:S01]  /*29a0*/  @!PT LDS RZ, [RZ] ;  /* 0x00000000fffff984 */ /* 0x000fe20000000800 */
[----:B------:R3:W-:Y:S01]  /*29b0*/  @!P3 LDGSTS.E.BYPASS.LTC128B.128 [R0+0x7000], desc[UR14][R12.64] ;  /* 0x070000000c00bfae */ /* 0x0007e2000b901d4e */
[----:B------:R-:W-:Y:S01]  /*29c0*/  ISETP.GE.AND P3, PT, R6, UR5, PT ;  /* 0x0000000506007c0c */ /* 0x000fe2000bf66270 */
[----:B------:R-:W-:Y:S01]  /*29d0*/  IMAD.MOV.U32 R6, RZ, RZ, 0x4 ;  /* 0x00000004ff067424 */ /* 0x000fe200078e00ff */
[----:B-1----:R-:W1:Y:S01]  /*29e0*/  LDC.64 R8, c[0x0][0x3b8] ;  /* 0x0000ee00ff087b82 */ /* 0x002e620000000a00 */
[----:B------:R-:W0:Y:S02]  /*29f0*/  LDGDEPBAR ;  /* 0x00000000000079af */ /* 0x000e240000000000 */
[----:B------:R-:W-:-:S05]  /*2a00*/  @!P1 IMAD.WIDE R6, R3, R6, UR16 ;  /* 0x0000001003069e25 */ /* 0x000fca000f8e0206 */
[----:B------:R4:W5:Y:S01]  /*2a10*/  @!P1 LDG.E R237, desc[UR14][R6.64] ;  /* 0x0000000e06ed9981 */ /* 0x000962000c1e1900 */
[----:B--2---:R-:W-:-:S04]  /*2a20*/  IMAD.MOV.U32 R4, RZ, RZ, 0x4 ;  /* 0x00000004ff047424 */ /* 0x004fc800078e00ff */
[----:B------:R-:W-:-:S04]  /*2a30*/  IMAD.WIDE R4, R242, R4, UR16 ;  /* 0x00000010f2047e25 */ /* 0x000fc8000f8e0204 */
[----:B---3--:R-:W-:Y:S01]  /*2a40*/  VIADD R0, R242, 0x40 ;  /* 0x00000040f2007836 */ /* 0x008fe20000000000 */
[----:B------:R4:W5:Y:S01]  /*2a50*/  @!P4 LDG.E R238, desc[UR14][R4.64] ;  /* 0x0000000e04eec981 */ /* 0x000962000c1e1900 */
[----:B------:R-:W-:-:S04]  /*2a60*/  DEPBAR.LE SB0, 0x1 ;  /* 0x000080400000791a */ /* 0x000fc80000000000 */
[----:B------:R-:W-:Y:S01]  /*2a70*/  ISETP.GE.AND P2, PT, R0, UR5, PT ;  /* 0x0000000500007c0c */ /* 0x000fe2000bf46270 */
[----:B------:R4:W5:-:S12]  /*2a80*/  @!P3 LDG.E R239, desc[UR14][R4.64+0x20] ;  /* 0x0000200e04efb981 */ /* 0x000958000c1e1900 */
[----:B------:R4:W5:Y:S01]  /*2a90*/  @!P2 LDG.E R236, desc[UR14][R4.64+0x100] ;  /* 0x0001000e04eca981 */ /* 0x000962000c1e1900 */
[----:B------:R-:W-:Y:S06]  /*2aa0*/  BAR.SYNC.DEFER_BLOCKING 0x0 ;  /* 0x0000000000007b1d */ /* 0x000fec0000010000 */
[----:B-1----:R-:W2:Y:S04]  /*2ab0*/  LDG.E.64 R4, desc[UR14][R8.64+0x8] ;  /* 0x0000080e08047981 */ /* 0x002ea8000c1e1b00 */
[----:B------:R-:W3:Y:S04]  /*2ac0*/  LDG.E.64 R6, desc[UR14][R8.64] ;  /* 0x0000000e08067981 */ /* 0x000ee8000c1e1b00 */
[----:B------:R4:W1:Y:S04]  /*2ad0*/  LDSM.16.M88.4 R116, [R128+0x8000] ;  /* 0x008000008074783b */ /* 0x0008680000000200 */
[----:B------:R4:W1:Y:S04]  /*2ae0*/  LDSM.16.M88.4 R120, [R128+0x8400] ;  /* 0x008400008078783b */ /* 0x0008680000000200 */
[----:B------:R4:W1:Y:S04]  /*2af0*/  LDSM.16.M88.4 R124, [R128+0x8800] ;  /* 0x00880000807c783b */ /* 0x0008680000000200 */
[----:B------:R-:W1:Y:S04]  /*2b00*/  LDSM.16.M88.4 R128, [R128+0x8c00] ;  /* 0x008c00008080783b */ /* 0x000e680000000200 */
[----:B------:R4:W1:Y:S04]  /*2b10*/  LDSM.16.M88.4 R132, [R149] ;  /* 0x000000009584783b */ /* 0x0008680000000200 */
[----:B------:R4:W1:Y:S04]  /*2b20*/  LDSM.16.M88.4 R136, [R149+0x400] ;  /* 0x000400009588783b */ /* 0x0008680000000200 */
[----:B------:R4:W1:Y:S04]  /*2b30*/  LDSM.16.M88.4 R140, [R149+0x800] ;  /* 0x00080000958c783b */ /* 0x0008680000000200 */
[----:B------:R4:W1:Y:S01]  /*2b40*/  LDSM.16.M88.4 R144, [R149+0xc00] ;  /* 0x000c00009590783b */ /* 0x0008620000000200 */
[----:B------:R-:W-:-:S04]  /*2b50*/  UIMAD UR5, UR43, UR59, UR55 ;  /* 0x0000003b2b0572a4 */ /* 0x000fc8000f8e0237 */
[----:B------:R-:W-:Y:S01]  /*2b60*/  USHF.L.U32 UR5, UR5, 0x5, URZ ;  /* 0x0000000505057899 */ /* 0x000fe2000800063f */
[----:B------:R-:W-:-:S03]  /*2b70*/  SHF.R.S32.HI R0, RZ, 0x1f, R24 ;  /* 0x0000001fff007819 */ /* 0x000fc60000011418 */
[----:B------:R-:W-:Y:S01]  /*2b80*/  USHF.R.S32.HI UR7, URZ, 0x1f, UR5 ;  /* 0x0000001f3f077899 */ /* 0x000fe20008011405 */
[----:B------:R-:W-:-:S05]  /*2b90*/  VIADD R3, R155, 0x1000 ;  /* 0x000010009b037836 */ /* 0x000fca0000000000 */
[----:B------:R-:W-:Y:S01]  /*2ba0*/  SEL R3, R3, R155, !P0 ;  /* 0x0000009b03037207 */ /* 0x000fe20004000000 */
[----:B------:R-:W-:-:S03]  /*2bb0*/  UIMAD UR25, UR21, 0x58, URZ ;  /* 0x00000058151978a4 */ /* 0x000fc6000f8e023f */
[----:B------:R-:W-:Y:S01]  /*2bc0*/  LEA R3, R3, UR4, 0x1 ;  /* 0x0000000403037c11 */ /* 0x000fe2000f8e08ff */
[----:B------:R-:W-:Y:S02]  /*2bd0*/  UISETP.GE.AND UP0, UPT, UR8, UR6, UPT ;  /* 0x000000060800728c */ /* 0x000fe4000bf06270 */
[----:B------:R-:W-:Y:S01]  /*2be0*/  UIMAD UR21, UR21, 0x78, URZ ;  /* 0x00000078151578a4 */ /* 0x000fe2000f8e023f */
[----:B------:R-:W-:Y:S01]  /*2bf0*/  ULDC UR8, c[0x0][0x2ec] ;  /* 0x0000bb0000087ab9 */ /* 0x000fe20000000800 */
[----:B--2---:R-:W-:-:S04]  /*2c00*/  IADD3 R240, P2, P1, R4, UR5, R24 ;  /* 0x0000000504f07c10 */ /* 0x004fc8000f95e018 */
[----:B------:R-:W-:Y:S01]  /*2c10*/  IADD3.X R246, R5, UR7, R0, P2, P1 ;  /* 0x0000000705f67c10 */ /* 0x000fe200097e2400 */
[----:B------:R-:W-:Y:S01]  /*2c20*/  VIADD R0, R161, 0x1000 ;  /* 0x00001000a1007836 */ /* 0x000fe20000000000 */
[----:B---3--:R-:W-:Y:S02]  /*2c30*/  R2UR UR12, R7 ;  /* 0x00000000070c72ca */ /* 0x008fe400000e0000 */
[----:B------:R-:W-:Y:S02]  /*2c40*/  R2UR UR13, R6 ;  /* 0x00000000060d72ca */ /* 0x000fe400000e0000 */
[----:B------:R-:W-:Y:S01]  /*2c50*/  SEL R0, R0, R161, !P0 ;  /* 0x000000a100007207 */ /* 0x000fe20004000000 */
[----:B------:R-:W-:-:S03]  /*2c60*/  IMAD.WIDE.U32 R240, R240, -0x2daee0ad, RZ ;  /* 0xd2511f53f0f07825 */ /* 0x000fc600078e00ff */
[----:B-1--4-:R-:W-:-:S09]  /*2c70*/  LEA R148, R0, UR4, 0x1 ;  /* 0x0000000400947c11 */ /* 0x012fd2000f8e08ff */
.L_x_276:
[----:B------:R-:W-:Y:S01]  /*2c80*/  LEA R100, R156, UR4, 0x1 ;  /* 0x000000049c647c11 */ /* 0x000fe2000f8e08ff */
[----:B------:R-:W0:Y:S01]  /*2c90*/  LDGDEPBAR ;  /* 0x00000000000079af */ /* 0x000e220000000000 */
[----:B------:R-:W-:Y:S01]  /*2ca0*/  PLOP3.LUT P0, PT, PT, PT, UP0, 0x80, 0x0 ;  /* 0x000000000000781c */ /* 0x000fe20003f0f008 */
[----:B------:R-:W-:Y:S01]  /*2cb0*/  IMAD.IADD R112, R154, 0x1, R148 ;  /* 0x000000019a707824 */ /* 0x000fe200078e0294 */
[----:B------:R-:W-:Y:S01]  /*2cc0*/  PLOP3.LUT P3, PT, PT, PT, UP0, 0x80, 0x0 ;  /* 0x000000000000781c */ /* 0x000fe20003f6f008 */
[----:B------:R-:W-:Y:S01]  /*2cd0*/  UIADD3 UR10, UR12, -0x56f99767, URZ ;  /* 0xa90668990c0a7890 */ /* 0x000fe2000fffe03f */
[----:B------:R-:W-:Y:S01]  /*2ce0*/  PLOP3.LUT P2, PT, PT, PT, UP0, 0x80, 0x0 ;  /* 0x000000000000781c */ /* 0x000fe20003f4f008 */
[----:B------:R-:W-:Y:S01]  /*2cf0*/  UIADD3 UR5, UR13, -0x61c88647, URZ ;  /* 0x9e3779b90d057890 */ /* 0x000fe2000fffe03f */
[----:B------:R-:W-:Y:S01]  /*2d00*/  PLOP3.LUT P1, PT, PT, PT, UP0, 0x80, 0x0 ;  /* 0x000000000000781c */ /* 0x000fe20003f2f008 */
[----:B------:R-:W-:Y:S01]  /*2d10*/  UIADD3 UR7, UR12, -0x4498517b, URZ ;  /* 0xbb67ae850c077890 */ /* 0x000fe2000fffe03f */
[----:B------:R-:W-:Y:S01]  /*2d20*/  PLOP3.LUT P5, PT, PT, PT, UP0, 0x80, 0x0 ;  /* 0x000000000000781c */ /* 0x000fe20003faf008 */
[----:B------:R-:W-:Y:S01]  /*2d30*/  IMAD.U32 R162, RZ, RZ, UR11 ;  /* 0x0000000bffa27e24 */ /* 0x000fe2000f8e00ff */
[----:B------:R-:W-:Y:S01]  /*2d40*/  PLOP3.LUT P4, PT, PT, PT, UP0, 0x80, 0x0 ;  /* 0x000000000000781c */ /* 0x000fe20003f8f008 */
[----:B------:R-:W-:Y:S01]  /*2d50*/  UISETP.GE.AND UP3, UPT, UR11, 0x1, UPT ;  /* 0x000000010b00788c */ /* 0x000fe2000bf66270 */
[----:B------:R-:W-:Y:S01]  /*2d60*/  PLOP3.LUT P6, PT, PT, PT, UP0, 0x80, 0x0 ;  /* 0x000000000000781c */ /* 0x000fe20003fcf008 */
[----:B------:R-:W1:Y:S01]  /*2d70*/  @P0 S2R R0, SR_TID.X ;  /* 0x0000000000000919 */ /* 0x000e620000002100 */
[----:B------:R-:W-:Y:S01]  /*2d80*/  PLOP3.LUT P0, PT, PT, PT, UP0, 0x80, 0x0 ;  /* 0x000000000000781c */ /* 0x000fe20003f0f008 */
[----:B------:R-:W-:Y:S01]  /*2d90*/  IMAD R162, R162, 0x8, R248 ;  /* 0x00000008a2a27824 */ /* 0x000fe200078e02f8 */
[----:B------:R-:W-:Y:S01]  /*2da0*/  LOP3.LUT R163, R246, UR13, RZ, 0x3c, !PT ;  /* 0x0000000df6a37c12 */ /* 0x000fe2000f8e3cff */
[----:B-1----:R-:W-:Y:S01]  /*2db0*/  @P3 IMAD.SHL.U32 R0, R0, 0x2, RZ ;  /* 0x0000000200003824 */ /* 0x002fe200078e00ff */
[----:B------:R-:W-:Y:S01]  /*2dc0*/  PLOP3.LUT P3, PT, PT, PT, UP0, 0x80, 0x0 ;  /* 0x000000000000781c */ /* 0x000fe20003f6f008 */
[----:B------:R-:W-:Y:S04]  /*2dd0*/  DEPBAR.LE SB0, 0x0 ;  /* 0x000080000000791a */ /* 0x000fe80000000000 */
[----:B------:R-:W-:Y:S01]  /*2de0*/  @P2 LOP3.LUT R0, R0, 0x6, RZ, 0xc0, !PT ;  /* 0x0000000600002812 */ /* 0x000fe200078ec0ff */
[----:B------:R-:W-:Y:S01]  /*2df0*/  BAR.SYNC.DEFER_BLOCKING 0x0 ;  /* 0x0000000000007b1d */ /* 0x000fe20000010000 */
[----:B------:R-:W-:Y:S03]  /*2e00*/  PLOP3.LUT P2, PT, PT, PT, UP0, 0x80, 0x0 ;  /* 0x000000000000781c */ /* 0x000fe60003f4f008 */
[----:B------:R-:W-:Y:S01]  /*2e10*/  @P0 IMAD R0, R243, 0x40, R0 ;  /* 0x00000040f3000824 */ /* 0x000fe200078e0200 */
[----:B------:R-:W-:Y:S01]  /*2e20*/  PLOP3.LUT P0, PT, PT, PT, UP0, 0x80, 0x0 ;  /* 0x000000000000781c */ /* 0x000fe20003f0f008 */
        /* <DEDUP_REMOVED lines=9> */
[----:B------:R-:W1:Y:S01]  /*2ec0*/  LDSM.16.M88.4 R108, [R149+-0x2000] ;  /* 0xffe00000956c783b */ /* 0x000e620000000200 */
        /* <DEDUP_REMOVED lines=14> */
[----:B------:R-:W-:Y:S04]  /*2fb0*/  IMAD.U32 R100, RZ, RZ, UR36 ;  /* 0x00000024ff647e24 */ /* 0x000fe8000f8e00ff */
[----:B------:R-:W-:Y:S01]  /*2fc0*/  @P1 IMAD R0, R100, 0x80, R0 ;  /* 0x0000008064001824 */ /* 0x000fe200078e0200 */
[----:B------:R-:W-:Y:S01]  /*2fd0*/  PLOP3.LUT P1, PT, PT, PT, UP0, 0x80, 0x0 ;  /* 0x000000000000781c */ /* 0x000fe20003f2f008 */
[----:B------:R-:W-:Y:S01]  /*2fe0*/  HMMA.16816.F32 R64, R64, R102, RZ ;  /* 0x000000664040723c */ /* 0x000fe200000018ff */
[----:B------:R-:W3:Y:S02]  /*2ff0*/  LDSM.16.M88.4 R100, [R149+-0x1c00] ;  /* 0xffe400009564783b */ /* 0x000ee40000000200 */
[C---:B------:R-:W-:Y:S03]  /*3000*/  @P5 ISETP.GE.AND P5, PT, R0.reuse, UR6, PT ;  /* 0x0000000600005c0c */ /* 0x040fe6000bfa6270 */
[-C--:B-1----:R-:W-:Y:S06]  /*3010*/  HMMA.16816.F32 R4, R104, R108.reuse, R4 ;  /* 0x0000006c6804723c */ /* 0x082fec0000001804 */
[C---:B--2---:R-:W-:Y:S06]  /*3020*/  HMMA.16816.F32 R8, R112.reuse, R108, R8 ;  /* 0x0000006c7008723c */ /* 0x044fec0000001808 */
[-C--:B------:R-:W-:Y:S05]  /*3030*/  HMMA.16816.F32 R12, R112, R110.reuse, R12 ;  /* 0x0000006e700c723c */ /* 0x080fea000000180c */
[----:B------:R-:W-:Y:S01]  /*3040*/  @P4 VIADD R108, R0, 0x1 ;  /* 0x00000001006c4836 */ /* 0x000fe20000000000 */
[----:B------:R-:W-:Y:S01]  /*3050*/  PLOP3.LUT P4, PT, PT, PT, UP0, 0x80, 0x0 ;  /* 0x000000000000781c */ /* 0x000fe20003f8f008 */
[C---:B------:R-:W-:Y:S04]  /*3060*/  HMMA.16816.F32 R16, R104.reuse, R110, R16 ;  /* 0x0000006e6810723c */ /* 0x040fe80000001810 */
[----:B------:R-:W-:Y:S02]  /*3070*/  @P6 ISETP.GE.AND P6, PT, R108, UR6, PT ;  /* 0x000000066c006c0c */ /* 0x000fe4000bfc6270 */
[----:B------:R-:W-:Y:S02]  /*3080*/  @P0 FSEL R4, R4, -INF , !P5 ;  /* 0xff80000004040808 */ /* 0x000fe40006800000 */
[----:B------:R-:W-:Y:S03]  /*3090*/  PLOP3.LUT P0, PT, PT, PT, UP0, 0x80, 0x0 ;  /* 0x000000000000781c */ /* 0x000fe60003f0f008 */
[----:B------:R-:W-:Y:S01]  /*30a0*/  @P3 FSEL R6, R6, -INF , !P5 ;  /* 0xff80000006063808 */ /* 0x000fe20006800000 */
[----:B------:R-:W-:Y:S01]  /*30b0*/  @P4 VIADD R108, R0, 0x8 ;  /* 0x00000008006c4836 */ /* 0x000fe20000000000 */
[----:B------:R-:W-:Y:S02]  /*30c0*/  @P2 FSEL R8, R8, -INF , !P5 ;  /* 0xff80000008082808 */ /* 0x000fe40006800000 */
[----:B------:R-:W-:Y:S01]  /*30d0*/  @P1 FSEL R10, R10, -INF , !P5 ;  /* 0xff8000000a0a1808 */ /* 0x000fe20006800000 */
[-C--:B---3--:R-:W-:Y:S01]  /*30e0*/  HMMA.16816.F32 R20, R104, R100.reuse, R20 ;  /* 0x000000646814723c */ /* 0x088fe20000001814 */
[----:B------:R-:W-:Y:S02]  /*30f0*/  PLOP3.LUT P3, PT, PT, PT, UP0, 0x80, 0x0 ;  /* 0x000000000000781c */ /* 0x000fe40003f6f008 */
[----:B------:R-:W-:Y:S02]  /*3100*/  PLOP3.LUT P2, PT, PT, PT, UP0, 0x80, 0x0 ;  /* 0x000000000000781c */ /* 0x000fe40003f4f008 */
[----:B------:R-:W-:Y:S01]  /*3110*/  PLOP3.LUT P1, PT, PT, PT, UP0, 0x80, 0x0 ;  /* 0x000000000000781c */ /* 0x000fe20003f2f008 */
[C---:B------:R-:W-:Y:S01]  /*3120*/  HMMA.16816.F32 R24, R112.reuse, R100, R24 ;  /* 0x000000647018723c */ /* 0x040fe20000001818 */
[----:B------:R-:W-:Y:S02]  /*3130*/  PLOP3.LUT P5, PT, PT, PT, UP0, 0x80, 0x0 ;  /* 0x000000000000781c */ /* 0x000fe40003faf008 */
[----:B------:R-:W-:Y:S02]  /*3140*/  PLOP3.LUT P4, PT, PT, PT, UP0, 0x80, 0x0 ;  /* 0x000000000000781c */ /* 0x000fe40003f8f008 */
[----:B------:R-:W-:Y:S01]  /*3150*/  @P0 FSEL R5, R5, -INF , !P6 ;  /* 0xff80000005050808 */ /* 0x000fe20007000000 */
[-C--:B------:R-:W-:Y:S01]  /*3160*/  HMMA.16816.F32 R28, R112, R102.reuse, R28 ;  /* 0x00000066701c723c */ /* 0x080fe2000000181c */
[----:B------:R-:W-:Y:S04]  /*3170*/  PLOP3.LUT P0, PT, PT, PT, UP0, 0x80, 0x0 ;  /* 0x000000000000781c */ /* 0x000fe80003f0f008 */
[----:B------:R-:W-:Y:S01]  /*3180*/  @P3 FSEL R7, R7, -INF , !P6 ;  /* 0xff80000007073808 */ /* 0x000fe20007000000 */
[C---:B------:R-:W-:Y:S01]  /*3190*/  HMMA.16816.F32 R32, R104.reuse, R102, R32 ;  /* 0x000000666820723c */ /* 0x040fe20000001820 */
[----:B------:R-:W-:Y:S03]  /*31a0*/  PLOP3.LUT P3, PT, PT, PT, UP0, 0x80, 0x0 ;  /* 0x000000000000781c */ /* 0x000fe60003f6f008 */
[----:B------:R-:W-:Y:S02]  /*31b0*/  @P5 ISETP.GE.AND P5, PT, R108, UR6, PT ;  /* 0x000000066c005c0c */ /* 0x000fe4000bfa6270 */
[----:B------:R-:W-:Y:S02]  /*31c0*/  @P2 FSEL R9, R9, -INF , !P6 ;  /* 0xff80000009092808 */ /* 0x000fe40007000000 */
[----:B------:R-:W-:Y:S02]  /*31d0*/  @P1 FSEL R11, R11, -INF , !P6 ;  /* 0xff8000000b0b1808 */ /* 0x000fe40007000000 */
[----:B------:R-:W-:Y:S02]  /*31e0*/  PLOP3.LUT P2, PT, PT, PT, UP0, 0x80, 0x0 ;  /* 0x000000000000781c */ /* 0x000fe40003f4f008 */
[----:B------:R-:W-:Y:S02]  /*31f0*/  PLOP3.LUT P1, PT, PT, PT, UP0, 0x80, 0x0 ;  /* 0x000000000000781c */ /* 0x000fe40003f2f008 */
[----:B------:R-:W-:Y:S02]  /*3200*/  PLOP3.LUT P6, PT, PT, PT, UP0, 0x80, 0x0 ;  /* 0x000000000000781c */ /* 0x000fe40003fcf008 */
[----:B------:R-:W-:Y:S02]  /*3210*/  @P4 FSEL R12, R12, -INF , !P5 ;  /* 0xff8000000c0c4808 */ /* 0x000fe40006800000 */
[----:B------:R-:W-:Y:S02]  /*3220*/  PLOP3.LUT P4, PT, PT, PT, UP0, 0x80, 0x0 ;  /* 0x000000000000781c */ /* 0x000fe40003f8f008 */
[----:B------:R-:W-:Y:S02]  /*3230*/  @P0 FSEL R14, R14, -INF , !P5 ;  /* 0xff8000000e0e0808 */ /* 0x000fe40006800000 */
[----:B------:R-:W-:Y:S02]  /*3240*/  PLOP3.LUT P0, PT, PT, PT, UP0, 0x80, 0x0 ;  /* 0x000000000000781c */ /* 0x000fe40003f0f008 */
[----:B------:R-:W-:Y:S01]  /*3250*/  @P3 FSEL R16, R16, -INF , !P5 ;  /* 0xff80000010103808 */ /* 0x000fe20006800000 */
[----:B------:R-:W-:Y:S01]  /*3260*/  @P1 VIADD R108, R0, 0x9 ;  /* 0x00000009006c1836 */ /* 0x000fe20000000000 */
[----:B------:R-:W-:Y:S02]  /*3270*/  @P2 FSEL R18, R18, -INF , !P5 ;  /* 0xff80000012122808 */ /* 0x000fe40006800000 */
[----:B------:R-:W-:Y:S02]  /*3280*/  PLOP3.LUT P5, PT, PT, PT, UP0, 0x80, 0x0 ;  /* 0x000000000000781c */ /* 0x000fe40003faf008 */
[----:B------:R-:W-:Y:S01]  /*3290*/  PLOP3.LUT P1, PT, PT, PT, UP0, 0x80, 0x0 ;  /* 0x000000000000781c */ /* 0x000fe20003f2f008 */
[----:B------:R-:W-:Y:S01]  /*32a0*/  @P4 VIADD R100, R0, 0x10 ;  /* 0x0000001000644836 */ /* 0x000fe20000000000 */
[----:B------:R-:W-:Y:S02]  /*32b0*/  PLOP3.LUT P2, PT, PT, PT, UP0, 0x80, 0x0 ;  /* 0x000000000000781c */ /* 0x000fe40003f4f008 */
[----:B------:R-:W-:Y:S02]  /*32c0*/  @P6 ISETP.GE.AND P6, PT, R108, UR6, PT ;  /* 0x000000066c006c0c */ /* 0x000fe4000bfc6270 */
[----:B------:R-:W-:Y:S01]  /*32d0*/  PLOP3.LUT P3, PT, PT, PT, UP0, 0x80, 0x0 ;  /* 0x000000000000781c */ /* 0x000fe20003f6f008 */
[----:B------:R-:W1:Y:S01]  /*32e0*/  LDSM.16.M88.4 R108, [R149+-0x1800] ;  /* 0xffe80000956c783b */ /* 0x000e620000000200 */
[----:B------:R-:W-:Y:S02]  /*32f0*/  PLOP3.LUT P4, PT, PT, PT, UP0, 0x80, 0x0 ;  /* 0x000000000000781c */ /* 0x000fe40003f8f008 */
[----:B------:R-:W-:Y:S02]  /*3300*/  @P0 FSEL R13, R13, -INF , !P6 ;  /* 0xff8000000d0d0808 */ /* 0x000fe40007000000 */
[----:B------:R-:W-:Y:S02]  /*3310*/  PLOP3.LUT P0, PT, PT, PT, UP0, 0x80, 0x0 ;  /* 0x000000000000781c */ /* 0x000fe40003f0f008 */
[----:B------:R-:W-:Y:S02]  /*3320*/  @P5 FSEL R15, R15, -INF , !P6 ;  /* 0xff8000000f0f5808 */ /* 0x000fe40007000000 */
[----:B------:R-:W-:Y:S02]  /*3330*/  @P1 FSEL R19, R19, -INF , !P6 ;  /* 0xff80000013131808 */ /* 0x000fe40007000000 */
[----:B------:R-:W-:Y:S02]  /*3340*/  PLOP3.LUT P5, PT, PT, PT, UP0, 0x80, 0x0 ;  /* 0x000000000000781c */ /* 0x000fe40003faf008 */
[----:B------:R-:W-:Y:S02]  /*3350*/  @P2 FSEL R17, R17, -INF , !P6 ;  /* 0xff80000011112808 */ /* 0x000fe40007000000 */
[----:B------:R-:W-:Y:S02]  /*3360*/  PLOP3.LUT P1, PT, PT, PT, UP0, 0x80, 0x0 ;  /* 0x000000000000781c */ /* 0x000fe40003f2f008 */
[----:B------:R-:W-:Y:S02]  /*3370*/  PLOP3.LUT P2, PT, PT, PT, UP0, 0x80, 0x0 ;  /* 0x000000000000781c */ /* 0x000fe40003f4f008 */
[----:B------:R-:W-:Y:S01]  /*3380*/  @P3 ISETP.GE.AND P3, PT, R100, UR6, PT ;  /* 0x0000000664003c0c */ /* 0x000fe2000bf66270 */
[----:B------:R-:W-:Y:S01]  /*3390*/  @P4 VIADD R100, R0, 0x11 ;  /* 0x0000001100644836 */ /* 0x000fe20000000000 */
[----:B------:R-:W-:Y:S02]  /*33a0*/  PLOP3.LUT P6, PT, PT, PT, UP0, 0x80, 0x0 ;  /* 0x000000000000781c */ /* 0x000fe40003fcf008 */
        /* <DEDUP_REMOVED lines=8> */
[----:B------:R-:W-:Y:S01]  /*3430*/  PLOP3.LUT P2, PT, PT, PT, UP0, 0x80, 0x0 ;  /* 0x000000000000781c */ /* 0x000fe20003f4f008 */
[-C--:B-1----:R-:W-:Y:S01]  /*3440*/  HMMA.16816.F32 R36, R104, R108.reuse, R36 ;  /* 0x0000006c6824723c */ /* 0x082fe20000001824 */
[----:B------:R-:W-:Y:S02]  /*3450*/  PLOP3.LUT P3, PT, PT, PT, UP0, 0x80, 0x0 ;  /* 0x000000000000781c */ /* 0x000fe40003f6f008 */
[----:B------:R-:W-:Y:S01]  /*3460*/  @P6 ISETP.GE.AND P6, PT, R100, UR6, PT ;  /* 0x0000000664006c0c */ /* 0x000fe2000bfc6270 */
[----:B------:R-:W-:Y:S01]  /*3470*/  @P4 VIADD R100, R0, 0x18 ;  /* 0x0000001800644836 */ /* 0x000fe20000000000 */
[----:B------:R-:W-:Y:S01]  /*3480*/  PLOP3.LUT P4, PT, PT, PT, UP0, 0x80, 0x0 ;  /* 0x000000000000781c */ /* 0x000fe20003f8f008 */
[C---:B------:R-:W-:Y:S05]  /*3490*/  HMMA.16816.F32 R40, R112.reuse, R108, R40 ;  /* 0x0000006c7028723c */ /* 0x040fea0000001828 */
[----:B------:R-:W-:Y:S01]  /*34a0*/  @P0 FSEL R21, R21, -INF , !P6 ;  /* 0xff80000015150808 */ /* 0x000fe20007000000 */
[-C--:B------:R-:W-:Y:S01]  /*34b0*/  HMMA.16816.F32 R44, R112, R110.reuse, R44 ;  /* 0x0000006e702c723c */ /* 0x080fe2000000182c */
[----:B------:R-:W-:Y:S02]  /*34c0*/  PLOP3.LUT P0, PT, PT, PT, UP0, 0x80, 0x0 ;  /* 0x000000000000781c */ /* 0x000fe40003f0f008 */
[----:B------:R-:W-:Y:S02]  /*34d0*/  @P3 ISETP.GE.AND P3, PT, R100, UR6, PT ;  /* 0x0000000664003c0c */ /* 0x000fe4000bf66270 */
[----:B------:R-:W-:Y:S01]  /*34e0*/  @P5 FSEL R23, R23, -INF , !P6 ;  /* 0xff80000017175808 */ /* 0x000fe20007000000 */
[C---:B------:R-:W-:Y:S01]  /*34f0*/  HMMA.16816.F32 R48, R104.reuse, R110, R48 ;  /* 0x0000006e6830723c */ /* 0x040fe20000001830 */
[----:B------:R-:W-:Y:S04]  /*3500*/  PLOP3.LUT P5, PT, PT, PT, UP0, 0x80, 0x0 ;  /* 0x000000000000781c */ /* 0x000fe80003faf008 */
[----:B------:R-:W-:Y:S01]  /*3510*/  @P1 FSEL R27, R27, -INF , !P6 ;  /* 0xff8000001b1b1808 */ /* 0x000fe20007000000 */
[----:B------:R-:W-:Y:S01]  /*3520*/  IMAD.WIDE.U32 R108, R162, -0x326172a9, RZ ;  /* 0xcd9e8d57a26c7825 */ /* 0x000fe200078e00ff */
[----:B------:R-:W-:Y:S02]  /*3530*/  @P2 FSEL R25, R25, -INF , !P6 ;  /* 0xff80000019192808 */ /* 0x000fe40007000000 */
[----:B------:R-:W-:Y:S02]  /*3540*/  PLOP3.LUT P1, PT, PT, PT, UP0, 0x80, 0x0 ;  /* 0x000000000000781c */ /* 0x000fe40003f2f008 */
[----:B------:R-:W-:Y:S02]  /*3550*/  PLOP3.LUT P2, PT, PT, PT, UP0, 0x80, 0x0 ;  /* 0x000000000000781c */ /* 0x000fe40003f4f008 */
[----:B------:R-:W-:Y:S02]  /*3560*/  PLOP3.LUT P6, PT, PT, PT, UP0, 0x80, 0x0 ;  /* 0x000000000000781c */ /* 0x000fe40003fcf008 */
[----:B------:R-:W-:Y:S02]  /*3570*/  @P4 FSEL R28, R28, -INF , !P3 ;  /* 0xff8000001c1c4808 */ /* 0x000fe40005800000 */
[----:B------:R-:W-:Y:S02]  /*3580*/  PLOP3.LUT P4, PT, PT, PT, UP0, 0x80, 0x0 ;  /* 0x000000000000781c */ /* 0x000fe40003f8f008 */
[----:B------:R-:W-:Y:S02]  /*3590*/  @P0 FSEL R30, R30, -INF , !P3 ;  /* 0xff8000001e1e0808 */ /* 0x000fe40005800000 */
[----:B------:R-:W-:Y:S01]  /*35a0*/  PLOP3.LUT P0, PT, PT, PT, UP0, 0x80, 0x0 ;  /* 0x000000000000781c */ /* 0x000fe20003f0f008 */
[----:B------:R-:W-:Y:S01]  /*35b0*/  @P1 VIADD R100, R0, 0x20 ;  /* 0x0000002000641836 */ /* 0x000fe20000000000 */
[----:B------:R-:W-:Y:S02]  /*35c0*/  @P5 FSEL R32, R32, -INF , !P3 ;  /* 0xff80000020205808 */ /* 0x000fe40005800000 */
[----:B------:R-:W-:Y:S01]  /*35d0*/  PLOP3.LUT P5, PT, PT, PT, UP0, 0x80, 0x0 ;  /* 0x000000000000781c */ /* 0x000fe20003faf008 */
[----:B------:R-:W-:Y:S01]  /*35e0*/  @P6 VIADD R101, R0, 0x19 ;  /* 0x0000001900656836 */ /* 0x000fe20000000000 */
[----:B------:R-:W-:Y:S02]  /*35f0*/  @P2 FSEL R34, R34, -INF , !P3 ;  /* 0xff80000022222808 */ /* 0x000fe40005800000 */
[----:B------:R-:W-:Y:S02]  /*3600*/  PLOP3.LUT P1, PT, PT, PT, UP0, 0x80, 0x0 ;  /* 0x000000000000781c */ /* 0x000fe40003f2f008 */
[----:B------:R-:W-:Y:S02]  /*3610*/  PLOP3.LUT P3, PT, PT, PT, UP0, 0x80, 0x0 ;  /* 0x000000000000781c */ /* 0x000fe40003f6f008 */
[----:B------:R-:W-:Y:S02]  /*3620*/  PLOP3.LUT P6, PT, PT, PT, UP0, 0x80, 0x0 ;  /* 0x000000000000781c */ /* 0x000fe40003fcf008 */
[----:B------:R-:W-:Y:S01]  /*3630*/  @P4 ISETP.GE.AND P4, PT, R101, UR6, PT ;  /* 0x0000000665004c0c */ /* 0x000fe2000bf86270 */
[----:B------:R-:W-:Y:S01]  /*3640*/  @P0 VIADD R101, R0, 0x21 ;  /* 0x0000002100650836 */ /* 0x000fe20000000000 */
[----:B------:R-:W-:Y:S02]  /*3650*/  PLOP3.LUT P0, PT, PT, PT, UP0, 0x80, 0x0 ;  /* 0x000000000000781c */ /* 0x000fe40003f0f008 */
[----:B------:R-:W-:Y:S02]  /*3660*/  PLOP3.LUT P2, PT, PT, PT, UP0, 0x80, 0x0 ;  /* 0x000000000000781c */ /* 0x000fe40003f4f008 */
[----:B------:R-:W-:Y:S01]  /*3670*/  @P5 ISETP.GE.AND P5, PT, R100, UR6, PT ;  /* 0x0000000664005c0c */ /* 0x000fe2000bfa6270 */
[----:B------:R-:W-:Y:S01]  /*3680*/  IMAD.U32 R100, RZ, RZ, UR36 ;  /* 0x00000024ff647e24 */ /* 0x000fe2000f8e00ff */
[----:B------:R-:W-:Y:S02]  /*3690*/  @P1 FSEL R33, R33, -INF , !P4 ;  /* 0xff80000021211808 */ /* 0x000fe40006000000 */
[----:B------:R-:W-:Y:S01]  /*36a0*/  @P3 FSEL R29, R29, -INF , !P4 ;  /* 0xff8000001d1d3808 */ /* 0x000fe20006000000 */
[----:B------:R-:W-:Y:S01]  /*36b0*/  IMAD R100, R100, 0x2, R243 ;  /* 0x0000000264647824 */ /* 0x000fe200078e02f3 */
[----:B------:R-:W-:Y:S02]  /*36c0*/  PLOP3.LUT P1, PT, PT, PT, UP0, 0x80, 0x0 ;  /* 0x000000000000781c */ /* 0x000fe40003f2f008 */
[----:B------:R-:W-:Y:S01]  /*36d0*/  PLOP3.LUT P3, PT, PT, PT, UP0, 0x80, 0x0 ;  /* 0x000000000000781c */ /* 0x000fe20003f6f008 */
[----:B------:R-:W-:Y:S01]  /*36e0*/  IMAD.SHL.U32 R100, R100, 0x2, RZ ;  /* 0x0000000264647824 */ /* 0x000fe200078e00ff */
[----:B------:R-:W-:Y:S02]  /*36f0*/  @P6 FSEL R31, R31, -INF , !P4 ;  /* 0xff8000001f1f6808 */ /* 0x000fe40006000000 */
[----:B------:R-:W-:Y:S02]  /*3700*/  PLOP3.LUT P6, PT, PT, PT, UP0, 0x80, 0x0 ;  /* 0x000000000000781c */ /* 0x000fe40003fcf008 */
[----:B------:R-:W-:Y:S02]  /*3710*/  @P0 FSEL R35, R35, -INF , !P4 ;  /* 0xff80000023230808 */ /* 0x000fe40006000000 */
[----:B------:R-:W-:Y:S02]  /*3720*/  PLOP3.LUT P4, PT, PT, PT, UP0, 0x80, 0x0 ;  /* 0x000000000000781c */ /* 0x000fe40003f8f008 */
[----:B------:R-:W-:Y:S01]  /*3730*/  @P2 ISETP.GE.AND P2, PT, R101, UR6, PT ;  /* 0x0000000665002c0c */ /* 0x000fe2000bf46270 */
[----:B------:R-:W-:Y:S01]  /*3740*/  VIADD R101, R100, 0x1 ;  /* 0x0000000164657836 */ /* 0x000fe20000000000 */
[----:B------:R-:W-:Y:S02]  /*3750*/  @P1 FSEL R40, R40, -INF , !P5 ;  /* 0xff80000028281808 */ /* 0x000fe40006800000 */
[----:B------:R-:W-:Y:S02]  /*3760*/  @P3 FSEL R36, R36, -INF , !P5 ;  /* 0xff80000024243808 */ /* 0x000fe40006800000 */
[----:B------:R-:W-:Y:S02]  /*3770*/  PLOP3.LUT P1, PT, PT, PT, UP0, 0x80, 0x0 ;  /* 0x000000000000781c */ /* 0x000fe40003f2f008 */
[----:B------:R-:W-:Y:S02]  /*3780*/  PLOP3.LUT P3, PT, PT, PT, UP0, 0x80, 0x0 ;  /* 0x000000000000781c */ /* 0x000fe40003f6f008 */
[C---:B------:R-:W-:Y:S02]  /*3790*/  LOP3.LUT R102, R241.reuse, UR12, R100, 0x96, !PT ;  /* 0x0000000cf1667c12 */ /* 0x040fe4000f8e9664 */
[----:B------:R-:W-:Y:S02]  /*37a0*/  LOP3.LUT R101, R241, UR12, R101, 0x96, !PT ;  /* 0x0000000cf1657c12 */ /* 0x000fe4000f8e9665 */
[----:B------:R-:W-:Y:S01]  /*37b0*/  PLOP3.LUT P0, PT, PT, PT, UP0, 0x80, 0x0 ;  /* 0x000000000000781c */ /* 0x000fe20003f0f008 */
[----:B------:R-:W-:Y:S01]  /*37c0*/  IMAD.WIDE.U32 R102, R102, -0x326172a9, RZ ;  /* 0xcd9e8d5766667825 */ /* 0x000fe200078e00ff */
[----:B------:R-:W-:Y:S02]  /*37d0*/  @P6 FSEL R38, R38, -INF , !P5 ;  /* 0xff80000026266808 */ /* 0x000fe40006800000 */
[----:B------:R-:W-:Y:S01]  /*37e0*/  PLOP3.LUT P6, PT, PT, PT, UP0, 0x80, 0x0 ;  /* 0x000000000000781c */ /* 0x000fe20003fcf008 */
[----:B------:R-:W-:Y:S01]  /*37f0*/  IMAD.WIDE.U32 R100, R101, -0x326172a9, RZ ;  /* 0xcd9e8d5765647825 */ /* 0x000fe200078e00ff */
[----:B------:R-:W-:Y:S02]  /*3800*/  @P4 FSEL R42, R42, -INF , !P5 ;  /* 0xff8000002a2a4808 */ /* 0x000fe40006800000 */
[----:B------:R-:W-:Y:S02]  /*3810*/  PLOP3.LUT P4, PT, PT, PT, UP0, 0x80, 0x0 ;  /* 0x000000000000781c */ /* 0x000fe40003f8f008 */
[--C-:B------:R-:W-:Y:S02]  /*3820*/  LOP3.LUT R171, R103, UR5, R108.reuse, 0x96, !PT ;  /* 0x0000000567ab7c12 */ /* 0x100fe4000f8e966c */
[----:B------:R-:W-:Y:S01]  /*3830*/  LOP3.LUT R172, R101, UR5, R108, 0x96, !PT ;  /* 0x0000000565ac7c12 */ /* 0x000fe2000f8e966c */
[----:B------:R-:W-:Y:S01]  /*3840*/  VIADD R108, R162, 0x4 ;  /* 0x00000004a26c7836 */ /* 0x000fe20000000000 */
[----:B------:R-:W-:Y:S02]  /*3850*/  @P1 FSEL R43, R43, -INF , !P2 ;  /* 0xff8000002b2b1808 */ /* 0x000fe40005000000 */
[----:B------:R-:W-:Y:S02]  /*3860*/  PLOP3.LUT P5, PT, PT, PT, UP0, 0x80, 0x0 ;  /* 0x000000000000781c */ /* 0x000fe40003faf008 */
[----:B------:R-:W-:Y:S02]  /*3870*/  @P3 FSEL R39, R39, -INF , !P2 ;  /* 0xff80000027273808 */ /* 0x000fe40005000000 */
[----:B------:R-:W-:Y:S01]  /*3880*/  PLOP3.LUT P1, PT, PT, PT, UP0, 0x80, 0x0 ;  /* 0x000000000000781c */ /* 0x000fe20003f2f008 */
[----:B------:R-:W-:Y:S01]  /*3890*/  @P4 VIADD R165, R0, 0x28 ;  /* 0x0000002800a54836 */ /* 0x000fe20000000000 */
[----:B------:R-:W-:Y:S02]  /*38a0*/  PLOP3.LUT P3, PT, PT, PT, UP0, 0x80, 0x0 ;  /* 0x000000000000781c */ /* 0x000fe40003f6f008 */
[-C--:B------:R-:W-:Y:S01]  /*38b0*/  LOP3.LUT R166, R109, R163.reuse, RZ, 0x3c, !PT ;  /* 0x000000a36da67212 */ /* 0x080fe200078e3cff */
[----:B------:R-:W-:Y:S01]  /*38c0*/  IMAD.WIDE.U32 R108, R108, -0x326172a9, RZ ;  /* 0xcd9e8d576c6c7825 */ /* 0x000fe200078e00ff */
[----:B------:R-:W-:Y:S02]  /*38d0*/  @P0 FSEL R37, R37, -INF , !P2 ;  /* 0xff80000025250808 */ /* 0x000fe40005000000 */
[----:B------:R-:W-:Y:S01]  /*38e0*/  PLOP3.LUT P0, PT, PT, PT, UP0, 0x80, 0x0 ;  /* 0x000000000000781c */ /* 0x000fe20003f0f008 */
[----:B------:R-:W-:Y:S01]  /*38f0*/  @P5 VIADD R162, R0, 0x29 ;  /* 0x0000002900a25836 */ /* 0x000fe20000000000 */
[----:B------:R-:W-:Y:S01]  /*3900*/  PLOP3.LUT P5, PT, PT, PT, UP0, 0x80, 0x0 ;  /* 0x000000000000781c */ /* 0x000fe20003faf008 */
[----:B------:R-:W-:Y:S01]  /*3910*/  IMAD.WIDE.U32 R166, R166, -0x2daee0ad, RZ ;  /* 0xd2511f53a6a67825 */ /* 0x000fe200078e00ff */
[----:B------:R-:W-:Y:S02]  /*3920*/  @P6 FSEL R41, R41, -INF , !P2 ;  /* 0xff80000029296808 */ /* 0x000fe40005000000 */
[----:B------:R-:W-:Y:S01]  /*3930*/  PLOP3.LUT P2, PT, PT, PT, UP0, 0x80, 0x0 ;  /* 0x000000000000781c */ /* 0x000fe20003f4f008 */
[C---:B------:R-:W-:Y:S01]  /*3940*/  @P3 VIADD R168, R0.reuse, 0x31 ;  /* 0x0000003100a83836 */ /* 0x040fe20000000000 */
[----:B------:R-:W-:Y:S02]  /*3950*/  LOP3.LUT R164, R109, R163, RZ, 0x3c, !PT ;  /* 0x000000a36da47212 */ /* 0x000fe400078e3cff */
[----:B------:R-:W-:Y:S02]  /*3960*/  PLOP3.LUT P6, PT, PT, PT, UP0, 0x80, 0x0 ;  /* 0x000000000000781c */ /* 0x000fe40003fcf008 */
[--C-:B------:R-:W-:Y:S01]  /*3970*/  LOP3.LUT R173, R103, UR5, R108.reuse, 0x96, !PT ;  /* 0x0000000567ad7c12 */ /* 0x100fe2000f8e966c */
[----:B------:R-:W-:Y:S01]  /*3980*/  @P0 VIADD R169, R0, 0x30 ;  /* 0x0000003000a90836 */ /* 0x000fe20000000000 */
[----:B------:R-:W-:Y:S01]  /*3990*/  @P1 ISETP.GE.AND P1, PT, R165, UR6, PT ;  /* 0x00000006a5001c0c */ /* 0x000fe2000bf26270 */
[----:B------:R-:W-:Y:S01]  /*39a0*/  IMAD.WIDE.U32 R164, R164, -0x2daee0ad, RZ ;  /* 0xd2511f53a4a47825 */ /* 0x000fe200078e00ff */
[----:B------:R-:W-:Y:S02]  /*39b0*/  @P5 ISETP.GE.AND P5, PT, R168, UR6, PT ;  /* 0x00000006a8005c0c */ /* 0x000fe4000bfa6270 */
[----:B------:R-:W-:Y:S01]  /*39c0*/  LOP3.LUT R103, R101, UR5, R108, 0x96, !PT ;  /* 0x0000000565677c12 */ /* 0x000fe2000f8e966c */
[----:B------:R-:W-:Y:S01]  /*39d0*/  UIADD3 UR5, UR13, 0x3c6ef372, URZ ;  /* 0x3c6ef3720d057890 */ /* 0x000fe2000fffe03f */
[----:B------:R-:W-:Y:S02]  /*39e0*/  PLOP3.LUT P4, PT, PT, PT, UP0, 0x80, 0x0 ;  /* 0x000000000000781c */ /* 0x000fe40003f8f008 */
[----:B------:R-:W-:Y:S01]  /*39f0*/  PLOP3.LUT P3, PT, PT, PT, UP0, 0x80, 0x0 ;  /* 0x000000000000781c */ /* 0x000fe20003f6f008 */
[----:B------:R-:W-:Y:S01]  /*3a00*/  @P6 VIADD R170, R0, 0x38 ;  /* 0x0000003800aa6836 */ /* 0x000fe20000000000 */
[----:B------:R-:W-:Y:S01]  /*3a10*/  LOP3.LUT R101, R240, UR7, RZ, 0x3c, !PT ;  /* 0x00000007f0657c12 */ /* 0x000fe2000f8e3cff */
[----:B------:R-:W-:Y:S01]  /*3a20*/  UIADD3 UR7, UR12, 0x76cf5d0a, URZ ;  /* 0x76cf5d0a0c077890 */ /* 0x000fe2000fffe03f */
[----:B------:R-:W-:Y:S02]  /*3a30*/  PLOP3.LUT P0, PT, PT, PT, UP0, 0x80, 0x0 ;  /* 0x000000000000781c */ /* 0x000fe40003f0f008 */
[----:B------:R-:W-:Y:S02]  /*3a40*/  @P2 ISETP.GE.AND P2, PT, R162, UR6, PT ;  /* 0x00000006a2002c0c */ /* 0x000fe4000bf46270 */
[C---:B------:R-:W-:Y:S02]  /*3a50*/  LOP3.LUT R162, R101.reuse, R167, RZ, 0x3c, !PT ;  /* 0x000000a765a27212 */ /* 0x040fe400078e3cff */
[----:B------:R-:W-:Y:S02]  /*3a60*/  LOP3.LUT R108, R101, R165, RZ, 0x3c, !PT ;  /* 0x000000a5656c7212 */ /* 0x000fe400078e3cff */
[----:B------:R-:W-:Y:S01]  /*3a70*/  @P4 ISETP.GE.AND P4, PT, R169, UR6, PT ;  /* 0x00000006a9004c0c */ /* 0x000fe2000bf86270 */
[----:B------:R-:W-:Y:S01]  /*3a80*/  IMAD.WIDE.U32 R162, R162, -0x326172a9, RZ ;  /* 0xcd9e8d57a2a27825 */ /* 0x000fe200078e00ff */
[----:B------:R-:W-:Y:S02]  /*3a90*/  @P3 ISETP.GE.AND P3, PT, R170, UR6, PT ;  /* 0x00000006aa003c0c */ /* 0x000fe4000bf66270 */
[----:B------:R-:W-:Y:S01]  /*3aa0*/  PLOP3.LUT P6, PT, PT, PT, UP0, 0x80, 0x0 ;  /* 0x000000000000781c */ /* 0x000fe20003fcf008 */
[----:B------:R-:W-:Y:S01]  /*3ab0*/  IMAD.WIDE.U32 R108, R108, -0x326172a9, RZ ;  /* 0xcd9e8d576c6c7825 */ /* 0x000fe200078e00ff */
[C---:B------:R-:W-:Y:S02]  /*3ac0*/  LOP3.LUT R180, R163.reuse, UR5, R100, 0x96, !PT ;  /* 0x00000005a3b47c12 */ /* 0x040fe4000f8e9664 */
[----:B------:R-:W-:Y:S01]  /*3ad0*/  LOP3.LUT R176, R163, UR5, R102, 0x96, !PT ;  /* 0x00000005a3b07c12 */ /* 0x000fe2000f8e9666 */
[----:B------:R-:W-:Y:S01]  /*3ae0*/  IMAD.WIDE.U32 R170, R171, -0x2daee0ad, RZ ;  /* 0xd2511f53abaa7825 */ /* 0x000fe200078e00ff */
[C---:B------:R-:W-:Y:S03]  /*3af0*/  LOP3.LUT R178, R109.reuse, UR5, R100, 0x96, !PT ;  /* 0x000000056db27c12 */ /* 0x040fe6000f8e9664 */
[----:B------:R-:W-:Y:S01]  /*3b00*/  IMAD.WIDE.U32 R168, R172, -0x2daee0ad, RZ ;  /* 0xd2511f53aca87825 */ /* 0x000fe200078e00ff */
[----:B------:R-:W-:Y:S01]  /*3b10*/  LOP3.LUT R172, R109, UR5, R102, 0x96, !PT ;  /* 0x000000056dac7c12 */ /* 0x000fe2000f8e9666 */
[----:B------:R-:W-:Y:S01]  /*3b20*/  UIADD3 UR5, UR12, 0x32370b8f, URZ ;  /* 0x32370b8f0c057890 */ /* 0x000fe2000fffe03f */
[--C-:B------:R-:W-:Y:S01]  /*3b30*/  LOP3.LUT R163, R171, UR7, R166.reuse, 0x96, !PT ;  /* 0x00000007aba37c12 */ /* 0x100fe2000f8e96a6 */
[----:B------:R-:W-:Y:S01]  /*3b40*/  IMAD.WIDE.U32 R100, R103, -0x2daee0ad, RZ ;  /* 0xd2511f5367647825 */ /* 0x000fe200078e00ff */
[----:B------:R-:W-:Y:S03]  /*3b50*/  LOP3.LUT R169, R169, UR7, R166, 0x96, !PT ;  /* 0x00000007a9a97c12 */ /* 0x000fe6000f8e96a6 */
[----:B-----5:R-:W-:Y:S01]  /*3b60*/  FMUL.FTZ R102, R238, 1.4426950216293334961 ;  /* 0x3fb8aa3bee667820 */ /* 0x020fe20000410000 */
[----:B------:R-:W-:Y:S01]  /*3b70*/  @P0 VIADD R0, R0, 0x39 ;  /* 0x0000003900000836 */ /* 0x000fe20000000000 */
[----:B------:R-:W-:Y:S01]  /*3b80*/  FSETP.NEU.FTZ.AND P0, PT, R238, -INF , PT ;  /* 0xff800000ee00780b */ /* 0x000fe20003f1d000 */
[----:B------:R-:W-:Y:S01]  /*3b90*/  IMAD.WIDE.U32 R176, R176, -0x2daee0ad, RZ ;  /* 0xd2511f53b0b07825 */ /* 0x000fe200078e00ff */
[--C-:B------:R-:W-:Y:S02]  /*3ba0*/  LOP3.LUT R171, R101, UR7, R164.reuse, 0x96, !PT ;  /* 0x0000000765ab7c12 */ /* 0x100fe4000f8e96a4 */
[----:B------:R-:W-:Y:S01]  /*3bb0*/  FSEL R102, R102, RZ, P0 ;  /* 0x000000ff66667208 */ /* 0x000fe20000000000 */
[C---:B------:R-:W-:Y:S01]  /*3bc0*/  FMUL.FTZ R101, R239.reuse, 1.4426950216293334961 ;  /* 0x3fb8aa3bef657820 */ /* 0x040fe20000410000 */
[----:B------:R-:W-:Y:S01]  /*3bd0*/  FSETP.NEU.FTZ.AND P0, PT, R239, -INF , PT ;  /* 0xff800000ef00780b */ /* 0x000fe20003f1d000 */
[----:B------:R-:W-:Y:S01]  /*3be0*/  IMAD.WIDE.U32 R166, R173, -0x2daee0ad, RZ ;  /* 0xd2511f53ada67825 */ /* 0x000fe200078e00ff */
[----:B------:R-:W-:Y:S02]  /*3bf0*/  @P6 ISETP.GE.AND P6, PT, R0, UR6, PT ;  /* 0x0000000600006c0c */ /* 0x000fe4000bfc6270 */
[----:B------:R-:W-:Y:S01]  /*3c00*/  FSEL R101, R101, RZ, P0 ;  /* 0x000000ff65657208 */ /* 0x000fe20000000000 */
[----:B------:R-:W-:Y:S01]  /*3c10*/  IMAD.WIDE.U32 R178, R178, -0x2daee0ad, RZ ;  /* 0xd2511f53b2b27825 */ /* 0x000fe200078e00ff */
[C---:B------:R-:W-:Y:S02]  /*3c20*/  FSETP.NEU.FTZ.AND P0, PT, R236.reuse, -INF , PT ;  /* 0xff800000ec00780b */ /* 0x040fe40003f1d000 */
[----:B------:R-:W-:Y:S01]  /*3c30*/  LOP3.LUT R109, R167, UR7, R164, 0x96, !PT ;  /* 0x00000007a76d7c12 */ /* 0x000fe2000f8e96a4 */
[----:B------:R-:W-:Y:S01]  /*3c40*/  FMUL.FTZ R0, R236, 1.4426950216293334961 ;  /* 0x3fb8aa3bec007820 */ /* 0x000fe20000410000 */
[----:B------:R-:W-:Y:S01]  /*3c50*/  LOP3.LUT R179, R179, UR5, R100, 0x96, !PT ;  /* 0x00000005b3b37c12 */ /* 0x000fe2000f8e9664 */
[--C-:B------:R-:W-:Y:S01]  /*3c60*/  FFMA.FTZ R6, R6, UR8, -R101.reuse ;  /* 0x0000000806067c23 */ /* 0x100fe20008010865 */
[----:B------:R-:W-:Y:S01]  /*3c70*/  LOP3.LUT R174, R177, UR5, R170, 0x96, !PT ;  /* 0x00000005b1ae7c12 */ /* 0x000fe2000f8e96aa */
[--C-:B------:R-:W-:Y:S01]  /*3c80*/  FFMA.FTZ R4, R4, UR8, -R102.reuse ;  /* 0x0000000804047c23 */ /* 0x100fe20008010866 */
[----:B------:R-:W-:Y:S01]  /*3c90*/  FSEL R100, R0, RZ, P0 ;  /* 0x000000ff00647208 */ /* 0x000fe20000000000 */
[----:B------:R-:W-:Y:S01]  /*3ca0*/  FFMA.FTZ R5, R5, UR8, -R102 ;  /* 0x0000000805057c23 */ /* 0x000fe20008010866 */
[C---:B------:R-:W-:Y:S01]  /*3cb0*/  FSETP.NEU.FTZ.AND P0, PT, R237.reuse, -INF , PT ;  /* 0xff800000ed00780b */ /* 0x040fe20003f1d000 */
[----:B------:R1:W-:Y:S01]  /*3cc0*/  MUFU.EX2 R212, R6 ;  /* 0x0000000600d47308 */ /* 0x0003e20000000800 */
[----:B------:R-:W-:Y:S01]  /*3cd0*/  FMUL.FTZ R0, R237, 1.4426950216293334961 ;  /* 0x3fb8aa3bed007820 */ /* 0x000fe20000410000 */
[--C-:B------:R-:W-:Y:S01]  /*3ce0*/  FFMA.FTZ R8, R8, UR8, -R100.reuse ;  /* 0x0000000808087c23 */ /* 0x100fe20008010864 */
[--C-:B------:R-:W-:Y:S01]  /*3cf0*/  FFMA.FTZ R9, R9, UR8, -R100.reuse ;  /* 0x0000000809097c23 */ /* 0x100fe20008010864 */
[--C-:B------:R-:W-:Y:S01]  /*3d00*/  FFMA.FTZ R103, R7, UR8, -R101.reuse ;  /* 0x0000000807677c23 */ /* 0x100fe20008010865 */
[----:B------:R-:W-:Y:S01]  /*3d10*/  IMAD.WIDE.U32 R170, R171, -0x326172a9, RZ ;  /* 0xcd9e8d57abaa7825 */ /* 0x000fe200078e00ff */
[----:B------:R-:W-:Y:S01]  /*3d20*/  FSEL R0, R0, RZ, P0 ;  /* 0x000000ff00007208 */ /* 0x000fe20000000000 */
[----:B------:R-:W-:Y:S01]  /*3d30*/  UIADD3 UR7, UR13, 0x78dde6e4, URZ ;  /* 0x78dde6e40d077890 */ /* 0x000fe2000fffe03f */
[----:B------:R-:W-:Y:S02]  /*3d40*/  PLOP3.LUT P0, PT, PT, PT, UP0, 0x80, 0x0 ;  /* 0x000000000000781c */ /* 0x000fe40003f0f008 */
[----:B------:R-:W2:Y:S01]  /*3d50*/  MUFU.EX2 R207, R4 ;  /* 0x0000000400cf7308 */ /* 0x000ea20000000800 */
[----:B------:R-:W-:Y:S04]  /*3d60*/  IMAD.WIDE.U32 R180, R180, -0x2daee0ad, RZ ;  /* 0xd2511f53b4b47825 */ /* 0x000fe800078e00ff */
[----:B------:R-:W-:Y:S01]  /*3d70*/  FFMA.FTZ R12, R12, UR8, -R100 ;  /* 0x000000080c0c7c23 */ /* 0x000fe20008010864 */
[----:B------:R-:W-:Y:S01]  /*3d80*/  FFMA.FTZ R10, R10, UR8, -R0 ;  /* 0x000000080a0a7c23 */ /* 0x000fe20008010800 */
[----:B------:R-:W-:Y:S01]  /*3d90*/  IMAD.WIDE.U32 R172, R172, -0x2daee0ad, RZ ;  /* 0xd2511f53acac7825 */ /* 0x000fe200078e00ff */
[----:B------:R-:W-:Y:S02]  /*3da0*/  LOP3.LUT R167, R181, UR5, R168, 0x96, !PT ;  /* 0x00000005b5a77c12 */ /* 0x000fe4000f8e96a8 */
[----:B------:R3:W4:Y:S01]  /*3db0*/  MUFU.EX2 R206, R5 ;  /* 0x0000000500ce7308 */ /* 0x0007220000000800 */
[----:B-1----:R-:W-:Y:S01]  /*3dc0*/  IMAD.WIDE.U32 R6, R109, -0x326172a9, RZ ;  /* 0xcd9e8d576d067825 */ /* 0x002fe200078e00ff */
[----:B------:R-:W-:Y:S01]  /*3dd0*/  LOP3.LUT R177, R173, UR5, R166, 0x96, !PT ;  /* 0x00000005adb17c12 */ /* 0x000fe2000f8e96a6 */
[----:B------:R-:W-:Y:S01]  /*3de0*/  UIADD3 UR5, UR13, -0x255992d5, URZ ;  /* 0xdaa66d2b0d057890 */ /* 0x000fe2000fffe03f */
[----:B------:R-:W-:Y:S01]  /*3df0*/  @P0 FSEL R44, R44, -INF , !P1 ;  /* 0xff8000002c2c0808 */ /* 0x000fe20004800000 */
[----:B------:R-:W-:Y:S01]  /*3e00*/  IMAD.WIDE.U32 R168, R169, -0x326172a9, RZ ;  /* 0xcd9e8d57a9a87825 */ /* 0x000fe200078e00ff */
[----:B------:R-:W-:Y:S04]  /*3e10*/  PLOP3.LUT P0, PT, PT, PT, UP0, 0x80, 0x0 ;  /* 0x000000000000781c */ /* 0x000fe80003f0f008 */
[----:B------:R-:W1:Y:S01]  /*3e20*/  MUFU.EX2 R216, R8 ;  /* 0x0000000800d87308 */ /* 0x000e620000000800 */
[----:B------:R-:W-:Y:S01]  /*3e30*/  LOP3.LUT R164, R7, UR5, R108, 0x96, !PT ;  /* 0x0000000507a47c12 */ /* 0x000fe2000f8e966c */
[----:B------:R-:W-:Y:S01]  /*3e40*/  IMAD.WIDE.U32 R174, R174, -0x326172a9, RZ ;  /* 0xcd9e8d57aeae7825 */ /* 0x000fe200078e00ff */
[----:B------:R-:W-:Y:S02]  /*3e50*/  LOP3.LUT R169, R169, UR5, R162, 0x96, !PT ;  /* 0x00000005a9a97c12 */ /* 0x000fe4000f8e96a2 */
[----:B------:R-:W-:Y:S01]  /*3e60*/  LOP3.LUT R7, R171, UR5, R108, 0x96, !PT ;  /* 0x00000005ab077c12 */ /* 0x000fe2000f8e966c */
[----:B------:R-:W-:Y:S04]  /*3e70*/  IMAD.WIDE.U32 R164, R164, -0x2daee0ad, RZ ;  /* 0xd2511f53a4a47825 */ /* 0x000fe800078e00ff */
[--C-:B------:R-:W-:Y:S01]  /*3e80*/  FFMA.FTZ R11, R11, UR8, -R0.reuse ;  /* 0x000000080b0b7c23 */ /* 0x100fe20008010800 */
[----:B------:R2:W1:Y:S01]  /*3e90*/  MUFU.EX2 R214, R9 ;  /* 0x0000000900d67308 */ /* 0x0004620000000800 */
[----:B------:R-:W-:Y:S01]  /*3ea0*/  FFMA.FTZ R14, R14, UR8, -R0 ;  /* 0x000000080e0e7c23 */ /* 0x000fe20008010800 */
[----:B---3--:R-:W-:Y:S01]  /*3eb0*/  IMAD.WIDE.U32 R4, R163, -0x326172a9, RZ ;  /* 0xcd9e8d57a3047825 */ /* 0x008fe200078e00ff */
[----:B------:R-:W-:Y:S02]  /*3ec0*/  @P0 FSEL R46, R46, -INF , !P1 ;  /* 0xff8000002e2e0808 */ /* 0x000fe40004800000 */
[----:B------:R-:W-:Y:S01]  /*3ed0*/  PLOP3.LUT P0, PT, PT, PT, UP0, 0x80, 0x0 ;  /* 0x000000000000781c */ /* 0x000fe20003f0f008 */
[----:B------:R-:W-:Y:S01]  /*3ee0*/  IMAD.WIDE.U32 R110, R7, -0x2daee0ad, RZ ;  /* 0xd2511f53076e7825 */ /* 0x000fe200078e00ff */
[----:B------:R-:W-:Y:S01]  /*3ef0*/  LOP3.LUT R5, R5, UR5, R162, 0x96, !PT ;  /* 0x0000000505057c12 */ /* 0x000fe2000f8e96a2 */
[----:B------:R-:W-:Y:S01]  /*3f00*/  UIADD3 UR5, UR12, -0x126145ec, URZ ;  /* 0xed9eba140c057890 */ /* 0x000fe2000fffe03f */
[----:B------:R-:W-:Y:S01]  /*3f10*/  LOP3.LUT R173, R175, UR7, R4, 0x96, !PT ;  /* 0x00000007afad7c12 */ /* 0x000fe2000f8e9604 */
[----:B------:R-:W-:Y:S04]  /*3f20*/  IMAD.WIDE.U32 R166, R167, -0x326172a9, RZ ;  /* 0xcd9e8d57a7a67825 */ /* 0x000fe800078e00ff */
[----:B------:R-:W-:Y:S01]  /*3f30*/  FFMA.FTZ R13, R13, UR8, -R100 ;  /* 0x000000080d0d7c23 */ /* 0x000fe20008010864 */
[----:B------:R-:W-:Y:S01]  /*3f40*/  MUFU.EX2 R213, R12 ;  /* 0x0000000c00d57308 */ /* 0x000fe20000000800 */
[----:B------:R-:W-:Y:S01]  /*3f50*/  FFMA.FTZ R15, R15, UR8, -R0 ;  /* 0x000000080f0f7c23 */ /* 0x000fe20008010800 */
[----:B------:R-:W-:Y:S01]  /*3f60*/  LOP3.LUT R171, R165, UR5, R172, 0x96, !PT ;  /* 0x00000005a5ab7c12 */ /* 0x000fe2000f8e96ac */
[----:B------:R-:W-:Y:S01]  /*3f70*/  IMAD.WIDE.U32 R162, R177, -0x326172a9, RZ ;  /* 0xcd9e8d57b1a27825 */ /* 0x000fe200078e00ff */
[----:B------:R-:W-:Y:S02]  /*3f80*/  LOP3.LUT R165, R111, UR5, R178, 0x96, !PT ;  /* 0x000000056fa57c12 */ /* 0x000fe4000f8e96b2 */
[----:B------:R-:W-:Y:S01]  /*3f90*/  LOP3.LUT R186, R167, UR7, R168, 0x96, !PT ;  /* 0x00000007a7ba7c12 */ /* 0x000fe2000f8e96a8 */
[----:B--2---:R-:W-:Y:S01]  /*3fa0*/  IMAD.WIDE.U32 R8, R169, -0x2daee0ad, RZ ;  /* 0xd2511f53a9087825 */ /* 0x004fe200078e00ff */
[----:B------:R-:W-:Y:S02]  /*3fb0*/  LOP3.LUT R168, R163, UR7, R6, 0x96, !PT ;  /* 0x00000007a3a87c12 */ /* 0x000fe4000f8e9606 */
[----:B------:R-:W-:Y:S01]  /*3fc0*/  MUFU.EX2 R210, R103 ;  /* 0x0000006700d27308 */ /* 0x000fe20000000800 */
[----:B------:R-:W-:Y:S01]  /*3fd0*/  @P0 FSEL R48, R48, -INF , !P1 ;  /* 0xff80000030300808 */ /* 0x000fe20004800000 */
[----:B------:R-:W-:Y:S01]  /*3fe0*/  IMAD.WIDE.U32 R4, R5, -0x2daee0ad, RZ ;  /* 0xd2511f5305047825 */ /* 0x000fe200078e00ff */
[----:B------:R-:W-:Y:S02]  /*3ff0*/  LOP3.LUT R163, R9, UR5, R180, 0x96, !PT ;  /* 0x0000000509a37c12 */ /* 0x000fe4000f8e96b4 */
[----:B------:R-:W-:Y:S01]  /*4000*/  PLOP3.LUT P0, PT, PT, PT, UP0, 0x80, 0x0 ;  /* 0x000000000000781c */ /* 0x000fe20003f0f008 */
[----:B------:R-:W-:Y:S01]  /*4010*/  IMAD.WIDE.U32 R172, R173, -0x2daee0ad, RZ ;  /* 0xd2511f53adac7825 */ /* 0x000fe200078e00ff */
[----:B------:R-:W-:Y:S03]  /*4020*/  LOP3.LUT R176, R5, UR5, R176, 0x96, !PT ;  /* 0x0000000505b07c12 */ /* 0x000fe6000f8e96b0 */
[----:B------:R-:W2:Y:S01]  /*4030*/  MUFU.EX2 R219, R10 ;  /* 0x0000000a00db7308 */ /* 0x000ea20000000800 */
[--C-:B------:R-:W-:Y:S01]  /*4040*/  FFMA.FTZ R16, R16, UR8, -R102.reuse ;  /* 0x0000000810107c23 */ /* 0x100fe20008010866 */
[----:B------:R-:W-:Y:S01]  /*4050*/  FFMA.FTZ R17, R17, UR8, -R102 ;  /* 0x0000000811117c23 */ /* 0x000fe20008010866 */
[----:B------:R-:W-:Y:S01]  /*4060*/  LOP3.LUT R9, R173, UR10, R4, 0x96, !PT ;  /* 0x0000000aad097c12 */ /* 0x000fe2000f8e9604 */
[--C-:B------:R-:W-:Y:S01]  /*4070*/  FFMA.FTZ R18, R18, UR8, -R101.reuse ;  /* 0x0000000812127c23 */ /* 0x100fe20008010865 */
[----:B------:R-:W3:Y:S01]  /*4080*/  LDSM.16.M88.4 R4, [R149+-0x1400] ;  /* 0xffec00009504783b */ /* 0x000ee20000000200 */
[--C-:B------:R-:W-:Y:S01]  /*4090*/  FFMA.FTZ R19, R19, UR8, -R101.reuse ;  /* 0x0000000813137c23 */ /* 0x100fe20008010865 */
[--C-:B------:R-:W-:Y:S01]  /*40a0*/  FFMA.FTZ R20, R20, UR8, -R102.reuse ;  /* 0x0000000814147c23 */ /* 0x100fe20008010866 */
[----:B------:R-:W-:Y:S01]  /*40b0*/  FFMA.FTZ R21, R21, UR8, -R102 ;  /* 0x0000000815157c23 */ /* 0x000fe20008010866 */
[----:B------:R-:W-:Y:S01]  /*40c0*/  FFMA.FTZ R24, R24, UR8, -R100 ;  /* 0x0000000818187c23 */ /* 0x000fe20008010864 */
[----:B------:R-:W-:Y:S01]  /*40d0*/  @P0 FSEL R50, R50, -INF , !P1 ;  /* 0xff80000032320808 */ /* 0x000fe20004800000 */
[--C-:B------:R-:W-:Y:S01]  /*40e0*/  FFMA.FTZ R22, R22, UR8, -R101.reuse ;  /* 0x0000000816167c23 */ /* 0x100fe20008010865 */
[----:B------:R-:W-:Y:S01]  /*40f0*/  PLOP3.LUT P0, PT, PT, PT, UP0, 0x80, 0x0 ;  /* 0x000000000000781c */ /* 0x000fe20003f0f008 */
[--C-:B------:R-:W-:Y:S01]  /*4100*/  FFMA.FTZ R23, R23, UR8, -R101.reuse ;  /* 0x0000000817177c23 */ /* 0x100fe20008010865 */
[----:B------:R-:W-:Y:S01]  /*4110*/  PLOP3.LUT P1, PT, PT, PT, UP0, 0x80, 0x0 ;  /* 0x000000000000781c */ /* 0x000fe20003f2f008 */
[----:B------:R-:W-:Y:S01]  /*4120*/  FFMA.FTZ R27, R27, UR8, -R0 ;  /* 0x000000081b1b7c23 */ /* 0x000fe20008010800 */
[----:B------:R-:W-:Y:S01]  /*4130*/  FFMA.FTZ R28, R28, UR8, -R100 ;  /* 0x000000081c1c7c23 */ /* 0x000fe20008010864 */
[----:B------:R-:W-:Y:S01]  /*4140*/  FFMA.FTZ R26, R26, UR8, -R0 ;  /* 0x000000081a1a7c23 */ /* 0x000fe20008010800 */
[--C-:B------:R-:W-:Y:S01]  /*4150*/  FFMA.FTZ R25, R25, UR8, -R100.reuse ;  /* 0x0000000819197c23 */ /* 0x100fe20008010864 */
[----:B------:R-:W-:Y:S01]  /*4160*/  FFMA.FTZ R29, R29, UR8, -R100 ;  /* 0x000000081d1d7c23 */ /* 0x000fe20008010864 */
[--C-:B------:R-:W-:Y:S01]  /*4170*/  FFMA.FTZ R30, R30, UR8, -R0.reuse ;  /* 0x000000081e1e7c23 */ /* 0x100fe20008010800 */
[----:B------:R-:W-:Y:S01]  /*4180*/  FFMA.FTZ R31, R31, UR8, -R0 ;  /* 0x000000081f1f7c23 */ /* 0x000fe20008010800 */
[--C-:B------:R-:W-:Y:S01]  /*4190*/  FFMA.FTZ R32, R32, UR8, -R102.reuse ;  /* 0x0000000820207c23 */ /* 0x100fe20008010866 */
[--C-:B------:R-:W-:Y:S01]  /*41a0*/  FFMA.FTZ R34, R34, UR8, -R101.reuse ;  /* 0x0000000822227c23 */ /* 0x100fe20008010865 */
[--C-:B------:R-:W-:Y:S01]  /*41b0*/  FFMA.FTZ R35, R35, UR8, -R101.reuse ;  /* 0x0000000823237c23 */ /* 0x100fe20008010865 */
[----:B------:R-:W-:Y:S01]  /*41c0*/  @P0 FSEL R45, R45, -INF , !P2 ;  /* 0xff8000002d2d0808 */ /* 0x000fe20005000000 */
[--C-:B------:R-:W-:Y:S01]  /*41d0*/  FFMA.FTZ R36, R36, UR8, -R102.reuse ;  /* 0x0000000824247c23 */ /* 0x100fe20008010866 */
[----:B------:R-:W-:Y:S01]  /*41e0*/  PLOP3.LUT P0, PT, PT, PT, UP0, 0x80, 0x0 ;  /* 0x000000000000781c */ /* 0x000fe20003f0f008 */
[----:B------:R-:W-:Y:S01]  /*41f0*/  FFMA.FTZ R37, R37, UR8, -R102 ;  /* 0x0000000825257c23 */ /* 0x000fe20008010866 */
[----:B------:R-:W-:Y:S01]  /*4200*/  @P1 FSEL R47, R47, -INF , !P2 ;  /* 0xff8000002f2f1808 */ /* 0x000fe20005000000 */
[--C-:B------:R-:W-:Y:S01]  /*4210*/  FFMA.FTZ R38, R38, UR8, -R101.reuse ;  /* 0x0000000826267c23 */ /* 0x100fe20008010865 */
[----:B------:R-:W-:Y:S01]  /*4220*/  PLOP3.LUT P1, PT, PT, PT, UP0, 0x80, 0x0 ;  /* 0x000000000000781c */ /* 0x000fe20003f2f008 */
[--C-:B------:R-:W-:Y:S01]  /*4230*/  FFMA.FTZ R39, R39, UR8, -R101.reuse ;  /* 0x0000000827277c23 */ /* 0x100fe20008010865 */
[----:B------:R-:W-:Y:S01]  /*4240*/  FFMA.FTZ R41, R41, UR8, -R100 ;  /* 0x0000000829297c23 */ /* 0x000fe20008010864 */
[----:B------:R-:W-:Y:S01]  /*4250*/  FFMA.FTZ R42, R42, UR8, -R0 ;  /* 0x000000082a2a7c23 */ /* 0x000fe20008010800 */
[----:B------:R-:W-:Y:S01]  /*4260*/  FFMA.FTZ R40, R40, UR8, -R100 ;  /* 0x0000000828287c23 */ /* 0x000fe20008010864 */
[--C-:B------:R-:W-:Y:S01]  /*4270*/  FFMA.FTZ R43, R43, UR8, -R0.reuse ;  /* 0x000000082b2b7c23 */ /* 0x100fe20008010800 */
[--C-:B------:R-:W-:Y:S01]  /*4280*/  FFMA.FTZ R46, R46, UR8, -R0.reuse ;  /* 0x000000082e2e7c23 */ /* 0x100fe20008010800 */
[----:B------:R-:W-:Y:S01]  /*4290*/  FFMA.FTZ R47, R47, UR8, -R0 ;  /* 0x000000082f2f7c23 */ /* 0x000fe20008010800 */
[--C-:B------:R-:W-:Y:S01]  /*42a0*/  FFMA.FTZ R48, R48, UR8, -R102.reuse ;  /* 0x0000000830307c23 */ /* 0x100fe20008010866 */
[----:B------:R-:W-:Y:S01]  /*42b0*/  @P0 FSEL R49, R49, -INF , !P2 ;  /* 0xff80000031310808 */ /* 0x000fe20005000000 */
[--C-:B------:R-:W-:Y:S01]  /*42c0*/  FFMA.FTZ R50, R50, UR8, -R101.reuse ;  /* 0x0000000832327c23 */ /* 0x100fe20008010865 */
[----:B------:R-:W-:Y:S01]  /*42d0*/  PLOP3.LUT P0, PT, PT, PT, UP0, 0x80, 0x0 ;  /* 0x000000000000781c */ /* 0x000fe20003f0f008 */
[--C-:B------:R-:W-:Y:S01]  /*42e0*/  FFMA.FTZ R33, R33, UR8, -R102.reuse ;  /* 0x0000000821217c23 */ /* 0x100fe20008010866 */
[----:B------:R-:W-:Y:S01]  /*42f0*/  @P1 FSEL R51, R51, -INF , !P2 ;  /* 0xff80000033331808 */ /* 0x000fe20005000000 */
[-C--:B---3--:R-:W-:Y:S01]  /*4300*/  HMMA.16816.F32 R52, R104, R4.reuse, R52 ;  /* 0x000000046834723c */ /* 0x088fe20000001834 */
[----:B------:R-:W-:Y:S01]  /*4310*/  PLOP3.LUT P1, PT, PT, PT, UP0, 0x80, 0x0 ;  /* 0x000000000000781c */ /* 0x000fe20003f2f008 */
[----:B------:R-:W-:Y:S01]  /*4320*/  MUFU.EX2 R202, R24 ;  /* 0x0000001800ca7308 */ /* 0x000fe20000000800 */
[----:B------:R-:W-:Y:S01]  /*4330*/  PLOP3.LUT P2, PT, PT, PT, UP0, 0x80, 0x0 ;  /* 0x000000000000781c */ /* 0x000fe20003f4f008 */
[----:B------:R-:W-:Y:S01]  /*4340*/  FFMA.FTZ R49, R49, UR8, -R102 ;  /* 0x0000000831317c23 */ /* 0x000fe20008010866 */
[--C-:B------:R-:W-:Y:S01]  /*4350*/  FFMA.FTZ R51, R51, UR8, -R101.reuse ;  /* 0x0000000833337c23 */ /* 0x100fe20008010865 */
[C---:B------:R-:W-:Y:S01]  /*4360*/  HMMA.16816.F32 R56, R112.reuse, R4, R56 ;  /* 0x000000047038723c */ /* 0x040fe20000001838 */
[----:B------:R-:W-:Y:S05]  /*4370*/  UIADD3 UR5, UR13, 0x1715609d, URZ ;  /* 0x1715609d0d057890 */ /* 0x000fea000fffe03f */
[----:B------:R3:W-:Y:S01]  /*4380*/  MUFU.EX2 R218, R11 ;  /* 0x0000000b00da7308 */ /* 0x0007e20000000800 */
[--C-:B------:R-:W-:Y:S01]  /*4390*/  FFMA.FTZ R44, R44, UR8, -R100.reuse ;  /* 0x000000082c2c7c23 */ /* 0x100fe20008010864 */
[-C--:B------:R-:W-:Y:S03]  /*43a0*/  HMMA.16816.F32 R60, R112, R6.reuse, R60 ;  /* 0x00000006703c723c */ /* 0x080fe6000000183c */
[----:B------:R-:W-:Y:S03]  /*43b0*/  FFMA.FTZ R45, R45, UR8, -R100 ;  /* 0x000000082d2d7c23 */ /* 0x000fe60008010864 */
[----:B------:R-:W-:Y:S02]  /*43c0*/  HMMA.16816.F32 R64, R104, R6, R64 ;  /* 0x000000066840723c */ /* 0x000fe40000001840 */
[----:B------:R-:W-:Y:S03]  /*43d0*/  MUFU.EX2 R192, R23 ;  /* 0x0000001700c07308 */ /* 0x000fe60000000800 */
[----:B------:R-:W-:Y:S01]  /*43e0*/  IMAD.WIDE.U32 R186, R186, -0x2daee0ad, RZ ;  /* 0xd2511f53baba7825 */ /* 0x000fe200078e00ff */
[----:B------:R-:W-:Y:S02]  /*43f0*/  @P0 FSEL R52, R52, -INF , !P4 ;  /* 0xff80000034340808 */ /* 0x000fe40006000000 */
[----:B------:R-:W-:Y:S04]  /*4400*/  PLOP3.LUT P0, PT, PT, PT, UP0, 0x80, 0x0 ;  /* 0x000000000000781c */ /* 0x000fe80003f0f008 */
[----:B------:R4:W-:Y:S01]  /*4410*/  MUFU.EX2 R217, R14 ;  /* 0x0000000e00d97308 */ /* 0x0009e20000000800 */
[----:B------:R-:W-:Y:S01]  /*4420*/  @P1 FSEL R54, R54, -INF , !P4 ;  /* 0xff80000036361808 */ /* 0x000fe20006000000 */
[----:B------:R-:W-:Y:S01]  /*4430*/  FFMA.FTZ R52, R52, UR8, -R102 ;  /* 0x0000000834347c23 */ /* 0x000fe20008010866 */
[----:B------:R-:W-:Y:S01]  /*4440*/  PLOP3.LUT P1, PT, PT, PT, UP0, 0x80, 0x0 ;  /* 0x000000000000781c */ /* 0x000fe20003f2f008 */
[----:B------:R-:W-:Y:S01]  /*4450*/  IMAD.WIDE.U32 R108, R179, -0x326172a9, RZ ;  /* 0xcd9e8d57b36c7825 */ /* 0x000fe200078e00ff */
[----:B------:R-:W-:Y:S02]  /*4460*/  @P2 FSEL R56, R56, -INF , !P4 ;  /* 0xff80000038382808 */ /* 0x000fe40006000000 */
[----:B------:R-:W-:Y:S01]  /*4470*/  PLOP3.LUT P2, PT, PT, PT, UP0, 0x80, 0x0 ;  /* 0x000000000000781c */ /* 0x000fe20003f4f008 */
[--C-:B------:R-:W-:Y:S01]  /*4480*/  FFMA.FTZ R54, R54, UR8, -R101.reuse ;  /* 0x0000000836367c23 */ /* 0x100fe20008010865 */
[----:B------:R-:W-:Y:S01]  /*4490*/  LOP3.LUT R179, R109, UR7, R170, 0x96, !PT ;  /* 0x000000076db37c12 */ /* 0x000fe2000f8e96aa */
[----:B------:R-:W-:Y:S01]  /*44a0*/  FFMA.FTZ R56, R56, UR8, -R100 ;  /* 0x0000000838387c23 */ /* 0x000fe20008010864 */
[----:B------:R-:W-:Y:S01]  /*44b0*/  @P0 FSEL R58, R58, -INF , !P4 ;  /* 0xff8000003a3a0808 */ /* 0x000fe20006000000 */
[----:B---3--:R-:W-:Y:S01]  /*44c0*/  IMAD.WIDE.U32 R10, R176, -0x326172a9, RZ ;  /* 0xcd9e8d57b00a7825 */ /* 0x008fe200078e00ff */
[----:B------:R-:W-:Y:S01]  /*44d0*/  PLOP3.LUT P0, PT, PT, PT, UP0, 0x80, 0x0 ;  /* 0x000000000000781c */ /* 0x000fe20003f0f008 */
[----:B------:R3:W2:Y:S01]  /*44e0*/  MUFU.EX2 R211, R13 ;  /* 0x0000000d00d37308 */ /* 0x0006a20000000800 */
[----:B------:R-:W-:Y:S01]  /*44f0*/  LOP3.LUT R103, R187, UR10, R8, 0x96, !PT ;  /* 0x0000000abb677c12 */ /* 0x000fe2000f8e9608 */
[----:B------:R-:W-:Y:S01]  /*4500*/  IMAD.WIDE.U32 R170, R171, -0x326172a9, RZ ;  /* 0xcd9e8d57abaa7825 */ /* 0x000fe200078e00ff */
[----:B------:R-:W-:Y:S01]  /*4510*/  @P1 FSEL R53, R53, -INF , !P5 ;  /* 0xff80000035351808 */ /* 0x000fe20006800000 */
[----:B------:R-:W-:Y:S01]  /*4520*/  UIADD3 UR7, UR13, -0x4ab325aa, URZ ;  /* 0xb54cda560d077890 */ /* 0x000fe2000fffe03f */
[----:B------:R-:W-:Y:S01]  /*4530*/  PLOP3.LUT P1, PT, PT, PT, UP0, 0x80, 0x0 ;  /* 0x000000000000781c */ /* 0x000fe20003f2f008 */
[----:B------:R-:W-:Y:S01]  /*4540*/  IMAD.WIDE.U32 R168, R168, -0x2daee0ad, RZ ;  /* 0xd2511f53a8a87825 */ /* 0x000fe200078e00ff */
[----:B------:R-:W-:Y:S03]  /*4550*/  LOP3.LUT R12, R171, UR5, R162, 0x96, !PT ;  /* 0x00000005ab0c7c12 */ /* 0x000fe6000f8e96a2 */
[----:B------:R1:W-:Y:S01]  /*4560*/  MUFU.EX2 R215, R15 ;  /* 0x0000000f00d77308 */ /* 0x0003e20000000800 */
[----:B------:R-:W-:Y:S01]  /*4570*/  @P2 FSEL R55, R55, -INF , !P5 ;  /* 0xff80000037372808 */ /* 0x000fe20006800000 */
[----:B------:R-:W-:Y:S01]  /*4580*/  IMAD.WIDE.U32 R162, R163, -0x326172a9, RZ ;  /* 0xcd9e8d57a3a27825 */ /* 0x000fe200078e00ff */
[----:B------:R-:W-:Y:S02]  /*4590*/  LOP3.LUT R109, R169, UR10, R164, 0x96, !PT ;  /* 0x0000000aa96d7c12 */ /* 0x000fe4000f8e96a4 */
[----:B------:R-:W-:Y:S01]  /*45a0*/  @P0 FSEL R59, R59, -INF , !P5 ;  /* 0xff8000003b3b0808 */ /* 0x000fe20006800000 */
[----:B------:R-:W-:Y:S01]  /*45b0*/  IMAD.WIDE.U32 R178, R179, -0x2daee0ad, RZ ;  /* 0xd2511f53b3b27825 */ /* 0x000fe200078e00ff */
[----:B------:R-:W-:Y:S03]  /*45c0*/  PLOP3.LUT P2, PT, PT, PT, UP0, 0x80, 0x0 ;  /* 0x000000000000781c */ /* 0x000fe60003f4f008 */
[----:B------:R2:W2:Y:S01]  /*45d0*/  MUFU.EX2 R191, R16 ;  /* 0x0000001000bf7308 */ /* 0x0004a20000000800 */
[----:B------:R-:W-:Y:S01]  /*45e0*/  PLOP3.LUT P0, PT, PT, PT, UP0, 0x80, 0x0 ;  /* 0x000000000000781c */ /* 0x000fe20003f0f008 */
[----:B------:R-:W-:Y:S01]  /*45f0*/  IMAD.WIDE.U32 R164, R165, -0x326172a9, RZ ;  /* 0xcd9e8d57a5a47825 */ /* 0x000fe200078e00ff */
[----:B------:R-:W-:Y:S02]  /*4600*/  LOP3.LUT R11, R11, UR5, R174, 0x96, !PT ;  /* 0x000000050b0b7c12 */ /* 0x000fe4000f8e96ae */
[----:B------:R-:W-:Y:S01]  /*4610*/  LOP3.LUT R167, R179, UR10, R110, 0x96, !PT ;  /* 0x0000000ab3a77c12 */ /* 0x000fe2000f8e966e */
[----:B------:R-:W-:Y:S01]  /*4620*/  IMAD.WIDE.U32 R8, R9, -0x326172a9, RZ ;  /* 0xcd9e8d5709087825 */ /* 0x000fe200078e00ff */
[----:B------:R-:W-:Y:S03]  /*4630*/  LOP3.LUT R171, R165, UR5, R108, 0x96, !PT ;  /* 0x00000005a5ab7c12 */ /* 0x000fe6000f8e966c */
[----:B------:R-:W-:Y:S01]  /*4640*/  MUFU.EX2 R190, R17 ;  /* 0x0000001100be7308 */ /* 0x000fe20000000800 */
[----:B------:R-:W-:Y:S01]  /*4650*/  LOP3.LUT R169, R163, UR5, R166, 0x96, !PT ;  /* 0x00000005a3a97c12 */ /* 0x000fe2000f8e96a6 */
[----:B------:R-:W-:Y:S01]  /*4660*/  FFMA.FTZ R53, R53, UR8, -R102 ;  /* 0x0000000835357c23 */ /* 0x000fe20008010866 */
[C---:B------:R-:W-:Y:S01]  /*4670*/  LOP3.LUT R108, R8.reuse, 0xff, RZ, 0xc0, !PT ;  /* 0x000000ff086c7812 */ /* 0x040fe200078ec0ff */
[--C-:B------:R-:W-:Y:S01]  /*4680*/  FFMA.FTZ R55, R55, UR8, -R101.reuse ;  /* 0x0000000837377c23 */ /* 0x100fe20008010865 */
[----:B----4-:R-:W-:Y:S01]  /*4690*/  LOP3.LUT R14, R9, UR7, R10, 0x96, !PT ;  /* 0x00000007090e7c12 */ /* 0x010fe2000f8e960a */
[----:B------:R-:W-:Y:S01]  /*46a0*/  IMAD.WIDE.U32 R10, R11, -0x2daee0ad, RZ ;  /* 0xd2511f530b0a7825 */ /* 0x000fe200078e00ff */
[----:B------:R-:W-:Y:S03]  /*46b0*/  LOP3.LUT R111, R8, 0xffff, RZ, 0xc0, !PT ;  /* 0x0000ffff086f7812 */ /* 0x000fe600078ec0ff */
[----:B------:R-:W4:Y:S01]  /*46c0*/  MUFU.EX2 R199, R18 ;  /* 0x0000001200c77308 */ /* 0x000f220000000800 */
[----:B------:R-:W-:Y:S01]  /*46d0*/  SHF.R.U32.HI R110, RZ, 0x18, R8 ;  /* 0x00000018ff6e7819 */ /* 0x000fe20000011608 */
[----:B------:R-:W-:Y:S01]  /*46e0*/  FFMA.FTZ R58, R58, UR8, -R0 ;  /* 0x000000083a3a7c23 */ /* 0x000fe20008010800 */
[----:B------:R-:W-:Y:S01]  /*46f0*/  SHF.R.U32.HI R163, RZ, 0x10, R8 ;  /* 0x00000010ffa37819 */ /* 0x000fe20000011608 */
[----:B------:R-:W-:Y:S01]  /*4700*/  UIADD3 UR5, UR12, 0x646e171e, URZ ;  /* 0x646e171e0c057890 */ /* 0x000fe2000fffe03f */
[----:B------:R-:W-:Y:S01]  /*4710*/  @P1 FSEL R60, R60, -INF , !P3 ;  /* 0xff8000003c3c1808 */ /* 0x000fe20005800000 */
[----:B------:R-:W-:Y:S01]  /*4720*/  IMAD.WIDE.U32 R8, R12, -0x2daee0ad, RZ ;  /* 0xd2511f530c087825 */ /* 0x000fe200078e00ff */
[----:B------:R-:W-:Y:S03]  /*4730*/  PLOP3.LUT P1, PT, PT, PT, UP0, 0x80, 0x0 ;  /* 0x000000000000781c */ /* 0x000fe60003f2f008 */
[----:B------:R4:W4:Y:S01]  /*4740*/  MUFU.EX2 R197, R19 ;  /* 0x0000001300c57308 */ /* 0x0009220000000800 */
[----:B------:R-:W-:Y:S01]  /*4750*/  @P2 FSEL R62, R62, -INF , !P3 ;  /* 0xff8000003e3e2808 */ /* 0x000fe20005800000 */
[----:B------:R-:W-:Y:S01]  /*4760*/  FFMA.FTZ R60, R60, UR8, -R100 ;  /* 0x000000083c3c7c23 */ /* 0x000fe20008010864 */
[----:B---3--:R-:W-:Y:S01]  /*4770*/  LOP3.LUT R13, R9, UR5, R168, 0x96, !PT ;  /* 0x00000005090d7c12 */ /* 0x008fe2000f8e96a8 */
[----:B------:R-:W-:Y:S01]  /*4780*/  FFMA.FTZ R59, R59, UR8, -R0 ;  /* 0x000000083b3b7c23 */ /* 0x000fe20008010800 */
[----:B------:R-:W-:Y:S01]  /*4790*/  SHF.R.U32.HI R168, RZ, 0x10, R10 ;  /* 0x00000010ffa87819 */ /* 0x000fe2000001160a */
[----:B------:R-:W-:Y:S01]  /*47a0*/  FFMA.FTZ R62, R62, UR8, -R0 ;  /* 0x000000083e3e7c23 */ /* 0x000fe20008010800 */
[C---:B-1----:R-:W-:Y:S03]  /*47b0*/  LOP3.LUT R15, R8.reuse, 0xff, RZ, 0xc0, !PT ;  /* 0x000000ff080f7812 */ /* 0x042fe600078ec0ff */
[----:B------:R1:W-:Y:S01]  /*47c0*/  MUFU.EX2 R189, R20 ;  /* 0x0000001400bd7308 */ /* 0x0003e20000000800 */
[--C-:B--2---:R-:W-:Y:S01]  /*47d0*/  SHF.R.U32.HI R16, RZ, 0x18, R8.reuse ;  /* 0x00000018ff107819 */ /* 0x104fe20000011608 */
[----:B------:R-:W-:Y:S01]  /*47e0*/  IMAD.U32 R104, RZ, RZ, UR4 ;  /* 0x00000004ff687e24 */ /* 0x000fe2000f8e00ff */
[----:B------:R-:W-:Y:S01]  /*47f0*/  LOP3.LUT R165, R8, 0xffff, RZ, 0xc0, !PT ;  /* 0x0000ffff08a57812 */ /* 0x000fe200078ec0ff */
[----:B------:R-:W-:Y:S01]  /*4800*/  IMAD.WIDE.U32 R4, R109, -0x326172a9, RZ ;  /* 0xcd9e8d576d047825 */ /* 0x000fe200078e00ff */
[----:B------:R-:W-:Y:S02]  /*4810*/  SHF.R.U32.HI R166, RZ, 0x10, R8 ;  /* 0x00000010ffa67819 */ /* 0x000fe40000011608 */
[----:B------:R-:W-:Y:S01]  /*4820*/  LOP3.LUT R12, R11, UR5, R172, 0x96, !PT ;  /* 0x000000050b0c7c12 */ /* 0x000fe2000f8e96ac */
[----:B------:R-:W-:Y:S01]  /*4830*/  IMAD.WIDE.U32 R8, R103, -0x326172a9, RZ ;  /* 0xcd9e8d5767087825 */ /* 0x000fe200078e00ff */
[----:B------:R-:W-:Y:S01]  /*4840*/  LOP3.LUT R103, R10, 0xffff, RZ, 0xc0, !PT ;  /* 0x0000ffff0a677812 */ /* 0x000fe200078ec0ff */
[----:B------:R-:W-:Y:S01]  /*4850*/  MUFU.EX2 R114, R60 ;  /* 0x0000003c00727308 */ /* 0x000fe20000000800 */
[----:B------:R-:W-:Y:S02]  /*4860*/  @P0 FSEL R66, R66, -INF , !P3 ;  /* 0xff80000042420808 */ /* 0x000fe40005800000 */
[----:B----4-:R-:W-:Y:S02]  /*4870*/  LOP3.LUT R19, R8, 0xff, RZ, 0xc0, !PT ;  /* 0x000000ff08137812 */ /* 0x010fe400078ec0ff */
[----:B------:R-:W-:Y:S01]  /*4880*/  LOP3.LUT R17, R10, 0xff, RZ, 0xc0, !PT ;  /* 0x000000ff0a117812 */ /* 0x000fe200078ec0ff */
[--C-:B------:R-:W-:Y:S01]  /*4890*/  FFMA.FTZ R66, R66, UR8, -R101.reuse ;  /* 0x0000000842427c23 */ /* 0x100fe20008010865 */
[----:B-1----:R-:W-:Y:S03]  /*48a0*/  SHF.R.U32.HI R20, RZ, 0x18, R8 ;  /* 0x00000018ff147819 */ /* 0x002fe60000011608 */
[----:B------:R-:W-:Y:S01]  /*48b0*/  MUFU.EX2 R173, R62 ;  /* 0x0000003e00ad7308 */ /* 0x000fe20000000800 */
[----:B------:R-:W-:Y:S02]  /*48c0*/  SHF.R.U32.HI R18, RZ, 0x18, R10 ;  /* 0x00000018ff127819 */ /* 0x000fe4000001160a */
[----:B------:R-:W-:Y:S02]  /*48d0*/  SHF.R.U32.HI R10, RZ, 0x18, R4 ;  /* 0x00000018ff0a7819 */ /* 0x000fe40000011604 */
[----:B------:R-:W-:Y:S02]  /*48e0*/  LOP3.LUT R11, R9, UR7, R162, 0x96, !PT ;  /* 0x00000007090b7c12 */ /* 0x000fe4000f8e96a2 */
[----:B------:R-:W-:Y:S03]  /*48f0*/  SHF.R.U32.HI R109, RZ, 0x10, R8 ;  /* 0x00000010ff6d7819 */ /* 0x000fe60000011608 */
[----:B------:R-:W-:Y:S01]  /*4900*/  MUFU.EX2 R208, R27 ;  /* 0x0000001b00d07308 */ /* 0x000fe20000000800 */
[----:B------:R-:W-:Y:S02]  /*4910*/  LOP3.LUT R112, R8, 0xffff, RZ, 0xc0, !PT ;  /* 0x0000ffff08707812 */ /* 0x000fe400078ec0ff */
[----:B------:R-:W-:Y:S02]  /*4920*/  SHF.R.U32.HI R9, RZ, 0x10, R4 ;  /* 0x00000010ff097819 */ /* 0x000fe40000011604 */
[----:B------:R-:W-:Y:S02]  /*4930*/  PLOP3.LUT P2, PT, PT, PT, UP0, 0x80, 0x0 ;  /* 0x000000000000781c */ /* 0x000fe40003f4f008 */
[----:B------:R-:W-:Y:S03]  /*4940*/  PLOP3.LUT P0, PT, PT, PT, UP0, 0x80, 0x0 ;  /* 0x000000000000781c */ /* 0x000fe60003f0f008 */
[----:B------:R1:W2:Y:S01]  /*4950*/  MUFU.EX2 R184, R21 ;  /* 0x0000001500b87308 */ /* 0x0002a20000000800 */
[C---:B------:R-:W-:Y:S02]  /*4960*/  LOP3.LUT R6, R4.reuse, 0xffff, RZ, 0xc0, !PT ;  /* 0x0000ffff04067812 */ /* 0x040fe400078ec0ff */
[----:B------:R-:W-:Y:S02]  /*4970*/  LOP3.LUT R7, R4, 0xff, RZ, 0xc0, !PT ;  /* 0x000000ff04077812 */ /* 0x000fe400078ec0ff */
[C---:B------:R-:W-:Y:S02]  /*4980*/  LOP3.LUT R4, R14.reuse, 0xffff, RZ, 0xc0, !PT ;  /* 0x0000ffff0e047812 */ /* 0x040fe400078ec0ff */
[----:B------:R-:W-:Y:S03]  /*4990*/  @P1 FSEL R61, R61, -INF , !P6 ;  /* 0xff8000003d3d1808 */ /* 0x000fe60007000000 */
[----:B------:R-:W3:Y:S01]  /*49a0*/  MUFU.EX2 R201, R28 ;  /* 0x0000001c00c97308 */ /* 0x000ee20000000800 */
[----:B------:R-:W-:Y:S02]  /*49b0*/  SHF.R.U32.HI R4, RZ, 0x8, R4 ;  /* 0x00000008ff047819 */ /* 0x000fe40000011604 */
[----:B------:R-:W-:Y:S02]  /*49c0*/  LOP3.LUT R8, R5, UR7, R170, 0x96, !PT ;  /* 0x0000000705087c12 */ /* 0x000fe4000f8e96aa */
[----:B------:R-:W-:Y:S02]  /*49d0*/  PLOP3.LUT P1, PT, PT, PT, UP0, 0x80, 0x0 ;  /* 0x000000000000781c */ /* 0x000fe40003f2f008 */
[----:B------:R-:W-:Y:S03]  /*49e0*/  LOP3.LUT R5, R14, 0xff, RZ, 0xc0, !PT ;  /* 0x000000ff0e057812 */ /* 0x000fe600078ec0ff */
[----:B------:R-:W4:Y:S01]  /*49f0*/  MUFU.EX2 R193, R22 ;  /* 0x0000001600c17308 */ /* 0x000f220000000800 */
[----:B------:R-:W-:Y:S02]  /*4a00*/  LOP3.LUT R4, R4, 0xffff, RZ, 0xc0, !PT ;  /* 0x0000ffff04047812 */ /* 0x000fe400078ec0ff */
[----:B------:R-:W-:Y:S02]  /*4a10*/  @P2 FSEL R63, R63, -INF , !P6 ;  /* 0xff8000003f3f2808 */ /* 0x000fe40007000000 */
[----:B------:R-:W-:Y:S02]  /*4a20*/  @P0 FSEL R65, R65, -INF , !P6 ;  /* 0xff80000041410808 */ /* 0x000fe40007000000 */
[----:B------:R-:W-:Y:S01]  /*4a30*/  ISETP.LE.U32.AND P2, PT, R5, UR9, PT ;  /* 0x0000000905007c0c */ /* 0x000fe2000bf43070 */
[----:B------:R-:W-:Y:S01]  /*4a40*/  FFMA.FTZ R0, R63, UR8, -R0 ;  /* 0x000000083f007c23 */ /* 0x000fe20008010800 */
[----:B------:R-:W-:Y:S01]  /*4a50*/  ISETP.LE.U32.AND P0, PT, R4, UR9, PT ;  /* 0x0000000904007c0c */ /* 0x000fe2000bf03070 */
[----:B------:R-:W-:Y:S01]  /*4a60*/  MUFU.EX2 R209, R26 ;  /* 0x0000001a00d17308 */ /* 0x000fe20000000800 */
[----:B------:R-:W-:Y:S02]  /*4a70*/  LOP3.LUT R4, R8, 0xffff, RZ, 0xc0, !PT ;  /* 0x0000ffff08047812 */ /* 0x000fe400078ec0ff */
[----:B------:R-:W-:Y:S02]  /*4a80*/  SHF.R.U32.HI R5, RZ, 0x10, R14 ;  /* 0x00000010ff057819 */ /* 0x000fe4000001160e */
[----:B------:R-:W-:Y:S02]  /*4a90*/  SHF.R.U32.HI R4, RZ, 0x8, R4 ;  /* 0x00000008ff047819 */ /* 0x000fe40000011604 */
[----:B------:R-:W-:Y:S03]  /*4aa0*/  LOP3.LUT R5, R5, 0xff, RZ, 0xc0, !PT ;  /* 0x000000ff05057812 */ /* 0x000fe600078ec0ff */
[----:B------:R-:W4:Y:S01]  /*4ab0*/  MUFU.EX2 R180, R32 ;  /* 0x0000002000b47308 */ /* 0x000f220000000800 */
[----:B------:R-:W-:Y:S01]  /*4ac0*/  @P1 FSEL R67, R67, -INF , !P6 ;  /* 0xff80000043431808 */ /* 0x000fe20007000000 */
[----:B------:R-:W-:Y:S01]  /*4ad0*/  @!P2 FADD.FTZ R207, -R207, -RZ ;  /* 0x800000ffcfcfa221 */ /* 0x000fe20000010100 */
[----:B------:R-:W-:Y:S01]  /*4ae0*/  ISETP.LE.U32.AND P6, PT, R5, UR9, PT ;  /* 0x0000000905007c0c */ /* 0x000fe2000bfc3070 */
[----:B------:R-:W-:Y:S01]  /*4af0*/  @!P0 FADD.FTZ R206, -R206, -RZ ;  /* 0x800000ffcece8221 */ /* 0x000fe20000010100 */
[----:B------:R-:W-:Y:S01]  /*4b00*/  LOP3.LUT R5, R8, 0xff, RZ, 0xc0, !PT ;  /* 0x000000ff08057812 */ /* 0x000fe200078ec0ff */
[----:B------:R-:W-:Y:S01]  /*4b10*/  FFMA.FTZ R101, R67, UR8, -R101 ;  /* 0x0000000843657c23 */ /* 0x000fe20008010865 */
[----:B------:R-:W-:Y:S03]  /*4b20*/  LOP3.LUT R4, R4, 0xffff, RZ, 0xc0, !PT ;  /* 0x0000ffff04047812 */ /* 0x000fe600078ec0ff */
[----:B------:R-:W-:Y:S01]  /*4b30*/  MUFU.EX2 R203, R25 ;  /* 0x0000001900cb7308 */ /* 0x000fe20000000800 */
[----:B------:R-:W-:Y:S02]  /*4b40*/  ISETP.LE.U32.AND P2, PT, R5, UR9, PT ;  /* 0x0000000905007c0c */ /* 0x000fe4000bf43070 */
[----:B------:R-:W-:Y:S02]  /*4b50*/  SHF.R.U32.HI R5, RZ, 0x10, R8 ;  /* 0x00000010ff057819 */ /* 0x000fe40000011608 */
[----:B------:R-:W-:Y:S02]  /*4b60*/  ISETP.LE.U32.AND P0, PT, R4, UR9, PT ;  /* 0x0000000904007c0c */ /* 0x000fe4000bf03070 */
[----:B------:R-:W-:Y:S01]  /*4b70*/  LOP3.LUT R5, R5, 0xff, RZ, 0xc0, !PT ;  /* 0x000000ff05057812 */ /* 0x000fe200078ec0ff */
[----:B------:R-:W-:Y:S01]  /*4b80*/  @!P6 FADD.FTZ R212, -R212, -RZ ;  /* 0x800000ffd4d4e221 */ /* 0x000fe20000010100 */
[----:B------:R-:W-:Y:S01]  /*4b90*/  PLOP3.LUT P4, PT, PT, PT, UP0, 0x80, 0x0 ;  /* 0x000000000000781c */ /* 0x000fe20003f8f008 */
[----:B------:R-:W-:Y:S01]  /*4ba0*/  MUFU.EX2 R182, R34 ;  /* 0x0000002200b67308 */ /* 0x000fe20000000800 */
[----:B------:R-:W-:Y:S02]  /*4bb0*/  SHF.R.U32.HI R4, RZ, 0x8, R6 ;  /* 0x00000008ff047819 */ /* 0x000fe40000011606 */
[----:B------:R-:W-:Y:S01]  /*4bc0*/  ISETP.LE.U32.AND P6, PT, R5, UR9, PT ;  /* 0x0000000905007c0c */ /* 0x000fe2000bfc3070 */
[----:B------:R-:W-:Y:S01]  /*4bd0*/  @!P2 FADD.FTZ R216, -R216, -RZ ;  /* 0x800000ffd8d8a221 */ /* 0x000fe20000010100 */
[----:B------:R-:W-:Y:S02]  /*4be0*/  LOP3.LUT R4, R4, 0xffff, RZ, 0xc0, !PT ;  /* 0x0000ffff04047812 */ /* 0x000fe400078ec0ff */
[----:B------:R-:W-:Y:S01]  /*4bf0*/  SHF.R.U32.HI R14, RZ, 0x18, R14 ;  /* 0x00000018ff0e7819 */ /* 0x000fe2000001160e */
[----:B------:R-:W-:Y:S01]  /*4c00*/  @!P0 FADD.FTZ R214, -R214, -RZ ;  /* 0x800000ffd6d68221 */ /* 0x000fe20000010100 */
[----:B------:R-:W-:Y:S01]  /*4c10*/  LOP3.LUT R5, R9, 0xff, RZ, 0xc0, !PT ;  /* 0x000000ff09057812 */ /* 0x000fe200078ec0ff */
[----:B------:R-:W-:Y:S01]  /*4c20*/  MUFU.EX2 R200, R29 ;  /* 0x0000001d00c87308 */ /* 0x000fe20000000800 */
[----:B------:R-:W-:Y:S02]  /*4c30*/  ISETP.LE.U32.AND P0, PT, R4, UR9, PT ;  /* 0x0000000904007c0c */ /* 0x000fe4000bf03070 */
[----:B------:R-:W-:Y:S02]  /*4c40*/  SHF.R.U32.HI R8, RZ, 0x18, R8 ;  /* 0x00000018ff087819 */ /* 0x000fe40000011608 */
[----:B------:R-:W-:Y:S01]  /*4c50*/  ISETP.LE.U32.AND P1, PT, R14, UR9, PT ;  /* 0x000000090e007c0c */ /* 0x000fe2000bf23070 */
[----:B------:R-:W-:Y:S01]  /*4c60*/  @!P6 FADD.FTZ R219, -R219, -RZ ;  /* 0x800000ffdbdbe221 */ /* 0x000fe20000010100 */
[----:B------:R-:W-:Y:S03]  /*4c70*/  SHF.R.U32.HI R4, RZ, 0x8, R111 ;  /* 0x00000008ff047819 */ /* 0x000fe6000001166f */
[----:B------:R-:W-:Y:S01]  /*4c80*/  MUFU.EX2 R181, R35 ;  /* 0x0000002300b57308 */ /* 0x000fe20000000800 */
[----:B------:R-:W-:Y:S02]  /*4c90*/  @P4 FSEL R57, R57, -INF , !P5 ;  /* 0xff80000039394808 */ /* 0x000fe40006800000 */
[----:B------:R-:W-:Y:S02]  /*4ca0*/  LOP3.LUT R4, R4, 0xffff, RZ, 0xc0, !PT ;  /* 0x0000ffff04047812 */ /* 0x000fe400078ec0ff */
[----:B------:R-:W-:Y:S01]  /*4cb0*/  PLOP3.LUT P4, PT, PT, PT, UP0, 0x80, 0x0 ;  /* 0x000000000000781c */ /* 0x000fe20003f8f008 */
[----:B------:R-:W-:Y:S01]  /*4cc0*/  @!P0 FADD.FTZ R211, -R211, -RZ ;  /* 0x800000ffd3d38221 */ /* 0x000fe20000010100 */
[----:B------:R-:W-:Y:S01]  /*4cd0*/  ISETP.LE.U32.AND P5, PT, R108, UR9, PT ;  /* 0x000000096c007c0c */ /* 0x000fe2000bfa3070 */
[----:B------:R-:W-:Y:S01]  /*4ce0*/  IMAD.U32 R108, RZ, RZ, UR19 ;  /* 0x00000013ff6c7e24 */ /* 0x000fe2000f8e00ff */
[----:B------:R-:W-:Y:S01]  /*4cf0*/  ISETP.LE.U32.AND P6, PT, R5, UR9, PT ;  /* 0x0000000905007c0c */ /* 0x000fe2000bfc3070 */
[----:B------:R-:W-:Y:S01]  /*4d00*/  @!P1 FADD.FTZ R210, -R210, -RZ ;  /* 0x800000ffd2d29221 */ /* 0x000fe20000010100 */
[----:B------:R-:W-:Y:S01]  /*4d10*/  LOP3.LUT R5, R163, 0xff, RZ, 0xc0, !PT ;  /* 0x000000ffa3057812 */ /* 0x000fe200078ec0ff */
[--C-:B------:R-:W-:Y:S01]  /*4d20*/  FFMA.FTZ R57, R57, UR8, -R100.reuse ;  /* 0x0000000839397c23 */ /* 0x100fe20008010864 */
[----:B------:R-:W-:Y:S01]  /*4d30*/  LOP3.LUT R6, R12, 0xffff, RZ, 0xc0, !PT ;  /* 0x0000ffff0c067812 */ /* 0x000fe200078ec0ff */
[----:B------:R-:W-:Y:S01]  /*4d40*/  FFMA.FTZ R100, R61, UR8, -R100 ;  /* 0x000000083d647c23 */ /* 0x000fe20008010864 */
[----:B------:R-:W-:Y:S01]  /*4d50*/  ISETP.LE.U32.AND P0, PT, R5, UR9, PT ;  /* 0x0000000905007c0c */ /* 0x000fe2000bf03070 */
[----:B------:R-:W-:Y:S01]  /*4d60*/  MUFU.EX2 R111, R0 ;  /* 0x00000000006f7308 */ /* 0x000fe20000000800 */
[----:B------:R-:W-:Y:S02]  /*4d70*/  ISETP.LE.U32.AND P1, PT, R8, UR9, PT ;  /* 0x0000000908007c0c */ /* 0x000fe4000bf23070 */
[----:B------:R-:W-:Y:S01]  /*4d80*/  ISETP.LE.U32.AND P2, PT, R7, UR9, PT ;  /* 0x0000000907007c0c */ /* 0x000fe2000bf43070 */
[----:B------:R-:W-:Y:S01]  /*4d90*/  @!P5 FADD.FTZ R191, -R191, -RZ ;  /* 0x800000ffbfbfd221 */ /* 0x000fe20000010100 */
[----:B------:R-:W-:Y:S01]  /*4da0*/  SHF.R.U32.HI R6, RZ, 0x8, R6 ;  /* 0x00000008ff067819 */ /* 0x000fe20000011606 */
[----:B------:R-:W-:Y:S01]  /*4db0*/  @!P6 FADD.FTZ R217, -R217, -RZ ;  /* 0x800000ffd9d9e221 */ /* 0x000fe20000010100 */
[----:B------:R-:W-:Y:S03]  /*4dc0*/  @P4 FSEL R64, R64, -INF , !P3 ;  /* 0xff80000040404808 */ /* 0x000fe60005800000 */
[----:B------:R-:W-:Y:S01]  /*4dd0*/  MUFU.EX2 R113, R100 ;  /* 0x0000006400717308 */ /* 0x000fe20000000800 */
[----:B------:R-:W-:Y:S02]  /*4de0*/  ISETP.LE.U32.AND P3, PT, R15, UR9, PT ;  /* 0x000000090f007c0c */ /* 0x000fe4000bf63070 */
[----:B------:R-:W-:Y:S01]  /*4df0*/  ISETP.LE.U32.AND P4, PT, R110, UR9, PT ;  /* 0x000000096e007c0c */ /* 0x000fe2000bf83070 */
[--C-:B------:R-:W-:Y:S01]  /*4e00*/  FFMA.FTZ R64, R64, UR8, -R102.reuse ;  /* 0x0000000840407c23 */ /* 0x100fe20008010866 */
[----:B------:R-:W-:Y:S01]  /*4e10*/  LOP3.LUT R6, R6, 0xffff, RZ, 0xc0, !PT ;  /* 0x0000ffff06067812 */ /* 0x000fe200078ec0ff */
[----:B------:R-:W-:Y:S01]  /*4e20*/  FFMA.FTZ R102, R65, UR8, -R102 ;  /* 0x0000000841667c23 */ /* 0x000fe20008010866 */
[----:B------:R-:W-:Y:S01]  /*4e30*/  ISETP.LE.U32.AND P6, PT, R4, UR9, PT ;  /* 0x0000000904007c0c */ /* 0x000fe2000bfc3070 */
[----:B------:R-:W-:Y:S01]  /*4e40*/  @!P0 FADD.FTZ R199, -R199, -RZ ;  /* 0x800000ffc7c78221 */ /* 0x000fe20000010100 */
[----:B------:R-:W-:Y:S01]  /*4e50*/  ISETP.LE.U32.AND P0, PT, R6, UR9, PT ;  /* 0x0000000906007c0c */ /* 0x000fe2000bf03070 */
[----:B------:R-:W-:Y:S01]  /*4e60*/  IMAD.WIDE.U32 R4, R167, -0x326172a9, RZ ;  /* 0xcd9e8d57a7047825 */ /* 0x000fe200078e00ff */
[----:B------:R-:W-:Y:S01]  /*4e70*/  SHF.R.U32.HI R6, RZ, 0x10, R12 ;  /* 0x00000010ff067819 */ /* 0x000fe2000001160c */
[----:B------:R-:W-:Y:S01]  /*4e80*/  MUFU.EX2 R162, R64 ;  /* 0x0000004000a27308 */ /* 0x000fe20000000800 */
[----:B------:R-:W-:Y:S01]  /*4e90*/  LOP3.LUT R7, R12, 0xff, RZ, 0xc0, !PT ;  /* 0x000000ff0c077812 */ /* 0x000fe200078ec0ff */
[----:B------:R-:W-:Y:S01]  /*4ea0*/  @!P1 FADD.FTZ R218, -R218, -RZ ;  /* 0x800000ffdada9221 */ /* 0x000fe20000010100 */
[----:B------:R-:W-:Y:S01]  /*4eb0*/  LOP3.LUT R15, R4, 0xff, RZ, 0xc0, !PT ;  /* 0x000000ff040f7812 */ /* 0x000fe200078ec0ff */
[----:B------:R-:W-:Y:S01]  /*4ec0*/  @!P2 FADD.FTZ R213, -R213, -RZ ;  /* 0x800000ffd5d5a221 */ /* 0x000fe20000010100 */
[----:B------:R-:W-:Y:S01]  /*4ed0*/  ISETP.LE.U32.AND P1, PT, R10, UR9, PT ;  /* 0x000000090a007c0c */ /* 0x000fe2000bf23070 */
[----:B------:R-:W-:Y:S01]  /*4ee0*/  @!P4 FADD.FTZ R197, -R197, -RZ ;  /* 0x800000ffc5c5c221 */ /* 0x000fe20000010100 */
[----:B------:R-:W-:Y:S03]  /*4ef0*/  LOP3.LUT R10, R5, UR7, R164, 0x96, !PT ;  /* 0x00000007050a7c12 */ /* 0x000fe6000f8e96a4 */
[----:B------:R-:W-:Y:S01]  /*4f00*/  MUFU.EX2 R115, R102 ;  /* 0x0000006600737308 */ /* 0x000fe20000000800 */
[----:B------:R-:W-:Y:S01]  /*4f10*/  ISETP.LE.U32.AND P2, PT, R16, UR9, PT ;  /* 0x0000000910007c0c */ /* 0x000fe2000bf43070 */
[----:B------:R-:W-:Y:S01]  /*4f20*/  @!P6 FADD.FTZ R190, -R190, -RZ ;  /* 0x800000ffbebee221 */ /* 0x000fe20000010100 */
[----:B-1----:R-:W-:Y:S01]  /*4f30*/  SHF.R.U32.HI R21, RZ, 0x18, R4 ;  /* 0x00000018ff157819 */ /* 0x002fe20000011604 */
[----:B--2---:R-:W-:Y:S01]  /*4f40*/  @!P0 FADD.FTZ R184, -R184, -RZ ;  /* 0x800000ffb8b88221 */ /* 0x004fe20000010100 */
[----:B------:R-:W-:Y:S01]  /*4f50*/  LOP3.LUT R16, R4, 0xffff, RZ, 0xc0, !PT ;  /* 0x0000ffff04107812 */ /* 0x000fe200078ec0ff */
[----:B---3--:R-:W-:Y:S01]  /*4f60*/  @!P3 FADD.FTZ R201, -R201, -RZ ;  /* 0x800000ffc9c9b221 */ /* 0x008fe20000010100 */
[----:B------:R-:W-:Y:S03]  /*4f70*/  LOP3.LUT R5, R6, 0xff, RZ, 0xc0, !PT ;  /* 0x000000ff06057812 */ /* 0x000fe600078ec0ff */
[----:B------:R-:W-:Y:S01]  /*4f80*/  MUFU.EX2 R110, R101 ;  /* 0x00000065006e7308 */ /* 0x000fe20000000800 */
[----:B------:R-:W-:Y:S01]  /*4f90*/  ISETP.LE.U32.AND P6, PT, R7, UR9, PT ;  /* 0x0000000907007c0c */ /* 0x000fe2000bfc3070 */
[----:B------:R-:W-:Y:S01]  /*4fa0*/  IMAD.WIDE.U32 R6, R169, -0x2daee0ad, RZ ;  /* 0xd2511f53a9067825 */ /* 0x000fe200078e00ff */
[----:B------:R-:W-:Y:S02]  /*4fb0*/  ISETP.LE.U32.AND P4, PT, R5, UR9, PT ;  /* 0x0000000905007c0c */ /* 0x000fe4000bf83070 */
[----:B------:R-:W-:Y:S01]  /*4fc0*/  LOP3.LUT R5, R13, 0xff, RZ, 0xc0, !PT ;  /* 0x000000ff0d057812 */ /* 0x000fe200078ec0ff */
[----:B------:R-:W-:Y:S01]  /*4fd0*/  @!P1 FADD.FTZ R215, -R215, -RZ ;  /* 0x800000ffd7d79221 */ /* 0x000fe20000010100 */
[----:B------:R-:W-:Y:S03]  /*4fe0*/  LOP3.LUT R9, R7, UR5, R186, 0x96, !PT ;  /* 0x0000000507097c12 */ /* 0x000fe6000f8e96ba */
[----:B------:R-:W-:Y:S01]  /*4ff0*/  MUFU.EX2 R205, R30 ;  /* 0x0000001e00cd7308 */ /* 0x000fe20000000800 */
[----:B------:R-:W-:Y:S02]  /*5000*/  ISETP.LE.U32.AND P0, PT, R5, UR9, PT ;  /* 0x0000000905007c0c */ /* 0x000fe4000bf03070 */
[----:B------:R-:W-:Y:S02]  /*5010*/  ISETP.LE.U32.AND P1, PT, R17, UR9, PT ;  /* 0x0000000911007c0c */ /* 0x000fe4000bf23070 */
[----:B------:R-:W-:Y:S01]  /*5020*/  SHF.R.U32.HI R17, RZ, 0x10, R4 ;  /* 0x00000010ff117819 */ /* 0x000fe20000011604 */
[----:B------:R-:W-:Y:S01]  /*5030*/  @!P6 FADD.FTZ R189, -R189, -RZ ;  /* 0x800000ffbdbde221 */ /* 0x000fe20000010100 */
[----:B------:R-:W-:Y:S01]  /*5040*/  SHF.R.U32.HI R12, RZ, 0x18, R12 ;  /* 0x00000018ff0c7819 */ /* 0x000fe2000001160c */
[----:B----4-:R-:W-:Y:S01]  /*5050*/  @!P4 FADD.FTZ R193, -R193, -RZ ;  /* 0x800000ffc1c1c221 */ /* 0x010fe20000010100 */
[----:B------:R-:W-:Y:S01]  /*5060*/  LOP3.LUT R4, R13, 0xffff, RZ, 0xc0, !PT ;  /* 0x0000ffff0d047812 */ /* 0x000fe200078ec0ff */
[----:B------:R-:W-:Y:S01]  /*5070*/  MUFU.EX2 R170, R49 ;  /* 0x0000003100aa7308 */ /* 0x000fe20000000800 */
[--C-:B------:R-:W-:Y:S02]  /*5080*/  SHF.R.U32.HI R5, RZ, 0x10, R13.reuse ;  /* 0x00000010ff057819 */ /* 0x100fe4000001160d */
[----:B------:R-:W-:Y:S01]  /*5090*/  SHF.R.U32.HI R13, RZ, 0x18, R13 ;  /* 0x00000018ff0d7819 */ /* 0x000fe2000001160d */
[----:B------:R-:W-:Y:S01]  /*50a0*/  @!P0 FADD.FTZ R202, -R202, -RZ ;  /* 0x800000ffcaca8221 */ /* 0x000fe20000010100 */
[----:B------:R-:W-:Y:S01]  /*50b0*/  ISETP.LE.U32.AND P6, PT, R12, UR9, PT ;  /* 0x000000090c007c0c */ /* 0x000fe2000bfc3070 */
[----:B------:R-:W-:Y:S01]  /*50c0*/  @!P1 FADD.FTZ R180, -R180, -RZ ;  /* 0x800000ffb4b49221 */ /* 0x000fe20000010100 */
[----:B------:R-:W-:Y:S03]  /*50d0*/  SHF.R.U32.HI R12, RZ, 0x8, R165 ;  /* 0x00000008ff0c7819 */ /* 0x000fe600000116a5 */
[----:B------:R-:W1:Y:S01]  /*50e0*/  MUFU.EX2 R204, R31 ;  /* 0x0000001f00cc7308 */ /* 0x000e620000000800 */
[----:B------:R-:W-:Y:S02]  /*50f0*/  SHF.R.U32.HI R4, RZ, 0x8, R4 ;  /* 0x00000008ff047819 */ /* 0x000fe40000011604 */
[----:B------:R-:W-:Y:S02]  /*5100*/  LOP3.LUT R12, R12, 0xffff, RZ, 0xc0, !PT ;  /* 0x0000ffff0c0c7812 */ /* 0x000fe400078ec0ff */
[----:B------:R-:W-:Y:S02]  /*5110*/  ISETP.LE.U32.AND P0, PT, R13, UR9, PT ;  /* 0x000000090d007c0c */ /* 0x000fe4000bf03070 */
[----:B------:R-:W-:Y:S03]  /*5120*/  LOP3.LUT R4, R4, 0xffff, RZ, 0xc0, !PT ;  /* 0x0000ffff04047812 */ /* 0x000fe600078ec0ff */
[----:B------:R-:W-:Y:S01]  /*5130*/  MUFU.EX2 R169, R50 ;  /* 0x0000003200a97308 */ /* 0x000fe20000000800 */
[----:B------:R-:W-:Y:S01]  /*5140*/  ISETP.LE.U32.AND P5, PT, R18, UR9, PT ;  /* 0x0000000912007c0c */ /* 0x000fe2000bfa3070 */
[----:B------:R-:W-:Y:S01]  /*5150*/  @!P6 FADD.FTZ R192, -R192, -RZ ;  /* 0x800000ffc0c0e221 */ /* 0x000fe20000010100 */
[----:B------:R-:W-:Y:S02]  /*5160*/  ISETP.LE.U32.AND P4, PT, R4, UR9, PT ;  /* 0x0000000904007c0c */ /* 0x000fe4000bf83070 */
[----:B------:R-:W-:Y:S02]  /*5170*/  LOP3.LUT R4, R5, 0xff, RZ, 0xc0, !PT ;  /* 0x000000ff05047812 */ /* 0x000fe400078ec0ff */
[----:B------:R-:W-:Y:S03]  /*5180*/  LOP3.LUT R13, R6, 0xff, RZ, 0xc0, !PT ;  /* 0x000000ff060d7812 */ /* 0x000fe600078ec0ff */
[----:B------:R-:W-:Y:S01]  /*5190*/  MUFU.EX2 R176, R36 ;  /* 0x0000002400b07308 */ /* 0x000fe20000000800 */
[----:B------:R-:W-:Y:S01]  /*51a0*/  ISETP.LE.U32.AND P6, PT, R4, UR9, PT ;  /* 0x0000000904007c0c */ /* 0x000fe2000bfc3070 */
[----:B------:R-:W-:Y:S01]  /*51b0*/  @!P0 FADD.FTZ R208, -R208, -RZ ;  /* 0x800000ffd0d08221 */ /* 0x000fe20000010100 */
[----:B------:R-:W-:Y:S01]  /*51c0*/  ISETP.LE.U32.AND P0, PT, R12, UR9, PT ;  /* 0x000000090c007c0c */ /* 0x000fe2000bf03070 */
[----:B-1----:R-:W-:Y:S01]  /*51d0*/  @!P2 FADD.FTZ R204, -R204, -RZ ;  /* 0x800000ffcccca221 */ /* 0x002fe20000010100 */
[----:B------:R-:W-:Y:S01]  /*51e0*/  LOP3.LUT R12, R166, 0xff, RZ, 0xc0, !PT ;  /* 0x000000ffa60c7812 */ /* 0x000fe200078ec0ff */
[----:B------:R-:W-:Y:S01]  /*51f0*/  @!P5 FADD.FTZ R181, -R181, -RZ ;  /* 0x800000ffb5b5d221 */ /* 0x000fe20000010100 */
[--C-:B------:R-:W-:Y:S01]  /*5200*/  SHF.R.U32.HI R14, RZ, 0x18, R6.reuse ;  /* 0x00000018ff0e7819 */ /* 0x100fe20000011606 */
[----:B------:R-:W-:Y:S01]  /*5210*/  @!P4 FADD.FTZ R203, -R203, -RZ ;  /* 0x800000ffcbcbc221 */ /* 0x000fe20000010100 */
[----:B------:R-:W-:Y:S01]  /*5220*/  ISETP.LE.U32.AND P3, PT, R12, UR9, PT ;  /* 0x000000090c007c0c */ /* 0x000fe2000bf63070 */
[----:B------:R-:W-:Y:S01]  /*5230*/  IMAD.WIDE.U32 R4, R171, -0x2daee0ad, RZ ;  /* 0xd2511f53ab047825 */ /* 0x000fe200078e00ff */
[----:B------:R-:W-:Y:S01]  /*5240*/  LOP3.LUT R18, R6, 0xffff, RZ, 0xc0, !PT ;  /* 0x0000ffff06127812 */ /* 0x000fe200078ec0ff */
[----:B------:R-:W1:Y:S01]  /*5250*/  MUFU.EX2 R171, R48 ;  /* 0x0000003000ab7308 */ /* 0x000e620000000800 */
[----:B------:R-:W-:Y:S01]  /*5260*/  SHF.R.U32.HI R22, RZ, 0x10, R6 ;  /* 0x00000010ff167819 */ /* 0x000fe20000011606 */
[----:B------:R-:W-:Y:S01]  /*5270*/  @!P6 FADD.FTZ R209, -R209, -RZ ;  /* 0x800000ffd1d1e221 */ /* 0x000fe20000010100 */
[----:B------:R-:W-:Y:S01]  /*5280*/  LOP3.LUT R8, R5, UR5, R178, 0x96, !PT ;  /* 0x0000000505087c12 */ /* 0x000fe2000f8e96b2 */
[----:B------:R-:W-:Y:S01]  /*5290*/  @!P0 FADD.FTZ R200, -R200, -RZ ;  /* 0x800000ffc8c88221 */ /* 0x000fe20000010100 */
[----:B------:R-:W-:Y:S02]  /*52a0*/  SHF.R.U32.HI R6, RZ, 0x8, R103 ;  /* 0x00000008ff067819 */ /* 0x000fe40000011667 */
[----:B------:R-:W-:Y:S03]  /*52b0*/  LOP3.LUT R12, R4, 0xff, RZ, 0xc0, !PT ;  /* 0x000000ff040c7812 */ /* 0x000fe600078ec0ff */
[----:B------:R-:W-:Y:S01]  /*52c0*/  MUFU.EX2 R175, R37 ;  /* 0x0000002500af7308 */ /* 0x000fe20000000800 */
[----:B------:R-:W-:Y:S01]  /*52d0*/  ISETP.LE.U32.AND P6, PT, R20, UR9, PT ;  /* 0x0000000914007c0c */ /* 0x000fe2000bfc3070 */
[----:B------:R-:W-:Y:S01]  /*52e0*/  @!P3 FADD.FTZ R205, -R205, -RZ ;  /* 0x800000ffcdcdb221 */ /* 0x000fe20000010100 */
[----:B------:R-:W-:Y:S02]  /*52f0*/  LOP3.LUT R20, R4, 0xffff, RZ, 0xc0, !PT ;  /* 0x0000ffff04147812 */ /* 0x000fe400078ec0ff */
[----:B------:R-:W-:Y:S02]  /*5300*/  ISETP.LE.U32.AND P4, PT, R19, UR9, PT ;  /* 0x0000000913007c0c */ /* 0x000fe4000bf83070 */
[--C-:B------:R-:W-:Y:S03]  /*5310*/  SHF.R.U32.HI R19, RZ, 0x18, R4.reuse ;  /* 0x00000018ff137819 */ /* 0x100fe60000011604 */
[----:B------:R-:W2:Y:S01]  /*5320*/  MUFU.EX2 R179, R33 ;  /* 0x0000002100b37308 */ /* 0x000ea20000000800 */
[----:B------:R-:W-:Y:S02]  /*5330*/  SHF.R.U32.HI R7, RZ, 0x10, R4 ;  /* 0x00000010ff077819 */ /* 0x000fe40000011604 */
[----:B------:R-:W-:Y:S02]  /*5340*/  LOP3.LUT R5, R6, 0xffff, RZ, 0xc0, !PT ;  /* 0x0000ffff06057812 */ /* 0x000fe400078ec0ff */
[----:B------:R-:W-:Y:S02]  /*5350*/  IADD3 R104, R153, 0x4000, R104 ;  /* 0x0000400099687810 */ /* 0x000fe40007ffe068 */
[----:B------:R-:W-:Y:S03]  /*5360*/  LOP3.LUT R4, R168, 0xff, RZ, 0xc0, !PT ;  /* 0x000000ffa8047812 */ /* 0x000fe600078ec0ff */
[----:B------:R-:W-:Y:S01]  /*5370*/  MUFU.EX2 R177, R38 ;  /* 0x0000002600b17308 */ /* 0x000fe20000000800 */
[----:B------:R-:W-:Y:S01]  /*5380*/  ISETP.LE.U32.AND P0, PT, R5, UR9, PT ;  /* 0x0000000905007c0c */ /* 0x000fe2000bf03070 */
[----:B------:R-:W-:Y:S01]  /*5390*/  IMAD.IADD R104, R104, 0x1, R154 ;  /* 0x0000000168687824 */ /* 0x000fe200078e029a */
[----:B------:R-:W-:Y:S01]  /*53a0*/  LOP3.LUT R5, R11, 0xff, RZ, 0xc0, !PT ;  /* 0x000000ff0b057812 */ /* 0x000fe200078ec0ff */
[----:B-1----:R-:W-:Y:S01]  /*53b0*/  @!P4 FADD.FTZ R171, -R171, -RZ ;  /* 0x800000ffababc221 */ /* 0x002fe20000010100 */
[----:B------:R-:W-:Y:S02]  /*53c0*/  ISETP.LE.U32.AND P3, PT, R4, UR9, PT ;  /* 0x0000000904007c0c */ /* 0x000fe4000bf63070 */
[----:B------:R-:W-:Y:S03]  /*53d0*/  LOP3.LUT R4, R11, 0xffff, RZ, 0xc0, !PT ;  /* 0x0000ffff0b047812 */ /* 0x000fe600078ec0ff */
[----:B------:R-:W1:Y:S01]  /*53e0*/  MUFU.EX2 R168, R51 ;  /* 0x0000003300a87308 */ /* 0x000e620000000800 */
[----:B------:R-:W-:Y:S02]  /*53f0*/  ISETP.LE.U32.AND P2, PT, R5, UR9, PT ;  /* 0x0000000905007c0c */ /* 0x000fe4000bf43070 */
[--C-:B------:R-:W-:Y:S02]  /*5400*/  SHF.R.U32.HI R5, RZ, 0x18, R11.reuse ;  /* 0x00000018ff057819 */ /* 0x100fe4000001160b */
[----:B------:R-:W-:Y:S01]  /*5410*/  SHF.R.U32.HI R4, RZ, 0x8, R4 ;  /* 0x00000008ff047819 */ /* 0x000fe20000011604 */
[----:B--2---:R-:W-:Y:S01]  /*5420*/  @!P0 FADD.FTZ R179, -R179, -RZ ;  /* 0x800000ffb3b38221 */ /* 0x004fe20000010100 */
[----:B------:R-:W-:Y:S03]  /*5430*/  ISETP.LE.U32.AND P1, PT, R5, UR9, PT ;  /* 0x0000000905007c0c */ /* 0x000fe6000bf23070 */
[----:B------:R-:W2:Y:S01]  /*5440*/  MUFU.EX2 R174, R39 ;  /* 0x0000002700ae7308 */ /* 0x000ea20000000800 */
[----:B------:R-:W-:Y:S01]  /*5450*/  LOP3.LUT R4, R4, 0xffff, RZ, 0xc0, !PT ;  /* 0x0000ffff04047812 */ /* 0x000fe200078ec0ff */
[----:B------:R-:W-:Y:S01]  /*5460*/  @!P3 FADD.FTZ R182, -R182, -RZ ;  /* 0x800000ffb6b6b221 */ /* 0x000fe20000010100 */
[----:B------:R-:W-:Y:S02]  /*5470*/  SHF.R.U32.HI R5, RZ, 0x10, R11 ;  /* 0x00000010ff057819 */ /* 0x000fe4000001160b */
[----:B------:R-:W-:Y:S01]  /*5480*/  ISETP.LE.U32.AND P3, PT, R4, UR9, PT ;  /* 0x0000000904007c0c */ /* 0x000fe2000bf63070 */
[----:B------:R-:W-:Y:S01]  /*5490*/  @!P2 FADD.FTZ R176, -R176, -RZ ;  /* 0x800000ffb0b0a221 */ /* 0x000fe20000010100 */
[----:B------:R-:W-:Y:S03]  /*54a0*/  LOP3.LUT R5, R5, 0xff, RZ, 0xc0, !PT ;  /* 0x000000ff05057812 */ /* 0x000fe600078ec0ff */
[----:B------:R-:W3:Y:S01]  /*54b0*/  MUFU.EX2 R187, R41 ;  /* 0x0000002900bb7308 */ /* 0x000ee20000000800 */
[----:B------:R-:W-:Y:S01]  /*54c0*/  LOP3.LUT R4, R10, 0xffff, RZ, 0xc0, !PT ;  /* 0x0000ffff0a047812 */ /* 0x000fe200078ec0ff */
[----:B-1----:R-:W-:Y:S01]  /*54d0*/  @!P6 FADD.FTZ R168, -R168, -RZ ;  /* 0x800000ffa8a8e221 */ /* 0x002fe20000010100 */
[----:B------:R-:W-:Y:S02]  /*54e0*/  ISETP.LE.U32.AND P5, PT, R5, UR9, PT ;  /* 0x0000000905007c0c */ /* 0x000fe4000bfa3070 */
[----:B------:R-:W-:Y:S02]  /*54f0*/  LOP3.LUT R5, R10, 0xff, RZ, 0xc0, !PT ;  /* 0x000000ff0a057812 */ /* 0x000fe400078ec0ff */
[----:B------:R-:W-:Y:S03]  /*5500*/  SHF.R.U32.HI R4, RZ, 0x8, R4 ;  /* 0x00000008ff047819 */ /* 0x000fe60000011604 */
[----:B------:R-:W1:Y:S01]  /*5510*/  MUFU.EX2 R198, R42 ;  /* 0x0000002a00c67308 */ /* 0x000e620000000800 */
[----:B------:R-:W-:Y:S01]  /*5520*/  ISETP.LE.U32.AND P2, PT, R5, UR9, PT ;  /* 0x0000000905007c0c */ /* 0x000fe2000bf43070 */
[----:B------:R-:W-:Y:S01]  /*5530*/  @!P3 FADD.FTZ R175, -R175, -RZ ;  /* 0x800000ffafafb221 */ /* 0x000fe20000010100 */
[----:B------:R-:W-:Y:S01]  /*5540*/  LOP3.LUT R5, R4, 0xffff, RZ, 0xc0, !PT ;  /* 0x0000ffff04057812 */ /* 0x000fe200078ec0ff */
[----:B--2---:R-:W-:Y:S01]  /*5550*/  @!P1 FADD.FTZ R174, -R174, -RZ ;  /* 0x800000ffaeae9221 */ /* 0x004fe20000010100 */
[--C-:B------:R-:W-:Y:S02]  /*5560*/  SHF.R.U32.HI R6, RZ, 0x10, R10.reuse ;  /* 0x00000010ff067819 */ /* 0x100fe4000001160a */
[----:B------:R-:W-:Y:S01]  /*5570*/  ISETP.LE.U32.AND P3, PT, R5, UR9, PT ;  /* 0x0000000905007c0c */ /* 0x000fe2000bf63070 */
[----:B------:R-:W-:Y:S01]  /*5580*/  @!P5 FADD.FTZ R177, -R177, -RZ ;  /* 0x800000ffb1b1d221 */ /* 0x000fe20000010100 */
[----:B------:R-:W-:Y:S01]  /*5590*/  LOP3.LUT R4, R6, 0xff, RZ, 0xc0, !PT ;  /* 0x000000ff06047812 */ /* 0x000fe200078ec0ff */
[----:B------:R-:W2:Y:S01]  /*55a0*/  MUFU.EX2 R188, R40 ;  /* 0x0000002800bc7308 */ /* 0x000ea20000000800 */
[----:B------:R-:W-:Y:S02]  /*55b0*/  SHF.R.U32.HI R10, RZ, 0x18, R10 ;  /* 0x00000018ff0a7819 */ /* 0x000fe4000001160a */
[----:B------:R-:W-:Y:S02]  /*55c0*/  ISETP.LE.U32.AND P5, PT, R4, UR9, PT ;  /* 0x0000000904007c0c */ /* 0x000fe4000bfa3070 */
[----:B------:R-:W-:Y:S02]  /*55d0*/  SHF.R.U32.HI R4, RZ, 0x8, R16 ;  /* 0x00000008ff047819 */ /* 0x000fe40000011610 */
[----:B------:R-:W-:Y:S03]  /*55e0*/  ISETP.LE.U32.AND P1, PT, R10, UR9, PT ;  /* 0x000000090a007c0c */ /* 0x000fe6000bf23070 */
[----:B------:R-:W4:Y:S01]  /*55f0*/  MUFU.EX2 R196, R43 ;  /* 0x0000002b00c47308 */ /* 0x000f220000000800 */
[----:B------:R-:W-:Y:S01]  /*5600*/  LOP3.LUT R4, R4, 0xffff, RZ, 0xc0, !PT ;  /* 0x0000ffff04047812 */ /* 0x000fe200078ec0ff */
[----:B---3--:R-:W-:Y:S01]  /*5610*/  @!P3 FADD.FTZ R187, -R187, -RZ ;  /* 0x800000ffbbbbb221 */ /* 0x008fe20000010100 */
[----:B------:R-:W-:Y:S01]  /*5620*/  LOP3.LUT R5, R109, 0xff, RZ, 0xc0, !PT ;  /* 0x000000ff6d057812 */ /* 0x000fe200078ec0ff */
[----:B------:R-:W-:Y:S01]  /*5630*/  IMAD.U32 R109, RZ, RZ, UR18 ;  /* 0x00000012ff6d7e24 */ /* 0x000fe2000f8e00ff */
[----:B------:R-:W-:Y:S02]  /*5640*/  ISETP.LE.U32.AND P3, PT, R4, UR9, PT ;  /* 0x0000000904007c0c */ /* 0x000fe4000bf63070 */
[----:B------:R-:W-:Y:S03]  /*5650*/  LOP3.LUT R4, R17, 0xff, RZ, 0xc0, !PT ;  /* 0x000000ff11047812 */ /* 0x000fe600078ec0ff */
[----:B------:R-:W3:Y:S01]  /*5660*/  MUFU.EX2 R195, R46 ;  /* 0x0000002e00c37308 */ /* 0x000ee20000000800 */
[----:B------:R-:W-:Y:S01]  /*5670*/  ISETP.LE.U32.AND P0, PT, R15, UR9, PT ;  /* 0x000000090f007c0c */ /* 0x000fe2000bf03070 */
[----:B-1----:R-:W-:Y:S01]  /*5680*/  @!P5 FADD.FTZ R198, -R198, -RZ ;  /* 0x800000ffc6c6d221 */ /* 0x002fe20000010100 */
[----:B------:R-:W-:Y:S01]  /*5690*/  ISETP.LE.U32.AND P5, PT, R4, UR9, PT ;  /* 0x0000000904007c0c */ /* 0x000fe2000bfa3070 */
[----:B--2---:R-:W-:Y:S01]  /*56a0*/  @!P2 FADD.FTZ R188, -R188, -RZ ;  /* 0x800000ffbcbca221 */ /* 0x004fe20000010100 */
[----:B------:R-:W-:Y:S02]  /*56b0*/  ISETP.LE.U32.AND P2, PT, R21, UR9, PT ;  /* 0x0000000915007c0c */ /* 0x000fe4000bf43070 */
[----:B------:R-:W-:Y:S03]  /*56c0*/  SHF.R.U32.HI R4, RZ, 0x8, R112 ;  /* 0x00000008ff047819 */ /* 0x000fe60000011670 */
[----:B------:R-:W1:Y:S01]  /*56d0*/  MUFU.EX2 R194, R47 ;  /* 0x0000002f00c27308 */ /* 0x000e620000000800 */
[----:B----4-:R-:W-:Y:S01]  /*56e0*/  @!P1 FADD.FTZ R196, -R196, -RZ ;  /* 0x800000ffc4c49221 */ /* 0x010fe20000010100 */
[----:B------:R-:W-:Y:S02]  /*56f0*/  ISETP.LE.U32.AND P1, PT, R5, UR9, PT ;  /* 0x0000000905007c0c */ /* 0x000fe4000bf23070 */
[----:B------:R-:W-:Y:S02]  /*5700*/  LOP3.LUT R5, R4, 0xffff, RZ, 0xc0, !PT ;  /* 0x0000ffff04057812 */ /* 0x000fe400078ec0ff */
[----:B------:R-:W-:Y:S04]  /*5710*/  LOP3.LUT R4, R9, 0xff, RZ, 0xc0, !PT ;  /* 0x000000ff09047812 */ /* 0x000fe800078ec0ff */
[----:B------:R-:W2:Y:S01]  /*5720*/  MUFU.EX2 R167, R52 ;  /* 0x0000003400a77308 */ /* 0x000ea20000000800 */
[----:B---3--:R-:W-:Y:S01]  /*5730*/  @!P5 FADD.FTZ R195, -R195, -RZ ;  /* 0x800000ffc3c3d221 */ /* 0x008fe20000010100 */
[----:B------:R-:W-:Y:S02]  /*5740*/  ISETP.LE.U32.AND P5, PT, R5, UR9, PT ;  /* 0x0000000905007c0c */ /* 0x000fe4000bfa3070 */
[----:B------:R-:W-:Y:S01]  /*5750*/  LOP3.LUT R5, R9, 0xffff, RZ, 0xc0, !PT ;  /* 0x0000ffff09057812 */ /* 0x000fe200078ec0ff */
[----:B------:R-:W-:Y:S03]  /*5760*/  @!P1 FADD.FTZ R169, -R169, -RZ ;  /* 0x800000ffa9a99221 */ /* 0x000fe60000010100 */
[----:B------:R-:W-:Y:S01]  /*5770*/  SHF.R.U32.HI R6, RZ, 0x8, R5 ;  /* 0x00000008ff067819 */ /* 0x000fe20000011605 */
[----:B-1----:R-:W-:Y:S01]  /*5780*/  @!P2 FADD.FTZ R194, -R194, -RZ ;  /* 0x800000ffc2c2a221 */ /* 0x002fe20000010100 */
[----:B------:R-:W-:Y:S01]  /*5790*/  ISETP.LE.U32.AND P2, PT, R4, UR9, PT ;  /* 0x0000000904007c0c */ /* 0x000fe2000bf43070 */
[----:B------:R-:W-:Y:S01]  /*57a0*/  MUFU.EX2 R112, R66 ;  /* 0x0000004200707308 */ /* 0x000fe20000000800 */
[--C-:B------:R-:W-:Y:S02]  /*57b0*/  SHF.R.U32.HI R4, RZ, 0x18, R9.reuse ;  /* 0x00000018ff047819 */ /* 0x100fe40000011609 */
[----:B------:R-:W-:Y:S01]  /*57c0*/  SHF.R.U32.HI R5, RZ, 0x10, R9 ;  /* 0x00000010ff057819 */ /* 0x000fe20000011609 */
[----:B------:R-:W-:Y:S01]  /*57d0*/  @!P5 FADD.FTZ R170, -R170, -RZ ;  /* 0x800000ffaaaad221 */ /* 0x000fe20000010100 */
[----:B------:R-:W-:Y:S02]  /*57e0*/  ISETP.LE.U32.AND P4, PT, R4, UR9, PT ;  /* 0x0000000904007c0c */ /* 0x000fe4000bf83070 */
[----:B------:R-:W-:Y:S03]  /*57f0*/  LOP3.LUT R5, R5, 0xff, RZ, 0xc0, !PT ;  /* 0x000000ff05057812 */ /* 0x000fe600078ec0ff */
[----:B------:R-:W1:Y:S01]  /*5800*/  MUFU.EX2 R166, R53 ;  /* 0x0000003500a67308 */ /* 0x000e620000000800 */
[----:B------:R-:W-:Y:S02]  /*5810*/  LOP3.LUT R4, R8, 0xff, RZ, 0xc0, !PT ;  /* 0x000000ff08047812 */ /* 0x000fe400078ec0ff */
[----:B------:R-:W-:Y:S01]  /*5820*/  ISETP.LE.U32.AND P6, PT, R5, UR9, PT ;  /* 0x0000000905007c0c */ /* 0x000fe2000bfc3070 */
[----:B--2---:R-:W-:Y:S01]  /*5830*/  @!P2 FADD.FTZ R167, -R167, -RZ ;  /* 0x800000ffa7a7a221 */ /* 0x004fe20000010100 */
[----:B------:R-:W-:Y:S02]  /*5840*/  SHF.R.U32.HI R5, RZ, 0x10, R8 ;  /* 0x00000010ff057819 */ /* 0x000fe40000011608 */
[----:B------:R-:W-:Y:S03]  /*5850*/  ISETP.LE.U32.AND P5, PT, R4, UR9, PT ;  /* 0x0000000904007c0c */ /* 0x000fe6000bfa3070 */
[----:B------:R-:W2:Y:S01]  /*5860*/  MUFU.EX2 R164, R55 ;  /* 0x0000003700a47308 */ /* 0x000ea20000000800 */
[----:B------:R-:W-:Y:S02]  /*5870*/  LOP3.LUT R4, R6, 0xffff, RZ, 0xc0, !PT ;  /* 0x0000ffff06047812 */ /* 0x000fe400078ec0ff */
[----:B------:R-:W-:Y:S02]  /*5880*/  LOP3.LUT R6, R8, 0xffff, RZ, 0xc0, !PT ;  /* 0x0000ffff08067812 */ /* 0x000fe400078ec0ff */
[----:B------:R-:W-:Y:S02]  /*5890*/  ISETP.LE.U32.AND P1, PT, R4, UR9, PT ;  /* 0x0000000904007c0c */ /* 0x000fe4000bf23070 */
[----:B------:R-:W-:Y:S03]  /*58a0*/  SHF.R.U32.HI R4, RZ, 0x8, R6 ;  /* 0x00000008ff047819 */ /* 0x000fe60000011606 */
[----:B------:R-:W-:Y:S01]  /*58b0*/  MUFU.EX2 R183, R58 ;  /* 0x0000003a00b77308 */ /* 0x000fe20000000800 */
[----:B------:R-:W-:Y:S02]  /*58c0*/  SHF.R.U32.HI R8, RZ, 0x18, R8 ;  /* 0x00000018ff087819 */ /* 0x000fe40000011608 */
[----:B------:R-:W-:Y:S02]  /*58d0*/  LOP3.LUT R4, R4, 0xffff, RZ, 0xc0, !PT ;  /* 0x0000ffff04047812 */ /* 0x000fe400078ec0ff */
[----:B------:R-:W-:Y:S02]  /*58e0*/  LOP3.LUT R6, R7, 0xff, RZ, 0xc0, !PT ;  /* 0x000000ff07067812 */ /* 0x000fe400078ec0ff */
[----:B------:R-:W-:Y:S03]  /*58f0*/  ISETP.LE.U32.AND P2, PT, R4, UR9, PT ;  /* 0x0000000904007c0c */ /* 0x000fe6000bf43070 */
[----:B------:R-:W3:Y:S01]  /*5900*/  MUFU.EX2 R185, R44 ;  /* 0x0000002c00b97308 */ /* 0x000ee20000000800 */
[----:B------:R-:W-:Y:S01]  /*5910*/  LOP3.LUT R4, R5, 0xff, RZ, 0xc0, !PT ;  /* 0x000000ff05047812 */ /* 0x000fe200078ec0ff */
[----:B-1----:R-:W-:Y:S01]  /*5920*/  @!P1 FADD.FTZ R166, -R166, -RZ ;  /* 0x800000ffa6a69221 */ /* 0x002fe20000010100 */
[----:B------:R-:W-:Y:S01]  /*5930*/  SHF.R.U32.HI R5, RZ, 0x8, R18 ;  /* 0x00000008ff057819 */ /* 0x000fe20000011612 */
[----:B--2---:R-:W-:Y:S01]  /*5940*/  @!P4 FADD.FTZ R164, -R164, -RZ ;  /* 0x800000ffa4a4c221 */ /* 0x004fe20000010100 */
[----:B------:R-:W-:Y:S02]  /*5950*/  ISETP.LE.U32.AND P1, PT, R4, UR9, PT ;  /* 0x0000000904007c0c */ /* 0x000fe4000bf23070 */
[----:B------:R-:W-:Y:S03]  /*5960*/  LOP3.LUT R4, R5, 0xffff, RZ, 0xc0, !PT ;  /* 0x0000ffff05047812 */ /* 0x000fe600078ec0ff */
[----:B------:R-:W1:Y:S01]  /*5970*/  MUFU.EX2 R163, R57 ;  /* 0x0000003900a37308 */ /* 0x000e620000000800 */
[----:B------:R-:W-:Y:S02]  /*5980*/  LOP3.LUT R5, R22, 0xff, RZ, 0xc0, !PT ;  /* 0x000000ff16057812 */ /* 0x000fe400078ec0ff */
[----:B------:R-:W-:Y:S02]  /*5990*/  ISETP.LE.U32.AND P4, PT, R4, UR9, PT ;  /* 0x0000000904007c0c */ /* 0x000fe4000bf83070 */
[----:B------:R-:W-:Y:S02]  /*59a0*/  SHF.R.U32.HI R4, RZ, 0x8, R20 ;  /* 0x00000008ff047819 */ /* 0x000fe40000011614 */
[----:B------:R-:W-:Y:S03]  /*59b0*/  F2FP.RELU.F16.F32.PACK_AB R7, R214, R216 ;  /* 0x000000d8d607723e */ /* 0x000fe600000008ff */
[----:B------:R-:W2:Y:S01]  /*59c0*/  MUFU.EX2 R186, R45 ;  /* 0x0000002d00ba7308 */ /* 0x000ea20000000800 */
[----:B---3--:R-:W-:Y:S01]  /*59d0*/  @!P0 FADD.FTZ R185, -R185, -RZ ;  /* 0x800000ffb9b98221 */ /* 0x008fe20000010100 */
[----:B------:R-:W-:Y:S01]  /*59e0*/  @!P1 FADD.FTZ R183, -R183, -RZ ;  /* 0x800000ffb7b79221 */ /* 0x000fe20000010100 */
[----:B------:R-:W-:Y:S02]  /*59f0*/  ISETP.LE.U32.AND P1, PT, R5, UR9, PT ;  /* 0x0000000905007c0c */ /* 0x000fe4000bf23070 */
[----:B------:R-:W-:Y:S02]  /*5a00*/  LOP3.LUT R5, R4, 0xffff, RZ, 0xc0, !PT ;  /* 0x0000ffff04057812 */ /* 0x000fe400078ec0ff */
[----:B------:R-:W-:Y:S01]  /*5a10*/  F2FP.RELU.F16.F32.PACK_AB R4, R206, R207 ;  /* 0x000000cfce04723e */ /* 0x000fe200000008ff */
[----:B------:R-:W-:Y:S01]  /*5a20*/  @!P4 FADD.FTZ R115, -R115, -RZ ;  /* 0x800000ff7373c221 */ /* 0x000fe20000010100 */
[----:B------:R-:W-:Y:S01]  /*5a30*/  ISETP.LE.U32.AND P0, PT, R13, UR9, PT ;  /* 0x000000090d007c0c */ /* 0x000fe2000bf03070 */
[----:B-1----:R-:W-:Y:S01]  /*5a40*/  @!P2 FADD.FTZ R163, -R163, -RZ ;  /* 0x800000ffa3a3a221 */ /* 0x002fe20000010100 */
[----:B------:R-:W-:Y:S01]  /*5a50*/  ISETP.LE.U32.AND P4, PT, R5, UR9, PT ;  /* 0x0000000905007c0c */ /* 0x000fe2000bf83070 */
[----:B------:R1:W-:Y:S01]  /*5a60*/  STS [R221+0x10000], R4 ;  /* 0x01000004dd007388 */ /* 0x0003e20000000800 */
[----:B------:R-:W-:Y:S01]  /*5a70*/  F2FP.RELU.F16.F32.PACK_AB R5, R190, R191 ;  /* 0x000000bfbe05723e */ /* 0x000fe200000008ff */
[----:B------:R-:W3:Y:S01]  /*5a80*/  MUFU.EX2 R165, R54 ;  /* 0x0000003600a57308 */ /* 0x000ee20000000800 */
[----:B------:R-:W-:Y:S01]  /*5a90*/  ISETP.LE.U32.AND P2, PT, R8, UR9, PT ;  /* 0x0000000908007c0c */ /* 0x000fe2000bf43070 */
[----:B------:R-:W-:Y:S01]  /*5aa0*/  @!P1 FADD.FTZ R112, -R112, -RZ ;  /* 0x800000ff70709221 */ /* 0x000fe20000010100 */
[----:B------:R-:W-:Y:S01]  /*5ab0*/  F2FP.RELU.F16.F32.PACK_AB R8, R174, R177 ;  /* 0x000000b1ae08723e */ /* 0x000fe200000008ff */
[----:B--2---:R-:W-:Y:S01]  /*5ac0*/  @!P3 FADD.FTZ R186, -R186, -RZ ;  /* 0x800000ffbabab221 */ /* 0x004fe20000010100 */
[----:B------:R-:W-:Y:S02]  /*5ad0*/  ISETP.LE.U32.AND P3, PT, R14, UR9, PT ;  /* 0x000000090e007c0c */ /* 0x000fe4000bf63070 */
[----:B------:R-:W-:Y:S01]  /*5ae0*/  FSETP.GE.FTZ.AND P1, PT, R189, RZ, PT ;  /* 0x000000ffbd00720b */ /* 0x000fe20003f36000 */
[----:B------:R-:W-:Y:S01]  /*5af0*/  @!P0 FADD.FTZ R162, -R162, -RZ ;  /* 0x800000ffa2a28221 */ /* 0x000fe20000010100 */
[----:B------:R-:W-:Y:S01]  /*5b00*/  ISETP.LE.U32.AND P0, PT, R6, UR9, PT ;  /* 0x0000000906007c0c */ /* 0x000fe2000bf03070 */
[----:B------:R-:W2:Y:S01]  /*5b10*/  MUFU.EX2 R172, R56 ;  /* 0x0000003800ac7308 */ /* 0x000ea20000000800 */
[----:B------:R-:W-:Y:S01]  /*5b20*/  F2FP.RELU.F16.F32.PACK_AB R6, R210, R212 ;  /* 0x000000d4d206723e */ /* 0x000fe200000008ff */
[----:B------:R-:W-:Y:S01]  /*5b30*/  @!P4 FADD.FTZ R113, -R113, -RZ ;  /* 0x800000ff7171c221 */ /* 0x000fe20000010100 */
[----:B------:R-:W-:Y:S02]  /*5b40*/  F2FP.RELU.F16.F32.PACK_AB R0, R115, R162 ;  /* 0x000000a27300723e */ /* 0x000fe400000008ff */
[----:B------:R-:W-:Y:S01]  /*5b50*/  FSETP.GE.FTZ.AND P4, PT, R206, RZ, PT ;  /* 0x000000ffce00720b */ /* 0x000fe20003f96000 */
[----:B------:R4:W-:Y:S01]  /*5b60*/  STS [R221+0x10400], R6 ;  /* 0x01040006dd007388 */ /* 0x0009e20000000800 */
[----:B---3--:R-:W-:Y:S03]  /*5b70*/  @!P6 FADD.FTZ R165, -R165, -RZ ;  /* 0x800000ffa5a5e221 */ /* 0x008fe60000010100 */
[----:B------:R-:W3:Y:S01]  /*5b80*/  MUFU.EX2 R178, R59 ;  /* 0x0000003b00b27308 */ /* 0x000ee20000000800 */
[----:B------:R-:W-:Y:S01]  /*5b90*/  ISETP.LE.U32.AND P6, PT, R12, UR9, PT ;  /* 0x000000090c007c0c */ /* 0x000fe2000bfc3070 */
[----:B------:R4:W-:Y:S01]  /*5ba0*/  STS [R223+0x10000], R5 ;  /* 0x01000005df007388 */ /* 0x0009e20000000800 */
[----:B------:R-:W-:Y:S01]  /*5bb0*/  @!P3 FADD.FTZ R110, -R110, -RZ ;  /* 0x800000ff6e6eb221 */ /* 0x000fe20000010100 */
[----:B------:R-:W-:Y:S01]  /*5bc0*/  @!P0 FADD.FTZ R173, -R173, -RZ ;  /* 0x800000ffadad8221 */ /* 0x000fe20000010100 */
[----:B-1----:R-:W-:Y:S02]  /*5bd0*/  F2FP.RELU.F16.F32.PACK_AB R4, R197, R199 ;  /* 0x000000c7c504723e */ /* 0x002fe400000008ff */
[----:B------:R-:W-:Y:S01]  /*5be0*/  LEA R108, P0, R242, R108, 0x2 ;  /* 0x0000006cf26c7211 */ /* 0x000fe200078010ff */
[----:B--2---:R-:W-:Y:S02]  /*5bf0*/  @!P5 FADD.FTZ R172, -R172, -RZ ;  /* 0x800000ffacacd221 */ /* 0x004fe40000010100 */
[----:B------:R1:W-:Y:S01]  /*5c00*/  STS [R223+0x10400], R4 ;  /* 0x01040004df007388 */ /* 0x0003e20000000800 */
[----:B------:R-:W-:Y:S02]  /*5c10*/  ISETP.LE.U32.AND P5, PT, R19, UR9, PT ;  /* 0x0000000913007c0c */ /* 0x000fe4000bfa3070 */
[----:B------:R-:W-:Y:S01]  /*5c20*/  LEA.HI.X.SX32 R109, R242, R109, 0x2, P0 ;  /* 0x0000006df26d7211 */ /* 0x000fe200000f16ff */
[----:B------:R2:W-:Y:S01]  /*5c30*/  STS [R221+0x12000], R7 ;  /* 0x01200007dd007388 */ /* 0x0005e20000000800 */
[----:B------:R-:W-:Y:S01]  /*5c40*/  @!P6 FADD.FTZ R114, -R114, -RZ ;  /* 0x800000ff7272e221 */ /* 0x000fe20000010100 */
[----:B------:R-:W-:Y:S01]  /*5c50*/  FSETP.GE.FTZ.AND P0, PT, R207, RZ, PT ;  /* 0x000000ffcf00720b */ /* 0x000fe20003f16000 */
[----:B---3--:R-:W-:Y:S01]  /*5c60*/  @!P2 FADD.FTZ R178, -R178, -RZ ;  /* 0x800000ffb2b2a221 */ /* 0x008fe20000010100 */
[----:B------:R-:W-:Y:S02]  /*5c70*/  FSETP.GE.FTZ.AND P3, PT, R191, RZ, PT ;  /* 0x000000ffbf00720b */ /* 0x000fe40003f76000 */
[----:B------:R-:W-:Y:S02]  /*5c80*/  FSETP.GE.FTZ.AND P2, PT, R190, RZ, PT ;  /* 0x000000ffbe00720b */ /* 0x000fe40003f56000 */
[----:B----4-:R-:W-:Y:S02]  /*5c90*/  F2FP.RELU.F16.F32.PACK_AB R6, R218, R219 ;  /* 0x000000dbda06723e */ /* 0x010fe400000008ff */
[----:B------:R-:W-:Y:S01]  /*5ca0*/  @!P5 FADD.FTZ R111, -R111, -RZ ;  /* 0x800000ff6f6fd221 */ /* 0x000fe20000010100 */
[----:B------:R-:W-:Y:S02]  /*5cb0*/  F2FP.RELU.F16.F32.PACK_AB R5, R211, R213 ;  /* 0x000000d5d305723e */ /* 0x000fe400000008ff */
[----:B------:R3:W-:Y:S04]  /*5cc0*/  STS [R221+0x12400], R6 ;  /* 0x01240006dd007388 */ /* 0x0007e80000000800 */
[----:B------:R4:W-:Y:S01]  /*5cd0*/  STS [R223+0x12000], R5 ;  /* 0x01200005df007388 */ /* 0x0009e20000000800 */
[----:B-1----:R-:W-:Y:S02]  /*5ce0*/  F2FP.RELU.F16.F32.PACK_AB R4, R215, R217 ;  /* 0x000000d9d704723e */ /* 0x002fe400000008ff */
[----:B--2---:R-:W-:Y:S03]  /*5cf0*/  F2FP.RELU.F16.F32.PACK_AB R7, R184, R189 ;  /* 0x000000bdb807723e */ /* 0x004fe600000008ff */
[----:B------:R1:W-:Y:S04]  /*5d00*/  STS [R223+0x12400], R4 ;  /* 0x01240004df007388 */ /* 0x0003e80000000800 */
[----:B------:R2:W-:Y:S01]  /*5d10*/  STS [R227+0x10000], R7 ;  /* 0x01000007e3007388 */ /* 0x0005e20000000800 */
[----:B---3--:R-:W-:Y:S02]  /*5d20*/  F2FP.RELU.F16.F32.PACK_AB R6, R192, R193 ;  /* 0x000000c1c006723e */ /* 0x008fe400000008ff */
[----:B----4-:R-:W-:Y:S03]  /*5d30*/  F2FP.RELU.F16.F32.PACK_AB R5, R179, R180 ;  /* 0x000000b4b305723e */ /* 0x010fe600000008ff */
[----:B------:R3:W-:Y:S04]  /*5d40*/  STS [R227+0x10400], R6 ;  /* 0x01040006e3007388 */ /* 0x0007e80000000800 */
[----:B------:R4:W-:Y:S01]  /*5d50*/  STS [R226+0x10000], R5 ;  /* 0x01000005e2007388 */ /* 0x0009e20000000800 */
[----:B-1----:R-:W-:Y:S02]  /*5d60*/  F2FP.RELU.F16.F32.PACK_AB R4, R181, R182 ;  /* 0x000000b6b504723e */ /* 0x002fe400000008ff */
[----:B--2---:R-:W-:Y:S03]  /*5d70*/  F2FP.RELU.F16.F32.PACK_AB R7, R187, R188 ;  /* 0x000000bcbb07723e */ /* 0x004fe600000008ff */
[----:B------:R1:W-:Y:S01]  /*5d80*/  STS [R226+0x10400], R4 ;  /* 0x01040004e2007388 */ /* 0x0003e20000000800 */
[----:B---3--:R-:W-:Y:S02]  /*5d90*/  F2FP.RELU.F16.F32.PACK_AB R6, R203, R202 ;  /* 0x000000cacb06723e */ /* 0x008fe400000008ff */
[----:B----4-:R-:W-:Y:S03]  /*5da0*/  F2FP.RELU.F16.F32.PACK_AB R5, R204, R205 ;  /* 0x000000cdcc05723e */ /* 0x010fe600000008ff */
[----:B------:R2:W-:Y:S01]  /*5db0*/  STS [R227+0x12000], R6 ;  /* 0x01200006e3007388 */ /* 0x0005e20000000800 */
[----:B-1----:R-:W-:Y:S05]  /*5dc0*/  F2FP.RELU.F16.F32.PACK_AB R4, R208, R209 ;  /* 0x000000d1d004723e */ /* 0x002fea00000008ff */
[----:B------:R1:W-:Y:S04]  /*5dd0*/  STS [R227+0x12400], R4 ;  /* 0x01240004e3007388 */ /* 0x0003e80000000800 */
[----:B------:R3:W-:Y:S01]  /*5de0*/  STS [R226+0x12400], R5 ;  /* 0x01240005e2007388 */ /* 0x0007e20000000800 */
[----:B--2---:R-:W-:Y:S05]  /*5df0*/  F2FP.RELU.F16.F32.PACK_AB R6, R200, R201 ;  /* 0x000000c9c806723e */ /* 0x004fea00000008ff */
[----:B------:R2:W-:Y:S04]  /*5e00*/  STS [R226+0x12000], R6 ;  /* 0x01200006e2007388 */ /* 0x0005e80000000800 */
[----:B------:R-:W-:Y:S01]  /*5e10*/  STS [R220+0x10400], R8 ;  /* 0x01040008dc007388 */ /* 0x000fe20000000800 */
[----:B-1----:R-:W-:Y:S02]  /*5e20*/  F2FP.RELU.F16.F32.PACK_AB R4, R175, R176 ;  /* 0x000000b0af04723e */ /* 0x002fe400000008ff */
[----:B---3--:R-:W-:Y:S03]  /*5e30*/  F2FP.RELU.F16.F32.PACK_AB R5, R170, R171 ;  /* 0x000000abaa05723e */ /* 0x008fe600000008ff */
[----:B------:R1:W-:Y:S04]  /*5e40*/  STS [R220+0x10000], R4 ;  /* 0x01000004dc007388 */ /* 0x0003e80000000800 */
[----:B------:R3:W-:Y:S01]  /*5e50*/  STS [R222+0x10000], R5 ;  /* 0x01000005de007388 */ /* 0x0007e20000000800 */
[----:B--2---:R-:W-:Y:S02]  /*5e60*/  F2FP.RELU.F16.F32.PACK_AB R6, R196, R198 ;  /* 0x000000c6c406723e */ /* 0x004fe400000008ff */
[----:B-1----:R-:W-:Y:S02]  /*5e70*/  F2FP.RELU.F16.F32.PACK_AB R4, R168, R169 ;  /* 0x000000a9a804723e */ /* 0x002fe400000008ff */
[----:B---3--:R-:W-:Y:S03]  /*5e80*/  F2FP.RELU.F16.F32.PACK_AB R5, R166, R167 ;  /* 0x000000a7a605723e */ /* 0x008fe600000008ff */
[----:B------:R1:W-:Y:S04]  /*5e90*/  STS [R222+0x10400], R4 ;  /* 0x01040004de007388 */ /* 0x0003e80000000800 */
[----:B------:R2:W-:Y:S04]  /*5ea0*/  STS [R220+0x12000], R7 ;  /* 0x01200007dc007388 */ /* 0x0005e80000000800 */
[----:B------:R3:W-:Y:S01]  /*5eb0*/  STS [R220+0x12400], R6 ;  /* 0x01240006dc007388 */ /* 0x0007e20000000800 */
[----:B-1----:R-:W-:Y:S02]  /*5ec0*/  F2FP.RELU.F16.F32.PACK_AB R4, R164, R165 ;  /* 0x000000a5a404723e */ /* 0x002fe400000008ff */
[----:B--2---:R-:W-:Y:S02]  /*5ed0*/  F2FP.RELU.F16.F32.PACK_AB R7, R186, R185 ;  /* 0x000000b9ba07723e */ /* 0x004fe400000008ff */
[----:B---3--:R-:W-:Y:S03]  /*5ee0*/  F2FP.RELU.F16.F32.PACK_AB R6, R194, R195 ;  /* 0x000000c3c206723e */ /* 0x008fe600000008ff */
[----:B------:R1:W-:Y:S04]  /*5ef0*/  STS [R222+0x12000], R7 ;  /* 0x01200007de007388 */ /* 0x0003e80000000800 */
[----:B------:R2:W-:Y:S04]  /*5f00*/  STS [R222+0x12400], R6 ;  /* 0x01240006de007388 */ /* 0x0005e80000000800 */
[----:B------:R3:W-:Y:S04]  /*5f10*/  STS [R225+0x10000], R5 ;  /* 0x01000005e1007388 */ /* 0x0007e80000000800 */
[----:B------:R4:W-:Y:S04]  /*5f20*/  STS [R225+0x10400], R4 ;  /* 0x01040004e1007388 */ /* 0x0009e80000000800 */
[----:B------:R4:W-:Y:S01]  /*5f30*/  STS [R224+0x10000], R0 ;  /* 0x01000000e0007388 */ /* 0x0009e20000000800 */
[----:B-1----:R-:W-:Y:S02]  /*5f40*/  F2FP.RELU.F16.F32.PACK_AB R7, R163, R172 ;  /* 0x000000aca307723e */ /* 0x002fe400000008ff */
[----:B--2---:R-:W-:Y:S02]  /*5f50*/  F2FP.RELU.F16.F32.PACK_AB R6, R178, R183 ;  /* 0x000000b7b206723e */ /* 0x004fe400000008ff */
[----:B---3--:R-:W-:Y:S02]  /*5f60*/  F2FP.RELU.F16.F32.PACK_AB R5, R110, R112 ;  /* 0x000000706e05723e */ /* 0x008fe400000008ff */
[----:B----4-:R-:W-:Y:S03]  /*5f70*/  F2FP.RELU.F16.F32.PACK_AB R4, R113, R114 ;  /* 0x000000727104723e */ /* 0x010fe600000008ff */
[----:B------:R-:W-:Y:S01]  /*5f80*/  STS [R224+0x10400], R5 ;  /* 0x01040005e0007388 */ /* 0x000fe20000000800 */
[----:B------:R-:W-:Y:S03]  /*5f90*/  F2FP.RELU.F16.F32.PACK_AB R0, R111, R173 ;  /* 0x000000ad6f00723e */ /* 0x000fe600000008ff */
[----:B------:R-:W-:Y:S04]  /*5fa0*/  STS [R225+0x12000], R7 ;  /* 0x01200007e1007388 */ /* 0x000fe80000000800 */
[----:B------:R-:W-:Y:S04]  /*5fb0*/  STS [R225+0x12400], R6 ;  /* 0x01240006e1007388 */ /* 0x000fe80000000800 */
[----:B------:R1:W-:Y:S04]  /*5fc0*/  STS [R224+0x12400], R0 ;  /* 0x01240000e0007388 */ /* 0x0003e80000000800 */
[----:B------:R-:W-:Y:S04]  /*5fd0*/  STS [R224+0x12000], R4 ;  /* 0x01200004e0007388 */ /* 0x000fe80000000800 */
[----:B------:R-:W2:Y:S08]  /*5fe0*/  LDSM.16.M88.4 R64, [R153+UR4+0x4000] ;  /* 0x004000049940783b */ /* 0x000eb00008000200 */
[----:B------:R-:W3:Y:S08]  /*5ff0*/  LDSM.16.M88.4 R60, [R153+UR4+0x5000] ;  /* 0x00500004993c783b */ /* 0x000ef00008000200 */
[----:B------:R-:W4:Y:S08]  /*6000*/  LDSM.16.M88.4 R100, [R104] ;  /* 0x000000006864783b */ /* 0x000f300000000200 */
[----:B------:R-:W4:Y:S08]  /*6010*/  LDSM.16.M88.4 R104, [R104+0x1000] ;  /* 0x001000006868783b */ /* 0x000f300000000200 */
[----:B-1----:R1:W5:Y:S01]  /*6020*/  LDG.E R0, desc[UR14][R108.64+0x120] ;  /* 0x0001200e6c007981 */ /* 0x002362000c1e1900 */
[-C--:B--2---:R-:W-:Y:S06]  /*6030*/  HMMA.16816.F32 R4, R64, R116.reuse, RZ ;  /* 0x000000744004723c */ /* 0x084fec00000018ff */
        /* <DEDUP_REMOVED lines=15> */
[-C--:B----4-:R-:W-:Y:S06]  /*6130*/  HMMA.16816.F32 R4, R100, R132.reuse, R4 ;  /* 0x000000846404723c */ /* 0x090fec0000001804 */
        /* <DEDUP_REMOVED lines=13> */
[-C--:B------:R-:W-:Y:S01]  /*6210*/  HMMA.16816.F32 R60, R104, R146.reuse, R60 ;  /* 0x00000092683c723c */ /* 0x080fe2000000183c */
[----:B------:R-:W2:Y:S04]  /*6220*/  LDG.E R106, desc[UR14][R108.64] ;  /* 0x0000000e6c6a7981 */ /* 0x000ea8000c1e1900 */
[----:B------:R-:W3:Y:S01]  /*6230*/  LDG.E R105, desc[UR14][R108.64+0x20] ;  /* 0x0000200e6c697981 */ /* 0x000ee2000c1e1900 */
[----:B------:R-:W-:Y:S03]  /*6240*/  HMMA.16816.F32 R64, R100, R146, R64 ;  /* 0x000000926440723c */ /* 0x000fe60000001840 */
[----:B------:R1:W5:Y:S02]  /*6250*/  LDG.E R104, desc[UR14][R108.64+0x100] ;  /* 0x0001000e6c687981 */ /* 0x000364000c1e1900 */
[C---:B--2---:R-:W-:Y:S01]  /*6260*/  FADD.FTZ R4, -R106.reuse, R4 ;  /* 0x000000046a047221 */ /* 0x044fe20000010100 */
[C---:B------:R-:W-:Y:S01]  /*6270*/  FADD.FTZ R16, -R106.reuse, R16 ;  /* 0x000000106a107221 */ /* 0x040fe20000010100 */
[C---:B------:R-:W-:Y:S01]  /*6280*/  FADD.FTZ R5, -R106.reuse, R5 ;  /* 0x000000056a057221 */ /* 0x040fe20000010100 */
[C---:B------:R-:W-:Y:S03]  /*6290*/  FADD.FTZ R21, -R106.reuse, R21 ;  /* 0x000000156a157221 */ /* 0x040fe60000010100 */
[----:B------:R-:W-:Y:S01]  /*62a0*/  FADD.FTZ R20, -R106, R20 ;  /* 0x000000146a147221 */ /* 0x000fe20000010100 */
[-C--:B------:R-:W-:Y:S01]  /*62b0*/  FSEL R4, R4, R106.reuse, P0 ;  /* 0x0000006a04047208 */ /* 0x080fe20000000000 */
[----:B------:R-:W-:Y:S01]  /*62c0*/  FADD.FTZ R53, -R106, R53 ;  /* 0x000000356a357221 */ /* 0x000fe20000010100 */
[----:B------:R-:W-:Y:S01]  /*62d0*/  FSETP.GE.FTZ.AND P0, PT, R184, RZ, PT ;  /* 0x000000ffb800720b */ /* 0x000fe20003f16000 */
[----:B------:R-:W-:Y:S01]  /*62e0*/  FADD.FTZ R52, -R106, R52 ;  /* 0x000000346a347221 */ /* 0x000fe20000010100 */
[----:B------:R-:W-:Y:S01]  /*62f0*/  FSEL R16, R16, R106, P3 ;  /* 0x0000006a10107208 */ /* 0x000fe20001800000 */
[----:B------:R-:W-:Y:S01]  /*6300*/  FMUL.FTZ R107, R207, R4 ;  /* 0x00000004cf6b7220 */ /* 0x000fe20000410000 */
[-C--:B------:R-:W-:Y:S01]  /*6310*/  FSEL R5, R5, R106.reuse, P4 ;  /* 0x0000006a05057208 */ /* 0x080fe20002000000 */
[----:B------:R-:W-:Y:S01]  /*6320*/  FADD.FTZ R4, -R106, R17 ;  /* 0x000000116a047221 */ /* 0x000fe20000010100 */
[----:B------:R-:W-:Y:S01]  /*6330*/  FSEL R21, R21, R106, P0 ;  /* 0x0000006a15157208 */ /* 0x000fe20000000000 */
[----:B------:R-:W-:Y:S01]  /*6340*/  FMUL.FTZ R191, R191, R16 ;  /* 0x00000010bfbf7220 */ /* 0x000fe20000410000 */
[----:B------:R-:W-:Y:S01]  /*6350*/  FSETP.GE.FTZ.AND P0, PT, R175, RZ, PT ;  /* 0x000000ffaf00720b */ /* 0x000fe20003f16000 */
[----:B------:R-:W-:Y:S01]  /*6360*/  FMUL.FTZ R5, R206, R5 ;  /* 0x00000005ce057220 */ /* 0x000fe20000410000 */
[-C--:B------:R-:W-:Y:S01]  /*6370*/  FSEL R4, R4, R106.reuse, P2 ;  /* 0x0000006a04047208 */ /* 0x080fe20001000000 */
[----:B------:R-:W-:Y:S01]  /*6380*/  FMUL.FTZ R184, R184, R21 ;  /* 0x00000015b8b87220 */ /* 0x000fe20000410000 */
[----:B------:R-:W-:Y:S01]  /*6390*/  FSEL R20, R20, R106, P1 ;  /* 0x0000006a14147208 */ /* 0x000fe20000800000 */
[----:B------:R-:W-:Y:S01]  /*63a0*/  FADD.FTZ R17, -R106, R33 ;  /* 0x000000216a117221 */ /* 0x000fe20000010100 */
[----:B------:R-:W-:Y:S01]  /*63b0*/  F2FP.F16.F32.PACK_AB R16, R5, R107 ;  /* 0x0000006b0510723e */ /* 0x000fe200000000ff */
[----:B------:R-:W-:Y:S01]  /*63c0*/  FMUL.FTZ R4, R190, R4 ;  /* 0x00000004be047220 */ /* 0x000fe20000410000 */
[----:B------:R-:W-:Y:S01]  /*63d0*/  FSETP.GE.FTZ.AND P1, PT, R176, RZ, PT ;  /* 0x000000ffb000720b */ /* 0x000fe20003f36000 */
[----:B------:R-:W-:Y:S01]  /*63e0*/  FADD.FTZ R5, -R106, R36 ;  /* 0x000000246a057221 */ /* 0x000fe20000010100 */
[----:B------:R-:W-:Y:S01]  /*63f0*/  FSETP.GE.FTZ.AND P3, PT, R180, RZ, PT ;  /* 0x000000ffb400720b */ /* 0x000fe20003f76000 */
[----:B------:R-:W-:Y:S01]  /*6400*/  FMUL.FTZ R189, R189, R20 ;  /* 0x00000014bdbd7220 */ /* 0x000fe20000410000 */
[----:B------:R-:W-:Y:S01]  /*6410*/  F2FP.F16.F32.PACK_AB R21, R4, R191 ;  /* 0x000000bf0415723e */ /* 0x000fe200000000ff */
[C---:B------:R-:W-:Y:S01]  /*6420*/  FADD.FTZ R4, -R106.reuse, R37 ;  /* 0x000000256a047221 */ /* 0x040fe20000010100 */
[-C--:B------:R-:W-:Y:S01]  /*6430*/  FSEL R5, R5, R106.reuse, P1 ;  /* 0x0000006a05057208 */ /* 0x080fe20000800000 */
[C---:B------:R-:W-:Y:S01]  /*6440*/  FADD.FTZ R20, -R106.reuse, R32 ;  /* 0x000000206a147221 */ /* 0x040fe20000010100 */
[----:B------:R-:W-:Y:S01]  /*6450*/  FSETP.GE.FTZ.AND P2, PT, R179, RZ, PT ;  /* 0x000000ffb300720b */ /* 0x000fe20003f56000 */
[----:B------:R-:W-:Y:S01]  /*6460*/  FADD.FTZ R64, -R106, R64 ;  /* 0x000000406a407221 */ /* 0x000fe20000010100 */
[----:B------:R-:W-:Y:S01]  /*6470*/  FSEL R4, R4, R106, P0 ;  /* 0x0000006a04047208 */ /* 0x000fe20000000000 */
[----:B------:R-:W-:Y:S01]  /*6480*/  FMUL.FTZ R176, R176, R5 ;  /* 0x00000005b0b07220 */ /* 0x000fe20000410000 */
[----:B------:R-:W-:Y:S01]  /*6490*/  FSETP.GE.FTZ.AND P0, PT, R115, RZ, PT ;  /* 0x000000ff7300720b */ /* 0x000fe20003f16000 */
[----:B------:R-:W-:Y:S01]  /*64a0*/  FADD.FTZ R5, -R106, R48 ;  /* 0x000000306a057221 */ /* 0x000fe20000010100 */
[----:B------:R-:W-:Y:S01]  /*64b0*/  FSETP.GE.FTZ.AND P1, PT, R166, RZ, PT ;  /* 0x000000ffa600720b */ /* 0x000fe20003f36000 */
[----:B------:R-:W-:Y:S01]  /*64c0*/  FMUL.FTZ R175, R175, R4 ;  /* 0x00000004afaf7220 */ /* 0x000fe20000410000 */
[-C--:B------:R-:W-:Y:S01]  /*64d0*/  FSEL R20, R20, R106.reuse, P3 ;  /* 0x0000006a14147208 */ /* 0x080fe20001800000 */
[----:B------:R-:W-:Y:S01]  /*64e0*/  FADD.FTZ R4, -R106, R49 ;  /* 0x000000316a047221 */ /* 0x000fe20000010100 */
[-C--:B------:R-:W-:Y:S01]  /*64f0*/  FSEL R17, R17, R106.reuse, P2 ;  /* 0x0000006a11117208 */ /* 0x080fe20001000000 */
[----:B---3--:R-:W-:Y:S01]  /*6500*/  FADD.FTZ R6, -R105, R6 ;  /* 0x0000000669067221 */ /* 0x008fe20000010100 */
[----:B------:R-:W-:Y:S01]  /*6510*/  FSEL R53, R53, R106, P1 ;  /* 0x0000006a35357208 */ /* 0x000fe20000800000 */
[----:B------:R-:W-:Y:S01]  /*6520*/  FMUL.FTZ R20, R180, R20 ;  /* 0x00000014b4147220 */ /* 0x000fe20000410000 */
[----:B------:R-:W-:Y:S01]  /*6530*/  FSETP.GE.FTZ.AND P4, PT, R171, RZ, PT ;  /* 0x000000ffab00720b */ /* 0x000fe20003f96000 */
[----:B------:R-:W-:Y:S01]  /*6540*/  FMUL.FTZ R17, R179, R17 ;  /* 0x00000011b3117220 */ /* 0x000fe20000410000 */
[----:B------:R-:W-:Y:S01]  /*6550*/  FSETP.GE.FTZ.AND P3, PT, R170, RZ, PT ;  /* 0x000000ffaa00720b */ /* 0x000fe20003f76000 */
[----:B------:R-:W-:Y:S01]  /*6560*/  FMUL.FTZ R166, R166, R53 ;  /* 0x00000035a6a67220 */ /* 0x000fe20000410000 */
[----:B------:R-:W-:Y:S01]  /*6570*/  FSETP.GE.FTZ.AND P2, PT, R167, RZ, PT ;  /* 0x000000ffa700720b */ /* 0x000fe20003f56000 */
[----:B------:R-:W-:Y:S01]  /*6580*/  FADD.FTZ R7, -R105, R7 ;  /* 0x0000000769077221 */ /* 0x000fe20000010100 */
[----:B------:R-:W-:Y:S02]  /*6590*/  FSETP.GE.FTZ.AND P1, PT, R162, RZ, PT ;  /* 0x000000ffa200720b */ /* 0x000fe40003f36000 */
[-C--:B------:R-:W-:Y:S02]  /*65a0*/  FSEL R5, R5, R106.reuse, P4 ;  /* 0x0000006a05057208 */ /* 0x080fe40002000000 */
[-C--:B------:R-:W-:Y:S02]  /*65b0*/  FSEL R4, R4, R106.reuse, P3 ;  /* 0x0000006a04047208 */ /* 0x080fe40001800000 */
[-C--:B------:R-:W-:Y:S01]  /*65c0*/  FSEL R52, R52, R106.reuse, P2 ;  /* 0x0000006a34347208 */ /* 0x080fe20001000000 */
[----:B------:R-:W-:Y:S01]  /*65d0*/  FMUL.FTZ R171, R171, R5 ;  /* 0x00000005abab7220 */ /* 0x000fe20000410000 */
[----:B------:R-:W-:Y:S01]  /*65e0*/  FSEL R64, R64, R106, P1 ;  /* 0x0000006a40407208 */ /* 0x000fe20000800000 */
[----:B------:R-:W-:Y:S01]  /*65f0*/  @P0 FADD.FTZ R106, -R106, R65 ;  /* 0x000000416a6a0221 */ /* 0x000fe20000010100 */
[----:B------:R-:W-:Y:S01]  /*6600*/  PLOP3.LUT P0, PT, PT, PT, UP3, 0x80, 0x0 ;  /* 0x000000000000781c */ /* 0x000fe20003f0f038 */
[----:B------:R-:W-:Y:S01]  /*6610*/  FMUL.FTZ R170, R170, R4 ;  /* 0x00000004aaaa7220 */ /* 0x000fe20000410000 */
[----:B------:R-:W-:Y:S01]  /*6620*/  FSETP.GE.FTZ.AND P2, PT, R212, RZ, PT ;  /* 0x000000ffd400720b */ /* 0x000fe20003f56000 */
[----:B------:R-:W-:Y:S01]  /*6630*/  FMUL.FTZ R167, R167, R52 ;  /* 0x00000034a7a77220 */ /* 0x000fe20000410000 */
[----:B------:R-:W-:Y:S01]  /*6640*/  FSETP.GE.FTZ.AND P1, PT, R210, RZ, PT ;  /* 0x000000ffd200720b */ /* 0x000fe20003f36000 */
[----:B------:R-:W-:Y:S01]  /*6650*/  FMUL.FTZ R64, R162, R64 ;  /* 0x00000040a2407220 */ /* 0x000fe20000410000 */
[----:B------:R-:W-:Y:S01]  /*6660*/  F2FP.F16.F32.PACK_AB R184, R184, R189 ;  /* 0x000000bdb8b8723e */ /* 0x000fe200000000ff */
[----:B------:R-:W-:Y:S01]  /*6670*/  FMUL.FTZ R106, R115, R106 ;  /* 0x0000006a736a7220 */ /* 0x000fe20000410000 */
[----:B------:R-:W-:Y:S02]  /*6680*/  F2FP.F16.F32.PACK_AB R36, R17, R20 ;  /* 0x000000141124723e */ /* 0x000fe400000000ff */
[----:B------:R-:W-:Y:S02]  /*6690*/  F2FP.F16.F32.PACK_AB R175, R175, R176 ;  /* 0x000000b0afaf723e */ /* 0x000fe400000000ff */
[----:B------:R-:W-:Y:S02]  /*66a0*/  F2FP.F16.F32.PACK_AB R170, R170, R171 ;  /* 0x000000abaaaa723e */ /* 0x000fe400000000ff */
[----:B------:R-:W-:Y:S02]  /*66b0*/  F2FP.F16.F32.PACK_AB R166, R166, R167 ;  /* 0x000000a7a6a6723e */ /* 0x000fe400000000ff */
[-C--:B------:R-:W-:Y:S02]  /*66c0*/  FSEL R6, R6, R105.reuse, P2 ;  /* 0x0000006906067208 */ /* 0x080fe40001000000 */
[----:B------:R-:W-:Y:S01]  /*66d0*/  FSEL R7, R7, R105, P1 ;  /* 0x0000006907077208 */ /* 0x000fe20000800000 */
[----:B-1----:R-:W-:Y:S06]  /*66e0*/  @!P0 BRA `(.L_x_274) ;  /* 0x0000000000508947 */ /* 0x002fec0003800000 */
[----:B------:R-:W1:Y:S01]  /*66f0*/  LDC R17, c[0x0][0x240] ;  /* 0x00009000ff117b82 */ /* 0x000e620000000800 */
[----:B------:R-:W-:Y:S04]  /*6700*/  ULOP3.LUT UR5, UR11, 0x1, URZ, 0xc0, !UPT ;  /* 0x000000010b057892 */ /* 0x000fe8000f8ec03f */
        /* <DEDUP_REMOVED lines=18> */
.L_x_274:
[----:B------:R-:W-:Y:S01]  /*6830*/  FSETP.GE.FTZ.AND P1, PT, R193, RZ, PT ;  /* 0x000000ffc100720b */ /* 0x000fe20003f36000 */
[----:B------:R2:W-:Y:S01]  /*6840*/  STS [R221+0x8000], R16 ;  /* 0x00800010dd007388 */ /* 0x0005e20000000800 */
[----:B------:R-:W-:Y:S01]  /*6850*/  FSETP.GE.FTZ.AND P3, PT, R199, RZ, PT ;  /* 0x000000ffc700720b */ /* 0x000fe20003f76000 */
[----:B------:R-:W-:Y:S01]  /*6860*/  FADD.FTZ R22, -R105, R22 ;  /* 0x0000001669167221 */ /* 0x000fe20000010100 */
[----:B------:R-:W-:Y:S01]  /*6870*/  FSETP.GE.FTZ.AND P2, PT, R197, RZ, PT ;  /* 0x000000ffc500720b */ /* 0x000fe20003f56000 */
[----:B------:R-:W-:Y:S01]  /*6880*/  FMUL.FTZ R6, R212, R6 ;  /* 0x00000006d4067220 */ /* 0x000fe20000410000 */
[----:B------:R-:W-:Y:S01]  /*6890*/  FSETP.GE.FTZ.AND P6, PT, R169, RZ, PT ;  /* 0x000000ffa900720b */ /* 0x000fe20003fd6000 */
[----:B-1----:R-:W-:Y:S01]  /*68a0*/  FMUL.FTZ R5, R210, R7 ;  /* 0x00000007d2057220 */ /* 0x002fe20000410000 */
[-C--:B------:R-:W-:Y:S01]  /*68b0*/  FSEL R22, R22, R105.reuse, P1 ;  /* 0x0000006916167208 */ /* 0x080fe20000800000 */
[C---:B------:R-:W-:Y:S01]  /*68c0*/  FADD.FTZ R18, -R105.reuse, R18 ;  /* 0x0000001269127221 */ /* 0x040fe20000010100 */
[----:B------:R-:W-:Y:S01]  /*68d0*/  FSETP.GE.FTZ.AND P1, PT, R182, RZ, PT ;  /* 0x000000ffb600720b */ /* 0x000fe20003f36000 */
[C---:B------:R-:W-:Y:S01]  /*68e0*/  FADD.FTZ R19, -R105.reuse, R19 ;  /* 0x0000001369137221 */ /* 0x040fe20000010100 */
[----:B------:R-:W-:Y:S01]  /*68f0*/  FADD.FTZ R4, -R105, R34 ;  /* 0x0000002269047221 */ /* 0x000fe20000010100 */
[----:B------:R-:W-:Y:S01]  /*6900*/  F2FP.F16.F32.PACK_AB R5, R5, R6 ;  /* 0x000000060505723e */ /* 0x000fe200000000ff */
[C---:B------:R-:W-:Y:S01]  /*6910*/  FADD.FTZ R6, -R105.reuse, R23 ;  /* 0x0000001769067221 */ /* 0x040fe20000010100 */
[-C--:B------:R-:W-:Y:S01]  /*6920*/  FSEL R18, R18, R105.reuse, P3 ;  /* 0x0000006912127208 */ /* 0x080fe20001800000 */
[----:B------:R-:W-:Y:S01]  /*6930*/  FADD.FTZ R35, -R105, R35 ;  /* 0x0000002369237221 */ /* 0x000fe20000010100 */
[-C--:B------:R-:W-:Y:S01]  /*6940*/  FSEL R19, R19, R105.reuse, P2 ;  /* 0x0000006913137208 */ /* 0x080fe20001000000 */
[----:B------:R1:W-:Y:S01]  /*6950*/  STS [R221+0x8400], R5 ;  /* 0x00840005dd007388 */ /* 0x0003e20000000800 */
[----:B------:R-:W-:Y:S01]  /*6960*/  FSETP.GE.FTZ.AND P2, PT, R192, RZ, PT ;  /* 0x000000ffc000720b */ /* 0x000fe20003f56000 */
[----:B------:R-:W-:Y:S01]  /*6970*/  FMUL.FTZ R20, R199, R18 ;  /* 0x00000012c7147220 */ /* 0x000fe20000410000 */
[----:B------:R-:W-:Y:S01]  /*6980*/  FSETP.GE.FTZ.AND P3, PT, R181, RZ, PT ;  /* 0x000000ffb500720b */ /* 0x000fe20003f76000 */
[----:B------:R3:W-:Y:S01]  /*6990*/  STS [R223+0x8000], R21 ;  /* 0x00800015df007388 */ /* 0x0007e20000000800 */
[----:B------:R-:W-:Y:S01]  /*69a0*/  FSEL R4, R4, R105, P1 ;  /* 0x0000006904047208 */ /* 0x000fe20000800000 */
[----:B------:R-:W-:Y:S01]  /*69b0*/  FMUL.FTZ R19, R197, R19 ;  /* 0x00000013c5137220 */ /* 0x000fe20000410000 */
[-C--:B------:R-:W-:Y:S01]  /*69c0*/  FSEL R6, R6, R105.reuse, P2 ;  /* 0x0000006906067208 */ /* 0x080fe20001000000 */
[----:B--2---:R-:W-:Y:S01]  /*69d0*/  FADD.FTZ R16, -R105, R39 ;  /* 0x0000002769107221 */ /* 0x004fe20000010100 */
[----:B------:R-:W-:Y:S01]  /*69e0*/  FSETP.GE.FTZ.AND P1, PT, R174, RZ, PT ;  /* 0x000000ffae00720b */ /* 0x000fe20003f36000 */
[----:B------:R-:W-:Y:S01]  /*69f0*/  FMUL.FTZ R7, R182, R4 ;  /* 0x00000004b6077220 */ /* 0x000fe20000410000 */
[-C--:B------:R-:W-:Y:S01]  /*6a00*/  FSEL R35, R35, R105.reuse, P3 ;  /* 0x0000006923237208 */ /* 0x080fe20001800000 */
[----:B------:R-:W-:Y:S01]  /*6a10*/  FMUL.FTZ R18, R192, R6 ;  /* 0x00000006c0127220 */ /* 0x000fe20000410000 */
[----:B------:R-:W-:Y:S01]  /*6a20*/  F2FP.F16.F32.PACK_AB R4, R19, R20 ;  /* 0x000000141304723e */ /* 0x000fe200000000ff */
[----:B------:R-:W-:Y:S01]  /*6a30*/  FADD.FTZ R17, -R105, R38 ;  /* 0x0000002669117221 */ /* 0x000fe20000010100 */
[----:B------:R-:W-:Y:S01]  /*6a40*/  FSEL R16, R16, R105, P1 ;  /* 0x0000006910107208 */ /* 0x000fe20000800000 */
[----:B------:R-:W-:Y:S01]  /*6a50*/  FMUL.FTZ R6, R181, R35 ;  /* 0x00000023b5067220 */ /* 0x000fe20000410000 */
[----:B------:R-:W-:Y:S01]  /*6a60*/  FSETP.GE.FTZ.AND P1, PT, R110, RZ, PT ;  /* 0x000000ff6e00720b */ /* 0x000fe20003f36000 */
[----:B------:R2:W-:Y:S01]  /*6a70*/  STS [R223+0x8400], R4 ;  /* 0x00840004df007388 */ /* 0x0005e20000000800 */
[----:B------:R-:W-:Y:S01]  /*6a80*/  FSETP.GE.FTZ.AND P2, PT, R177, RZ, PT ;  /* 0x000000ffb100720b */ /* 0x000fe20003f56000 */
[C---:B------:R-:W-:Y:S01]  /*6a90*/  FADD.FTZ R50, -R105.reuse, R50 ;  /* 0x0000003269327221 */ /* 0x040fe20000010100 */
[----:B------:R-:W-:Y:S01]  /*6aa0*/  F2FP.F16.F32.PACK_AB R32, R6, R7 ;  /* 0x000000070620723e */ /* 0x000fe200000000ff */
[----:B------:R-:W-:Y:S01]  /*6ab0*/  FADD.FTZ R51, -R105, R51 ;  /* 0x0000003369337221 */ /* 0x000fe20000010100 */
[-C--:B------:R-:W-:Y:S01]  /*6ac0*/  FSEL R17, R17, R105.reuse, P2 ;  /* 0x0000006911117208 */ /* 0x080fe20001000000 */
[C---:B------:R-:W-:Y:S01]  /*6ad0*/  FADD.FTZ R54, -R105.reuse, R54 ;  /* 0x0000003669367221 */ /* 0x040fe20000010100 */
[C---:B------:R-:W-:Y:S01]  /*6ae0*/  FADD.FTZ R55, -R105.reuse, R55 ;  /* 0x0000003769377221 */ /* 0x040fe20000010100 */
[----:B------:R-:W-:Y:S01]  /*6af0*/  FADD.FTZ R6, -R105, R66 ;  /* 0x0000004269067221 */ /* 0x000fe20000010100 */
[----:B------:R-:W-:Y:S01]  /*6b00*/  FSETP.GE.FTZ.AND P5, PT, R168, RZ, PT ;  /* 0x000000ffa800720b */ /* 0x000fe20003fb6000 */
[C---:B-----5:R-:W-:Y:S01]  /*6b10*/  FADD.FTZ R8, -R104.reuse, R8 ;  /* 0x0000000868087221 */ /* 0x060fe20000010100 */
[----:B------:R-:W-:Y:S01]  /*6b20*/  FSETP.GE.FTZ.AND P4, PT, R165, RZ, PT ;  /* 0x000000ffa500720b */ /* 0x000fe20003f96000 */
[----:B------:R-:W-:Y:S01]  /*6b30*/  FADD.FTZ R9, -R104, R9 ;  /* 0x0000000968097221 */ /* 0x000fe20000010100 */
[----:B------:R-:W-:Y:S01]  /*6b40*/  FSETP.GE.FTZ.AND P3, PT, R164, RZ, PT ;  /* 0x000000ffa400720b */ /* 0x000fe20003f76000 */
[----:B------:R-:W-:Y:S01]  /*6b50*/  FADD.FTZ R13, -R104, R13 ;  /* 0x0000000d680d7221 */ /* 0x000fe20000010100 */
[----:B------:R-:W-:Y:S01]  /*6b60*/  FSETP.GE.FTZ.AND P2, PT, R112, RZ, PT ;  /* 0x000000ff7000720b */ /* 0x000fe20003f56000 */
[----:B------:R-:W-:Y:S01]  /*6b70*/  FADD.FTZ R25, -R104, R25 ;  /* 0x0000001968197221 */ /* 0x000fe20000010100 */
[-C--:B------:R-:W-:Y:S01]  /*6b80*/  FSEL R50, R50, R105.reuse, P6 ;  /* 0x0000006932327208 */ /* 0x080fe20003000000 */
[C---:B------:R-:W-:Y:S01]  /*6b90*/  FADD.FTZ R24, -R104.reuse, R24 ;  /* 0x0000001868187221 */ /* 0x040fe20000010100 */
[-C--:B------:R-:W-:Y:S01]  /*6ba0*/  FSEL R51, R51, R105.reuse, P5 ;  /* 0x0000006933337208 */ /* 0x080fe20002800000 */
[----:B------:R-:W-:Y:S01]  /*6bb0*/  FADD.FTZ R12, -R104, R12 ;  /* 0x0000000c680c7221 */ /* 0x000fe20000010100 */
[-C--:B------:R-:W-:Y:S01]  /*6bc0*/  FSEL R54, R54, R105.reuse, P4 ;  /* 0x0000006936367208 */ /* 0x080fe20002000000 */
[----:B------:R-:W-:Y:S01]  /*6bd0*/  FMUL.FTZ R22, R193, R22 ;  /* 0x00000016c1167220 */ /* 0x000fe20000410000 */
[-C--:B------:R-:W-:Y:S01]  /*6be0*/  FSEL R55, R55, R105.reuse, P3 ;  /* 0x0000006937377208 */ /* 0x080fe20001800000 */
[----:B------:R-:W-:Y:S01]  /*6bf0*/  FADD.FTZ R29, -R104, R29 ;  /* 0x0000001d681d7221 */ /* 0x000fe20000010100 */
[----:B------:R-:W-:Y:S01]  /*6c00*/  FSEL R6, R6, R105, P2 ;  /* 0x0000006906067208 */ /* 0x000fe20001000000 */
[----:B------:R-:W-:Y:S01]  /*6c10*/  @P1 FADD.FTZ R105, -R105, R67 ;  /* 0x0000004369691221 */ /* 0x000fe20000010100 */
[----:B------:R-:W-:Y:S01]  /*6c20*/  FSETP.GE.FTZ.AND P1, PT, R216, RZ, PT ;  /* 0x000000ffd800720b */ /* 0x000fe20003f36000 */
[----:B------:R-:W-:Y:S01]  /*6c30*/  FMUL.FTZ R17, R177, R17 ;  /* 0x00000011b1117220 */ /* 0x000fe20000410000 */
[----:B------:R-:W-:Y:S01]  /*6c40*/  FSETP.GE.FTZ.AND P3, PT, R214, RZ, PT ;  /* 0x000000ffd600720b */ /* 0x000fe20003f76000 */
[----:B------:R-:W-:Y:S01]  /*6c50*/  FMUL.FTZ R112, R112, R6 ;  /* 0x0000000670707220 */ /* 0x000fe20000410000 */
[----:B------:R-:W-:Y:S01]  /*6c60*/  FSEL R8, R8, R104, P1 ;  /* 0x0000006808087208 */ /* 0x000fe20000800000 */
[----:B------:R-:W-:Y:S01]  /*6c70*/  FADD.FTZ R6, -R104, R40 ;  /* 0x0000002868067221 */ /* 0x000fe20000010100 */
[----:B------:R-:W-:Y:S01]  /*6c80*/  FSETP.GE.FTZ.AND P1, PT, R211, RZ, PT ;  /* 0x000000ffd300720b */ /* 0x000fe20003f36000 */
[----:B------:R-:W-:Y:S01]  /*6c90*/  FMUL.FTZ R16, R174, R16 ;  /* 0x00000010ae107220 */ /* 0x000fe20000410000 */
[----:B-1----:R-:W-:Y:S01]  /*6ca0*/  FSEL R5, R9, R104, P3 ;  /* 0x0000006809057208 */ /* 0x002fe20001800000 */
[----:B------:R-:W-:Y:S01]  /*6cb0*/  FMUL.FTZ R8, R216, R8 ;  /* 0x00000008d8087220 */ /* 0x000fe20000410000 */
[-C--:B------:R-:W-:Y:S01]  /*6cc0*/  FSEL R13, R13, R104.reuse, P1 ;  /* 0x000000680d0d7208 */ /* 0x080fe20000800000 */
[----:B------:R-:W-:Y:S01]  /*6cd0*/  FADD.FTZ R44, -R104, R44 ;  /* 0x0000002c682c7221 */ /* 0x000fe20000010100 */
[----:B------:R-:W-:Y:S01]  /*6ce0*/  FSETP.GE.FTZ.AND P1, PT, R202, RZ, PT ;  /* 0x000000ffca00720b */ /* 0x000fe20003f36000 */
[----:B------:R-:W-:Y:S01]  /*6cf0*/  FMUL.FTZ R5, R214, R5 ;  /* 0x00000005d6057220 */ /* 0x000fe20000410000 */
[----:B------:R-:W-:Y:S01]  /*6d00*/  FSETP.GE.FTZ.AND P5, PT, R203, RZ, PT ;  /* 0x000000ffcb00720b */ /* 0x000fe20003fb6000 */
[----:B------:R-:W-:Y:S01]  /*6d10*/  FMUL.FTZ R13, R211, R13 ;  /* 0x0000000dd30d7220 */ /* 0x000fe20000410000 */
[----:B------:R-:W-:Y:S01]  /*6d20*/  FSETP.GE.FTZ.AND P2, PT, R213, RZ, PT ;  /* 0x000000ffd500720b */ /* 0x000fe20003f56000 */
[----:B------:R-:W-:Y:S01]  /*6d30*/  FADD.FTZ R26, -R0, R26 ;  /* 0x0000001a001a7221 */ /* 0x000fe20000010100 */
[-C--:B------:R-:W-:Y:S01]  /*6d40*/  FSEL R24, R24, R104.reuse, P1 ;  /* 0x0000006818187208 */ /* 0x080fe20000800000 */
[C---:B------:R-:W-:Y:S01]  /*6d50*/  FADD.FTZ R30, -R0.reuse, R30 ;  /* 0x0000001e001e7221 */ /* 0x040fe20000010100 */
[-C--:B------:R-:W-:Y:S01]  /*6d60*/  FSEL R7, R25, R104.reuse, P5 ;  /* 0x0000006819077208 */ /* 0x080fe20002800000 */
[----:B------:R-:W-:Y:S01]  /*6d70*/  FADD.FTZ R42, -R0, R42 ;  /* 0x0000002a002a7221 */ /* 0x000fe20000010100 */
[----:B------:R-:W-:Y:S01]  /*6d80*/  FSEL R12, R12, R104, P2 ;  /* 0x000000680c0c7208 */ /* 0x000fe20001000000 */
[----:B---3--:R-:W-:Y:S01]  /*6d90*/  FMUL.FTZ R21, R202, R24 ;  /* 0x00000018ca157220 */ /* 0x008fe20000410000 */
[----:B--2---:R-:W-:Y:S01]  /*6da0*/  F2FP.F16.F32.PACK_AB R4, R5, R8 ;  /* 0x000000080504723e */ /* 0x004fe200000000ff */
[----:B------:R-:W-:Y:S01]  /*6db0*/  FADD.FTZ R8, -R104, R28 ;  /* 0x0000001c68087221 */ /* 0x000fe20000010100 */
[----:B------:R-:W-:Y:S01]  /*6dc0*/  FSETP.GE.FTZ.AND P2, PT, R188, RZ, PT ;  /* 0x000000ffbc00720b */ /* 0x000fe20003f56000 */
[----:B------:R-:W-:Y:S01]  /*6dd0*/  FADD.FTZ R5, -R104, R41 ;  /* 0x0000002968057221 */ /* 0x000fe20000010100 */
[----:B------:R-:W-:Y:S01]  /*6de0*/  FSETP.GE.FTZ.AND P4, PT, R201, RZ, PT ;  /* 0x000000ffc900720b */ /* 0x000fe20003f96000 */
[----:B------:R1:W-:Y:S01]  /*6df0*/  STS [R221+0xa000], R4 ;  /* 0x00a00004dd007388 */ /* 0x0003e20000000800 */
[----:B------:R-:W-:Y:S01]  /*6e00*/  FSETP.GE.FTZ.AND P1, PT, R187, RZ, PT ;  /* 0x000000ffbb00720b */ /* 0x000fe20003f36000 */
[----:B------:R-:W-:Y:S01]  /*6e10*/  FMUL.FTZ R7, R203, R7 ;  /* 0x00000007cb077220 */ /* 0x000fe20000410000 */
[----:B------:R-:W-:Y:S01]  /*6e20*/  FSEL R6, R6, R104, P2 ;  /* 0x0000006806067208 */ /* 0x000fe20001000000 */
[----:B------:R-:W-:Y:S01]  /*6e30*/  FMUL.FTZ R12, R213, R12 ;  /* 0x0000000cd50c7220 */ /* 0x000fe20000410000 */
[----:B------:R-:W-:Y:S01]  /*6e40*/  FSETP.GE.FTZ.AND P3, PT, R200, RZ, PT ;  /* 0x000000ffc800720b */ /* 0x000fe20003f76000 */
[----:B------:R-:W-:Y:S01]  /*6e50*/  FADD.FTZ R27, -R0, R27 ;  /* 0x0000001b001b7221 */ /* 0x000fe20000010100 */
[----:B------:R-:W-:Y:S01]  /*6e60*/  FSEL R8, R8, R104, P4 ;  /* 0x0000006808087208 */ /* 0x000fe20002000000 */
[----:B------:R-:W-:Y:S01]  /*6e70*/  FMUL.FTZ R9, R188, R6 ;  /* 0x00000006bc097220 */ /* 0x000fe20000410000 */
[----:B------:R-:W-:Y:S01]  /*6e80*/  FSEL R5, R5, R104, P1 ;  /* 0x0000006805057208 */ /* 0x000fe20000800000 */
[----:B------:R-:W-:Y:S01]  /*6e90*/  FADD.FTZ R6, -R104, R57 ;  /* 0x0000003968067221 */ /* 0x000fe20000010100 */
[----:B------:R-:W-:Y:S01]  /*6ea0*/  FSETP.GE.FTZ.AND P1, PT, R113, RZ, PT ;  /* 0x000000ff7100720b */ /* 0x000fe20003f36000 */
[----:B------:R-:W-:Y:S01]  /*6eb0*/  FADD.FTZ R31, -R0, R31 ;  /* 0x0000001f001f7221 */ /* 0x000fe20000010100 */
[----:B------:R-:W-:Y:S01]  /*6ec0*/  F2FP.F16.F32.PACK_AB R33, R18, R22 ;  /* 0x000000161221723e */ /* 0x000fe200000000ff */
[----:B------:R-:W-:Y:S01]  /*6ed0*/  FADD.FTZ R58, -R0, R58 ;  /* 0x0000003a003a7221 */ /* 0x000fe20000010100 */
[----:B------:R-:W-:Y:S01]  /*6ee0*/  F2FP.F16.F32.PACK_AB R21, R7, R21 ;  /* 0x000000150715723e */ /* 0x000fe200000000ff */
[C---:B------:R-:W-:Y:S01]  /*6ef0*/  FADD.FTZ R7, -R104.reuse, R56 ;  /* 0x0000003868077221 */ /* 0x040fe20000010100 */
[----:B------:R-:W-:Y:S01]  /*6f00*/  F2FP.F16.F32.PACK_AB R22, R13, R12 ;  /* 0x0000000c0d16723e */ /* 0x000fe200000000ff */
[----:B------:R-:W-:Y:S01]  /*6f10*/  FMUL.FTZ R12, R201, R8 ;  /* 0x00000008c90c7220 */ /* 0x000fe20000410000 */
[----:B------:R-:W-:Y:S01]  /*6f20*/  FSEL R29, R29, R104, P3 ;  /* 0x000000681d1d7208 */ /* 0x000fe20001800000 */
[----:B------:R-:W-:Y:S01]  /*6f30*/  FADD.FTZ R8, -R104, R45 ;  /* 0x0000002d68087221 */ /* 0x000fe20000010100 */
[----:B------:R-:W-:Y:S01]  /*6f40*/  FSETP.GE.FTZ.AND P4, PT, R172, RZ, PT ;  /* 0x000000ffac00720b */ /* 0x000fe20003f96000 */
[----:B------:R-:W-:Y:S01]  /*6f50*/  FADD.FTZ R43, -R0, R43 ;  /* 0x0000002b002b7221 */ /* 0x000fe20000010100 */
[----:B------:R-:W-:Y:S01]  /*6f60*/  FSETP.GE.FTZ.AND P3, PT, R163, RZ, PT ;  /* 0x000000ffa300720b */ /* 0x000fe20003f76000 */
[----:B------:R-:W-:Y:S01]  /*6f70*/  FMUL.FTZ R169, R169, R50 ;  /* 0x00000032a9a97220 */ /* 0x000fe20000410000 */
[----:B------:R-:W-:Y:S01]  /*6f80*/  F2FP.F16.F32.PACK_AB R23, R16, R17 ;  /* 0x000000111017723e */ /* 0x000fe200000000ff */
[----:B------:R-:W-:Y:S01]  /*6f90*/  FMUL.FTZ R16, R187, R5 ;  /* 0x00000005bb107220 */ /* 0x000fe20000410000 */
[----:B------:R-:W-:Y:S01]  /*6fa0*/  FSETP.GE.FTZ.AND P6, PT, R185, RZ, PT ;  /* 0x000000ffb900720b */ /* 0x000fe20003fd6000 */
[----:B------:R-:W-:Y:S01]  /*6fb0*/  FADD.FTZ R5, -R104, R60 ;  /* 0x0000003c68057221 */ /* 0x000fe20000010100 */
[----:B------:R-:W-:Y:S01]  /*6fc0*/  FSETP.GE.FTZ.AND P5, PT, R186, RZ, PT ;  /* 0x000000ffba00720b */ /* 0x000fe20003fb6000 */
[----:B------:R-:W-:Y:S01]  /*6fd0*/  FMUL.FTZ R17, R200, R29 ;  /* 0x0000001dc8117220 */ /* 0x000fe20000410000 */
[-C--:B------:R-:W-:Y:S01]  /*6fe0*/  FSEL R7, R7, R104.reuse, P4 ;  /* 0x0000006807077208 */ /* 0x080fe20002000000 */
[----:B------:R-:W-:Y:S01]  /*6ff0*/  FMUL.FTZ R168, R168, R51 ;  /* 0x00000033a8a87220 */ /* 0x000fe20000410000 */
[-C--:B------:R-:W-:Y:S01]  /*7000*/  FSEL R6, R6, R104.reuse, P3 ;  /* 0x0000006806067208 */ /* 0x080fe20001800000 */
[----:B-1----:R-:W-:Y:S01]  /*7010*/  FADD.FTZ R4, -R0, R62 ;  /* 0x0000003e00047221 */ /* 0x002fe20000010100 */
[----:B------:R-:W-:Y:S01]  /*7020*/  FSETP.GE.FTZ.AND P2, PT, R114, RZ, PT ;  /* 0x000000ff7200720b */ /* 0x000fe20003f56000 */
[----:B------:R-:W-:Y:S01]  /*7030*/  FMUL.FTZ R7, R172, R7 ;  /* 0x00000007ac077220 */ /* 0x000fe20000410000 */
[----:B------:R-:W-:Y:S01]  /*7040*/  FSEL R44, R44, R104, P6 ;  /* 0x000000682c2c7208 */ /* 0x000fe20003000000 */
[----:B------:R-:W-:Y:S01]  /*7050*/  FMUL.FTZ R6, R163, R6 ;  /* 0x00000006a3067220 */ /* 0x000fe20000410000 */
[----:B------:R-:W-:Y:S01]  /*7060*/  FSEL R8, R8, R104, P5 ;  /* 0x0000006808087208 */ /* 0x000fe20002800000 */
[----:B------:R-:W-:Y:S01]  /*7070*/  FMUL.FTZ R165, R165, R54 ;  /* 0x00000036a5a57220 */ /* 0x000fe20000410000 */
[----:B------:R-:W-:Y:S01]  /*7080*/  FSEL R5, R5, R104, P2 ;  /* 0x0000006805057208 */ /* 0x000fe20001000000 */
[----:B------:R-:W-:Y:S01]  /*7090*/  @P1 FADD.FTZ R104, -R104, R61 ;  /* 0x0000003d68681221 */ /* 0x000fe20000010100 */
[----:B------:R-:W-:Y:S01]  /*70a0*/  FMUL.FTZ R13, R185, R44 ;  /* 0x0000002cb90d7220 */ /* 0x000fe20000410000 */
[----:B------:R-:W-:Y:S01]  /*70b0*/  FMUL.FTZ R8, R186, R8 ;  /* 0x00000008ba087220 */ /* 0x000fe20000410000 */
[----:B------:R-:W-:Y:S01]  /*70c0*/  F2FP.F16.F32.PACK_AB R17, R17, R12 ;  /* 0x0000000c1111723e */ /* 0x000fe200000000ff */
[----:B------:R-:W-:Y:S01]  /*70d0*/  FMUL.FTZ R5, R114, R5 ;  /* 0x0000000572057220 */ /* 0x000fe20000410000 */
[----:B------:R-:W-:Y:S01]  /*70e0*/  FMUL.FTZ R18, R113, R104 ;  /* 0x0000006871127220 */ /* 0x000fe20000410000 */
[----:B------:R-:W-:Y:S01]  /*70f0*/  F2FP.F16.F32.PACK_AB R12, R6, R7 ;  /* 0x00000007060c723e */ /* 0x000fe200000000ff */
[----:B------:R-:W-:Y:S01]  /*7100*/  FADD.FTZ R6, -R0, R14 ;  /* 0x0000000e00067221 */ /* 0x000fe20000010100 */
[----:B------:R-:W-:Y:S01]  /*7110*/  F2FP.F16.F32.PACK_AB R13, R8, R13 ;  /* 0x0000000d080d723e */ /* 0x000fe200000000ff */
[C---:B------:R-:W-:Y:S01]  /*7120*/  FADD.FTZ R8, -R0.reuse, R10 ;  /* 0x0000000a00087221 */ /* 0x040fe20000010100 */
[----:B------:R-:W-:Y:S01]  /*7130*/  FSETP.GE.FTZ.AND P2, PT, R217, RZ, PT ;  /* 0x000000ffd900720b */ /* 0x000fe20003f56000 */
[----:B------:R-:W-:Y:S01]  /*7140*/  FADD.FTZ R7, -R0, R11 ;  /* 0x0000000b00077221 */ /* 0x000fe20000010100 */
[----:B------:R-:W-:Y:S01]  /*7150*/  F2FP.F16.F32.PACK_AB R18, R18, R5 ;  /* 0x000000051212723e */ /* 0x000fe200000000ff */
[----:B------:R-:W-:Y:S01]  /*7160*/  FADD.FTZ R5, -R0, R15 ;  /* 0x0000000f00057221 */ /* 0x000fe20000010100 */
[----:B------:R-:W-:Y:S01]  /*7170*/  FSETP.GE.FTZ.AND P4, PT, R219, RZ, PT ;  /* 0x000000ffdb00720b */ /* 0x000fe20003f96000 */
[----:B------:R-:W-:Y:S01]  /*7180*/  FMUL.FTZ R164, R164, R55 ;  /* 0x00000037a4a47220 */ /* 0x000fe20000410000 */
[----:B------:R-:W-:Y:S01]  /*7190*/  FSETP.GE.FTZ.AND P3, PT, R218, RZ, PT ;  /* 0x000000ffda00720b */ /* 0x000fe20003f76000 */
[----:B------:R-:W-:Y:S01]  /*71a0*/  FMUL.FTZ R105, R110, R105 ;  /* 0x000000696e697220 */ /* 0x000fe20000410000 */
[----:B------:R-:W-:Y:S01]  /*71b0*/  FSETP.GE.FTZ.AND P1, PT, R215, RZ, PT ;  /* 0x000000ffd700720b */ /* 0x000fe20003f36000 */
[----:B------:R-:W-:Y:S01]  /*71c0*/  IMAD.MOV.U32 R52, RZ, RZ, R233 ;  /* 0x000000ffff347224 */ /* 0x000fe200078e00e9 */
[-C--:B------:R-:W-:Y:S01]  /*71d0*/  FSEL R6, R6, R0.reuse, P2 ;  /* 0x0000000006067208 */ /* 0x080fe20001000000 */
[----:B------:R-:W-:Y:S01]  /*71e0*/  IMAD.MOV.U32 R53, RZ, RZ, R232 ;  /* 0x000000ffff357224 */ /* 0x000fe200078e00e8 */
[----:B------:R-:W-:Y:S02]  /*71f0*/  FSETP.GE.FTZ.AND P2, PT, R209, RZ, PT ;  /* 0x000000ffd100720b */ /* 0x000fe40003f56000 */
[----:B------:R-:W-:Y:S01]  /*7200*/  FSEL R8, R8, R0, P4 ;  /* 0x0000000008087208 */ /* 0x000fe20002000000 */
[----:B------:R-:W-:Y:S01]  /*7210*/  FMUL.FTZ R6, R217, R6 ;  /* 0x00000006d9067220 */ /* 0x000fe20000410000 */
[-C--:B------:R-:W-:Y:S02]  /*7220*/  FSEL R7, R7, R0.reuse, P3 ;  /* 0x0000000007077208 */ /* 0x080fe40001800000 */
[----:B------:R-:W-:Y:S01]  /*7230*/  FSEL R5, R5, R0, P1 ;  /* 0x0000000005057208 */ /* 0x000fe20000800000 */
[----:B------:R-:W-:Y:S01]  /*7240*/  FMUL.FTZ R8, R219, R8 ;  /* 0x00000008db087220 */ /* 0x000fe20000410000 */
[----:B------:R-:W-:Y:S01]  /*7250*/  FSEL R26, R26, R0, P2 ;  /* 0x000000001a1a7208 */ /* 0x000fe20001000000 */
[----:B------:R-:W-:Y:S01]  /*7260*/  FMUL.FTZ R7, R218, R7 ;  /* 0x00000007da077220 */ /* 0x000fe20000410000 */
[----:B------:R-:W-:Y:S01]  /*7270*/  FSETP.GE.FTZ.AND P2, PT, R205, RZ, PT ;  /* 0x000000ffcd00720b */ /* 0x000fe20003f56000 */
[----:B------:R-:W-:Y:S01]  /*7280*/  FMUL.FTZ R5, R215, R5 ;  /* 0x00000005d7057220 */ /* 0x000fe20000410000 */
[----:B------:R-:W-:Y:S01]  /*7290*/  F2FP.F16.F32.PACK_AB R16, R16, R9 ;  /* 0x000000091010723e */ /* 0x000fe200000000ff */
[----:B------:R-:W-:Y:S01]  /*72a0*/  FMUL.FTZ R26, R209, R26 ;  /* 0x0000001ad11a7220 */ /* 0x000fe20000410000 */
[----:B------:R-:W-:Y:S02]  /*72b0*/  FSEL R30, R30, R0, P2 ;  /* 0x000000001e1e7208 */ /* 0x000fe40001000000 */
[----:B------:R-:W-:Y:S02]  /*72c0*/  FSETP.GE.FTZ.AND P2, PT, R198, RZ, PT ;  /* 0x000000ffc600720b */ /* 0x000fe40003f56000 */
[----:B------:R-:W-:Y:S01]  /*72d0*/  F2FP.F16.F32.PACK_AB R10, R7, R8 ;  /* 0x00000008070a723e */ /* 0x000fe200000000ff */
[----:B------:R-:W-:Y:S01]  /*72e0*/  FMUL.FTZ R30, R205, R30 ;  /* 0x0000001ecd1e7220 */ /* 0x000fe20000410000 */
[----:B------:R-:W-:Y:S01]  /*72f0*/  FSETP.GE.FTZ.AND P1, PT, R208, RZ, PT ;  /* 0x000000ffd000720b */ /* 0x000fe20003f36000 */
[----:B------:R-:W-:Y:S01]  /*7300*/  FADD.FTZ R7, -R0, R47 ;  /* 0x0000002f00077221 */ /* 0x000fe20000010100 */
[----:B------:R-:W-:Y:S01]  /*7310*/  F2FP.F16.F32.PACK_AB R9, R5, R6 ;  /* 0x000000060509723e */ /* 0x000fe200000000ff */
[----:B------:R-:W-:Y:S01]  /*7320*/  STS [R221+0xa400], R10 ;  /* 0x00a4000add007388 */ /* 0x000fe20000000800 */
[-C--:B------:R-:W-:Y:S01]  /*7330*/  FSEL R42, R42, R0.reuse, P2 ;  /* 0x000000002a2a7208 */ /* 0x080fe20001000000 */
[----:B------:R-:W-:Y:S01]  /*7340*/  FADD.FTZ R6, -R0, R46 ;  /* 0x0000002e00067221 */ /* 0x000fe20000010100 */
[----:B------:R-:W-:Y:S01]  /*7350*/  FSETP.GE.FTZ.AND P2, PT, R195, RZ, PT ;  /* 0x000000ffc300720b */ /* 0x000fe20003f56000 */
[----:B------:R-:W-:Y:S01]  /*7360*/  STS [R223+0xa000], R22 ;  /* 0x00a00016df007388 */ /* 0x000fe20000000800 */
[----:B------:R-:W-:Y:S01]  /*7370*/  FSEL R27, R27, R0, P1 ;  /* 0x000000001b1b7208 */ /* 0x000fe20000800000 */
[----:B------:R-:W-:Y:S01]  /*7380*/  FMUL.FTZ R42, R198, R42 ;  /* 0x0000002ac62a7220 */ /* 0x000fe20000410000 */
[----:B------:R-:W-:Y:S01]  /*7390*/  FSETP.GE.FTZ.AND P1, PT, R204, RZ, PT ;  /* 0x000000ffcc00720b */ /* 0x000fe20003f36000 */
[----:B------:R-:W-:Y:S01]  /*73a0*/  STS [R223+0xa400], R9 ;  /* 0x00a40009df007388 */ /* 0x000fe20000000800 */
[-C--:B------:R-:W-:Y:S01]  /*73b0*/  FSEL R6, R6, R0.reuse, P2 ;  /* 0x0000000006067208 */ /* 0x080fe20001000000 */
[----:B------:R-:W-:Y:S01]  /*73c0*/  FMUL.FTZ R8, R208, R27 ;  /* 0x0000001bd0087220 */ /* 0x000fe20000410000 */
[----:B------:R-:W-:Y:S01]  /*73d0*/  FSEL R31, R31, R0, P1 ;  /* 0x000000001f1f7208 */ /* 0x000fe20000800000 */
[----:B------:R-:W-:Y:S01]  /*73e0*/  STS [R227+0x8000], R184 ;  /* 0x008000b8e3007388 */ /* 0x000fe20000000800 */
[----:B------:R-:W-:Y:S01]  /*73f0*/  FSETP.GE.FTZ.AND P4, PT, R183, RZ, PT ;  /* 0x000000ffb700720b */ /* 0x000fe20003f96000 */
[----:B------:R-:W-:Y:S01]  /*7400*/  FMUL.FTZ R20, R195, R6 ;  /* 0x00000006c3147220 */ /* 0x000fe20000410000 */
[----:B------:R-:W-:Y:S01]  /*7410*/  F2FP.F16.F32.PACK_AB R8, R8, R26 ;  /* 0x0000001a0808723e */ /* 0x000fe200000000ff */
[----:B------:R-:W-:Y:S01]  /*7420*/  STS [R227+0x8400], R33 ;  /* 0x00840021e3007388 */ /* 0x000fe20000000800 */
[----:B------:R-:W-:Y:S01]  /*7430*/  FSEL R6, R58, R0, P4 ;  /* 0x000000003a067208 */ /* 0x000fe20002000000 */
[----:B------:R-:W-:Y:S01]  /*7440*/  FMUL.FTZ R31, R204, R31 ;  /* 0x0000001fcc1f7220 */ /* 0x000fe20000410000 */
[----:B------:R-:W-:Y:S01]  /*7450*/  F2FP.F16.F32.PACK_AB R168, R168, R169 ;  /* 0x000000a9a8a8723e */ /* 0x000fe200000000ff */
[----:B------:R-:W-:Y:S01]  /*7460*/  STS [R226+0x8000], R36 ;  /* 0x00800024e2007388 */ /* 0x000fe20000000800 */
[----:B------:R-:W-:Y:S01]  /*7470*/  F2FP.F16.F32.PACK_AB R164, R164, R165 ;  /* 0x000000a5a4a4723e */ /* 0x000fe200000000ff */
[----:B------:R-:W-:Y:S01]  /*7480*/  FMUL.FTZ R15, R183, R6 ;  /* 0x00000006b70f7220 */ /* 0x000fe20000410000 */
[----:B------:R-:W-:Y:S01]  /*7490*/  F2FP.F16.F32.PACK_AB R6, R31, R30 ;  /* 0x0000001e1f06723e */ /* 0x000fe200000000ff */
[----:B------:R-:W-:Y:S01]  /*74a0*/  STS [R226+0x8400], R32 ;  /* 0x00840020e2007388 */ /* 0x000fe20000000800 */
[----:B------:R-:W-:Y:S01]  /*74b0*/  FSETP.GE.FTZ.AND P1, PT, R196, RZ, PT ;  /* 0x000000ffc400720b */ /* 0x000fe20003f36000 */
[----:B------:R-:W-:Y:S01]  /*74c0*/  FADD.FTZ R5, -R0, R59 ;  /* 0x0000003b00057221 */ /* 0x000fe20000010100 */
[----:B------:R-:W-:Y:S01]  /*74d0*/  F2FP.F16.F32.PACK_AB R64, R106, R64 ;  /* 0x000000406a40723e */ /* 0x000fe200000000ff */
[----:B------:R-:W-:Y:S01]  /*74e0*/  STS [R227+0xa000], R21 ;  /* 0x00a00015e3007388 */ /* 0x000fe20000000800 */
[-C--:B------:R-:W-:Y:S02]  /*74f0*/  FSEL R43, R43, R0.reuse, P1 ;  /* 0x000000002b2b7208 */ /* 0x080fe40000800000 */
[----:B------:R-:W-:Y:S01]  /*7500*/  FSETP.GE.FTZ.AND P5, PT, R194, RZ, PT ;  /* 0x000000ffc200720b */ /* 0x000fe20003fb6000 */
[----:B------:R-:W-:Y:S01]  /*7510*/  STS [R227+0xa400], R8 ;  /* 0x00a40008e3007388 */ /* 0x000fe20000000800 */
[----:B------:R-:W-:Y:S01]  /*7520*/  FSETP.GE.FTZ.AND P3, PT, R178, RZ, PT ;  /* 0x000000ffb200720b */ /* 0x000fe20003f76000 */
[----:B------:R-:W-:Y:S01]  /*7530*/  FMUL.FTZ R43, R196, R43 ;  /* 0x0000002bc42b7220 */ /* 0x000fe20000410000 */
[-C--:B------:R-:W-:Y:S01]  /*7540*/  FSEL R7, R7, R0.reuse, P5 ;  /* 0x0000000007077208 */ /* 0x080fe20002800000 */
[----:B------:R-:W-:Y:S01]  /*7550*/  STS [R226+0xa000], R17 ;  /* 0x00a00011e2007388 */ /* 0x000fe20000000800 */
[-C--:B------:R-:W-:Y:S02]  /*7560*/  FSEL R5, R5, R0.reuse, P3 ;  /* 0x0000000005057208 */ /* 0x080fe40001800000 */
[----:B------:R-:W-:Y:S01]  /*7570*/  FSETP.GE.FTZ.AND P2, PT, R173, RZ, PT ;  /* 0x000000ffad00720b */ /* 0x000fe20003f56000 */
[----:B------:R-:W-:Y:S01]  /*7580*/  STS [R226+0xa400], R6 ;  /* 0x00a40006e2007388 */ /* 0x000fe20000000800 */
[----:B------:R-:W-:Y:S01]  /*7590*/  FSETP.GE.FTZ.AND P1, PT, R111, RZ, PT ;  /* 0x000000ff6f00720b */ /* 0x000fe20003f36000 */
[----:B------:R-:W-:Y:S01]  /*75a0*/  FMUL.FTZ R19, R194, R7 ;  /* 0x00000007c2137220 */ /* 0x000fe20000410000 */
[----:B------:R-:W-:Y:S01]  /*75b0*/  FSEL R4, R4, R0, P2 ;  /* 0x0000000004047208 */ /* 0x000fe20001000000 */
[----:B------:R-:W-:Y:S01]  /*75c0*/  STS [R220+0x8000], R175 ;  /* 0x008000afdc007388 */ /* 0x000fe20000000800 */
[----:B------:R-:W-:Y:S01]  /*75d0*/  FMUL.FTZ R14, R178, R5 ;  /* 0x00000005b20e7220 */ /* 0x000fe20000410000 */
[----:B------:R-:W-:Y:S02]  /*75e0*/  F2FP.F16.F32.PACK_AB R5, R43, R42 ;  /* 0x0000002a2b05723e */ /* 0x000fe400000000ff */
[----:B------:R-:W-:Y:S01]  /*75f0*/  STS [R220+0x8400], R23 ;  /* 0x00840017dc007388 */ /* 0x000fe20000000800 */
[----:B------:R-:W-:Y:S01]  /*7600*/  FMUL.FTZ R11, R173, R4 ;  /* 0x00000004ad0b7220 */ /* 0x000fe20000410000 */
[----:B------:R-:W-:Y:S02]  /*7610*/  F2FP.F16.F32.PACK_AB R4, R19, R20 ;  /* 0x000000141304723e */ /* 0x000fe400000000ff */
[----:B------:R-:W-:Y:S01]  /*7620*/  STS [R222+0x8000], R170 ;  /* 0x008000aade007388 */ /* 0x000fe20000000800 */
[----:B------:R-:W-:Y:S01]  /*7630*/  F2FP.F16.F32.PACK_AB R105, R105, R112 ;  /* 0x000000706969723e */ /* 0x000fe200000000ff */
[----:B------:R-:W-:Y:S02]  /*7640*/  @P1 FADD.FTZ R0, -R0, R63 ;  /* 0x0000003f00001221 */ /* 0x000fe40000010100 */
[----:B------:R-:W-:Y:S02]  /*7650*/  STS [R222+0x8400], R168 ;  /* 0x008400a8de007388 */ /* 0x000fe40000000800 */
        /* <DEDUP_REMOVED lines=78> */
[----:B------:R-:W-:Y:S01]  /*7b40*/  LEA.HI R5, R5, R24, RZ, 0x2 ;  /* 0x0000001805057211 */ /* 0x000fe200078f10ff */
[----:B------:R-:W-:Y:S05]  /*7b50*/  IMAD.SHL.U32 R4, R4, 0x40, RZ ;  /* 0x0000004004047824 */ /* 0x000fea00078e00ff */
[----:B------:R-:W-:Y:S02]  /*7b60*/  LEA.HI R5, R5, R235, RZ, 0x1 ;  /* 0x000000eb05057211 */ /* 0x000fe400078f08ff */
[----:B------:R-:W-:Y:S02]  /*7b70*/  LOP3.LUT R4, R4, 0xc0, RZ, 0xc0, !PT ;  /* 0x000000c004047812 */ /* 0x000fe400078ec0ff */
[----:B------:R-:W-:Y:S02]  /*7b80*/  LOP3.LUT R5, R5, 0x7fffffe, RZ, 0xc0, !PT ;  /* 0x07fffffe05057812 */ /* 0x000fe400078ec0ff */
[----:B------:R-:W-:Y:S02]  /*7b90*/  LOP3.LUT R6, R4, 0x18, R244, 0xf8, !PT ;  /* 0x0000001804067812 */ /* 0x000fe400078ef8f4 */
[----:B------:R-:W-:Y:S01]  /*7ba0*/  SHF.R.U32.HI R4, RZ, 0x3, R4 ;  /* 0x00000003ff047819 */ /* 0x000fe20000011604 */
[----:B------:R-:W-:Y:S03]  /*7bb0*/  IMAD.IADD R5, R235, 0x1, -R5 ;  /* 0x00000001eb057824 */ /* 0x000fe600078e0a05 */
[----:B------:R-:W-:Y:S01]  /*7bc0*/  LOP3.LUT R4, R6, R4, RZ, 0x3c, !PT ;  /* 0x0000000406047212 */ /* 0x000fe200078e3cff */
[----:B------:R-:W-:Y:S04]  /*7bd0*/  IMAD R5, R247, 0x8, R5 ;  /* 0x00000008f7057824 */ /* 0x000fe800078e0205 */
[----:B------:R-:W-:Y:S05]  /*7be0*/  IMAD.U32 R4, R5, 0x20, R4 ;  /* 0x0000002005047824 */ /* 0x000fea00078e0004 */
[----:B------:R-:W-:Y:S01]  /*7bf0*/  LEA R59, R4, UR4, 0x1 ;  /* 0x00000004043b7c11 */ /* 0x000fe2000f8e08ff */
[----:B------:R-:W-:Y:S06]  /*7c00*/  @!P0 BRA `(.L_x_275) ;  /* 0x00000000003c8947 */ /* 0x000fec0003800000 */
        /* <DEDUP_REMOVED lines=15> */
.L_x_275:
[----:B------:R-:W-:Y:S01]  /*7d00*/  LDSM.16.M88.4 R16, [R150] ;  /* 0x000000009610783b */ /* 0x000fe20000000200 */
[----:B------:R-:W-:Y:S01]  /*7d10*/  IMAD.U32 R58, RZ, RZ, UR27 ;  /* 0x0000001bff3a7e24 */ /* 0x000fe2000f8e00ff */
[----:B------:R-:W-:Y:S01]  /*7d20*/  ULOP3.LUT UR5, UR11, 0x1, URZ, 0xc0, !UPT ;  /* 0x000000010b057892 */ /* 0x000fe2000f8ec03f */
[----:B------:R-:W-:Y:S01]  /*7d30*/  IMAD.U32 R57, RZ, RZ, UR26 ;  /* 0x0000001aff397e24 */ /* 0x000fe2000f8e00ff */
[----:B------:R-:W1:Y:S01]  /*7d40*/  LDSM.16.MT88.4 R20, [R0+0x6000] ;  /* 0x006000000014783b */ /* 0x000e620000004200 */
[----:B------:R-:W-:Y:S01]  /*7d50*/  IMAD.U32 R56, RZ, RZ, UR25 ;  /* 0x00000019ff387e24 */ /* 0x000fe2000f8e00ff */
[----:B------:R-:W-:Y:S01]  /*7d60*/  UISETP.NE.U32.AND UP1, UPT, UR5, 0x1, UPT ;  /* 0x000000010500788c */ /* 0x000fe2000bf25070 */
[----:B------:R-:W-:Y:S01]  /*7d70*/  IMAD.U32 R55, RZ, RZ, UR24 ;  /* 0x00000018ff377e24 */ /* 0x000fe2000f8e00ff */
[----:B------:R-:W2:Y:S01]  /*7d80*/  LDSM.16.M88.4 R12, [R150+0x2000] ;  /* 0x00200000960c783b */ /* 0x000ea20000000200 */
[----:B------:R-:W-:Y:S01]  /*7d90*/  IMAD.U32 R54, RZ, RZ, UR23 ;  /* 0x00000017ff367e24 */ /* 0x000fe2000f8e00ff */
[----:B------:R-:W-:Y:S02]  /*7da0*/  @UP3 UIADD3 UR7, UP2, UR16, -0x200, URZ ;  /* 0xfffffe0010073890 */ /* 0x000fe4000ff5e03f */
[----:B------:R-:W-:Y:S01]  /*7db0*/  LDSM.16.M88.4 R24, [R157] ;  /* 0x000000009d18783b */ /* 0x000fe20000000200 */
[----:B------:R-:W-:Y:S02]  /*7dc0*/  UIADD3 UR10, UR11, -0x1, URZ ;  /* 0xffffffff0b0a7890 */ /* 0x000fe4000fffe03f */
[----:B------:R-:W-:Y:S01]  /*7dd0*/  @UP3 UIADD3.X UR5, UR17, -0x1, URZ, UP2, !UPT ;  /* 0xffffffff11053890 */ /* 0x000fe200097fe43f */
        /* <DEDUP_REMOVED lines=47> */
[----:B------:R-:W-:Y:S01]  /*80d0*/  IMAD.U32 R42, RZ, RZ, UR31 ;  /* 0x0000001fff2a7e24 */ /* 0x000fe2000f8e00ff */
[----:B------:R-:W-:Y:S03]  /*80e0*/  MOV R38, UR29 ;  /* 0x0000001d00267c02 */ /* 0x000fe60008000f00 */
[----:B------:R-:W-:Y:S01]  /*80f0*/  IMAD.U32 R36, RZ, RZ, UR28 ;  /* 0x0000001cff247e24 */ /* 0x000fe2000f8e00ff */
[C---:B---3--:R-:W-:Y:S06]  /*8100*/  HMMA.16816.F32 R8, R44.reuse, R48, R8 ;  /* 0x000000302c08723c */ /* 0x048fec0000001808 */
[-C--:B------:R-:W-:Y:S01]  /*8110*/  HMMA.16816.F32 R12, R44, R50.reuse, R12 ;  /* 0x000000322c0c723c */ /* 0x080fe2000000180c */
[----:B------:R-:W-:Y:S05]  /*8120*/  IMAD.U32 R48, RZ, RZ, UR34 ;  /* 0x00000022ff307e24 */ /* 0x000fea000f8e00ff */
[----:B------:R-:W-:Y:S01]  /*8130*/  HMMA.16816.F32 R16, R20, R50, R16 ;  /* 0x000000321410723c */ /* 0x000fe20000001810 */
[----:B------:R-:W-:Y:S04]  /*8140*/  IMAD.U32 R46, RZ, RZ, UR33 ;  /* 0x00000021ff2e7e24 */ /* 0x000fe8000f8e00ff */
[----:B------:R-:W-:Y:S01]  /*8150*/  IMAD.U32 R44, RZ, RZ, UR32 ;  /* 0x00000020ff2c7e24 */ /* 0x000fe2000f8e00ff */
[-C--:B------:R-:W-:Y:S01]  /*8160*/  HMMA.16816.F32 R4, R24, R28.reuse, R4 ;  /* 0x0000001c1804723c */ /* 0x080fe20000001804 */
[----:B------:R-:W-:Y:S04]  /*8170*/  IMAD.U32 R21, RZ, RZ, UR20 ;  /* 0x00000014ff157e24 */ /* 0x000fe8000f8e00ff */
[----:B------:R-:W-:Y:S01]  /*8180*/  @P0 VIADD R20, R242, 0xffffff80 ;  /* 0xffffff80f2140836 */ /* 0x000fe20000000000 */
[C---:B-1----:R-:W-:Y:S01]  /*8190*/  HMMA.16816.F32 R8, R32.reuse, R28, R8 ;  /* 0x0000001c2008723c */ /* 0x042fe20000001808 */
[----:B------:R-:W-:Y:S04]  /*81a0*/  IMAD.U32 R50, RZ, RZ, UR35 ;  /* 0x00000023ff327e24 */ /* 0x000fe8000f8e00ff */
[----:B------:R-:W-:Y:S01]  /*81b0*/  LEA R233, P1, R21, R52, 0x2 ;  /* 0x0000003415e97211 */ /* 0x000fe200078210ff */
[-C--:B------:R-:W-:Y:S01]  /*81c0*/  HMMA.16816.F32 R12, R32, R30.reuse, R12 ;  /* 0x0000001e200c723c */ /* 0x080fe2000000180c */
[----:B------:R-:W-:Y:S01]  /*81d0*/  IMAD.U32 R22, RZ, RZ, UR34 ;  /* 0x00000022ff167e24 */ /* 0x000fe2000f8e00ff */
[----:B------:R-:W-:Y:S03]  /*81e0*/  MOV R52, UR21 ;  /* 0x0000001500347c02 */ /* 0x000fe60008000f00 */
[----:B------:R-:W-:Y:S01]  /*81f0*/  @P0 IMAD.WIDE R20, R20, R251, UR16 ;  /* 0x0000001014140e25 */ /* 0x000fe2000f8e02fb */
[----:B------:R-:W-:Y:S01]  /*8200*/  HMMA.16816.F32 R16, R24, R30, R16 ;  /* 0x0000001e1810723c */ /* 0x000fe20000001810 */
[----:B------:R-:W-:Y:S01]  /*8210*/  @UP3 UMOV UR16, UR7 ;  /* 0x0000000700103c82 */ /* 0x000fe20008000000 */
[----:B------:R-:W-:Y:S01]  /*8220*/  MOV R33, UR21 ;  /* 0x0000001500217c02 */ /* 0x000fe20008000f00 */
[----:B------:R-:W-:Y:S01]  /*8230*/  @UP3 UMOV UR17, UR5 ;  /* 0x0000000500113c82 */ /* 0x000fe20008000000 */
[----:B------:R-:W5:Y:S01]  /*8240*/  @P0 LDG.E R238, desc[UR14][R20.64] ;  /* 0x0000000e14ee0981 */ /* 0x000f62000c1e1900 */
[----:B------:R-:W-:Y:S01]  /*8250*/  LEA.HI.X.SX32 R232, R0, R53, 0x2, P1 ;  /* 0x0000003500e87211 */ /* 0x000fe200008f16ff */
[----:B------:R-:W-:Y:S01]  /*8260*/  IMAD.U32 R0, RZ, RZ, UR35 ;  /* 0x00000023ff007e24 */ /* 0x000fe2000f8e00ff */
[----:B------:R-:W-:Y:S01]  /*8270*/  MOV R30, UR25 ;  /* 0x00000019001e7c02 */ /* 0x000fe20008000f00 */
        /* <DEDUP_REMOVED lines=132> */
[----:B------:R-:W-:-:S05]  /*8ac0*/  UISETP.NE.AND UP0, UPT, UR38, -0x1, UPT ;  /* 0xffffffff2600788c */ /* 0x000fca000bf05270 */
[----:B------:R-:W-:Y:S01]  /*8ad0*/  ULDC UR5, c[0x0][0x390] ;  /* 0x0000e40000057ab9 */ /* 0x000fe20000000800 */
[----:B------:R-:W-:Y:S01]  /*8ae0*/  ULDC UR7, c[0x0][0x38c] ;  /* 0x0000e30000077ab9 */ /* 0x000fe20000000800 */
        /* <DEDUP_REMOVED lines=37> */
[----:B------:R1:W-:Y:S01]  /*8d40*/  STS [R249], R17 ;  /* 0x00000011f9007388 */ /* 0x0003e20000000800 */
[----:B------:R-:W-:Y:S01]  /*8d50*/  F2FP.F16.F32.PACK_AB R14, R14, R90 ;  /* 0x0000005a0e0e723e */ /* 0x000fe200000000ff */
[----:B------:R-:W-:Y:S01]  /*8d60*/  @UP0 UIADD3 UR5, UR37, UR38, URZ ;  /* 0x0000002625050290 */ /* 0x000fe2000fffe03f */
[----:B------:R-:W-:Y:S01]  /*8d70*/  F2FP.F16.F32.PACK_AB R11, R11, R92 ;  /* 0x0000005c0b0b723e */ /* 0x000fe200000000ff */
[----:B------:R1:W-:Y:S01]  /*8d80*/  STS [R249+0x200], R16 ;  /* 0x00020010f9007388 */ /* 0x0003e20000000800 */
[----:B------:R-:W-:Y:S01]  /*8d90*/  F2FP.F16.F32.PACK_AB R10, R10, R94 ;  /* 0x0000005e0a0a723e */ /* 0x000fe200000000ff */
[----:B------:R-:W-:Y:S01]  /*8da0*/  @UP0 ULDC.64 UR8, c[0x0][0x450] ;  /* 0x0001140000080ab9 */ /* 0x000fe20000000a00 */
[----:B------:R-:W-:Y:S01]  /*8db0*/  F2FP.F16.F32.PACK_AB R9, R9, R68 ;  /* 0x000000440909723e */ /* 0x000fe200000000ff */
[----:B------:R1:W-:Y:S01]  /*8dc0*/  STS [R250], R13 ;  /* 0x0000000dfa007388 */ /* 0x0003e20000000800 */
[----:B------:R-:W-:Y:S01]  /*8dd0*/  F2FP.F16.F32.PACK_AB R8, R8, R70 ;  /* 0x000000460808723e */ /* 0x000fe200000000ff */
[----:B------:R-:W-:Y:S01]  /*8de0*/  @UP0 UIMAD.WIDE.U32 UR10, UR5, UR8, URZ ;  /* 0x00000008050a02a5 */ /* 0x000fe2000f8e003f */
[----:B------:R-:W-:Y:S01]  /*8df0*/  F2FP.F16.F32.PACK_AB R5, R5, R80 ;  /* 0x000000500505723e */ /* 0x000fe200000000ff */
[----:B------:R1:W-:Y:S01]  /*8e00*/  STS [R250+0x200], R12 ;  /* 0x0002000cfa007388 */ /* 0x0003e20000000800 */
        /* <DEDUP_REMOVED lines=35> */
.L_x_277:
        /* <DEDUP_REMOVED lines=19> */
.L_x_278:
[----:B------:R-:W-:Y:S01]  /*9170*/  BAR.SYNC.DEFER_BLOCKING 0x0 ;  /* 0x0000000000007b1d */ /* 0x000fe20000010000 */
[----:B------:R-:W-:Y:S01]  /*9180*/  USHF.R.S32.HI UR7, URZ, 0x1f, UR5 ;  /* 0x0000001f3f077899 */ /* 0x000fe20008011405 */
[--C-:B-1----:R-:W-:Y:S01]  /*9190*/  SHF.R.S32.HI R5, RZ, 0x1f, R244.reuse ;  /* 0x0000001fff057819 */ /* 0x102fe200000114f4 */
[----:B------:R-:W-:Y:S01]  /*91a0*/  IMAD.U32 R0, RZ, RZ, UR8 ;  /* 0x00000008ff007e24 */ /* 0x000fe2000f8e00ff */
[----:B------:R-:W-:Y:S01]  /*91b0*/  UIMAD UR6, UR36, -0x80, UR6 ;  /* 0xffffff80240678a4 */ /* 0x000fe2000f8e0206 */
[----:B------:R-:W-:Y:S01]  /*91c0*/  IMAD.MOV.U32 R4, RZ, RZ, R244 ;  /* 0x000000ffff047224 */ /* 0x000fe200078e00f4 */
[----:B------:R-:W-:Y:S01]  /*91d0*/  UIMAD UR13, UR7, UR8, URZ ;  /* 0x00000008070d72a4 */ /* 0x000fe2000f8e023f */
[C---:B------:R-:W-:Y:S01]  /*91e0*/  IADD3 R3, R235.reuse, 0x40, RZ ;  /* 0x00000040eb037810 */ /* 0x040fe20007ffe0ff */
[----:B------:R-:W-:Y:S01]  /*91f0*/  USHF.R.S32.HI UR21, URZ, 0x1f, UR55 ;  /* 0x0000001f3f157899 */ /* 0x000fe20008011437 */
[----:B------:R-:W-:Y:S01]  /*9200*/  IMAD.WIDE.U32 R6, R0, UR5, R4 ;  /* 0x0000000500067c25 */ /* 0x000fe2000f8e0004 */
[----:B------:R-:W-:Y:S01]  /*9210*/  UIMAD UR13, UR5, UR9, UR13 ;  /* 0x00000009050d72a4 */ /* 0x000fe2000f8e020d */
[----:B------:R-:W-:Y:S01]  /*9220*/  ISETP.GE.AND P2, PT, R235, UR6, PT ;  /* 0x00000006eb007c0c */ /* 0x000fe2000bf46270 */
[----:B------:R-:W-:Y:S01]  /*9230*/  ULDC.64 UR16, c[0x0][0x468] ;  /* 0x00011a0000107ab9 */ /* 0x000fe20000000a00 */
[----:B------:R-:W-:Y:S01]  /*9240*/  ISETP.GE.AND P1, PT, R3, UR6, PT ;  /* 0x0000000603007c0c */ /* 0x000fe2000bf26270 */
[----:B------:R-:W-:Y:S01]  /*9250*/  BSSY B0, `(.L_x_279) ;  /* 0x0000018000007945 */ /* 0x000fe20003800000 */
[----:B------:R-:W-:Y:S01]  /*9260*/  IADD3 R6, P0, R6, UR19, RZ ;  /* 0x0000001306067c10 */ /* 0x000fe2000ff1e0ff */
[----:B------:R-:W-:Y:S01]  /*9270*/  IMAD.U32 R0, RZ, RZ, UR13 ;  /* 0x0000000dff007e24 */ /* 0x000fe2000f8e00ff */
[----:B------:R-:W-:Y:S01]  /*9280*/  UIMAD UR13, UR21, UR16, URZ ;  /* 0x00000010150d72a4 */ /* 0x000fe2000f8e023f */
[----:B------:R-:W-:-:S03]  /*9290*/  SHF.R.S32.HI R24, RZ, 0x1f, R235 ;  /* 0x0000001fff187819 */ /* 0x000fc600000114eb */
[----:B------:R-:W-:Y:S01]  /*92a0*/  IADD3.X R7, R7, UR20, R0, P0, !PT ;  /* 0x0000001407077c10 */ /* 0x000fe200087fe400 */
[----:B------:R-:W-:Y:S01]  /*92b0*/  IMAD.U32 R0, RZ, RZ, UR16 ;  /* 0x00000010ff007e24 */ /* 0x000fe2000f8e00ff */
[----:B------:R-:W-:Y:S01]  /*92c0*/  UIMAD UR17, UR55, UR17, UR13 ;  /* 0x00000011371172a4 */ /* 0x000fe2000f8e020d */
[----:B------:R1:W2:Y:S02]  /*92d0*/  LDS.128 R16, [R59+0x7000] ;  /* 0x007000003b107984 */ /* 0x0002a40000000c00 */
[----:B------:R-:W-:Y:S02]  /*92e0*/  IMAD.WIDE.U32 R6, R0, UR55, R6 ;  /* 0x0000003700067c25 */ /* 0x000fe4000f8e0006 */
[----:B------:R1:W3:Y:S03]  /*92f0*/  LDS.128 R20, [R59+0x9000] ;  /* 0x009000003b147984 */ /* 0x0002e60000000c00 */
[----:B------:R-:W-:Y:S01]  /*9300*/  IADD3 R3, R7, UR17, RZ ;  /* 0x0000001107037c10 */ /* 0x000fe2000fffe0ff */
[----:B------:R-:W-:Y:S06]  /*9310*/  @P2 BRA `(.L_x_280) ;  /* 0x00000000002c2947 */ /* 0x000fec0003800000 */
        /* <DEDUP_REMOVED lines=11> */
.L_x_280:
[----:B------:R-:W-:Y:S05]  /*93d0*/  BSYNC B0 ;  /* 0x0000000000007941 */ /* 0x000fea0003800000 */
.L_x_279:
        /* <DEDUP_REMOVED lines=13> */
.L_x_282:
[----:B------:R-:W-:Y:S05]  /*94b0*/  BSYNC B0 ;  /* 0x0000000000007941 */ /* 0x000fea0003800000 */
.L_x_281:
[----:B----4-:R4:W1:Y:S01]  /*94c0*/  LDS.128 R12, [R59+0x8000] ;  /* 0x008000003b0c7984 */ /* 0x0108620000000c00 */
        /* <DEDUP_REMOVED lines=15> */
[----:B----4-:R-:W-:Y:S06]  /*95c0*/  @P2 BRA `(.L_x_284) ;  /* 0x0000000000282947 */ /* 0x010fec0003800000 */
        /* <DEDUP_REMOVED lines=10> */
.L_x_284:
[----:B------:R-:W-:Y:S05]  /*9670*/  BSYNC B0 ;  /* 0x0000000000007941 */ /* 0x000fea0003800000 */
.L_x_283:
        /* <DEDUP_REMOVED lines=14> */
.L_x_273:
        /* <DEDUP_REMOVED lines=23> */
.L_x_286:
[----:B------:R-:W-:Y:S01]  /*98d0*/  @UP0 UIADD3 UR5, UR37, UR38, URZ ;  /* 0x0000002625050290 */ /* 0x000fe2000fffe03f */
[----:B------:R-:W-:Y:S01]  /*98e0*/  @UP0 ULDC.64 UR10, c[0x0][0x458] ;  /* 0x00011600000a0ab9 */ /* 0x000fe20000000a00 */
[----:B------:R-:W-:Y:S02]  /*98f0*/  USHF.R.S32.HI UR19, URZ, 0x1f, UR18 ;  /* 0x0000001f3f137899 */ /* 0x000fe40008011412 */
[----:B------:R-:W-:Y:S02]  /*9900*/  @UP0 UIMAD.WIDE.U32 UR12, UR5, UR10, URZ ;  /* 0x0000000a050c02a5 */ /* 0x000fe4000f8e003f */
[----:B------:R-:W-:-:S04]  /*9910*/  @UP0 UIMAD UR5, UR5, UR11, URZ ;  /* 0x0000000b050502a4 */ /* 0x000fc8000f8e023f */
[----:B------:R-:W-:-:S03]  /*9920*/  @UP0 UIADD3 UR16, UR13, UR5, URZ ;  /* 0x000000050d100290 */ /* 0x000fc6000fffe03f */
[----:B------:R-:W-:Y:S01]  /*9930*/  @UP0 UMOV UR5, UR12 ;  /* 0x0000000c00050c82 */ /* 0x000fe20008000000 */
[----:B------:R-:W-:Y:S08]  /*9940*/  @P0 BRA `(.L_x_287) ;  /* 0x0000000000340947 */ /* 0x000ff00003800000 */
        /* <DEDUP_REMOVED lines=11> */
[----:B------:R-:W-:-:S03]  /*9a00*/  UIADD3 UR16, UR13, UR5, URZ ;  /* 0x000000050d107290 */ /* 0x000fc6000fffe03f */
[----:B------:R-:W-:-:S09]  /*9a10*/  UMOV UR5, UR12 ;  /* 0x0000000c00057c82 */ /* 0x000fd20008000000 */
.L_x_287:
[----:B------:R-:W-:Y:S01]  /*9a20*/  UIMAD UR7, UR19, UR8, URZ ;  /* 0x00000008130772a4 */ /* 0x000fe2000f8e023f */
[----:B------:R-:W-:Y:S01]  /*9a30*/  IMAD.U32 R4, RZ, RZ, UR8 ;  /* 0x00000008ff047e24 */ /* 0x000fe2000f8e00ff */
[----:B------:R-:W-:Y:S01]  /*9a40*/  UIMAD UR6, UR36, -0x80, UR6 ;  /* 0xffffff80240678a4 */ /* 0x000fe2000f8e0206 */
[C---:B------:R-:W-:Y:S01]  /*9a50*/  IADD3 R3, R235.reuse, 0x40, RZ ;  /* 0x00000040eb037810 */ /* 0x040fe20007ffe0ff */
[----:B------:R-:W-:Y:S01]  /*9a60*/  UIMAD UR7, UR18, UR9, UR7 ;  /* 0x00000009120772a4 */ /* 0x000fe2000f8e0207 */
[----:B------:R-:W-:Y:S01]  /*9a70*/  IMAD.WIDE.U32 R4, R4, UR18, R244 ;  /* 0x0000001204047c25 */ /* 0x000fe2000f8e00f4 */
[----:B------:R-:W-:Y:S01]  /*9a80*/  USHF.R.S32.HI UR17, URZ, 0x1f, UR55 ;  /* 0x0000001f3f117899 */ /* 0x000fe20008011437 */
[----:B------:R-:W-:Y:S01]  /*9a90*/  BSSY B0, `(.L_x_288) ;  /* 0x0000018000007945 */ /* 0x000fe20003800000 */
[----:B------:R-:W-:Y:S01]  /*9aa0*/  ULDC.64 UR12, c[0x0][0x468] ;  /* 0x00011a00000c7ab9 */ /* 0x000fe20000000a00 */
[----:B------:R-:W-:Y:S01]  /*9ab0*/  ISETP.GE.AND P2, PT, R235, UR6, PT ;  /* 0x00000006eb007c0c */ /* 0x000fe2000bf46270 */
[----:B------:R-:W-:Y:S01]  /*9ac0*/  IMAD.U32 R0, RZ, RZ, UR7 ;  /* 0x00000007ff007e24 */ /* 0x000fe2000f8e00ff */
[----:B------:R-:W-:Y:S01]  /*9ad0*/  IADD3 R4, P0, R4, UR20, RZ ;  /* 0x0000001404047c10 */ /* 0x000fe2000ff1e0ff */
[----:B------:R-:W-:Y:S01]  /*9ae0*/  UIMAD UR7, UR17, UR12, URZ ;  /* 0x0000000c110772a4 */ /* 0x000fe2000f8e023f */
[----:B------:R-:W-:-:S02]  /*9af0*/  ISETP.GE.AND P1, PT, R3, UR6, PT ;  /* 0x0000000603007c0c */ /* 0x000fc4000bf26270 */
[----:B------:R-:W-:Y:S01]  /*9b00*/  IADD3.X R5, R5, UR21, R0, P0, !PT ;  /* 0x0000001505057c10 */ /* 0x000fe200087fe400 */
[----:B------:R-:W-:Y:S01]  /*9b10*/  IMAD.U32 R0, RZ, RZ, UR12 ;  /* 0x0000000cff007e24 */ /* 0x000fe2000f8e00ff */
[----:B------:R-:W-:Y:S01]  /*9b20*/  UIMAD UR13, UR55, UR13, UR7 ;  /* 0x0000000d370d72a4 */ /* 0x000fe2000f8e0207 */
[----:B------:R-:W-:Y:S02]  /*9b30*/  SHF.R.S32.HI R10, RZ, 0x1f, R235 ;  /* 0x0000001fff0a7819 */ /* 0x000fe400000114eb */
        /* <DEDUP_REMOVED lines=13> */
.L_x_289:
[----:B------:R-:W-:Y:S05]  /*9c10*/  BSYNC B0 ;  /* 0x0000000000007941 */ /* 0x000fea0003800000 */
.L_x_288:
        /* <DEDUP_REMOVED lines=14> */
.L_x_291:
[----:B------:R-:W-:Y:S05]  /*9d00*/  BSYNC B0 ;  /* 0x0000000000007941 */ /* 0x000fea0003800000 */
.L_x_290:
[----:B------:R-:W-:Y:S01]  /*9d10*/  UIMAD UR6, UR19, UR10, URZ ;  /* 0x0000000a130672a4 */ /* 0x000fe2000f8e023f */
[----:B--2---:R-:W-:Y:S01]  /*9d20*/  IMAD.U32 R4, RZ, RZ, UR10 ;  /* 0x0000000aff047e24 */ /* 0x004fe2000f8e00ff */
[----:B------:R-:W-:Y:S01]  /*9d30*/  USHF.R.S32.HI UR8, URZ, 0x1f, UR55 ;  /* 0x0000001f3f087899 */ /* 0x000fe20008011437 */
[----:B------:R-:W-:Y:S01]  /*9d40*/  BSSY B0, `(.L_x_292) ;  /* 0x0000017000007945 */ /* 0x000fe20003800000 */
[----:B------:R-:W-:Y:S01]  /*9d50*/  UIMAD UR6, UR18, UR11, UR6 ;  /* 0x0000000b120672a4 */ /* 0x000fe2000f8e0206 */
[----:B------:R-:W-:-:S05]  /*9d60*/  IMAD.WIDE.U32 R4, R4, UR18, R244 ;  /* 0x0000001204047c25 */ /* 0x000fca000f8e00f4 */
[----:B------:R-:W-:Y:S01]  /*9d70*/  IMAD.U32 R0, RZ, RZ, UR6 ;  /* 0x00000006ff007e24 */ /* 0x000fe2000f8e00ff */
[----:B------:R-:W-:Y:S01]  /*9d80*/  IADD3 R4, P0, R4, UR5, RZ ;  /* 0x0000000504047c10 */ /* 0x000fe2000ff1e0ff */
[----:B------:R-:W-:Y:S02]  /*9d90*/  ULDC.64 UR6, c[0x0][0x470] ;  /* 0x00011c0000067ab9 */ /* 0x000fe40000000a00 */
[----:B------:R-:W-:Y:S01]  /*9da0*/  UIMAD UR5, UR8, UR6, URZ ;  /* 0x00000006080572a4 */ /* 0x000fe2000f8e023f */
[----:B------:R-:W-:Y:S02]  /*9db0*/  IADD3.X R5, R5, UR16, R0, P0, !PT ;  /* 0x0000001005057c10 */ /* 0x000fe400087fe400 */
[----:B------:R-:W-:Y:S01]  /*9dc0*/  MOV R0, UR6 ;  /* 0x0000000600007c02 */ /* 0x000fe20008000f00 */
[----:B------:R-:W-:-:S04]  /*9dd0*/  UIMAD UR7, UR55, UR7, UR5 ;  /* 0x00000007370772a4 */ /* 0x000fc8000f8e0205 */
        /* <DEDUP_REMOVED lines=13> */
.L_x_293:
[----:B------:R-:W-:Y:S05]  /*9eb0*/  BSYNC B0 ;  /* 0x0000000000007941 */ /* 0x000fea0003800000 */
.L_x_292:
        /* <DEDUP_REMOVED lines=13> */
.L_x_285:
[----:B------:R-:W-:Y:S05]  /*9f90*/  BSYNC B1 ;  /* 0x0000000000017941 */ /* 0x000fea0003800000 */
.L_x_268:
[----:B------:R-:W-:Y:S02]  /*9fa0*/  ULDC UR5, c[0x0][0xc] ;  /* 0x0000030000057ab9 */ /* 0x000fe40000000800 */
[----:B------:R-:W-:-:S04]  /*9fb0*/  UIADD3 UR36, UR5, UR36, URZ ;  /* 0x0000002405247290 */ /* 0x000fc8000fffe03f */
[----:B------:R-:W-:-:S06]  /*9fc0*/  UISETP.GE.AND UP0, UPT, UR36, UR61, UPT ;  /* 0x0000003d2400728c */ /* 0x000fcc000bf06270 */
[----:B------:R-:W-:-:S13]  /*9fd0*/  PLOP3.LUT P0, PT, PT, PT, UP0, 0x80, 0x0 ;  /* 0x000000000000781c */ /* 0x000fda0003f0f008 */
[----:B------:R-:W-:Y:S05]  /*9fe0*/  @P0 BRA `(.L_x_294) ;  /* 0x0000000000040947 */ /* 0x000fea0003800000 */
[----:B------:R-:W-:Y:S05]  /*9ff0*/  BRA `(.L_x_295) ;  /* 0xffffff6800b87947 */ /* 0x000fea000383ffff */
.L_x_294:
[----:B------:R-:W-:Y:S05]  /*a000*/  EXIT ;  /* 0x000000000000794d */ /* 0x000fea0003800000 */
.L_x_296:
        /* <DEDUP_REMOVED lines=15> */
.L_x_1336:


//--------------------- .text._ZN5flash44flash_bwd_dq_dk_dv_loop_seqk_parallel_kernelI23Flash_bwd_kernel_traitsILi32ELi128ELi128ELi8ELi4ELi4ELi4ELb1ELb0EN7cutlass6half_tE19Flash_kernel_traitsILi32ELi128ELi128ELi8ES3_EELb0ELb0ELb0ELb0ELb0ELb1ELb1EEEvNS_16Flash_bwd_paramsE --------------------------
	.section	.text._ZN5flash44flash_bwd_dq_dk_dv_loop_seqk_parallel_kernelI23Flash_bwd_kernel_traitsILi32ELi128ELi128ELi8ELi4ELi4ELi4ELb1ELb0EN7cutlass6half_tE19Flash_kernel_traitsILi32ELi128ELi128ELi8ES3_EELb0ELb0ELb0ELb0ELb0ELb1ELb1EEEvNS_16Flash_bwd_paramsE,"ax",@progbits
	.align	128
        .global         _ZN5flash44flash_bwd_dq_dk_dv_loop_seqk_parallel_kernelI23Flash_bwd_kernel_traitsILi32ELi128ELi128ELi8ELi4ELi4ELi4ELb1ELb0EN7cutlass6half_tE19Flash_kernel_traitsILi32ELi128ELi128ELi8ES3_EELb0ELb0ELb0ELb0ELb0ELb1ELb1EEEvNS_16Flash_bwd_paramsE
        .type           _ZN5flash44flash_bwd_dq_dk_dv_loop_seqk_parallel_kernelI23Flash_bwd_kernel_traitsILi32ELi128ELi128ELi8ELi4ELi4ELi4ELb1ELb0EN7cutlass6half_tE19Flash_kernel_traitsILi32ELi128ELi128ELi8ES3_EELb0ELb0ELb0ELb0ELb0ELb1ELb1EEEvNS_16Flash_bwd_paramsE,@function
        .size           _ZN5flash44flash_bwd_dq_dk_dv_loop_seqk_parallel_kernelI23Flash_bwd_kernel_traitsILi32ELi128ELi128ELi8ELi4ELi4ELi4ELb1ELb0EN7cutlass6half_tE19Flash_kernel_traitsILi32ELi128ELi128ELi8ES3_EELb0ELb0ELb0ELb0ELb0ELb1ELb1EEEvNS_16Flash_bwd_paramsE,(.L_x_1337 - _ZN5flash44flash_bwd_dq_dk_dv_loop_seqk_parallel_kernelI23Flash_bwd_kernel_traitsILi32ELi128ELi128ELi8ELi4ELi4ELi4ELb1ELb0EN7cutlass6half_tE19Flash_kernel_traitsILi32ELi128ELi128ELi8ES3_EELb0ELb0ELb0ELb0ELb0ELb1ELb1EEEvNS_16Flash_bwd_paramsE)
        .other          _ZN5flash44flash_bwd_dq_dk_dv_loop_seqk_parallel_kernelI23Flash_bwd_kernel_traitsILi32ELi128ELi128ELi8ELi4ELi4ELi4ELb1ELb0EN7cutlass6half_tE19Flash_kernel_traitsILi32ELi128ELi128ELi8ES3_EELb0ELb0ELb0ELb0ELb0ELb1ELb1EEEvNS_16Flash_bwd_paramsE,@"STO_CUDA_ENTRY STV_DEFAULT"
_ZN5flash44flash_bwd_dq_dk_dv_loop_seqk_parallel_kernelI23Flash_bwd_kernel_traitsILi32ELi128ELi128ELi8ELi4ELi4ELi4ELb1ELb0EN7cutlass6half_tE19Flash_kernel_traitsILi32ELi128ELi128ELi8ES3_EELb0ELb0ELb0ELb0ELb0ELb1ELb1EEEvNS_16Flash_bwd_paramsE:
.text._ZN5flash44flash_bwd_dq_dk_dv_loop_seqk_parallel_kernelI23Flash_bwd_kernel_traitsILi32ELi128ELi128ELi8ELi4ELi4ELi4ELb1ELb0EN7cutlass6half_tE19Flash_kernel_traitsILi32ELi128ELi128ELi8ES3_EELb0ELb0ELb0ELb0ELb0ELb1ELb1EEEvNS_16Flash_bwd_paramsE:
[----:B------:R-:W1:Y:S08]  /*0000*/  LDC R1, c[0x0][0x28] ;  /* 0x00000a00ff017b82 */ /* 0x000e700000000800 */
[----:B------:R-:W2:Y:S01]  /*0010*/  S2UR UR33, SR_CTAID.X ;  /* 0x00000000002179c3 */ /* 0x000ea20000002500 */
[----:B------:R-:W-:Y:S01]  /*0020*/  ULDC UR4, c[0x0][0x2c8] ;  /* 0x0000b20000047ab9 */ /* 0x000fe20000000800 */
[----:B-1----:R-:W-:Y:S01]  /*0030*/  VIADD R1, R1, 0xffffff10 ;  /* 0xffffff1001017836 */ /* 0x002fe20000000000 */
[----:B------:R-:W-:-:S04]  /*0040*/  UIADD3 UR5, UR4, 0x7f, URZ ;  /* 0x0000007f04057890 */ /* 0x000fc8000fffe03f */
[----:B------:R-:W-:-:S04]  /*0050*/  USHF.R.S32.HI UR4, URZ, 0x1f, UR5 ;  /* 0x0000001f3f047899 */ /* 0x000fc80008011405 */
[----:B------:R-:W-:-:S04]  /*0060*/  ULEA.HI UR4, UR4, UR5, URZ, 0x7 ;  /* 0x0000000504047291 */ /* 0x000fc8000f8f383f */
[----:B------:R-:W-:-:S06]  /*0070*/  USHF.R.S32.HI UR6, URZ, 0x7, UR4 ;  /* 0x000000073f067899 */ /* 0x000fcc0008011404 */
[----:B------:R-:W-:Y:S01]  /*0080*/  MOV R0, UR6 ;  /* 0x0000000600007c02 */ /* 0x000fe20008000f00 */
[----:B--2---:R-:W-:-:S04]  /*0090*/  UISETP.GE.AND UP0, UPT, UR33, UR6, UPT ;  /* 0x000000062100728c */ /* 0x004fc8000bf06270 */
[----:B------:R1:W-:Y:S02]  /*00a0*/  STL [R1+0x64], R0 ;  /* 0x0000640001007387 */ /* 0x0003e40000100800 */
[----:B------:R-:W-:-:S13]  /*00b0*/  PLOP3.LUT P0, PT, PT, PT, UP0, 0x80, 0x0 ;  /* 0x000000000000781c */ /* 0x000fda0003f0f008 */
[----:B------:R-:W-:Y:S05]  /*00c0*/  @P0 EXIT ;  /* 0x000000000000094d */ /* 0x000fea0003800000 */
[----:B------:R-:W2:Y:S01]  /*00d0*/  S2R R21, SR_TID.X ;  /* 0x0000000000157919 */ /* 0x000ea20000002100 */
[----:B------:R-:W3:Y:S01]  /*00e0*/  S2UR UR4, SR_CgaCtaId ;  /* 0x00000000000479c3 */ /* 0x000ee20000008800 */
[----:B------:R-:W-:Y:S01]  /*00f0*/  UMOV UR5, 0x400 ;  /* 0x0000040000057882 */ /* 0x000fe20000000000 */
[----:B------:R-:W-:Y:S01]  /*0100*/  IMAD.MOV.U32 R237, RZ, RZ, -0x10 ;  /* 0xfffffff0ffed7424 */ /* 0x000fe200078e00ff */
[----:B------:R-:W-:Y:S01]  /*0110*/  ULDC.64 UR10, c[0x0][0x208] ;  /* 0x00008200000a7ab9 */ /* 0x000fe20000000a00 */
[----:B------:R-:W-:Y:S01]  /*0120*/  IMAD.MOV.U32 R155, RZ, RZ, 0x20 ;  /* 0x00000020ff9b7424 */ /* 0x000fe200078e00ff */
[----:B------:R-:W-:Y:S01]  /*0130*/  UMOV UR61, 0xffffe000 ;  /* 0xffffe000003d7882 */ /* 0x000fe20000000000 */
[----:B------:R-:W-:Y:S02]  /*0140*/  IMAD.MOV.U32 R152, RZ, RZ, 0x40 ;  /* 0x00000040ff987424 */ /* 0x000fe400078e00ff */
[----:B------:R-:W4:Y:S08]  /*0150*/  S2UR UR58, SR_CTAID.Z ;  /* 0x00000000003a79c3 */ /* 0x000f300000002700 */
[----:B------:R-:W5:Y:S01]  /*0160*/  S2UR UR45, SR_CTAID.Y ;  /* 0x00000000002d79c3 */ /* 0x000f620000002600 */
[----:B---3--:R-:W-:Y:S01]  /*0170*/  ULEA UR4, UR4, UR5, 0x18 ;  /* 0x0000000504047291 */ /* 0x008fe2000f8ec03f */
[----:B--2---:R-:W-:Y:S01]  /*0180*/  SHF.R.S32.HI R11, RZ, 0x1f, R21 ;  /* 0x0000001fff0b7819 */ /* 0x004fe20000011415 */
[----:B----4-:R-:W-:-:S03]  /*0190*/  USHF.R.S32.HI UR5, URZ, 0x1f, UR58 ;  /* 0x0000001f3f057899 */ /* 0x010fc6000801143a */
[CC--:B------:R-:W-:Y:S02]  /*01a0*/  LEA.HI R3, R11.reuse, R21.reuse, RZ, 0x2 ;  /* 0x000000150b037211 */ /* 0x0c0fe400078f10ff */
[----:B------:R-:W-:Y:S02]  /*01b0*/  LEA.HI R10, R11, R21, RZ, 0x5 ;  /* 0x000000150b0a7211 */ /* 0x000fe400078f28ff */
[--C-:B------:R-:W-:Y:S01]  /*01c0*/  SHF.R.S32.HI R4, RZ, 0x2, R3.reuse ;  /* 0x00000002ff047819 */ /* 0x100fe20000011403 */
[----:B-----5:R-:W-:Y:S01]  /*01d0*/  USHF.L.U32 UR6, UR45, 0x7, URZ ;  /* 0x000000072d067899 */ /* 0x020fe2000800063f */
[----:B-1----:R-:W-:Y:S02]  /*01e0*/  SHF.R.S32.HI R0, RZ, 0x1f, R3 ;  /* 0x0000001fff007819 */ /* 0x002fe40000011403 */
        /* <DEDUP_REMOVED lines=36> */
[----:B------:R-:W-:Y:S01]  /*0430*/  LOP3.LUT R2, R2, 0xfffffffc, RZ, 0xc0, !PT ;  /* 0xfffffffc02027812 */ /* 0x000fe200078ec0ff */
[----:B------:R-:W-:Y:S01]  /*0440*/  IMAD.SHL.U32 R21, R21, 0x2, RZ ;  /* 0x0000000215157824 */ /* 0x000fe200078e00ff */
[----:B------:R-:W-:-:S02]  /*0450*/  LOP3.LUT R3, R10, 0x3fffffe, RZ, 0xc0, !PT ;  /* 0x03fffffe0a037812 */ /* 0x000fc400078ec0ff */
[----:B------:R-:W-:Y:S01]  /*0460*/  SHF.R.S32.HI R11, RZ, 0x7, R11 ;  /* 0x00000007ff0b7819 */ /* 0x000fe2000001140b */
[----:B------:R-:W-:Y:S01]  /*0470*/  IMAD.IADD R161, R4, 0x1, -R2 ;  /* 0x0000000104a17824 */ /* 0x000fe200078e0a02 */
[----:B------:R-:W-:Y:S01]  /*0480*/  SHF.R.S32.HI R15, RZ, 0x1f, R0 ;  /* 0x0000001fff0f7819 */ /* 0x000fe20000011400 */
[----:B------:R-:W-:Y:S01]  /*0490*/  IMAD.IADD R4, R8, 0x1, -R3 ;  /* 0x0000000108047824 */ /* 0x000fe200078e0a03 */
[-C--:B------:R-:W-:Y:S01]  /*04a0*/  LEA.HI R2, R0, R0.reuse, RZ, 0x1 ;  /* 0x0000000000027211 */ /* 0x080fe200078f08ff */
[----:B------:R-:W-:Y:S01]  /*04b0*/  IMAD R3, R11, 0x8, R14 ;  /* 0x000000080b037824 */ /* 0x000fe200078e020e */
[----:B------:R-:W-:Y:S01]  /*04c0*/  LEA.HI R12, R15, R0, RZ, 0x3 ;  /* 0x000000000f0c7211 */ /* 0x000fe200078f18ff */
[----:B------:R1:W-:Y:S01]  /*04d0*/  STL [R1+0x50], R6 ;  /* 0x0000500601007387 */ /* 0x0003e20000100800 */
        /* <DEDUP_REMOVED lines=20> */
[C---:B------:R-:W-:Y:S01]  /*0620*/  LOP3.LUT P5, RZ, R7.reuse, 0x2, RZ, 0xc0, !PT ;  /* 0x0000000207ff7812 */ /* 0x040fe200078ac0ff */
[----:B------:R-:W-:Y:S01]  /*0630*/  IMAD.IADD R10, R7, 0x1, -R0 ;  /* 0x00000001070a7824 */ /* 0x000fe200078e0a00 */
[C---:B------:R-:W-:Y:S01]  /*0640*/  LOP3.LUT P0, RZ, R2.reuse, 0x2, RZ, 0xc0, !PT ;  /* 0x0000000202ff7812 */ /* 0x040fe2000780c0ff */
[----:B-1----:R-:W-:Y:S01]  /*0650*/  IMAD.SHL.U32 R6, R2, 0x40, RZ ;  /* 0x0000004002067824 */ /* 0x002fe200078e00ff */
[----:B------:R-:W-:Y:S01]  /*0660*/  LOP3.LUT R2, R3, 0x1c0, RZ, 0xc0, !PT ;  /* 0x000001c003027812 */ /* 0x000fe200078ec0ff */
[----:B------:R-:W-:Y:S01]  /*0670*/  IMAD.SHL.U32 R0, R161, 0x10, RZ ;  /* 0x00000010a1007824 */ /* 0x000fe200078e00ff */
[----:B------:R-:W-:Y:S01]  /*0680*/  LOP3.LUT P4, RZ, R7, 0x4, RZ, 0xc0, !PT ;  /* 0x0000000407ff7812 */ /* 0x000fe2000788c0ff */
[----:B------:R-:W-:Y:S01]  /*0690*/  IMAD.SHL.U32 R3, R161, 0x400, RZ ;  /* 0x00000400a1037824 */ /* 0x000fe200078e00ff */
[----:B------:R-:W-:Y:S02]  /*06a0*/  SHF.R.S32.HI R4, RZ, 0x3, R12 ;  /* 0x00000003ff047819 */ /* 0x000fe4000001140c */
[----:B------:R-:W-:-:S02]  /*06b0*/  LEA.HI.SX32 R7, R20, R0, 0x1e ;  /* 0x0000000014077211 */ /* 0x000fc400078ff2ff */
[----:B------:R-:W-:Y:S01]  /*06c0*/  LOP3.LUT R5, R9, 0x30, R0, 0xf8, !PT ;  /* 0x0000003009057812 */ /* 0x000fe200078ef800 */
[----:B------:R-:W-:Y:S01]  /*06d0*/  IMAD R12, R4, 0x200, R3 ;  /* 0x00000200040c7824 */ /* 0x000fe200078e0203 */
[----:B------:R-:W-:Y:S01]  /*06e0*/  LEA.HI R2, R2, R2, RZ, 0x1d ;  /* 0x0000000202027211 */ /* 0x000fe200078fe8ff */
[----:B------:R1:W-:Y:S01]  /*06f0*/  STL [R1+0x58], R7 ;  /* 0x0000580701007387 */ /* 0x0003e20000100800 */
[----:B------:R-:W-:Y:S01]  /*0700*/  LOP3.LUT R0, R6, 0xc0, RZ, 0xc0, !PT ;  /* 0x000000c006007812 */ /* 0x000fe200078ec0ff */
[----:B------:R-:W-:Y:S01]  /*0710*/  IMAD R17, R4, 0x8, R17 ;  /* 0x0000000804117824 */ /* 0x000fe200078e0211 */
[----:B------:R-:W-:Y:S01]  /*0720*/  IADD3 R19, R2, R19, R3 ;  /* 0x0000001302137210 */ /* 0x000fe20007ffe003 */
[----:B------:R-:W-:Y:S01]  /*0730*/  IMAD.SHL.U32 R4, R16, 0x40, RZ ;  /* 0x0000004010047824 */ /* 0x000fe200078e00ff */
[----:B------:R-:W-:Y:S01]  /*0740*/  LOP3.LUT R3, R0, 0x8, R22, 0xf8, !PT ;  /* 0x0000000800037812 */ /* 0x000fe200078ef816 */
[----:B------:R-:W-:Y:S01]  /*0750*/  IMAD.SHL.U32 R6, R14, 0x8, RZ ;  /* 0x000000080e067824 */ /* 0x000fe200078e00ff */
[----:B------:R-:W-:Y:S01]  /*0760*/  SHF.R.U32.HI R149, RZ, 0x3, R0 ;  /* 0x00000003ff957819 */ /* 0x000fe20000011600 */
[----:B------:R-:W-:Y:S01]  /*0770*/  IMAD R0, R161, 0x200, R8 ;  /* 0x00000200a1007824 */ /* 0x000fe200078e0208 */
[----:B------:R-:W-:-:S02]  /*0780*/  LOP3.LUT R5, R5, 0x8, R22, 0xf8, !PT ;  /* 0x0000000805057812 */ /* 0x000fc400078ef816 */
[----:B------:R-:W-:Y:S01]  /*0790*/  SHF.R.U32.HI R2, RZ, 0x3, R9 ;  /* 0x00000003ff027819 */ /* 0x000fe20000011609 */
[----:B------:R-:W-:Y:S01]  /*07a0*/  IMAD R10, R10, 0x20, R0 ;  /* 0x000000200a0a7824 */ /* 0x000fe200078e0200 */
[----:B------:R-:W-:Y:S01]  /*07b0*/  LOP3.LUT R149, R3, R149, RZ, 0x3c, !PT ;  /* 0x0000009503957212 */ /* 0x000fe200078e3cff */
[----:B------:R-:W-:Y:S01]  /*07c0*/  IMAD.SHL.U32 R0, R11, 0x8, RZ ;  /* 0x000000080b007824 */ /* 0x000fe200078e00ff */
[----:B------:R-:W-:Y:S01]  /*07d0*/  LOP3.LUT R3, R5, R2, RZ, 0x3c, !PT ;  /* 0x0000000205037212 */ /* 0x000fe200078e3cff */
[----:B------:R-:W-:Y:S01]  /*07e0*/  IMAD.SHL.U32 R9, R14, 0x10, RZ ;  /* 0x000000100e097824 */ /* 0x000fe200078e00ff */
[----:B------:R-:W-:Y:S01]  /*07f0*/  LOP3.LUT R2, R21, 0x6, RZ, 0xc0, !PT ;  /* 0x0000000615027812 */ /* 0x000fe200078ec0ff */
[----:B------:R-:W-:Y:S01]  /*0800*/  IMAD.U32 R149, R18, 0x20, R149 ;  /* 0x0000002012957824 */ /* 0x000fe200078e0095 */
[----:B------:R-:W-:Y:S01]  /*0810*/  R2P PR, R16, 0x6 ;  /* 0x0000000610007804 */ /* 0x000fe20000000000 */
[----:B------:R-:W-:Y:S01]  /*0820*/  IMAD R3, R14, 0x200, R3 ;  /* 0x000002000e037824 */ /* 0x000fe200078e0203 */
[----:B------:R-:W-:Y:S01]  /*0830*/  LOP3.LUT R4, R4, 0x1c0, RZ, 0xc0, !PT ;  /* 0x000001c004047812 */ /* 0x000fe200078ec0ff */
[----:B------:R-:W-:Y:S01]  /*0840*/  IMAD R2, R11, 0x40, R2 ;  /* 0x000000400b027824 */ /* 0x000fe200078e0202 */
[----:B------:R-:W-:-:S02]  /*0850*/  LOP3.LUT R6, R6, 0x8, RZ, 0xc0, !PT ;  /* 0x0000000806067812 */ /* 0x000fc400078ec0ff */
[----:B-1----:R-:W-:Y:S02]  /*0860*/  LOP3.LUT R7, R0, 0x8, RZ, 0xc0, !PT ;  /* 0x0000000800077812 */ /* 0x002fe400078ec0ff */
[----:B------:R-:W-:Y:S01]  /*0870*/  SHF.R.S32.HI R0, RZ, 0x1, R13 ;  /* 0x00000001ff007819 */ /* 0x000fe2000001140d */
[----:B------:R1:W-:Y:S01]  /*0880*/  STL [R1+0x54], R2 ;  /* 0x0000540201007387 */ /* 0x0003e20000100800 */
[----:B------:R-:W-:Y:S02]  /*0890*/  SHF.R.U32.HI R151, RZ, 0x3, R4 ;  /* 0x00000003ff977819 */ /* 0x000fe40000011604 */
[C---:B------:R-:W-:Y:S01]  /*08a0*/  LOP3.LUT P3, RZ, R0.reuse, 0x2, RZ, 0xc0, !PT ;  /* 0x0000000200ff7812 */ /* 0x040fe2000786c0ff */
[----:B------:R-:W-:Y:S01]  /*08b0*/  IMAD.SHL.U32 R0, R0, 0x40, RZ ;  /* 0x0000004000007824 */ /* 0x000fe200078e00ff */
[----:B------:R-:W-:Y:S02]  /*08c0*/  LOP3.LUT R9, R7, 0x10, R9, 0xf8, !PT ;  /* 0x0000001007097812 */ /* 0x000fe400078ef809 */
[----:B------:R-:W-:Y:S01]  /*08d0*/  LOP3.LUT R151, R151, R4, R6, 0x1e, !PT ;  /* 0x0000000497977212 */ /* 0x000fe200078e1e06 */
[----:B------:R-:W-:Y:S01]  /*08e0*/  IMAD.U32 R4, RZ, RZ, UR5 ;  /* 0x00000005ff047e24 */ /* 0x000fe2000f8e00ff */
[----:B------:R-:W-:Y:S01]  /*08f0*/  LOP3.LUT R0, R0, 0xc0, RZ, 0xc0, !PT ;  /* 0x000000c000007812 */ /* 0x000fe200078ec0ff */
[----:B------:R-:W-:Y:S01]  /*0900*/  IMAD.U32 R4, RZ, RZ, UR6 ;  /* 0x00000006ff047e24 */ /* 0x000fe2000f8e00ff */
[----:B------:R-:W-:Y:S01]  /*0910*/  USHF.R.S32.HI UR6, URZ, 0x1f, UR58 ;  /* 0x0000001f3f067899 */ /* 0x000fe2000801143a */
[----:B------:R-:W-:Y:S01]  /*0920*/  IMAD.IADD R151, R12, 0x1, R151 ;  /* 0x000000010c977824 */ /* 0x000fe200078e0297 */
[----:B------:R-:W-:Y:S01]  /*0930*/  SHF.R.U32.HI R8, RZ, 0x3, R0 ;  /* 0x00000003ff087819 */ /* 0x000fe20000011600 */
[----:B------:R-:W-:Y:S01]  /*0940*/  USHF.R.S32.HI UR5, URZ, 0x1f, UR45 ;  /* 0x0000001f3f057899 */ /* 0x000fe2000801142d */
[----:B------:R-:W-:-:S02]  /*0950*/  LEA R241, R19, UR4, 0x1 ;  /* 0x0000000413f17c11 */ /* 0x000fc4000f8e08ff */
[----:B------:R-:W-:Y:S01]  /*0960*/  LOP3.LUT R8, R8, R0, R7, 0x1e, !PT ;  /* 0x0000000008087212 */ /* 0x000fe200078e1e07 */
[----:B------:R-:W-:Y:S01]  /*0970*/  IMAD.SHL.U32 R0, R17, 0x20, RZ ;  /* 0x0000002011007824 */ /* 0x000fe200078e00ff */
[----:B------:R-:W-:Y:S01]  /*0980*/  SEL R237, R237, 0x10, !P6 ;  /* 0x00000010eded7807 */ /* 0x000fe20007000000 */
[----:B------:R-:W-:Y:S01]  /*0990*/  IMAD.U32 R4, RZ, RZ, UR5 ;  /* 0x00000005ff047e24 */ /* 0x000fe2000f8e00ff */
[----:B------:R-:W-:Y:S01]  /*09a0*/  SEL R238, R155, 0xffffffe0, !P5 ;  /* 0xffffffe09bee7807 */ /* 0x000fe20006800000 */
[----:B------:R-:W-:Y:S01]  /*09b0*/  IMAD R161, R161, 0x200, R0 ;  /* 0x00000200a1a17824 */ /* 0x000fe200078e0200 */
[----:B------:R-:W-:Y:S01]  /*09c0*/  SEL R152, R152, 0xffffffc0, !P2 ;  /* 0xffffffc098987807 */ /* 0x000fe20005000000 */
[----:B------:R-:W-:Y:S01]  /*09d0*/  IMAD.IADD R8, R8, 0x1, R10 ;  /* 0x0000000108087824 */ /* 0x000fe200078e020a */
[----:B------:R-:W-:Y:S01]  /*09e0*/  SEL R150, R155, 0xffffffe0, !P0 ;  /* 0xffffffe09b967807 */ /* 0x000fe20004000000 */
[----:B-1----:R-:W-:Y:S01]  /*09f0*/  IMAD.SHL.U32 R2, R15, 0x40, RZ ;  /* 0x000000400f027824 */ /* 0x002fe200078e00ff */
[----:B------:R-:W-:Y:S01]  /*0a00*/  LEA R149, R149, UR4, 0x1 ;  /* 0x0000000495957c11 */ /* 0x000fe2000f8e08ff */
[----:B------:R-:W-:Y:S01]  /*0a10*/  VIADD R236, R241, 0x40 ;  /* 0x00000040f1ec7836 */ /* 0x000fe20000000000 */
[----:B------:R-:W-:Y:S01]  /*0a20*/  LOP3.LUT P0, RZ, R15, 0x2, RZ, 0xc0, !PT ;  /* 0x000000020fff7812 */ /* 0x000fe2000780c0ff */
[C---:B------:R-:W-:Y:S01]  /*0a30*/  @P4 VIADD R236, R241.reuse, 0xffffffc0 ;  /* 0xffffffc0f1ec4836 */ /* 0x040fe20000000000 */
[----:B------:R-:W-:Y:S01]  /*0a40*/  LOP3.LUT R2, R2, 0xc0, RZ, 0xc0, !PT ;  /* 0x000000c002027812 */ /* 0x000fe200078ec0ff */
[----:B------:R-:W-:Y:S01]  /*0a50*/  IMAD.IADD R242, R241, 0x1, R237 ;  /* 0x00000001f1f27824 */ /* 0x000fe200078e02ed */
[----:B------:R-:W-:Y:S01]  /*0a60*/  SEL R155, R155, 0xffffffe0, !P0 ;  /* 0xffffffe09b9b7807 */ /* 0x000fe20004000000 */
[----:B------:R-:W-:Y:S01]  /*0a70*/  IMAD.IADD R237, R237, 0x1, R236 ;  /* 0x00000001eded7824 */ /* 0x000fe200078e02ec */
[----:B------:R-:W-:Y:S01]  /*0a80*/  SHF.R.U32.HI R5, RZ, 0x3, R2 ;  /* 0x00000003ff057819 */ /* 0x000fe20000011602 */
[----:B------:R-:W-:-:S02]  /*0a90*/  IMAD.IADD R243, R241, 0x1, R238 ;  /* 0x00000001f1f37824 */ /* 0x000fc400078e02ee */
[----:B------:R-:W-:Y:S01]  /*0aa0*/  IMAD.IADD R240, R242, 0x1, R238 ;  /* 0x00000001f2f07824 */ /* 0x000fe200078e02ee */
[C---:B------:R-:W-:Y:S01]  /*0ab0*/  LOP3.LUT R6, R5.reuse, R2, R6, 0x1e, !PT ;  /* 0x0000000205067212 */ /* 0x040fe200078e1e06 */
[----:B------:R-:W-:Y:S01]  /*0ac0*/  IMAD.IADD R239, R238, 0x1, R236 ;  /* 0x00000001eeef7824 */ /* 0x000fe200078e02ec */
[----:B------:R-:W-:Y:S01]  /*0ad0*/  LOP3.LUT R2, R5, R9, R2, 0x1e, !PT ;  /* 0x0000000905027212 */ /* 0x000fe200078e1e02 */
[----:B------:R-:W-:Y:S02]  /*0ae0*/  IMAD.IADD R150, R150, 0x1, R149 ;  /* 0x0000000196967824 */ /* 0x000fe400078e0295 */
[----:B------:R-:W-:Y:S02]  /*0af0*/  IMAD.IADD R161, R161, 0x1, R6 ;  /* 0x00000001a1a17824 */ /* 0x000fe400078e0206 */
[----:B------:R-:W-:Y:S02]  /*0b00*/  IMAD.IADD R156, R0, 0x1, R2 ;  /* 0x00000001009c7824 */ /* 0x000fe400078e0202 */
[----:B------:R-:W-:Y:S01]  /*0b10*/  IMAD.U32 R0, RZ, RZ, UR6 ;  /* 0x00000006ff007e24 */ /* 0x000fe2000f8e00ff */
[----:B------:R-:W-:Y:S01]  /*0b20*/  UIADD3 UR6, UR4, 0x6000, URZ ;  /* 0x0000600004067890 */ /* 0x000fe2000fffe03f */
[----:B------:R-:W-:Y:S01]  /*0b30*/  IMAD.U32 R2, RZ, RZ, UR5 ;  /* 0x00000005ff027e24 */ /* 0x000fe2000f8e00ff */
[----:B------:R-:W-:Y:S01]  /*0b40*/  UIADD3 UR5, UR4, 0x8000, URZ ;  /* 0x0000800004057890 */ /* 0x000fe2000fffe03f */
[----:B------:R-:W-:Y:S01]  /*0b50*/  LEA R2, R3, UR4, 0x1 ;  /* 0x0000000403027c11 */ /* 0x000fe2000f8e08ff */
[----:B------:R-:W-:-:S02]  /*0b60*/  IMAD.IADD R238, R238, 0x1, R237 ;  /* 0x00000001eeee7824 */ /* 0x000fc400078e02ed */
[----:B------:R-:W-:Y:S02]  /*0b70*/  LEA R4, R8, UR6, 0x1 ;  /* 0x0000000608047c11 */ /* 0x000fe4000f8e08ff */
[----:B------:R-:W-:-:S03]  /*0b80*/  LEA R151, R151, UR5, 0x1 ;  /* 0x0000000597977c11 */ /* 0x000fc6000f8e08ff */
[C---:B------:R-:W-:Y:S01]  /*0b90*/  VIADD R0, R4.reuse, 0x20 ;  /* 0x0000002004007836 */ /* 0x040fe20000000000 */
[----:B------:R1:W-:Y:S01]  /*0ba0*/  STL [R1+0x5c], R4 ;  /* 0x00005c0401007387 */ /* 0x0003e20000100800 */
[----:B------:R-:W-:Y:S02]  /*0bb0*/  @P3 VIADD R0, R4, 0xffffffe0 ;  /* 0xffffffe004003836 */ /* 0x000fe40000000000 */
[C---:B------:R-:W-:Y:S02]  /*0bc0*/  VIADD R157, R151.reuse, 0x20 ;  /* 0x00000020979d7836 */ /* 0x040fe40000000000 */
[C---:B------:R-:W-:Y:S01]  /*0bd0*/  @P1 VIADD R157, R151.reuse, 0xffffffe0 ;  /* 0xffffffe0979d1836 */ /* 0x040fe20000000000 */
[----:B------:R1:W-:Y:S01]  /*0be0*/  STL [R1+0x60], R0 ;  /* 0x0000600001007387 */ /* 0x0003e20000100800 */
[----:B------:R-:W-:Y:S02]  /*0bf0*/  IMAD.IADD R153, R151, 0x1, R152 ;  /* 0x0000000197997824 */ /* 0x000fe400078e0298 */
[----:B------:R-:W-:-:S02]  /*0c00*/  IMAD.IADD R152, R152, 0x1, R157 ;  /* 0x0000000198987824 */ /* 0x000fc400078e029d */
[C---:B------:R-:W-:Y:S02]  /*0c10*/  VIADD R160, R157.reuse, 0x2000 ;  /* 0x000020009da07836 */ /* 0x040fe40000000000 */
[C---:B------:R-:W-:Y:S02]  /*0c20*/  VIADD R159, R157.reuse, 0x4000 ;  /* 0x000040009d9f7836 */ /* 0x040fe40000000000 */
[----:B------:R-:W-:-:S07]  /*0c30*/  VIADD R158, R157, 0x6000 ;  /* 0x000060009d9e7836 */ /* 0x000fce0000000000 */
.L_x_325:
        /* <DEDUP_REMOVED lines=16> */
[----:B-12-4-:R-:W-:Y:S01]  /*0d40*/  IMAD.U32 R4, RZ, RZ, UR6 ;  /* 0x00000006ff047e24 */ /* 0x016fe2000f8e00ff */
        /* <DEDUP_REMOVED lines=13> */
[----:B---3--:R-:W2:Y:S01]  /*0e20*/  @P1 LDG.E R8, desc[UR10][R6.64] ;  /* 0x0000000a06081981 */ /* 0x008ea2000c1e1900 */
[----:B------:R-:W-:-:S04]  /*0e30*/  UIADD3 UR6, UP0, UR16, UR12, URZ ;  /* 0x0000000c10067290 */ /* 0x000fc8000ff1e03f */
[----:B------:R-:W-:Y:S01]  /*0e40*/  PLOP3.LUT P2, PT, PT, PT, UP4, 0x80, 0x0 ;  /* 0x000000000000781c */ /* 0x000fe20003f4f048 */
[----:B------:R-:W-:Y:S01]  /*0e50*/  UIADD3.X UR5, UR5, UR13, URZ, UP0, !UPT ;  /* 0x0000000d05057290 */ /* 0x000fe200087fe43f */
[----:B------:R1:W3:Y:S02]  /*0e60*/  @P0 LDG.E R6, desc[UR10][R4.64] ;  /* 0x0000000a04060981 */ /* 0x0002e4000c1e1900 */
[----:B-1----:R-:W-:Y:S02]  /*0e70*/  IMAD.U32 R4, RZ, RZ, UR15 ;  /* 0x0000000fff047e24 */ /* 0x002fe4000f8e00ff */
[----:B------:R-:W-:-:S05]  /*0e80*/  IMAD.U32 R5, RZ, RZ, UR14 ;  /* 0x0000000eff057e24 */ /* 0x000fca000f8e00ff */
[----:B------:R-:W4:Y:S04]  /*0e90*/  @P3 LDG.E R7, desc[UR10][R4.64] ;  /* 0x0000000a04073981 */ /* 0x000f28000c1e1900 */
[----:B------:R1:W5:Y:S02]  /*0ea0*/  @P3 LDG.E R0, desc[UR10][R4.64+0x4] ;  /* 0x0000040a04003981 */ /* 0x000364000c1e1900 */
        /* <DEDUP_REMOVED lines=28> */
.L_x_297:
        /* <DEDUP_REMOVED lines=10> */
[----:B------:R-:W-:Y:S02]  /*1110*/  UIMAD.WIDE.U32 UR16, UR45, UR8, URZ ;  /* 0x000000082d1072a5 */ /* 0x000fe4000f8e003f */
[----:B------:R-:W-:Y:S02]  /*1120*/  UIMAD UR8, UR59, UR8, URZ ;  /* 0x000000083b0872a4 */ /* 0x000fe4000f8e023f */
        /* <DEDUP_REMOVED lines=50> */
[----:B------:R-:W-:Y:S01]  /*1450*/  IABS R0, UR58 ;  /* 0x0000003a00007c13 */ /* 0x000fe20008000000 */
[----:B------:R-:W-:Y:S01]  /*1460*/  ULDC UR35, c[0x0][0x2c4] ;  /* 0x0000b10000237ab9 */ /* 0x000fe20000000800 */
[----:B------:R-:W-:Y:S01]  /*1470*/  @UP1 UIADD3 UR24, UR15, UR21, URZ ;  /* 0x000000150f181290 */ /* 0x000fe2000fffe03f */
[----:B------:R-:W-:Y:S01]  /*1480*/  IMAD.HI.U32 R3, R5, R3, R4 ;  /* 0x0000000305037227 */ /* 0x000fe200078e0004 */
[----:B------:R-:W-:Y:S01]  /*1490*/  UIMAD.WIDE.U32 UR14, UR8, UR12, URZ ;  /* 0x0000000c080e72a5 */ /* 0x000fe2000f8e003f */
[----:B------:R-:W-:Y:S01]  /*14a0*/  @UP0 UMOV UR48, UR16 ;  /* 0x0000001000300c82 */ /* 0x000fe20008000000 */
[----:B------:R-:W-:-:S03]  /*14b0*/  UIMAD UR5, UR8, UR5, UR7 ;  /* 0x00000005080572a4 */ /* 0x000fc6000f8e0207 */
[----:B------:R-:W-:Y:S01]  /*14c0*/  IMAD.HI.U32 R3, R3, R0, RZ ;  /* 0x0000000003037227 */ /* 0x000fe200078e00ff */
[----:B------:R-:W-:Y:S02]  /*14d0*/  UIMAD.WIDE.U32 UR12, UR8, UR18, URZ ;  /* 0x00000012080c72a5 */ /* 0x000fe4000f8e003f */
[----:B------:R-:W-:Y:S01]  /*14e0*/  @UP3 UIMAD UR16, UR45, UR35, URZ ;  /* 0x000000232d1032a4 */ /* 0x000fe2000f8e023f */
[----:B------:R-:W-:Y:S01]  /*14f0*/  IMAD.MOV R4, RZ, RZ, -R3 ;  /* 0x000000ffff047224 */ /* 0x000fe200078e0a03 */
[----:B------:R-:W-:Y:S02]  /*1500*/  ULOP3.LUT UR7, UR44, 0xffffff80, URZ, 0xc0, !UPT ;  /* 0xffffff802c077892 */ /* 0x000fe4000f8ec03f */
[----:B------:R-:W-:Y:S01]  /*1510*/  UIADD3 UR46, UR15, UR5, URZ ;  /* 0x000000050f2e7290 */ /* 0x000fe2000fffe03f */
[----:B------:R-:W-:Y:S01]  /*1520*/  IMAD R0, R6, R4, R0 ;  /* 0x0000000406007224 */ /* 0x000fe200078e0200 */
[----:B------:R-:W-:Y:S02]  /*1530*/  USHF.L.U64.HI UR19, UR45, 0x7, UR59 ;  /* 0x000000072d137899 */ /* 0x000fe4000801023b */
[----:B------:R-:W-:-:S02]  /*1540*/  USEL UR56, UR14, UR12, !UP1 ;  /* 0x0000000c0e387287 */ /* 0x000fc4000c800000 */
[----:B------:R-:W-:Y:S01]  /*1550*/  ISETP.GT.U32.AND P1, PT, R6, R0, PT ;  /* 0x000000000600720c */ /* 0x000fe20003f24070 */
[----:B------:R-:W-:Y:S02]  /*1560*/  @UP3 USEL UR5, UR16, UR18, !UP1 ;  /* 0x0000001210053287 */ /* 0x000fe4000c800000 */
[----:B------:R-:W-:Y:S01]  /*1570*/  UIADD3 UR14, UR7, -0x80, URZ ;  /* 0xffffff80070e7890 */ /* 0x000fe2000fffe03f */
[----:B------:R-:W-:Y:S01]  /*1580*/  @UP3 ULDC UR17, c[0x0][0x2e4] ;  /* 0x0000b90000113ab9 */ /* 0x000fe20000000800 */
[----:B------:R-:W-:Y:S02]  /*1590*/  USEL UR19, UR19, URZ, UP2 ;  /* 0x0000003f13137287 */ /* 0x000fe40009000000 */
[----:B------:R-:W-:Y:S02]  /*15a0*/  @!UP3 UIMAD UR12, UR45, UR36, UR58 ;  /* 0x000000242d0cb2a4 */ /* 0x000fe4000f8e023a */
[----:B------:R-:W-:Y:S02]  /*15b0*/  @UP3 UIMAD UR17, UR58, UR17, UR5 ;  /* 0x000000113a1132a4 */ /* 0x000fe4000f8e0205 */
[----:B------:R-:W-:-:S02]  /*15c0*/  USHF.R.S32.HI UR15, URZ, 0x1f, UR14 ;  /* 0x0000001f3f0f7899 */ /* 0x000fc4000801140e */
[-C--:B------:R-:W-:Y:S01]  /*15d0*/  @!P1 IADD3 R0, R0, -R6.reuse, RZ ;  /* 0x8000000600009210 */ /* 0x080fe20007ffe0ff */
[----:B------:R-:W-:Y:S01]  /*15e0*/  UIADD3 UR5, UP2, UR14, UR29, URZ ;  /* 0x0000001d0e057290 */ /* 0x000fe2000ff5e03f */
        /* <DEDUP_REMOVED lines=10> */
[----:B------:R-:W-:Y:S01]  /*1690*/  UIMAD UR52, UR58, UR37, URZ ;  /* 0x000000253a3472a4 */ /* 0x000fe2000f8e023f */
        /* <DEDUP_REMOVED lines=8> */
[----:B------:R-:W-:Y:S01]  /*1720*/  @UP0 UIMAD UR7, UR25, UR21, URZ ;  /* 0x00000015190702a4 */ /* 0x000fe2000f8e023f */
[----:B------:R-:W-:Y:S01]  /*1730*/  @!P3 LOP3.LUT R3, RZ, R7, RZ, 0x33, !PT ;  /* 0x00000007ff03b212 */ /* 0x000fe200078e33ff */
[----:B------:R-:W-:-:S02]  /*1740*/  USEL UR53, UR50, URZ, UP5 ;  /* 0x0000003f32357287 */ /* 0x000fc4000a800000 */
[----:B------:R-:W-:Y:S02]  /*1750*/  USHF.R.S32.HI UR51, URZ, 0x1f, UR28 ;  /* 0x0000001f3f337899 */ /* 0x000fe4000801141c */
[----:B------:R-:W-:Y:S02]  /*1760*/  @!UP1 UIADD3 UR47, UR41, UR27, URZ ;  /* 0x0000001b292f9290 */ /* 0x000fe4000fffe03f */
[----:B------:R-:W-:Y:S02]  /*1770*/  USHF.R.S32.HI UR55, URZ, 0x1f, UR52 ;  /* 0x0000001f3f377899 */ /* 0x000fe40008011434 */
[----:B------:R-:W-:Y:S02]  /*1780*/  USEL UR54, UR26, URZ, UP5 ;  /* 0x0000003f1a367287 */ /* 0x000fe4000a800000 */
        /* <DEDUP_REMOVED lines=16> */
.L_x_299:
        /* <DEDUP_REMOVED lines=13> */
.L_x_300:
        /* <DEDUP_REMOVED lines=11> */
.L_x_301:
[----:B------:R-:W-:Y:S02]  /*1a10*/  ULDC UR5, c[0x0][0x270] ;  /* 0x00009c0000057ab9 */ /* 0x000fe40000000800 */
[----:B------:R-:W-:-:S04]  /*1a20*/  UIMAD UR5, UR45, UR5, UR58 ;  /* 0x000000052d0572a4 */ /* 0x000fc8000f8e023a */
[----:B------:R-:W-:-:S12]  /*1a30*/  UIMAD UR5, UR5, UR60, URZ ;  /* 0x0000003c050572a4 */ /* 0x000fd8000f8e023f */
.L_x_302:
[----:B------:R-:W1:Y:S01]  /*1a40*/  S2R R5, SR_TID.X ;  /* 0x0000000000057919 */ /* 0x000e620000002100 */
[----:B------:R-:W2:Y:S01]  /*1a50*/  LDC.64 R12, c[0x0][0x420] ;  /* 0x00010800ff0c7b82 */ /* 0x000ea20000000a00 */
[----:B------:R-:W-:Y:S01]  /*1a60*/  ULDC UR7, c[0x0][0x2dc] ;  /* 0x0000b70000077ab9 */ /* 0x000fe20000000800 */
[----:B------:R-:W-:Y:S01]  /*1a70*/  ULDC UR8, c[0x0][0x270] ;  /* 0x00009c0000087ab9 */ /* 0x000fe20000000800 */
[----:B------:R-:W-:Y:S01]  /*1a80*/  UIADD3 UR13, UR14, UR17, URZ ;  /* 0x000000110e0d7290 */ /* 0x000fe2000fffe03f */
[----:B------:R-:W-:Y:S01]  /*1a90*/  BSSY B1, `(.L_x_298) ;  /* 0x000085a000017945 */ /* 0x000fe20003800000 */
[----:B------:R-:W-:Y:S02]  /*1aa0*/  USHF.R.S32.HI UR16, URZ, 0x1f, UR58 ;  /* 0x0000001f3f107899 */ /* 0x000fe4000801143a */
[----:B------:R-:W-:Y:S02]  /*1ab0*/  UIMAD UR17, UR7, UR8, URZ ;  /* 0x00000008071172a4 */ /* 0x000fe4000f8e023f */
[----:B------:R-:W-:Y:S01]  /*1ac0*/  UIADD3 UR29, UR14, UR5, URZ ;  /* 0x000000050e1d7290 */ /* 0x000fe2000fffe03f */
[----:B------:R-:W-:Y:S01]  /*1ad0*/  ULDC.64 UR8, c[0x0][0x428] ;  /* 0x00010a0000087ab9 */ /* 0x000fe20000000a00 */
[----:B------:R-:W-:-:S02]  /*1ae0*/  UISETP.GE.AND UP4, UPT, UR30, 0x1, UPT ;  /* 0x000000011e00788c */ /* 0x000fc4000bf86270 */
[----:B------:R-:W-:Y:S01]  /*1af0*/  UIMAD UR5, UR16, UR8, URZ ;  /* 0x00000008100572a4 */ /* 0x000fe2000f8e023f */
[----:B------:R-:W-:Y:S01]  /*1b00*/  ULDC.64 UR26, c[0x0][0x3e0] ;  /* 0x0000f800001a7ab9 */ /* 0x000fe20000000a00 */
[----:B------:R-:W-:Y:S02]  /*1b10*/  ULDC.64 UR18, c[0x0][0x2b0] ;  /* 0x0000ac0000127ab9 */ /* 0x000fe40000000a00 */
[----:B------:R-:W-:Y:S01]  /*1b20*/  UIMAD UR7, UR58, UR9, UR5 ;  /* 0x000000093a0772a4 */ /* 0x000fe2000f8e0205 */
[----:B------:R-:W-:Y:S01]  /*1b30*/  ULDC.64 UR40, c[0x0][0x478] ;  /* 0x00011e0000287ab9 */ /* 0x000fe20000000a00 */
[----:B------:R-:W-:Y:S01]  /*1b40*/  UIMAD.WIDE UR18, UR13, 0x4, UR18 ;  /* 0x000000040d1278a5 */ /* 0x000fe2000f8e0212 */
[----:B--2---:R-:W-:-:S04]  /*1b50*/  IMAD R11, R12, UR15, RZ ;  /* 0x0000000f0c0b7c24 */ /* 0x004fc8000f8e02ff */
[----:B------:R-:W-:Y:S01]  /*1b60*/  IMAD R11, R13, UR14, R11 ;  /* 0x0000000e0d0b7c24 */ /* 0x000fe2000f8e020b */
        /* <DEDUP_REMOVED lines=13> */
[----:B------:R-:W-:Y:S01]  /*1c40*/  IMAD R15, R6, UR38, RZ ;  /* 0x00000026060f7c24 */ /* 0x000fe2000f8e02ff */
[----:B------:R-:W-:Y:S01]  /*1c50*/  IADD3 R6, P0, R4, UR12, RZ ;  /* 0x0000000c04067c10 */ /* 0x000fe2000ff1e0ff */
[C---:B------:R-:W-:Y:S01]  /*1c60*/  IMAD.WIDE.U32 R8, R10.reuse, UR38, R4 ;  /* 0x000000260a087c25 */ /* 0x040fe2000f8e0004 */
[----:B------:R-:W-:Y:S02]  /*1c70*/  ULEA.HI.SX32 UR12, UR44, 0xffffffff, 0x19 ;  /* 0xffffffff2c0c7891 */ /* 0x000fe4000f8fca3f */
[----:B------:R-:W-:Y:S01]  /*1c80*/  IADD3.X R7, R5, UR47, RZ, P0, !PT ;  /* 0x0000002f05077c10 */ /* 0x000fe200087fe4ff */
[----:B------:R-:W-:Y:S01]  /*1c90*/  IMAD R10, R10, UR39, R15 ;  /* 0x000000270a0a7c24 */ /* 0x000fe2000f8e020f */
[----:B------:R-:W-:Y:S01]  /*1ca0*/  IADD3 R8, P0, R8, UR57, RZ ;  /* 0x0000003908087c10 */ /* 0x000fe2000ff1e0ff */
[----:B------:R-:W-:-:S03]  /*1cb0*/  IMAD.WIDE.U32 R6, R12, UR14, R6 ;  /* 0x0000000e0c067c25 */ /* 0x000fc6000f8e0006 */
[----:B------:R-:W-:Y:S01]  /*1cc0*/  IADD3.X R9, R9, UR24, R10, P0, !PT ;  /* 0x0000001809097c10 */ /* 0x000fe200087fe40a */
[----:B------:R-:W-:Y:S01]  /*1cd0*/  ULDC.64 UR14, c[0x0][0x210] ;  /* 0x00008400000e7ab9 */ /* 0x000fe20000000a00 */
[----:B------:R-:W-:Y:S01]  /*1ce0*/  ULDC.64 UR24, c[0x0][0x400] ;  /* 0x0001000000187ab9 */ /* 0x000fe20000000a00 */
[----:B------:R-:W-:Y:S01]  /*1cf0*/  IMAD.U32 R10, RZ, RZ, UR8 ;  /* 0x00000008ff0a7e24 */ /* 0x000fe2000f8e00ff */
[----:B------:R-:W-:Y:S01]  /*1d00*/  ULDC.64 UR8, c[0x0][0x258] ;  /* 0x0000960000087ab9 */ /* 0x000fe20000000a00 */
[----:B------:R-:W-:Y:S01]  /*1d10*/  IMAD.IADD R7, R7, 0x1, R11 ;  /* 0x0000000107077824 */ /* 0x000fe200078e020b */
[----:B------:R-:W-:Y:S01]  /*1d20*/  UIMAD UR5, UR16, UR8, URZ ;  /* 0x00000008100572a4 */ /* 0x000fe2000f8e023f */
[----:B------:R-:W-:Y:S01]  /*1d30*/  SHF.R.S32.HI R11, RZ, 0x5, R14 ;  /* 0x00000005ff0b7819 */ /* 0x000fe2000001140e */
[----:B------:R-:W-:Y:S01]  /*1d40*/  USHF.L.U32 UR16, UR17, 0x7, URZ ;  /* 0x0000000711107899 */ /* 0x000fe2000800063f */
[----:B------:R-:W-:Y:S01]  /*1d50*/  IMAD.WIDE.U32 R6, R10, UR58, R6 ;  /* 0x0000003a0a067c25 */ /* 0x000fe2000f8e0006 */
[----:B------:R-:W-:-:S02]  /*1d60*/  UIMAD UR9, UR58, UR9, UR5 ;  /* 0x000000093a0972a4 */ /* 0x000fc4000f8e0205 */
[----:B------:R-:W-:Y:S01]  /*1d70*/  UIADD3 UR5, UP3, UP2, UR36, UR16, UR52 ;  /* 0x0000001024057290 */ /* 0x000fe2000fa7e034 */
[----:B------:R-:W-:Y:S02]  /*1d80*/  IMAD.U32 R10, RZ, RZ, UR8 ;  /* 0x00000008ff0a7e24 */ /* 0x000fe4000f8e00ff */
[----:B------:R-:W-:Y:S01]  /*1d90*/  VIADD R7, R7, UR7 ;  /* 0x0000000707077c36 */ /* 0x000fe20008000000 */
[----:B------:R-:W-:Y:S01]  /*1da0*/  USHF.R.S32.HI UR7, URZ, 0x1f, UR16 ;  /* 0x0000001f3f077899 */ /* 0x000fe20008011410 */
[----:B------:R-:W-:Y:S01]  /*1db0*/  IMAD.WIDE.U32 R8, R10, UR58, R8 ;  /* 0x0000003a0a087c25 */ /* 0x000fe2000f8e0008 */
[----:B------:R-:W-:Y:S02]  /*1dc0*/  UIADD3 UR8, UP1, UP0, UR54, UR5, UR56 ;  /* 0x0000000536087290 */ /* 0x000fe4000f83e038 */
[----:B------:R-:W-:Y:S01]  /*1dd0*/  UIADD3.X UR5, UR50, UR7, UR55, UP3, UP2 ;  /* 0x0000000732057290 */ /* 0x000fe20009fe4437 */
[----:B------:R-:W-:Y:S01]  /*1de0*/  VIADD R14, R9, UR9 ;  /* 0x00000009090e7c36 */ /* 0x000fe20008000000 */
[C---:B------:R-:W-:Y:S01]  /*1df0*/  LEA R20, P0, R8.reuse, UR14, 0x1 ;  /* 0x0000000e08147c11 */ /* 0x040fe2000f8008ff */
[----:B------:R-:W-:Y:S01]  /*1e00*/  IMAD R11, R11, UR17, R16 ;  /* 0x000000110b0b7c24 */ /* 0x000fe2000f8e0210 */
[----:B------:R-:W-:Y:S01]  /*1e10*/  UIADD3.X UR5, UR53, UR5, UR46, UP1, UP0 ;  /* 0x0000000535057290 */ /* 0x000fe20008fe042e */
[-C--:B------:R-:W-:Y:S01]  /*1e20*/  IMAD R10, R19, R12.reuse, RZ ;  /* 0x0000000c130a7224 */ /* 0x080fe200078e02ff */
[----:B------:R-:W-:Y:S01]  /*1e30*/  LEA.HI.X R21, R8, UR15, R14, 0x1, P0 ;  /* 0x0000000f08157c11 */ /* 0x000fe200080f0c0e */
[C---:B------:R-:W-:Y:S01]  /*1e40*/  IMAD.WIDE.U32 R6, R0.reuse, R12, R6 ;  /* 0x0000000c00067225 */ /* 0x040fe200078e0006 */
[----:B------:R-:W-:Y:S01]  /*1e50*/  PLOP3.LUT P0, PT, PT, PT, UP4, 0x80, 0x0 ;  /* 0x000000000000781c */ /* 0x000fe20003f0f048 */
[----:B------:R-:W-:Y:S01]  /*1e60*/  UIMAD.WIDE UR14, UR29, 0x4, UR40 ;  /* 0x000000041d0e78a5 */ /* 0x000fe2000f8e0228 */
[----:B------:R-:W-:Y:S01]  /*1e70*/  IADD3 R8, P2, R11, UR8, RZ ;  /* 0x000000080b087c10 */ /* 0x000fe2000ff5e0ff */
[----:B------:R-:W-:Y:S01]  /*1e80*/  IMAD R9, R0, R13, R10 ;  /* 0x0000000d00097224 */ /* 0x000fe200078e020a */
[----:B------:R-:W-:-:S02]  /*1e90*/  LEA R10, P3, R6, UR26, 0x1 ;  /* 0x0000001a060a7c11 */ /* 0x000fc4000f8608ff */
[----:B------:R-:W-:Y:S01]  /*1ea0*/  LEA R27, P1, R8, UR24, 0x2 ;  /* 0x00000018081b7c11 */ /* 0x000fe2000f8210ff */
[----:B------:R-:W-:Y:S01]  /*1eb0*/  IMAD.IADD R9, R7, 0x1, R9 ;  /* 0x0000000107097824 */ /* 0x000fe200078e0209 */
[----:B------:R-:W-:-:S04]  /*1ec0*/  LEA.HI.X.SX32 R7, R11, UR5, 0x1, P2 ;  /* 0x000000050b077c11 */ /* 0x000fc800090f0eff */
[----:B------:R-:W-:Y:S02]  /*1ed0*/  LEA.HI.X R11, R6, UR27, R9, 0x1, P3 ;  /* 0x0000001b060b7c11 */ /* 0x000fe400098f0c09 */
[----:B------:R-:W-:Y:S01]  /*1ee0*/  LEA.HI.X R26, R8, UR25, R7, 0x2, P1 ;  /* 0x00000019081a7c11 */ /* 0x000fe200088f1407 */
[----:B------:R-:W-:Y:S06]  /*1ef0*/  @!P0 BRA `(.L_x_303) ;  /* 0x0000007800308947 */ /* 0x000fec0003800000 */
[----:B------:R-:W2:Y:S04]  /*1f00*/  LDL R28, [R1+0x58] ;  /* 0x00005800011c7983 */ /* 0x000ea80000100800 */
[----:B------:R-:W3:Y:S01]  /*1f10*/  LDL R29, [R1+0x50] ;  /* 0x00005000011d7983 */ /* 0x000ee20000100800 */
[----:B------:R-:W-:Y:S02]  /*1f20*/  UIMAD UR7, UR33, -0x80, UR6 ;  /* 0xffffff80210778a4 */ /* 0x000fe4000f8e0206 */
[----:B------:R-:W-:Y:S01]  /*1f30*/  UIMAD UR5, UR51, UR20, URZ ;  /* 0x00000014330572a4 */ /* 0x000fe2000f8e023f */
[----:B------:R-:W-:Y:S02]  /*1f40*/  IMAD.U32 R6, RZ, RZ, UR20 ;  /* 0x00000014ff067e24 */ /* 0x000fe4000f8e00ff */
[----:B------:R-:W-:Y:S01]  /*1f50*/  IMAD.U32 R8, RZ, RZ, UR22 ;  /* 0x00000016ff087e24 */ /* 0x000fe2000f8e00ff */
[----:B------:R-:W-:Y:S01]  /*1f60*/  UIMAD UR9, UR28, UR21, UR5 ;  /* 0x000000151c0972a4 */ /* 0x000fe2000f8e0205 */
[C---:B------:R-:W-:Y:S01]  /*1f70*/  VIADD R15, R0.reuse, 0x40 ;  /* 0x00000040000f7836 */ /* 0x040fe20000000000 */
[----:B------:R-:W-:Y:S01]  /*1f80*/  ISETP.GE.AND P4, PT, R0, UR7, PT ;  /* 0x0000000700007c0c */ /* 0x000fe2000bf86270 */
[----:B------:R-:W-:Y:S01]  /*1f90*/  UMOV UR8, UR12 ;  /* 0x0000000c00087c82 */ /* 0x000fe20008000000 */
[--C-:B------:R-:W-:Y:S01]  /*1fa0*/  IMAD.WIDE.U32 R6, R6, UR28, R4.reuse ;  /* 0x0000001c06067c25 */ /* 0x100fe2000f8e0004 */
[----:B------:R-:W-:Y:S01]  /*1fb0*/  UIMAD UR5, UR8, -0x80, UR30 ;  /* 0xffffff80080578a4 */ /* 0x000fe2000f8e021e */
[----:B------:R-:W-:Y:S01]  /*1fc0*/  ISETP.GE.AND P3, PT, R15, UR7, PT ;  /* 0x000000070f007c0c */ /* 0x000fe2000bf66270 */
[----:B------:R-:W-:Y:S01]  /*1fd0*/  ULDC.64 UR12, c[0x0][0x268] ;  /* 0x00009a00000c7ab9 */ /* 0x000fe20000000a00 */
[----:B------:R-:W-:Y:S01]  /*1fe0*/  IMAD.WIDE.U32 R8, R8, UR28, R4 ;  /* 0x0000001c08087c25 */ /* 0x000fe2000f8e0004 */
[----:B------:R-:W-:-:S03]  /*1ff0*/  IADD3 R4, P0, R6, UR31, RZ ;  /* 0x0000001f06047c10 */ /* 0x000fc6000ff1e0ff */
[----:B------:R-:W-:Y:S01]  /*2000*/  IMAD.U32 R14, RZ, RZ, UR9 ;  /* 0x00000009ff0e7e24 */ /* 0x000fe2000f8e00ff */
[----:B------:R-:W-:Y:S01]  /*2010*/  UIMAD UR9, UR51, UR22, URZ ;  /* 0x00000016330972a4 */ /* 0x000fe2000f8e023f */
[----:B------:R-:W-:Y:S01]  /*2020*/  IMAD R6, R17, UR12, RZ ;  /* 0x0000000c11067c24 */ /* 0x000fe2000f8e02ff */
[----:B------:R-:W1:Y:S02]  /*2030*/  @!P4 LDC.64 R22, c[0x0][0x220] ;  /* 0x00008800ff16cb82 */ /* 0x000e640000000a00 */
[----:B------:R-:W-:Y:S01]  /*2040*/  UIMAD UR9, UR28, UR23, UR9 ;  /* 0x000000171c0972a4 */ /* 0x000fe2000f8e0209 */
[----:B------:R-:W-:Y:S01]  /*2050*/  ISETP.GE.AND P1, PT, R15, UR5, PT ;  /* 0x000000050f007c0c */ /* 0x000fe2000bf26270 */
[----:B------:R-:W-:Y:S02]  /*2060*/  IMAD.MOV.U32 R30, RZ, RZ, R10 ;  /* 0x000000ffff1e7224 */ /* 0x000fe400078e000a */
[----:B------:R-:W-:Y:S02]  /*2070*/  IMAD.MOV.U32 R31, RZ, RZ, R11 ;  /* 0x000000ffff1f7224 */ /* 0x000fe400078e000b */
[----:B------:R-:W-:Y:S01]  /*2080*/  IMAD.SHL.U32 R15, R13, 0x80, RZ ;  /* 0x000000800d0f7824 */ /* 0x000fe200078e00ff */
[----:B------:R-:W4:Y:S01]  /*2090*/  @!P3 LDC.64 R24, c[0x0][0x220] ;  /* 0x00008800ff18bb82 */ /* 0x000f220000000a00 */
[----:B------:R-:W-:-:S06]  /*20a0*/  IMAD.WIDE.U32 R12, R12, 0x80, RZ ;  /* 0x000000800c0c7825 */ /* 0x000fcc00078e00ff */
[----:B------:R-:W-:Y:S01]  /*20b0*/  @!P1 IADD3 R16, P2, R30, R12, RZ ;  /* 0x0000000c1e109210 */ /* 0x000fe20007f5e0ff */
[----:B------:R-:W-:-:S04]  /*20c0*/  ULEA.HI UR7, UR8, UR8, URZ, 0x1 ;  /* 0x0000000808077291 */ /* 0x000fc8000f8f083f */
[----:B------:R-:W-:-:S04]  /*20d0*/  ULOP3.LUT UR7, UR7, 0xfffffffe, URZ, 0xc0, !UPT ;  /* 0xfffffffe07077892 */ /* 0x000fc8000f8ec03f */
[----:B------:R-:W-:-:S04]  /*20e0*/  UIADD3 UR7, UR8, -UR7, URZ ;  /* 0x8000000708077290 */ /* 0x000fc8000fffe03f */
[----:B------:R-:W-:Y:S01]  /*20f0*/  UISETP.NE.AND UP0, UPT, UR7, 0x1, UPT ;  /* 0x000000010700788c */ /* 0x000fe2000bf05270 */
[----:B------:R-:W-:Y:S01]  /*2100*/  STL.64 [R1+0x10], R30 ;  /* 0x0000101e01007387 */ /* 0x000fe20000100a00 */
[----:B--2---:R-:W-:Y:S02]  /*2110*/  VIADD R5, R28, 0x8 ;  /* 0x000000081c057836 */ /* 0x004fe40000000000 */
[C---:B------:R-:W-:Y:S01]  /*2120*/  VIADD R148, R161.reuse, 0x1000 ;  /* 0x00001000a1947836 */ /* 0x040fe20000000000 */
[----:B------:R-:W-:Y:S01]  /*2130*/  CS2R R94, SRZ ;  /* 0x00000000005e7805 */ /* 0x000fe2000001ff00 */
[----:B------:R-:W-:Y:S01]  /*2140*/  IMAD.SHL.U32 R154, R161, 0x2, RZ ;  /* 0x00000002a19a7824 */ /* 0x000fe200078e00ff */
[----:B------:R-:W-:Y:S02]  /*2150*/  ISETP.GE.AND P6, PT, R5, UR5, PT ;  /* 0x0000000505007c0c */ /* 0x000fe4000bfc6270 */
[----:B------:R-:W-:Y:S02]  /*2160*/  CS2R R92, SRZ ;  /* 0x00000000005c7805 */ /* 0x000fe4000001ff00 */
[----:B------:R-:W-:Y:S01]  /*2170*/  IADD3.X R5, R7, UR35, R14, P0, !PT ;  /* 0x0000002307057c10 */ /* 0x000fe200087fe40e */
[C---:B------:R-:W-:Y:S01]  /*2180*/  IMAD R7, R3.reuse, UR13, R6 ;  /* 0x0000000d03077c24 */ /* 0x040fe2000f8e0206 */
[----:B------:R-:W-:Y:S01]  /*2190*/  IADD3 R10, P0, R8, UR48, RZ ;  /* 0x00000030080a7c10 */ /* 0x000fe2000ff1e0ff */
[----:B------:R-:W-:Y:S01]  /*21a0*/  IMAD.U32 R8, RZ, RZ, UR9 ;  /* 0x00000009ff087e24 */ /* 0x000fe2000f8e00ff */
[----:B------:R-:W-:Y:S01]  /*21b0*/  CS2R R98, SRZ ;  /* 0x0000000000627805 */ /* 0x000fe2000001ff00 */
[----:B------:R-:W-:Y:S01]  /*21c0*/  IMAD.WIDE.U32 R4, R3, UR12, R4 ;  /* 0x0000000c03047c25 */ /* 0x000fe2000f8e0004 */
[----:B------:R-:W-:Y:S01]  /*21d0*/  ULDC.64 UR12, c[0x0][0x260] ;  /* 0x00009800000c7ab9 */ /* 0x000fe20000000a00 */
[----:B------:R-:W-:-:S02]  /*21e0*/  @!P3 IADD3 R14, P5, R0, 0x40, RZ ;  /* 0x00000040000eb810 */ /* 0x000fc40007fbe0ff */
[----:B------:R-:W-:Y:S01]  /*21f0*/  CS2R R96, SRZ ;  /* 0x0000000000607805 */ /* 0x000fe2000001ff00 */
[----:B------:R-:W-:Y:S01]  /*2200*/  IMAD R6, R17, UR12, RZ ;  /* 0x0000000c11067c24 */ /* 0x000fe2000f8e02ff */
[----:B------:R-:W-:Y:S02]  /*2210*/  IADD3.X R11, R9, UR49, R8, P0, !PT ;  /* 0x00000031090b7c10 */ /* 0x000fe400087fe408 */
[----:B------:R-:W-:Y:S02]  /*2220*/  CS2R R90, SRZ ;  /* 0x00000000005a7805 */ /* 0x000fe4000001ff00 */
[----:B------:R-:W-:Y:S01]  /*2230*/  CS2R R88, SRZ ;  /* 0x0000000000587805 */ /* 0x000fe2000001ff00 */
[C---:B------:R-:W-:Y:S01]  /*2240*/  IMAD R9, R3.reuse, UR13, R6 ;  /* 0x0000000d03097c24 */ /* 0x040fe2000f8e0206 */
[----:B------:R-:W-:Y:S01]  /*2250*/  CS2R R86, SRZ ;  /* 0x0000000000567805 */ /* 0x000fe2000001ff00 */
[----:B------:R-:W-:Y:S01]  /*2260*/  @!P3 IMAD.X R6, RZ, RZ, R19, P5 ;  /* 0x000000ffff06b224 */ /* 0x000fe200028e0613 */
[----:B------:R-:W-:Y:S01]  /*2270*/  CS2R R84, SRZ ;  /* 0x0000000000547805 */ /* 0x000fe2000001ff00 */
[----:B------:R-:W-:Y:S01]  /*2280*/  IMAD.WIDE.U32 R10, R3, UR12, R10 ;  /* 0x0000000c030a7c25 */ /* 0x000fe2000f8e000a */
[----:B------:R-:W-:-:S02]  /*2290*/  CS2R R78, SRZ ;  /* 0x00000000004e7805 */ /* 0x000fc4000001ff00 */
[----:B------:R-:W-:Y:S02]  /*22a0*/  CS2R R76, SRZ ;  /* 0x00000000004c7805 */ /* 0x000fe4000001ff00 */
[----:B------:R-:W-:Y:S01]  /*22b0*/  CS2R R82, SRZ ;  /* 0x0000000000527805 */ /* 0x000fe2000001ff00 */
[----:B------:R-:W-:Y:S01]  /*22c0*/  @!P3 IMAD R8, R6, UR20, RZ ;  /* 0x000000140608bc24 */ /* 0x000fe2000f8e02ff */
[----:B------:R-:W-:Y:S01]  /*22d0*/  CS2R R80, SRZ ;  /* 0x0000000000507805 */ /* 0x000fe2000001ff00 */
[----:B------:R-:W-:Y:S01]  /*22e0*/  IMAD.IADD R7, R5, 0x1, R7 ;  /* 0x0000000105077824 */ /* 0x000fe200078e0207 */
[----:B------:R-:W-:Y:S01]  /*22f0*/  CS2R R74, SRZ ;  /* 0x00000000004a7805 */ /* 0x000fe2000001ff00 */
[----:B------:R-:W-:Y:S01]  /*2300*/  @!P4 IMAD R3, R19, UR20, RZ ;  /* 0x000000141303cc24 */ /* 0x000fe2000f8e02ff */
[----:B------:R-:W-:Y:S01]  /*2310*/  CS2R R72, SRZ ;  /* 0x0000000000487805 */ /* 0x000fe2000001ff00 */
[----:B------:R-:W-:Y:S01]  /*2320*/  @!P4 IMAD.MOV.U32 R6, RZ, RZ, R4 ;  /* 0x000000ffff06c224 */ /* 0x000fe200078e0004 */
[----:B------:R-:W-:Y:S01]  /*2330*/  @!P1 IADD3.X R17, R31, R13, R15, P2, !PT ;  /* 0x0000000d1f119210 */ /* 0x000fe200017fe40f */
[----:B------:R-:W-:Y:S01]  /*2340*/  IMAD.IADD R5, R11, 0x1, R9 ;  /* 0x000000010b057824 */ /* 0x000fe200078e0209 */
[----:B------:R-:W-:Y:S01]  /*2350*/  CS2R R70, SRZ ;  /* 0x0000000000467805 */ /* 0x000fe2000001ff00 */
[----:B------:R-:W-:Y:S01]  /*2360*/  @!P3 IMAD R11, R14, UR21, R8 ;  /* 0x000000150e0bbc24 */ /* 0x000fe2000f8e0208 */
[----:B------:R-:W-:Y:S01]  /*2370*/  CS2R R68, SRZ ;  /* 0x0000000000447805 */ /* 0x000fe2000001ff00 */
[----:B------:R-:W-:Y:S01]  /*2380*/  @!P3 IMAD.MOV.U32 R12, RZ, RZ, R4 ;  /* 0x000000ffff0cb224 */ /* 0x000fe200078e0004 */
[----:B------:R-:W-:Y:S01]  /*2390*/  USHF.L.U32 UR31, UR17, 0x3, URZ ;  /* 0x00000003111f7899 */ /* 0x000fe2000800063f */
[----:B------:R-:W-:Y:S01]  /*23a0*/  @!P3 IMAD.MOV.U32 R13, RZ, RZ, R7 ;  /* 0x000000ffff0db224 */ /* 0x000fe200078e0007 */
[----:B------:R-:W-:Y:S01]  /*23b0*/  USHF.L.U32 UR30, UR17, 0x4, URZ ;  /* 0x00000004111e7899 */ /* 0x000fe2000800063f */
[C---:B------:R-:W-:Y:S01]  /*23c0*/  @!P4 IMAD R18, R0.reuse, UR21, R3 ;  /* 0x000000150012cc24 */ /* 0x040fe2000f8e0203 */
[----:B------:R-:W-:Y:S01]  /*23d0*/  UIMAD UR29, UR17, 0x18, URZ ;  /* 0x00000018111d78a4 */ /* 0x000fe2000f8e023f */
[----:B------:R-:W-:Y:S01]  /*23e0*/  @!P4 IMAD.WIDE.U32 R8, R0, UR20, R6 ;  /* 0x000000140008cc25 */ /* 0x000fe2000f8e0006 */
[----:B------:R-:W-:-:S02]  /*23f0*/  UIMAD UR27, UR17, 0x28, URZ ;  /* 0x00000028111b78a4 */ /* 0x000fc4000f8e023f */
[----:B------:R-:W-:Y:S01]  /*2400*/  UIMAD UR26, UR17, 0x30, URZ ;  /* 0x00000030111a78a4 */ /* 0x000fe2000f8e023f */
[----:B------:R-:W-:Y:S01]  /*2410*/  @!P3 IMAD.WIDE.U32 R6, R14, UR20, R12 ;  /* 0x000000140e06bc25 */ /* 0x000fe2000f8e000c */
[C---:B-1----:R-:W-:Y:S01]  /*2420*/  @!P4 LEA R12, P0, R8.reuse, R22, 0x1 ;  /* 0x00000016080cc211 */ /* 0x042fe200078008ff */
[----:B------:R-:W-:Y:S02]  /*2430*/  UIMAD UR25, UR17, 0x38, URZ ;  /* 0x00000038111978a4 */ /* 0x000fe4000f8e023f */
[----:B------:R-:W-:Y:S01]  /*2440*/  @!P4 IMAD.IADD R9, R9, 0x1, R18 ;  /* 0x000000010909c824 */ /* 0x000fe200078e0212 */
[----:B------:R-:W-:Y:S02]  /*2450*/  USHF.L.U32 UR24, UR17, 0x6, URZ ;  /* 0x0000000611187899 */ /* 0x000fe4000800063f */
[----:B------:R-:W-:Y:S02]  /*2460*/  UIADD3 UR16, -UR16, URZ, URZ ;  /* 0x0000003f10107290 */ /* 0x000fe4000fffe13f */
[----:B------:R-:W-:Y:S01]  /*2470*/  @!P4 LEA.HI.X R13, R8, R23, R9, 0x1, P0 ;  /* 0x00000017080dc211 */ /* 0x000fe200000f0c09 */
[----:B------:R-:W-:Y:S01]  /*2480*/  ULDC UR7, c[0x0][0x2ec] ;  /* 0x0000bb0000077ab9 */ /* 0x000fe20000000800 */
[----:B------:R-:W-:-:S02]  /*2490*/  PLOP3.LUT P0, PT, PT, PT, UP5, 0x80, 0x0 ;  /* 0x000000000000781c */ /* 0x000fc40003f0f058 */
[----:B------:R-:W-:Y:S01]  /*24a0*/  @!P3 IADD3 R3, P2, R0, 0x40, RZ ;  /* 0x000000400003b810 */ /* 0x000fe20007f5e0ff */
[--C-:B------:R-:W-:Y:S02]  /*24b0*/  @!P4 IMAD.MOV.U32 R4, RZ, RZ, R10.reuse ;  /* 0x000000ffff04c224 */ /* 0x100fe400078e000a */
[----:B------:R-:W-:Y:S02]  /*24c0*/  @!P3 IMAD.MOV.U32 R14, RZ, RZ, R10 ;  /* 0x000000ffff0eb224 */ /* 0x000fe400078e000a */
[----:B------:R-:W-:Y:S01]  /*24d0*/  @!P3 IMAD.X R18, RZ, RZ, R19, P2 ;  /* 0x000000ffff12b224 */ /* 0x000fe200010e0613 */
[----:B----4-:R-:W-:Y:S01]  /*24e0*/  @!P3 LEA R10, P2, R6, R24, 0x1 ;  /* 0x00000018060ab211 */ /* 0x010fe200078408ff */
[----:B------:R-:W-:-:S04]  /*24f0*/  @!P3 IMAD.IADD R11, R7, 0x1, R11 ;  /* 0x00000001070bb824 */ /* 0x000fc800078e020b */
[----:B------:R-:W-:Y:S01]  /*2500*/  @P0 BAR.SYNC.DEFER_BLOCKING 0x0 ;  /* 0x0000000000000b1d */ /* 0x000fe20000010000 */
[----:B------:R-:W-:Y:S01]  /*2510*/  @!P3 LEA.HI.X R11, R6, R25, R11, 0x1, P2 ;  /* 0x00000019060bb211 */ /* 0x000fe200010f0c0b */
[----:B------:R-:W-:Y:S02]  /*2520*/  @!P3 IMAD.MOV.U32 R15, RZ, RZ, R5 ;  /* 0x000000ffff0fb224 */ /* 0x000fe400078e0005 */
[----:B------:R-:W-:Y:S02]  /*2530*/  @!P4 IMAD R7, R19, UR22, RZ ;  /* 0x000000161307cc24 */ /* 0x000fe4000f8e02ff */
[----:B------:R-:W-:Y:S02]  /*2540*/  @!P3 IMAD R6, R18, UR22, RZ ;  /* 0x000000161206bc24 */ /* 0x000fe4000f8e02ff */
[C---:B------:R-:W-:Y:S01]  /*2550*/  @!P4 IMAD R9, R0.reuse, UR23, R7 ;  /* 0x000000170009cc24 */ /* 0x040fe2000f8e0207 */
[----:B------:R-:W-:Y:S01]  /*2560*/  ISETP.GE.AND P2, PT, R0, UR5, PT ;  /* 0x0000000500007c0c */ /* 0x000fe2000bf46270 */
[C---:B------:R-:W-:Y:S01]  /*2570*/  @!P3 IMAD R22, R3.reuse, UR23, R6 ;  /* 0x000000170316bc24 */ /* 0x040fe2000f8e0206 */
[----:B------:R-:W1:Y:S01]  /*2580*/  @!P3 LDC.64 R18, c[0x0][0x218] ;  /* 0x00008600ff12bb82 */ /* 0x000e620000000a00 */
[----:B------:R-:W-:-:S07]  /*2590*/  @!P3 IMAD.WIDE.U32 R6, R3, UR22, R14 ;  /* 0x000000160306bc25 */ /* 0x000fce000f8e000e */
[----:B------:R-:W2:Y:S01]  /*25a0*/  @!P4 LDC.64 R14, c[0x0][0x218] ;  /* 0x00008600ff0ecb82 */ /* 0x000ea20000000a00 */
[----:B------:R-:W-:Y:S01]  /*25b0*/  @!P4 IMAD.WIDE.U32 R4, R0, UR22, R4 ;  /* 0x000000160004cc25 */ /* 0x000fe2000f8e0004 */
[C---:B---3--:R-:W-:Y:S02]  /*25c0*/  LEA R0, R29.reuse, UR4, 0x1 ;  /* 0x000000041d007c11 */ /* 0x048fe4000f8e08ff */
[----:B------:R-:W-:Y:S01]  /*25d0*/  PLOP3.LUT P0, PT, PT, PT, UP0, 0x80, 0x0 ;  /* 0x000000000000781c */ /* 0x000fe20003f0f008 */
[----:B------:R-:W-:Y:S01]  /*25e0*/  VIADD R8, R29, 0x1000 ;  /* 0x000010001d087836 */ /* 0x000fe20000000000 */
[----:B------:R-:W-:Y:S01]  /*25f0*/  USHF.L.U32 UR9, UR39, 0x7, URZ ;  /* 0x0000000727097899 */ /* 0x000fe2000800063f */
[----:B------:R-:W-:Y:S01]  /*2600*/  @P4 STS [R0+0x8000], RZ ;  /* 0x008000ff00004388 */ /* 0x000fe20000000800 */
[----:B------:R-:W-:-:S03]  /*2610*/  UIMAD.WIDE.U32 UR12, UR38, 0x80, URZ ;  /* 0x00000080260c78a5 */ /* 0x000fc6000f8e003f */
[----:B------:R-:W-:Y:S04]  /*2620*/  @P4 STS [R0+0x8004], RZ ;  /* 0x008004ff00004388 */ /* 0x000fe80000000800 */
[----:B------:R-:W-:Y:S04]  /*2630*/  @P4 STS.64 [R0+0x8008], RZ ;  /* 0x008008ff00004388 */ /* 0x000fe80000000a00 */
[----:B------:R-:W-:Y:S01]  /*2640*/  @!PT LDS RZ, [RZ] ;  /* 0x00000000fffff984 */ /* 0x000fe20000000800 */
[----:B------:R-:W-:Y:S01]  /*2650*/  @!PT LDS RZ, [RZ] ;  /* 0x00000000fffff984 */ /* 0x000fe20000000800 */
[----:B------:R-:W-:Y:S01]  /*2660*/  @!PT LDS RZ, [RZ] ;  /* 0x00000000fffff984 */ /* 0x000fe20000000800 */
[----:B------:R3:W-:Y:S01]  /*2670*/  @!P4 LDGSTS.E.BYPASS.LTC128B.128 [R0+0x8000], desc[UR10][R12.64] ;  /* 0x080000000c00cfae */ /* 0x0007e2000b901d4a */
[----:B------:R-:W-:-:S03]  /*2680*/  IMAD.U32 R3, RZ, RZ, UR9 ;  /* 0x00000009ff037e24 */ /* 0x000fc6000f8e00ff */
[----:B------:R-:W-:Y:S04]  /*2690*/  @P3 STS.128 [R0+0x9000], RZ ;  /* 0x009000ff00003388 */ /* 0x000fe80000000c00 */
[----:B------:R-:W-:Y:S01]  /*26a0*/  @!PT LDS RZ, [RZ] ;  /* 0x00000000fffff984 */ /* 0x000fe20000000800 */
[----:B------:R-:W-:Y:S01]  /*26b0*/  @!PT LDS RZ, [RZ] ;  /* 0x00000000fffff984 */ /* 0x000fe20000000800 */
[----:B------:R-:W-:Y:S01]  /*26c0*/  @!PT LDS RZ, [RZ] ;  /* 0x00000000fffff984 */ /* 0x000fe20000000800 */
[----:B------:R4:W-:Y:S04]  /*26d0*/  @!P3 LDGSTS.E.BYPASS.LTC128B.128 [R0+0x9000], desc[UR10][R10.64] ;  /* 0x090000000a00bfae */ /* 0x0009e8000b901d4a */
[----:B------:R-:W0:Y:S04]  /*26e0*/  LDGDEPBAR ;  /* 0x00000000000079af */ /* 0x000e280000000000 */
[----:B------:R-:W-:Y:S04]  /*26f0*/  @P2 STS [R0+0x4000], RZ ;  /* 0x004000ff00002388 */ /* 0x000fe80000000800 */
[----:B------:R-:W-:Y:S01]  /*2700*/  @P2 STS [R0+0x4004], RZ ;  /* 0x004004ff00002388 */ /* 0x000fe20000000800 */
[----:B---3--:R-:W-:-:S03]  /*2710*/  SEL R12, R8, R29, !P0 ;  /* 0x0000001d080c7207 */ /* 0x008fc60004000000 */
[----:B------:R-:W-:Y:S01]  /*2720*/  @P2 STS.64 [R0+0x4008], RZ ;  /* 0x004008ff00002388 */ /* 0x000fe20000000a00 */
[----:B------:R-:W-:-:S03]  /*2730*/  LEA R12, R12, UR4, 0x1 ;  /* 0x000000040c0c7c11 */ /* 0x000fc6000f8e08ff */
[----:B------:R-:W-:Y:S01]  /*2740*/  @!PT LDS RZ, [RZ] ;  /* 0x00000000fffff984 */ /* 0x000fe20000000800 */
[----:B------:R-:W-:Y:S01]  /*2750*/  @!PT LDS RZ, [RZ] ;  /* 0x00000000fffff984 */ /* 0x000fe20000000800 */
[----:B------:R-:W-:Y:S01]  /*2760*/  @!PT LDS RZ, [RZ] ;  /* 0x00000000fffff984 */ /* 0x000fe20000000800 */
[----:B------:R-:W-:Y:S01]  /*2770*/  @!P2 LDGSTS.E.BYPASS.LTC128B.128 [R0+0x4000], desc[UR10][R30.64] ;  /* 0x040000001e00afae */ /* 0x000fe2000b901d4a */
[----:B----4-:R-:W-:-:S03]  /*2780*/  @!P1 IADD3 R10, P5, R20, UR12, RZ ;  /* 0x0000000c140a9c10 */ /* 0x010fc6000ffbe0ff */
[----:B------:R-:W-:Y:S01]  /*2790*/  @P1 STS.128 [R0+0x5000], RZ ;  /* 0x005000ff00001388 */ /* 0x000fe20000000c00 */
[----:B------:R-:W-:-:S03]  /*27a0*/  @!P1 IADD3.X R11, R21, UR13, R3, P5, !PT ;  /* 0x0000000d150b9c10 */ /* 0x000fc6000affe403 */
[----:B------:R-:W-:Y:S01]  /*27b0*/  @!PT LDS RZ, [RZ] ;  /* 0x00000000fffff984 */ /* 0x000fe20000000800 */
[----:B------:R-:W-:Y:S01]  /*27c0*/  @!PT LDS RZ, [RZ] ;  /* 0x00000000fffff984 */ /* 0x000fe20000000800 */
[----:B------:R-:W-:Y:S01]  /*27d0*/  @!PT LDS RZ, [RZ] ;  /* 0x00000000fffff984 */ /* 0x000fe20000000800 */
[----:B------:R-:W-:Y:S01]  /*27e0*/  @!P1 LDGSTS.E.BYPASS.LTC128B.128 [R0+0x5000], desc[UR10][R16.64] ;  /* 0x0500000010009fae */ /* 0x000fe2000b901d4a */
[----:B------:R-:W-:Y:S01]  /*27f0*/  @!P4 IMAD.IADD R3, R5, 0x1, R9 ;  /* 0x000000010503c824 */ /* 0x000fe200078e0209 */
[----:B--2---:R-:W-:Y:S02]  /*2800*/  @!P4 LEA R8, P5, R4, R14, 0x1 ;  /* 0x0000000e0408c211 */ /* 0x004fe400078a08ff */
[----:B------:R-:W-:Y:S04]  /*2810*/  @P2 STS [R12], RZ ;  /* 0x000000ff0c002388 */ /* 0x000fe80000000800 */
[----:B------:R-:W-:Y:S01]  /*2820*/  @P2 STS [R12+0x4], RZ ;  /* 0x000004ff0c002388 */ /* 0x000fe20000000800 */
[----:B------:R-:W-:-:S03]  /*2830*/  VIADD R5, R28, 0x40 ;  /* 0x000000401c057836 */ /* 0x000fc60000000000 */
[----:B------:R-:W-:Y:S01]  /*2840*/  @P2 STS [R12+0x8], RZ ;  /* 0x000008ff0c002388 */ /* 0x000fe20000000800 */
[----:B------:R-:W-:-:S03]  /*2850*/  @!P4 LEA.HI.X R9, R4, R15, R3, 0x1, P5 ;  /* 0x0000000f0409c211 */ /* 0x000fc600028f0c03 */
[----:B------:R-:W-:Y:S01]  /*2860*/  @P2 STS [R12+0xc], RZ ;  /* 0x00000cff0c002388 */ /* 0x000fe20000000800 */
[----:B------:R-:W-:-:S03]  /*2870*/  @!P3 IMAD.IADD R7, R7, 0x1, R22 ;  /* 0x000000010707b824 */ /* 0x000fc600078e0216 */
[----:B------:R-:W-:Y:S01]  /*2880*/  @!PT LDS RZ, [RZ] ;  /* 0x00000000fffff984 */ /* 0x000fe20000000800 */
[----:B------:R-:W-:Y:S01]  /*2890*/  @!PT LDS RZ, [RZ] ;  /* 0x00000000fffff984 */ /* 0x000fe20000000800 */
[----:B------:R-:W-:Y:S01]  /*28a0*/  @!PT LDS RZ, [RZ] ;  /* 0x00000000fffff984 */ /* 0x000fe20000000800 */
[----:B------:R-:W-:Y:S01]  /*28b0*/  @!P2 LDGSTS.E.BYPASS.LTC128B.128 [R12], desc[UR10][R20.64] ;  /* 0x00000000140cafae */ /* 0x000fe2000b901d4a */
[----:B-1----:R-:W-:-:S03]  /*28c0*/  @!P3 LEA R4, P2, R6, R18, 0x1 ;  /* 0x000000120604b211 */ /* 0x002fc600078408ff */
[----:B------:R-:W-:Y:S04]  /*28d0*/  @P1 STS [R12+0x1000], RZ ;  /* 0x001000ff0c001388 */ /* 0x000fe80000000800 */
[----:B------:R-:W-:Y:S01]  /*28e0*/  @P1 STS [R12+0x1004], RZ ;  /* 0x001004ff0c001388 */ /* 0x000fe20000000800 */
[----:B------:R-:W-:-:S03]  /*28f0*/  VIADD R3, R28, 0x48 ;  /* 0x000000481c037836 */ /* 0x000fc60000000000 */
[----:B------:R-:W-:Y:S04]  /*2900*/  @P1 STS [R12+0x1008], RZ ;  /* 0x001008ff0c001388 */ /* 0x000fe80000000800 */
[----:B------:R-:W-:Y:S04]  /*2910*/  @P1 STS [R12+0x100c], RZ ;  /* 0x00100cff0c001388 */ /* 0x000fe80000000800 */
[----:B------:R-:W-:Y:S01]  /*2920*/  @!PT LDS RZ, [RZ] ;  /* 0x00000000fffff984 */ /* 0x000fe20000000800 */
[----:B------:R-:W-:Y:S01]  /*2930*/  @!PT LDS RZ, [RZ] ;  /* 0x00000000fffff984 */ /* 0x000fe20000000800 */
[----:B------:R-:W-:Y:S01]  /*2940*/  @!PT LDS RZ, [RZ] ;  /* 0x00000000fffff984 */ /* 0x000fe20000000800 */
[----:B------:R-:W-:Y:S01]  /*2950*/  @!P1 LDGSTS.E.BYPASS.LTC128B.128 [R12+0x1000], desc[UR10][R10.64] ;  /* 0x010000000a0c9fae */ /* 0x000fe2000b901d4a */
[----:B------:R-:W-:Y:S02]  /*2960*/  ISETP.GE.AND P1, PT, R5, UR5, PT ;  /* 0x0000000505007c0c */ /* 0x000fe4000bf26270 */
[----:B------:R-:W-:Y:S01]  /*2970*/  @!P3 LEA.HI.X R5, R6, R19, R7, 0x1, P2 ;  /* 0x000000130605b211 */ /* 0x000fe200010f0c07 */
[----:B------:R-:W-:Y:S01]  /*2980*/  @P4 STS [R0+0x6000], RZ ;  /* 0x006000ff00004388 */ /* 0x000fe20000000800 */
[C---:B------:R-:W-:Y:S01]  /*2990*/  IMAD.SHL.U32 R6, R28.reuse, 0x4, RZ ;  /* 0x000000041c067824 */ /* 0x040fe200078e00ff */
[----:B------:R-:W-:-:S02]  /*29a0*/  ISETP.GE.AND P5, PT, R28, UR5, PT ;  /* 0x000000051c007c0c */ /* 0x000fc4000bfa6270 */
[----:B------:R-:W-:Y:S04]  /*29b0*/  @P4 STS [R0+0x6004], RZ ;  /* 0x006004ff00004388 */ /* 0x000fe80000000800 */
[----:B------:R-:W-:Y:S01]  /*29c0*/  @P4 STS.64 [R0+0x6008], RZ ;  /* 0x006008ff00004388 */ /* 0x000fe20000000a00 */
[----:B------:R-:W-:-:S03]  /*29d0*/  ISETP.GE.AND P2, PT, R3, UR5, PT ;  /* 0x0000000503007c0c */ /* 0x000fc6000bf46270 */
[----:B------:R-:W-:Y:S01]  /*29e0*/  @!PT LDS RZ, [RZ] ;  /* 0x00000000fffff984 */ /* 0x000fe20000000800 */
[----:B------:R-:W-:Y:S01]  /*29f0*/  @!PT LDS RZ, [RZ] ;  /* 0x00000000fffff984 */ /* 0x000fe20000000800 */
[----:B------:R-:W-:Y:S01]  /*2a00*/  @!PT LDS RZ, [RZ] ;  /* 0x00000000fffff984 */ /* 0x000fe20000000800 */
[----:B------:R1:W-:Y:S01]  /*2a10*/  @!P4 LDGSTS.E.BYPASS.LTC128B.128 [R0+0x6000], desc[UR10][R8.64] ;  /* 0x060000000800cfae */ /* 0x0003e2000b901d4a */
[----:B------:R-:W-:-:S03]  /*2a20*/  UMOV UR12, UR18 ;  /* 0x00000012000c7c82 */ /* 0x000fc60008000000 */
[----:B------:R2:W-:Y:S01]  /*2a30*/  @P3 STS.128 [R0+0x7000], RZ ;  /* 0x007000ff00003388 */ /* 0x0005e20000000c00 */
[----:B------:R-:W-:-:S03]  /*2a40*/  UMOV UR9, UR19 ;  /* 0x0000001300097c82 */ /* 0x000fc60008000000 */
[----:B------:R-:W-:Y:S01]  /*2a50*/  @!PT LDS RZ, [RZ] ;  /* 0x00000000fffff984 */ /* 0x000fe20000000800 */
[----:B------:R-:W-:Y:S01]  /*2a60*/  @!PT LDS RZ, [RZ] ;  /* 0x00000000fffff984 */ /* 0x000fe20000000800 */
[----:B------:R-:W-:Y:S01]  /*2a70*/  @!PT LDS RZ, [RZ] ;  /* 0x00000000fffff984 */ /* 0x000fe20000000800 */
[----:B------:R3:W-:Y:S01]  /*2a80*/  @!P3 LDGSTS.E.BYPASS.LTC128B.128 [R0+0x7000], desc[UR10][R4.64] ;  /* 0x070000000400bfae */ /* 0x0007e2000b901d4a */
[----:B------:R-:W-:Y:S02]  /*2a90*/  IMAD.MOV.U32 R15, RZ, RZ, 0x7f800000 ;  /* 0x7f800000ff0f7424 */ /* 0x000fe400078e00ff */
[----:B------:R-:W-:Y:S01]  /*2aa0*/  IMAD.MOV.U32 R14, RZ, RZ, 0x7f800000 ;  /* 0x7f800000ff0e7424 */ /* 0x000fe200078e00ff */
[----:B------:R-:W-:Y:S01]  /*2ab0*/  STL.64 [R1+0x8], R20 ;  /* 0x0000081401007387 */ /* 0x000fe20000100a00 */
[----:B------:R-:W-:Y:S01]  /*2ac0*/  IMAD.MOV.U32 R13, RZ, RZ, 0x7f800000 ;  /* 0x7f800000ff0d7424 */ /* 0x000fe200078e00ff */
[----:B-1----:R-:W-:Y:S02]  /*2ad0*/  SHF.R.S32.HI R8, RZ, 0x1f, R28 ;  /* 0x0000001fff087819 */ /* 0x002fe4000001141c */
[----:B------:R-:W0:Y:S01]  /*2ae0*/  LDGDEPBAR ;  /* 0x00000000000079af */ /* 0x000e220000000000 */
[----:B---3--:R-:W-:Y:S02]  /*2af0*/  IADD3 R4, P4, R6, UR12, RZ ;  /* 0x0000000c06047c10 */ /* 0x008fe4000ff9e0ff */
[----:B------:R-:W-:-:S04]  /*2b00*/  SHF.L.U64.HI R5, R28, 0x2, R8 ;  /* 0x000000021c057819 */ /* 0x000fc80000010208 */
[----:B------:R-:W-:Y:S02]  /*2b10*/  IADD3.X R5, R5, UR9, RZ, P4, !PT ;  /* 0x0000000905057c10 */ /* 0x000fe4000a7fe4ff */
[----:B--2---:R-:W-:-:S03]  /*2b20*/  SHF.R.S32.HI R0, RZ, 0x1f, R3 ;  /* 0x0000001fff007819 */ /* 0x004fc60000011403 */
[----:B------:R-:W2:Y:S01]  /*2b30*/  @!P5 LDG.E R15, desc[UR10][R4.64] ;  /* 0x0000000a040fd981 */ /* 0x000ea2000c1e1900 */
[----:B------:R-:W-:-:S03]  /*2b40*/  @!P2 LEA R6, P3, R3, UR12, 0x2 ;  /* 0x0000000c0306ac11 */ /* 0x000fc6000f8610ff */
[----:B------:R-:W3:Y:S01]  /*2b50*/  @!P6 LDG.E R14, desc[UR10][R4.64+0x20] ;  /* 0x0000200a040ee981 */ /* 0x000ee2000c1e1900 */
[----:B------:R-:W-:-:S04]  /*2b60*/  DEPBAR.LE SB0, 0x1 ;  /* 0x000080400000791a */ /* 0x000fc80000000000 */
[----:B------:R-:W4:Y:S01]  /*2b70*/  @!P1 LDG.E R13, desc[UR10][R4.64+0x100] ;  /* 0x0001000a040d9981 */ /* 0x000f22000c1e1900 */
[----:B------:R-:W-:-:S03]  /*2b80*/  @!P2 LEA.HI.X R7, R3, UR9, R0, 0x2, P3 ;  /* 0x000000090307ac11 */ /* 0x000fc600098f1400 */
[----:B------:R1:W-:Y:S02]  /*2b90*/  STL [R1+0x24], R12 ;  /* 0x0000240c01007387 */ /* 0x0003e40000100800 */
[----:B-1----:R-:W-:-:S06]  /*2ba0*/  IMAD.MOV.U32 R12, RZ, RZ, 0x7f800000 ;  /* 0x7f800000ff0c7424 */ /* 0x002fcc00078e00ff */
[----:B------:R1:W5:Y:S01]  /*2bb0*/  @!P2 LDG.E R12, desc[UR10][R6.64] ;  /* 0x0000000a060ca981 */ /* 0x000362000c1e1900 */
[----:B------:R-:W-:Y:S01]  /*2bc0*/  BAR.SYNC.DEFER_BLOCKING 0x0 ;  /* 0x0000000000007b1d */ /* 0x000fe20000010000 */
[C---:B------:R-:W-:Y:S02]  /*2bd0*/  IMAD.SHL.U32 R3, R28.reuse, 0x4, RZ ;  /* 0x000000041c037824 */ /* 0x040fe400078e00ff */
[----:B------:R-:W-:-:S03]  /*2be0*/  VIADD R0, R28, 0xffffff80 ;  /* 0xffffff801c007836 */ /* 0x000fc60000000000 */
[----:B------:R-:W-:Y:S04]  /*2bf0*/  STL [R1+0x2c], R27 ;  /* 0x00002c1b01007387 */ /* 0x000fe80000100800 */
[----:B------:R-:W-:Y:S04]  /*2c00*/  STL [R1+0x28], R26 ;  /* 0x0000281a01007387 */ /* 0x000fe80000100800 */
[----:B------:R-:W2:Y:S04]  /*2c10*/  LDSM.16.M88.4 R116, [R149+0x8000] ;  /* 0x008000009574783b */ /* 0x000ea80000000200 */
[----:B------:R-:W2:Y:S04]  /*2c20*/  LDSM.16.M88.4 R120, [R149+0x8400] ;  /* 0x008400009578783b */ /* 0x000ea80000000200 */
[----:B------:R-:W2:Y:S04]  /*2c30*/  LDSM.16.M88.4 R124, [R149+0x8800] ;  /* 0x00880000957c783b */ /* 0x000ea80000000200 */
[----:B------:R-:W2:Y:S04]  /*2c40*/  LDSM.16.M88.4 R128, [R149+0x8c00] ;  /* 0x008c00009580783b */ /* 0x000ea80000000200 */
[----:B------:R-:W2:Y:S04]  /*2c50*/  LDSM.16.M88.4 R132, [R150+0x8000] ;  /* 0x008000009684783b */ /* 0x000ea80000000200 */
[----:B------:R-:W2:Y:S04]  /*2c60*/  LDSM.16.M88.4 R136, [R150+0x8400] ;  /* 0x008400009688783b */ /* 0x000ea80000000200 */
[----:B------:R-:W2:Y:S04]  /*2c70*/  LDSM.16.M88.4 R140, [R150+0x8800] ;  /* 0x00880000968c783b */ /* 0x000ea80000000200 */
[----:B------:R-:W2:Y:S01]  /*2c80*/  LDSM.16.M88.4 R144, [R150+0x8c00] ;  /* 0x008c00009690783b */ /* 0x000ea20000000200 */
[----:B-1----:R-:W-:Y:S01]  /*2c90*/  SHF.L.U64.HI R6, R28, 0x2, R8 ;  /* 0x000000021c067819 */ /* 0x002fe20000010208 */
[----:B------:R-:W-:Y:S01]  /*2ca0*/  VIADD R4, R156, 0x1000 ;  /* 0x000010009c047836 */ /* 0x000fe20000000000 */
[----:B------:R-:W-:Y:S01]  /*2cb0*/  UIADD3 UR5, UR28, 0x80, URZ ;  /* 0x000000801c057890 */ /* 0x000fe2000fffe03f */
[----:B------:R-:W-:Y:S01]  /*2cc0*/  SEL R148, R148, R161, !P0 ;  /* 0x000000a194947207 */ /* 0x000fe20004000000 */
[----:B------:R-:W-:-:S03]  /*2cd0*/  USHF.L.U32 UR28, UR17, 0x5, URZ ;  /* 0x00000005111c7899 */ /* 0x000fc6000800063f */
[----:B------:R-:W-:Y:S01]  /*2ce0*/  LEA R148, R148, UR4, 0x1 ;  /* 0x0000000494947c11 */ /* 0x000fe2000f8e08ff */
[----:B------:R-:W-:Y:S02]  /*2cf0*/  UIMAD UR23, UR17, 0x48, URZ ;  /* 0x00000048111778a4 */ /* 0x000fe4000f8e023f */
[----:B------:R-:W-:Y:S02]  /*2d00*/  UIMAD UR22, UR17, 0x50, URZ ;  /* 0x00000050111678a4 */ /* 0x000fe4000f8e023f */
[----:B------:R-:W-:Y:S02]  /*2d10*/  UIMAD UR21, UR17, 0x58, URZ ;  /* 0x00000058111578a4 */ /* 0x000fe4000f8e023f */
[----:B------:R-:W-:Y:S02]  /*2d20*/  UIMAD UR20, UR17, 0x60, URZ ;  /* 0x00000060111478a4 */ /* 0x000fe4000f8e023f */
[----:B------:R-:W-:Y:S02]  /*2d30*/  UIMAD UR19, UR17, 0x68, URZ ;  /* 0x00000068111378a4 */ /* 0x000fe4000f8e023f */
[----:B------:R-:W-:-:S02]  /*2d40*/  UIMAD UR18, UR17, 0x70, URZ ;  /* 0x00000070111278a4 */ /* 0x000fc4000f8e023f */
[----:B------:R-:W-:Y:S01]  /*2d50*/  UISETP.GE.AND UP0, UPT, UR5, UR6, UPT ;  /* 0x000000060500728c */ /* 0x000fe2000bf06270 */
[----:B------:R-:W-:Y:S01]  /*2d60*/  UMOV UR13, UR15 ;  /* 0x0000000f000d7c82 */ /* 0x000fe20008000000 */
[----:B------:R-:W-:Y:S01]  /*2d70*/  UIMAD UR17, UR17, 0x78, URZ ;  /* 0x00000078111178a4 */ /* 0x000fe2000f8e023f */
[----:B------:R-:W-:Y:S01]  /*2d80*/  ULDC UR5, c[0x0][0x39c] ;  /* 0x0000e70000057ab9 */ /* 0x000fe20000000800 */
[----:B--2---:R-:W-:Y:S04]  /*2d90*/  STL [R1+0x38], R15 ;  /* 0x0000380f01007387 */ /* 0x004fe80000100800 */
[----:B---3--:R-:W-:Y:S04]  /*2da0*/  STL [R1+0x3c], R14 ;  /* 0x00003c0e01007387 */ /* 0x008fe80000100800 */
[----:B----4-:R-:W-:Y:S04]  /*2db0*/  STL [R1+0x30], R13 ;  /* 0x0000300d01007387 */ /* 0x010fe80000100800 */
[----:B------:R1:W-:Y:S02]  /*2dc0*/  STL [R1+0x4c], R3 ;  /* 0x00004c0301007387 */ /* 0x0003e40000100800 */
[----:B-1----:R-:W-:-:S04]  /*2dd0*/  SHF.R.S32.HI R3, RZ, 0x1f, R0 ;  /* 0x0000001fff037819 */ /* 0x002fc80000011400 */
[C---:B------:R-:W-:Y:S01]  /*2de0*/  SHF.L.U64.HI R5, R0.reuse, 0x2, R3 ;  /* 0x0000000200057819 */ /* 0x040fe20000010203 */
[----:B------:R-:W-:Y:S01]  /*2df0*/  IMAD.SHL.U32 R0, R0, 0x4, RZ ;  /* 0x0000000400007824 */ /* 0x000fe200078e00ff */
[----:B-----5:R1:W-:Y:S04]  /*2e00*/  STL [R1+0x34], R12 ;  /* 0x0000340c01007387 */ /* 0x0203e80000100800 */
[----:B------:R1:W-:Y:S04]  /*2e10*/  STL [R1+0x48], R6 ;  /* 0x0000480601007387 */ /* 0x0003e80000100800 */
[----:B------:R1:W-:Y:S04]  /*2e20*/  STL [R1+0x44], R5 ;  /* 0x0000440501007387 */ /* 0x0003e80000100800 */
[----:B------:R1:W-:Y:S01]  /*2e30*/  STL [R1+0x40], R0 ;  /* 0x0000400001007387 */ /* 0x0003e20000100800 */
[----:B------:R-:W-:-:S04]  /*2e40*/  SEL R3, R4, R156, !P0 ;  /* 0x0000009c04037207 */ /* 0x000fc80004000000 */
[----:B------:R-:W-:-:S07]  /*2e50*/  LEA R3, R3, UR4, 0x1 ;  /* 0x0000000403037c11 */ /* 0x000fce000f8e08ff */
.L_x_306:
[----:B------:R-:W0:Y:S01]  /*2e60*/  LDGDEPBAR ;  /* 0x00000000000079af */ /* 0x000e220000000000 */
[----:B------:R-:W-:Y:S01]  /*2e70*/  IMAD.IADD R112, R155, 0x1, R148 ;  /* 0x000000019b707824 */ /* 0x000fe200078e0294 */
[----:B------:R-:W-:Y:S01]  /*2e80*/  PLOP3.LUT P1, PT, PT, PT, UP0, 0x80, 0x0 ;  /* 0x000000000000781c */ /* 0x000fe20003f2f008 */
[----:B------:R-:W-:Y:S05]  /*2e90*/  UISETP.GE.AND UP3, UPT, UR8, 0x1, UPT ;  /* 0x000000010800788c */ /* 0x000fea000bf66270 */
[----:B-1----:R-:W2:Y:S01]  /*2ea0*/  LDL R0, [R1+0x54] ;  /* 0x0000540001007983 */ /* 0x002ea20000100800 */
[----:B------:R-:W-:Y:S02]  /*2eb0*/  PLOP3.LUT P0, PT, PT, PT, UP0, 0x80, 0x0 ;  /* 0x000000000000781c */ /* 0x000fe40003f0f008 */
[----:B------:R-:W-:Y:S01]  /*2ec0*/  PLOP3.LUT P4, PT, PT, PT, UP0, 0x80, 0x0 ;  /* 0x000000000000781c */ /* 0x000fe20003f8f008 */
[----:B------:R-:W3:Y:S01]  /*2ed0*/  LDL R163, [R1+0x38] ;  /* 0x0000380001a37983 */ /* 0x000ee20000100800 */
[----:B------:R-:W-:Y:S02]  /*2ee0*/  PLOP3.LUT P5, PT, PT, PT, UP0, 0x80, 0x0 ;  /* 0x000000000000781c */ /* 0x000fe40003faf008 */
[----:B------:R-:W-:Y:S01]  /*2ef0*/  PLOP3.LUT P2, PT, PT, PT, UP0, 0x80, 0x0 ;  /* 0x000000000000781c */ /* 0x000fe20003f4f008 */
[----:B------:R-:W4:Y:S01]  /*2f00*/  LDL R162, [R1+0x3c] ;  /* 0x00003c0001a27983 */ /* 0x000f220000100800 */
[----:B------:R-:W-:Y:S03]  /*2f10*/  PLOP3.LUT P6, PT, PT, PT, UP0, 0x80, 0x0 ;  /* 0x000000000000781c */ /* 0x000fe60003fcf008 */
[----:B------:R-:W-:Y:S04]  /*2f20*/  STL [R1+0xec], R99 ;  /* 0x0000ec6301007387 */ /* 0x000fe80000100800 */
        /* <DEDUP_REMOVED lines=32> */
[----:B------:R-:W-:Y:S01]  /*3130*/  STL [R1+0x68], R2 ;  /* 0x0000680201007387 */ /* 0x000fe20000100800 */
[----:B------:R-:W-:Y:S04]  /*3140*/  DEPBAR.LE SB0, 0x0 ;  /* 0x000080000000791a */ /* 0x000fe80000000000 */
[----:B------:R-:W-:Y:S06]  /*3150*/  BAR.SYNC.DEFER_BLOCKING 0x0 ;  /* 0x0000000000007b1d */ /* 0x000fec0000010000 */
[----:B------:R-:W-:Y:S08]  /*3160*/  LDSM.16.M88.4 R64, [R148] ;  /* 0x000000009440783b */ /* 0x000ff00000000200 */
[----:B------:R-:W1:Y:S08]  /*3170*/  LDSM.16.M88.4 R16, [R149+0x6000] ;  /* 0x006000009510783b */ /* 0x000e700000000200 */
[----:B------:R-:W1:Y:S08]  /*3180*/  LDSM.16.M88.4 R60, [R148+0x1000] ;  /* 0x00100000943c783b */ /* 0x000e700000000200 */
[----:B------:R-:W1:Y:S08]  /*3190*/  LDSM.16.M88.4 R32, [R149+0x6400] ;  /* 0x006400009520783b */ /* 0x000e700000000200 */
[----:B------:R-:W1:Y:S08]  /*31a0*/  LDSM.16.M88.4 R48, [R149+0x6800] ;  /* 0x006800009530783b */ /* 0x000e700000000200 */
[----:B------:R-:W2:Y:S01]  /*31b0*/  LDSM.16.M88.4 R100, [R149+0x6c00] ;  /* 0x006c00009564783b */ /* 0x000ea20000000200 */
[-C--:B-1----:R-:W-:Y:S07]  /*31c0*/  HMMA.16816.F32 R4, R64, R16.reuse, RZ ;  /* 0x000000104004723c */ /* 0x082fee00000018ff */
[----:B------:R-:W-:Y:S01]  /*31d0*/  LDSM.16.M88.4 R104, [R112] ;  /* 0x000000007068783b */ /* 0x000fe20000000200 */
[C---:B------:R-:W-:Y:S07]  /*31e0*/  HMMA.16816.F32 R8, R60.reuse, R16, RZ ;  /* 0x000000103c08723c */ /* 0x040fee00000018ff */
[----:B------:R-:W1:Y:S01]  /*31f0*/  LDSM.16.M88.4 R108, [R150+0x6000] ;  /* 0x00600000966c783b */ /* 0x000e620000000200 */
[-C--:B------:R-:W-:Y:S07]  /*3200*/  HMMA.16816.F32 R12, R60, R18.reuse, RZ ;  /* 0x000000123c0c723c */ /* 0x080fee00000018ff */
[----:B------:R-:W1:Y:S01]  /*3210*/  LDSM.16.M88.4 R112, [R112+0x1000] ;  /* 0x001000007070783b */ /* 0x000e620000000200 */
        /* <DEDUP_REMOVED lines=9> */
[-C--:B--2---:R-:W-:Y:S06]  /*32b0*/  HMMA.16816.F32 R52, R64, R100.reuse, RZ ;  /* 0x000000644034723c */ /* 0x084fec00000018ff */
[C---:B------:R-:W-:Y:S02]  /*32c0*/  HMMA.16816.F32 R56, R60.reuse, R100, RZ ;  /* 0x000000643c38723c */ /* 0x040fe400000018ff */
[----:B---3--:R-:W-:Y:S04]  /*32d0*/  FSETP.NEU.FTZ.AND P3, PT, R163, -INF , PT ;  /* 0xff800000a300780b */ /* 0x008fe80003f7d000 */
[-C--:B------:R-:W-:Y:S06]  /*32e0*/  HMMA.16816.F32 R60, R60, R102.reuse, RZ ;  /* 0x000000663c3c723c */ /* 0x080fec00000018ff */
[----:B------:R-:W-:Y:S06]  /*32f0*/  HMMA.16816.F32 R64, R64, R102, RZ ;  /* 0x000000664040723c */ /* 0x000fec00000018ff */
[-C--:B-1----:R-:W-:Y:S06]  /*3300*/  HMMA.16816.F32 R4, R104, R108.reuse, R4 ;  /* 0x0000006c6804723c */ /* 0x082fec0000001804 */
[C---:B------:R-:W-:Y:S06]  /*3310*/  HMMA.16816.F32 R8, R112.reuse, R108, R8 ;  /* 0x0000006c7008723c */ /* 0x040fec0000001808 */
[-C--:B------:R-:W-:Y:S06]  /*3320*/  HMMA.16816.F32 R12, R112, R110.reuse, R12 ;  /* 0x0000006e700c723c */ /* 0x080fec000000180c */
[C---:B------:R-:W-:Y:S06]  /*3330*/  HMMA.16816.F32 R16, R104.reuse, R110, R16 ;  /* 0x0000006e6810723c */ /* 0x040fec0000001810 */
[----:B------:R-:W-:Y:S01]  /*3340*/  FMUL.FTZ R4, R4, UR5 ;  /* 0x0000000504047c20 */ /* 0x000fe20008410000 */
[----:B------:R-:W-:Y:S01]  /*3350*/  FMUL.FTZ R5, R5, UR5 ;  /* 0x0000000505057c20 */ /* 0x000fe20008410000 */
[----:B------:R-:W-:Y:S02]  /*3360*/  FMUL.FTZ R6, R6, UR5 ;  /* 0x0000000506067c20 */ /* 0x000fe40008410000 */
[----:B------:R-:W1:Y:S01]  /*3370*/  MUFU.TANH R99, R4 ;  /* 0x0000000400637308 */ /* 0x000e620000002400 */
[----:B------:R-:W-:Y:S01]  /*3380*/  FMUL.FTZ R7, R7, UR5 ;  /* 0x0000000507077c20 */ /* 0x000fe20008410000 */
[----:B------:R-:W-:Y:S01]  /*3390*/  FMUL.FTZ R8, R8, UR5 ;  /* 0x0000000508087c20 */ /* 0x000fe20008410000 */
[----:B------:R-:W-:Y:S01]  /*33a0*/  FMUL.FTZ R11, R11, UR5 ;  /* 0x000000050b0b7c20 */ /* 0x000fe20008410000 */
[----:B------:R-:W-:Y:S01]  /*33b0*/  FMUL.FTZ R10, R10, UR5 ;  /* 0x000000050a0a7c20 */ /* 0x000fe20008410000 */
[----:B------:R-:W-:Y:S05]  /*33c0*/  FMUL.FTZ R9, R9, UR5 ;  /* 0x0000000509097c20 */ /* 0x000fea0008410000 */
[----:B------:R2:W-:Y:S01]  /*33d0*/  MUFU.TANH R230, R10 ;  /* 0x0000000a00e67308 */ /* 0x0005e20000002400 */
[----:B------:R-:W-:Y:S01]  /*33e0*/  FMUL.FTZ R12, R12, UR5 ;  /* 0x000000050c0c7c20 */ /* 0x000fe20008410000 */
[----:B------:R-:W-:Y:S01]  /*33f0*/  FMUL.FTZ R13, R13, UR5 ;  /* 0x000000050d0d7c20 */ /* 0x000fe20008410000 */
[----:B------:R-:W-:Y:S01]  /*3400*/  FMUL.FTZ R15, R15, UR5 ;  /* 0x000000050f0f7c20 */ /* 0x000fe20008410000 */
[----:B------:R-:W-:Y:S01]  /*3410*/  FMUL.FTZ R14, R14, UR5 ;  /* 0x000000050e0e7c20 */ /* 0x000fe20008410000 */
[----:B------:R-:W-:Y:S01]  /*3420*/  FMUL.FTZ R18, R18, UR5 ;  /* 0x0000000512127c20 */ /* 0x000fe20008410000 */
[----:B------:R-:W-:Y:S04]  /*3430*/  FMUL.FTZ R19, R19, UR5 ;  /* 0x0000000513137c20 */ /* 0x000fe80008410000 */
[----:B------:R3:W-:Y:S01]  /*3440*/  MUFU.TANH R209, R12 ;  /* 0x0000000c00d17308 */ /* 0x0007e20000002400 */
[----:B------:R-:W-:Y:S01]  /*3450*/  FMUL.FTZ R17, R17, UR5 ;  /* 0x0000000511117c20 */ /* 0x000fe20008410000 */
[----:B------:R-:W-:Y:S08]  /*3460*/  FMUL.FTZ R16, R16, UR5 ;  /* 0x0000000510107c20 */ /* 0x000ff00008410000 */
[----:B------:R1:W-:Y:S01]  /*3470*/  MUFU.TANH R212, R9 ;  /* 0x0000000900d47308 */ /* 0x0003e20000002400 */
[----:B--2---:R-:W-:Y:S05]  /*3480*/  FMUL.FTZ R10, R163, 1.4426950216293334961 ;  /* 0x3fb8aa3ba30a7820 */ /* 0x004fea0000410000 */
[----:B------:R-:W-:Y:S04]  /*3490*/  FSEL R10, R10, RZ, P3 ;  /* 0x000000ff0a0a7208 */ /* 0x000fe80001800000 */
[----:B------:R2:W-:Y:S01]  /*34a0*/  MUFU.TANH R208, R13 ;  /* 0x0000000d00d07308 */ /* 0x0005e20000002400 */
[----:B---3--:R-:W3:Y:S01]  /*34b0*/  LDL R12, [R1+0x30] ;  /* 0x00003000010c7983 */ /* 0x008ee20000100800 */
[C---:B----4-:R-:W-:Y:S08]  /*34c0*/  FSETP.NEU.FTZ.AND P3, PT, R162.reuse, -INF , PT ;  /* 0xff800000a200780b */ /* 0x050ff00003f7d000 */
[----:B------:R-:W-:Y:S01]  /*34d0*/  MUFU.TANH R226, R15 ;  /* 0x0000000f00e27308 */ /* 0x000fe20000002400 */
[----:B-1----:R-:W-:Y:S05]  /*34e0*/  FMUL.FTZ R9, R162, 1.4426950216293334961 ;  /* 0x3fb8aa3ba2097820 */ /* 0x002fea0000410000 */
[----:B------:R-:W-:Y:S04]  /*34f0*/  FSEL R9, R9, RZ, P3 ;  /* 0x000000ff09097208 */ /* 0x000fe80001800000 */
[----:B------:R-:W1:Y:S01]  /*3500*/  MUFU.TANH R98, R5 ;  /* 0x0000000500627308 */ /* 0x000e620000002400 */
[----:B--2---:R-:W2:Y:S09]  /*3510*/  LDL R13, [R1+0x34] ;  /* 0x00003400010d7983 */ /* 0x004eb20000100800 */
[----:B------:R-:W-:Y:S10]  /*3520*/  MUFU.TANH R227, R14 ;  /* 0x0000000e00e37308 */ /* 0x000ff40000002400 */
[----:B------:R-:W-:Y:S10]  /*3530*/  MUFU.TANH R69, R6 ;  /* 0x0000000600457308 */ /* 0x000ff40000002400 */
[----:B------:R4:W-:Y:S10]  /*3540*/  MUFU.TANH R68, R7 ;  /* 0x0000000700447308 */ /* 0x0009f40000002400 */
[----:B------:R1:W-:Y:S10]  /*3550*/  MUFU.TANH R229, R11 ;  /* 0x0000000b00e57308 */ /* 0x0003f40000002400 */
[----:B------:R1:W-:Y:S01]  /*3560*/  MUFU.TANH R213, R8 ;  /* 0x0000000800d57308 */ /* 0x0003e20000002400 */
[----:B----4-:R-:W4:Y:S09]  /*3570*/  LDSM.16.M88.4 R4, [R150+0x6400] ;  /* 0x006400009604783b */ /* 0x010f320000000200 */
[----:B------:R-:W-:Y:S01]  /*3580*/  MUFU.TANH R185, R18 ;  /* 0x0000001200b97308 */ /* 0x000fe20000002400 */
[----:B-1----:R-:W-:Y:S05]  /*3590*/  IMAD.U32 R11, RZ, RZ, UR33 ;  /* 0x00000021ff0b7e24 */ /* 0x002fea000f8e00ff */
[----:B------:R-:W-:Y:S04]  /*35a0*/  @P1 LEA R11, R11, R0, 0x7 ;  /* 0x000000000b0b1211 */ /* 0x000fe800078e38ff */
[----:B------:R-:W-:Y:S01]  /*35b0*/  MUFU.TANH R184, R19 ;  /* 0x0000001300b87308 */ /* 0x000fe20000002400 */
[----:B------:R-:W-:Y:S01]  /*35c0*/  PLOP3.LUT P1, PT, PT, PT, UP0, 0x80, 0x0 ;  /* 0x000000000000781c */ /* 0x000fe20003f2f008 */
[----:B------:R-:W-:Y:S01]  /*35d0*/  IMAD.MOV.U32 R8, RZ, RZ, R99 ;  /* 0x000000ffff087224 */ /* 0x000fe200078e0063 */
[C---:B------:R-:W-:Y:S01]  /*35e0*/  @P4 ISETP.GE.AND P4, PT, R11.reuse, UR6, PT ;  /* 0x000000060b004c0c */ /* 0x040fe2000bf86270 */
[----:B------:R-:W-:Y:S01]  /*35f0*/  @P0 VIADD R0, R11, 0x1 ;  /* 0x000000010b000836 */ /* 0x000fe20000000000 */
[----:B------:R-:W-:Y:S05]  /*3600*/  PLOP3.LUT P0, PT, PT, PT, UP0, 0x80, 0x0 ;  /* 0x000000000000781c */ /* 0x000fea0003f0f008 */
[----:B------:R-:W1:Y:S01]  /*3610*/  MUFU.TANH R90, R17 ;  /* 0x00000011005a7308 */ /* 0x000e620000002400 */
[----:B------:R-:W-:Y:S02]  /*3620*/  @P5 ISETP.GE.AND P5, PT, R0, UR6, PT ;  /* 0x0000000600005c0c */ /* 0x000fe4000bfa6270 */
[----:B------:R-:W-:Y:S02]  /*3630*/  MOV R0, R98 ;  /* 0x0000006200007202 */ /* 0x000fe40000000f00 */
[----:B------:R-:W-:Y:S05]  /*3640*/  @P1 FSEL R8, R99, -INF , !P4 ;  /* 0xff80000063081808 */ /* 0x000fea0006000000 */
[----:B------:R-:W-:Y:S01]  /*3650*/  MUFU.TANH R91, R16 ;  /* 0x00000010005b7308 */ /* 0x000fe20000002400 */
[----:B------:R-:W-:Y:S02]  /*3660*/  PLOP3.LUT P1, PT, PT, PT, UP0, 0x80, 0x0 ;  /* 0x000000000000781c */ /* 0x000fe40003f2f008 */
[----:B------:R-:W-:Y:S02]  /*3670*/  @P0 FSEL R0, R98, -INF , !P5 ;  /* 0xff80000062000808 */ /* 0x000fe40006800000 */
[----:B------:R-:W-:Y:S03]  /*3680*/  PLOP3.LUT P0, PT, PT, PT, UP0, 0x80, 0x0 ;  /* 0x000000000000781c */ /* 0x000fe60003f0f008 */
[--C-:B------:R-:W-:Y:S01]  /*3690*/  FFMA.FTZ R0, R0, UR7, -R10.reuse ;  /* 0x0000000700007c23 */ /* 0x100fe2000801080a */
[-C--:B----4-:R-:W-:Y:S03]  /*36a0*/  HMMA.16816.F32 R20, R104, R4.reuse, R20 ;  /* 0x000000046814723c */ /* 0x090fe60000001814 */
[----:B------:R-:W-:Y:S01]  /*36b0*/  MUFU.EX2 R96, R0 ;  /* 0x0000000000607308 */ /* 0x000fe20000000800 */
[----:B-1----:R-:W-:Y:S02]  /*36c0*/  MOV R14, R90 ;  /* 0x0000005a000e7202 */ /* 0x002fe40000000f00 */
[C---:B------:R-:W-:Y:S06]  /*36d0*/  HMMA.16816.F32 R24, R112.reuse, R4, R24 ;  /* 0x000000047018723c */ /* 0x040fec0000001818 */
[-C--:B------:R-:W-:Y:S05]  /*36e0*/  HMMA.16816.F32 R28, R112, R6.reuse, R28 ;  /* 0x00000006701c723c */ /* 0x080fea000000181c */
[----:B------:R-:W-:Y:S01]  /*36f0*/  FFMA.FTZ R4, R8, UR7, -R10 ;  /* 0x0000000708047c23 */ /* 0x000fe2000801080a */
[----:B------:R-:W-:Y:S01]  /*3700*/  IMAD.MOV.U32 R5, RZ, RZ, R68 ;  /* 0x000000ffff057224 */ /* 0x000fe200078e0044 */
[----:B------:R-:W-:Y:S01]  /*3710*/  @P1 FSEL R5, R68, -INF , !P5 ;  /* 0xff80000044051808 */ /* 0x000fe20006800000 */
[C---:B------:R-:W-:Y:S01]  /*3720*/  HMMA.16816.F32 R32, R104.reuse, R6, R32 ;  /* 0x000000066820723c */ /* 0x040fe20000001820 */
[----:B------:R1:W-:Y:S01]  /*3730*/  MUFU.EX2 R97, R4 ;  /* 0x0000000400617308 */ /* 0x0003e20000000800 */
[----:B------:R-:W-:Y:S02]  /*3740*/  PLOP3.LUT P1, PT, PT, PT, UP0, 0x80, 0x0 ;  /* 0x000000000000781c */ /* 0x000fe40003f2f008 */
[----:B------:R-:W-:Y:S01]  /*3750*/  FMUL.FTZ R20, R20, UR5 ;  /* 0x0000000514147c20 */ /* 0x000fe20008410000 */
[----:B------:R-:W-:Y:S01]  /*3760*/  FMUL.FTZ R21, R21, UR5 ;  /* 0x0000000515157c20 */ /* 0x000fe20008410000 */
[----:B------:R-:W-:Y:S01]  /*3770*/  FMUL.FTZ R22, R22, UR5 ;  /* 0x0000000516167c20 */ /* 0x000fe20008410000 */
[----:B------:R-:W-:Y:S04]  /*3780*/  FMUL.FTZ R23, R23, UR5 ;  /* 0x0000000517177c20 */ /* 0x000fe80008410000 */
[----:B------:R-:W-:Y:S01]  /*3790*/  MUFU.TANH R89, R20 ;  /* 0x0000001400597308 */ /* 0x000fe20000002400 */
[----:B------:R-:W-:Y:S01]  /*37a0*/  FMUL.FTZ R24, R24, UR5 ;  /* 0x0000000518187c20 */ /* 0x000fe20008410000 */
[----:B------:R-:W-:Y:S01]  /*37b0*/  FMUL.FTZ R26, R26, UR5 ;  /* 0x000000051a1a7c20 */ /* 0x000fe20008410000 */
[----:B------:R-:W-:Y:S01]  /*37c0*/  FMUL.FTZ R27, R27, UR5 ;  /* 0x000000051b1b7c20 */ /* 0x000fe20008410000 */
[----:B------:R-:W-:Y:S01]  /*37d0*/  FMUL.FTZ R25, R25, UR5 ;  /* 0x0000000519197c20 */ /* 0x000fe20008410000 */
[----:B------:R-:W-:Y:S05]  /*37e0*/  FMUL.FTZ R28, R28, UR5 ;  /* 0x000000051c1c7c20 */ /* 0x000fea0008410000 */
[----:B------:R-:W-:Y:S01]  /*37f0*/  MUFU.TANH R88, R21 ;  /* 0x0000001500587308 */ /* 0x000fe20000002400 */
[----:B-1----:R-:W-:Y:S01]  /*3800*/  IMAD.MOV.U32 R4, RZ, RZ, R69 ;  /* 0x000000ffff047224 */ /* 0x002fe200078e0045 */
[----:B------:R-:W-:Y:S01]  /*3810*/  @P2 FSEL R4, R69, -INF , !P4 ;  /* 0xff80000045042808 */ /* 0x000fe20006000000 */
[----:B------:R-:W-:Y:S01]  /*3820*/  FMUL.FTZ R31, R31, UR5 ;  /* 0x000000051f1f7c20 */ /* 0x000fe20008410000 */
[----:B------:R-:W-:Y:S01]  /*3830*/  FMUL.FTZ R29, R29, UR5 ;  /* 0x000000051d1d7c20 */ /* 0x000fe20008410000 */
[----:B------:R-:W-:Y:S02]  /*3840*/  FMUL.FTZ R30, R30, UR5 ;  /* 0x000000051e1e7c20 */ /* 0x000fe40008410000 */
[--C-:B------:R-:W-:Y:S03]  /*3850*/  FFMA.FTZ R0, R4, UR7, -R9.reuse ;  /* 0x0000000704007c23 */ /* 0x100fe60008010809 */
[----:B------:R-:W-:Y:S01]  /*3860*/  MUFU.TANH R180, R22 ;  /* 0x0000001600b47308 */ /* 0x000fe20000002400 */
[----:B------:R-:W-:Y:S01]  /*3870*/  FMUL.FTZ R32, R32, UR5 ;  /* 0x0000000520207c20 */ /* 0x000fe20008410000 */
[----:B------:R-:W-:Y:S01]  /*3880*/  FMUL.FTZ R33, R33, UR5 ;  /* 0x0000000521217c20 */ /* 0x000fe20008410000 */
[----:B------:R-:W-:Y:S01]  /*3890*/  FMUL.FTZ R34, R34, UR5 ;  /* 0x0000000522227c20 */ /* 0x000fe20008410000 */
[----:B------:R-:W-:Y:S06]  /*38a0*/  FMUL.FTZ R35, R35, UR5 ;  /* 0x0000000523237c20 */ /* 0x000fec0008410000 */
[----:B------:R1:W-:Y:S10]  /*38b0*/  MUFU.EX2 R3, R0 ;  /* 0x0000000000037308 */ /* 0x0003f40000000800 */
[----:B------:R-:W-:Y:S10]  /*38c0*/  MUFU.TANH R178, R23 ;  /* 0x0000001700b27308 */ /* 0x000ff40000002400 */
[----:B------:R-:W-:Y:S01]  /*38d0*/  MUFU.TANH R201, R24 ;  /* 0x0000001800c97308 */ /* 0x000fe20000002400 */
[----:B-1----:R-:W-:Y:S01]  /*38e0*/  FFMA.FTZ R0, R5, UR7, -R9 ;  /* 0x0000000705007c23 */ /* 0x002fe20008010809 */
[----:B------:R-:W-:Y:S08]  /*38f0*/  MOV R5, R229 ;  /* 0x000000e500057202 */ /* 0x000ff00000000f00 */
[----:B------:R1:W-:Y:S10]  /*3900*/  MUFU.EX2 R2, R0 ;  /* 0x0000000000027308 */ /* 0x0003f40000000800 */
[----:B------:R-:W-:Y:S10]  /*3910*/  MUFU.TANH R221, R26 ;  /* 0x0000001a00dd7308 */ /* 0x000ff40000002400 */
[----:B------:R-:W-:Y:S01]  /*3920*/  MUFU.TANH R220, R27 ;  /* 0x0000001b00dc7308 */ /* 0x000fe20000002400 */
[----:B-1----:R-:W-:Y:S02]  /*3930*/  MOV R0, R213 ;  /* 0x000000d500007202 */ /* 0x002fe40000000f00 */
[----:B------:R-:W-:Y:S02]  /*3940*/  @P1 FSEL R0, R213, -INF , !P4 ;  /* 0xff800000d5001808 */ /* 0x000fe40006000000 */
[----:B------:R-:W-:Y:S05]  /*3950*/  PLOP3.LUT P1, PT, PT, PT, UP0, 0x80, 0x0 ;  /* 0x000000000000781c */ /* 0x000fea0003f2f008 */
[----:B------:R-:W-:Y:S10]  /*3960*/  MUFU.TANH R200, R25 ;  /* 0x0000001900c87308 */ /* 0x000ff40000002400 */
[----:B------:R-:W-:Y:S01]  /*3970*/  MUFU.TANH R197, R28 ;  /* 0x0000001c00c57308 */ /* 0x000fe20000002400 */
[----:B------:R-:W-:Y:S02]  /*3980*/  @P1 FSEL R5, R229, -INF , !P5 ;  /* 0xff800000e5051808 */ /* 0x000fe40006800000 */
[----:B------:R-:W-:Y:S07]  /*3990*/  PLOP3.LUT P1, PT, PT, PT, UP0, 0x80, 0x0 ;  /* 0x000000000000781c */ /* 0x000fee0003f2f008 */
[----:B------:R-:W-:Y:S10]  /*39a0*/  MUFU.TANH R217, R31 ;  /* 0x0000001f00d97308 */ /* 0x000ff40000002400 */
[----:B------:R-:W-:Y:S10]  /*39b0*/  MUFU.TANH R85, R32 ;  /* 0x0000002000557308 */ /* 0x000ff40000002400 */
[----:B------:R-:W-:Y:S10]  /*39c0*/  MUFU.TANH R196, R29 ;  /* 0x0000001d00c47308 */ /* 0x000ff40000002400 */
[----:B------:R-:W-:Y:S10]  /*39d0*/  MUFU.TANH R218, R30 ;  /* 0x0000001e00da7308 */ /* 0x000ff40000002400 */
[----:B------:R-:W-:Y:S10]  /*39e0*/  MUFU.TANH R175, R34 ;  /* 0x0000002200af7308 */ /* 0x000ff40000002400 */
[----:B------:R-:W-:Y:S10]  /*39f0*/  MUFU.TANH R174, R35 ;  /* 0x0000002300ae7308 */ /* 0x000ff40000002400 */
[----:B------:R-:W-:Y:S01]  /*3a00*/  MUFU.TANH R84, R33 ;  /* 0x0000002100547308 */ /* 0x000fe20000002400 */
[C---:B---3--:R-:W-:Y:S01]  /*3a10*/  FMUL.FTZ R8, R12.reuse, 1.4426950216293334961 ;  /* 0x3fb8aa3b0c087820 */ /* 0x048fe20000410000 */
[----:B------:R-:W-:Y:S01]  /*3a20*/  FSETP.NEU.FTZ.AND P2, PT, R12, -INF , PT ;  /* 0xff8000000c00780b */ /* 0x000fe20003f5d000 */
[----:B------:R-:W-:Y:S01]  /*3a30*/  IMAD.MOV.U32 R12, RZ, RZ, R212 ;  /* 0x000000ffff0c7224 */ /* 0x000fe200078e00d4 */
[----:B------:R-:W-:Y:S02]  /*3a40*/  @P0 FSEL R12, R212, -INF , !P5 ;  /* 0xff800000d40c0808 */ /* 0x000fe40006800000 */
[----:B------:R-:W-:Y:S02]  /*3a50*/  FSEL R8, R8, RZ, P2 ;  /* 0x000000ff08087208 */ /* 0x000fe40001000000 */
[----:B------:R-:W-:Y:S02]  /*3a60*/  PLOP3.LUT P2, PT, PT, PT, UP0, 0x80, 0x0 ;  /* 0x000000000000781c */ /* 0x000fe40003f4f008 */
[----:B------:R-:W-:Y:S01]  /*3a70*/  PLOP3.LUT P0, PT, PT, PT, UP0, 0x80, 0x0 ;  /* 0x000000000000781c */ /* 0x000fe20003f0f008 */
[--C-:B------:R-:W-:Y:S01]  /*3a80*/  FFMA.FTZ R4, R0, UR7, -R8.reuse ;  /* 0x0000000700047c23 */ /* 0x100fe20008010808 */
[----:B------:R-:W-:Y:S01]  /*3a90*/  PLOP3.LUT P5, PT, PT, PT, UP0, 0x80, 0x0 ;  /* 0x000000000000781c */ /* 0x000fe20003faf008 */
[----:B------:R-:W-:Y:S02]  /*3aa0*/  FFMA.FTZ R12, R12, UR7, -R8 ;  /* 0x000000070c0c7c23 */ /* 0x000fe40008010808 */
[----:B------:R1:W-:Y:S01]  /*3ab0*/  MUFU.EX2 R251, R4 ;  /* 0x0000000400fb7308 */ /* 0x0003e20000000800 */
[C---:B--2---:R-:W-:Y:S01]  /*3ac0*/  FMUL.FTZ R0, R13.reuse, 1.4426950216293334961 ;  /* 0x3fb8aa3b0d007820 */ /* 0x044fe20000410000 */
[----:B------:R-:W-:Y:S01]  /*3ad0*/  FSETP.NEU.FTZ.AND P3, PT, R13, -INF , PT ;  /* 0xff8000000d00780b */ /* 0x000fe20003f7d000 */
[----:B------:R-:W-:Y:S03]  /*3ae0*/  IMAD.MOV.U32 R13, RZ, RZ, R227 ;  /* 0x000000ffff0d7224 */ /* 0x000fe600078e00e3 */
[----:B------:R-:W-:Y:S04]  /*3af0*/  FSEL R0, R0, RZ, P3 ;  /* 0x000000ff00007208 */ /* 0x000fe80001800000 */
[----:B------:R2:W-:Y:S01]  /*3b00*/  MUFU.EX2 R250, R12 ;  /* 0x0000000c00fa7308 */ /* 0x0005e20000000800 */
[----:B------:R-:W-:Y:S01]  /*3b10*/  PLOP3.LUT P3, PT, PT, PT, UP0, 0x80, 0x0 ;  /* 0x000000000000781c */ /* 0x000fe20003f6f008 */
[----:B-1----:R-:W-:Y:S01]  /*3b20*/  IMAD.MOV.U32 R4, RZ, RZ, R230 ;  /* 0x000000ffff047224 */ /* 0x002fe200078e00e6 */
[----:B------:R-:W-:Y:S02]  /*3b30*/  @P2 FSEL R4, R230, -INF , !P4 ;  /* 0xff800000e6042808 */ /* 0x000fe40006000000 */
[----:B------:R-:W-:Y:S02]  /*3b40*/  PLOP3.LUT P2, PT, PT, PT, UP0, 0x80, 0x0 ;  /* 0x000000000000781c */ /* 0x000fe40003f4f008 */
[----:B------:R-:W-:Y:S01]  /*3b50*/  PLOP3.LUT P4, PT, PT, PT, UP0, 0x80, 0x0 ;  /* 0x000000000000781c */ /* 0x000fe20003f8f008 */
[--C-:B------:R-:W-:Y:S04]  /*3b60*/  FFMA.FTZ R4, R4, UR7, -R0.reuse ;  /* 0x0000000704047c23 */ /* 0x100fe80008010800 */
[----:B------:R1:W3:Y:S06]  /*3b70*/  MUFU.EX2 R18, R4 ;  /* 0x0000000400127308 */ /* 0x0002ec0000000800 */
[----:B--2---:R-:W-:Y:S01]  /*3b80*/  @P2 VIADD R12, R11, 0x9 ;  /* 0x000000090b0c2836 */ /* 0x004fe20000000000 */
[----:B------:R-:W-:Y:S04]  /*3b90*/  PLOP3.LUT P2, PT, PT, PT, UP0, 0x80, 0x0 ;  /* 0x000000000000781c */ /* 0x000fe80003f4f008 */
[----:B------:R-:W-:Y:S02]  /*3ba0*/  @P4 ISETP.GE.AND P4, PT, R12, UR6, PT ;  /* 0x000000060c004c0c */ /* 0x000fe4000bf86270 */
[----:B------:R-:W-:Y:S01]  /*3bb0*/  MOV R12, R226 ;  /* 0x000000e2000c7202 */ /* 0x000fe20000000f00 */
[----:B-1----:R-:W-:Y:S01]  /*3bc0*/  FFMA.FTZ R4, R5, UR7, -R0 ;  /* 0x0000000705047c23 */ /* 0x002fe20008010800 */
[----:B---3--:R-:W-:Y:S01]  /*3bd0*/  STL [R1+0x20], R18 ;  /* 0x0000201201007387 */ /* 0x008fe20000100800 */
[----:B------:R-:W-:Y:S02]  /*3be0*/  MOV R5, R209 ;  /* 0x000000d100057202 */ /* 0x000fe40000000f00 */
[----:B------:R1:W2:Y:S02]  /*3bf0*/  MUFU.EX2 R19, R4 ;  /* 0x0000000400137308 */ /* 0x0002a40000000800 */
[----:B-1----:R-:W-:Y:S01]  /*3c00*/  @P0 VIADD R4, R11, 0x8 ;  /* 0x000000080b040836 */ /* 0x002fe20000000000 */
[----:B------:R-:W-:Y:S01]  /*3c10*/  PLOP3.LUT P0, PT, PT, PT, UP0, 0x80, 0x0 ;  /* 0x000000000000781c */ /* 0x000fe20003f0f008 */
[----:B--2---:R-:W-:Y:S03]  /*3c20*/  STL [R1+0x1c], R19 ;  /* 0x00001c1301007387 */ /* 0x004fe60000100800 */
[----:B------:R-:W-:Y:S01]  /*3c30*/  @P3 ISETP.GE.AND P3, PT, R4, UR6, PT ;  /* 0x0000000604003c0c */ /* 0x000fe2000bf66270 */
[----:B------:R-:W-:Y:S03]  /*3c40*/  IMAD.MOV.U32 R4, RZ, RZ, R208 ;  /* 0x000000ffff047224 */ /* 0x000fe600078e00d0 */
[----:B------:R-:W-:Y:S02]  /*3c50*/  @P1 FSEL R5, R209, -INF , !P3 ;  /* 0xff800000d1051808 */ /* 0x000fe40005800000 */
[----:B------:R-:W-:Y:S02]  /*3c60*/  PLOP3.LUT P1, PT, PT, PT, UP0, 0x80, 0x0 ;  /* 0x000000000000781c */ /* 0x000fe40003f2f008 */
[----:B------:R-:W-:Y:S01]  /*3c70*/  @P2 FSEL R13, R227, -INF , !P3 ;  /* 0xff800000e30d2808 */ /* 0x000fe20005800000 */
[----:B------:R-:W-:Y:S01]  /*3c80*/  FFMA.FTZ R5, R5, UR7, -R8 ;  /* 0x0000000705057c23 */ /* 0x000fe20008010808 */
[----:B------:R-:W-:Y:S02]  /*3c90*/  @P0 FSEL R4, R208, -INF , !P4 ;  /* 0xff800000d0040808 */ /* 0x000fe40006000000 */
[----:B------:R-:W-:Y:S01]  /*3ca0*/  PLOP3.LUT P2, PT, PT, PT, UP0, 0x80, 0x0 ;  /* 0x000000000000781c */ /* 0x000fe20003f4f008 */
[----:B------:R-:W-:Y:S01]  /*3cb0*/  MUFU.EX2 R245, R5 ;  /* 0x0000000500f57308 */ /* 0x000fe20000000800 */
[----:B------:R-:W-:Y:S01]  /*3cc0*/  FFMA.FTZ R13, R13, UR7, -R0 ;  /* 0x000000070d0d7c23 */ /* 0x000fe20008010800 */
[----:B------:R-:W-:Y:S01]  /*3cd0*/  FFMA.FTZ R4, R4, UR7, -R8 ;  /* 0x0000000704047c23 */ /* 0x000fe20008010808 */
[----:B------:R-:W-:Y:S03]  /*3ce0*/  PLOP3.LUT P0, PT, PT, PT, UP0, 0x80, 0x0 ;  /* 0x000000000000781c */ /* 0x000fe60003f0f008 */
[----:B------:R-:W-:Y:S04]  /*3cf0*/  @P1 FSEL R12, R226, -INF , !P4 ;  /* 0xff800000e20c1808 */ /* 0x000fe80006000000 */
[----:B------:R1:W-:Y:S01]  /*3d00*/  MUFU.EX2 R244, R4 ;  /* 0x0000000400f47308 */ /* 0x0003e20000000800 */
[----:B------:R-:W-:Y:S01]  /*3d10*/  PLOP3.LUT P1, PT, PT, PT, UP0, 0x80, 0x0 ;  /* 0x000000000000781c */ /* 0x000fe20003f2f008 */
[----:B------:R-:W-:Y:S08]  /*3d20*/  FFMA.FTZ R12, R12, UR7, -R0 ;  /* 0x000000070c0c7c23 */ /* 0x000ff00008010800 */
[----:B------:R2:W-:Y:S01]  /*3d30*/  MUFU.EX2 R17, R12 ;  /* 0x0000000c00117308 */ /* 0x0005e20000000800 */
[----:B------:R-:W-:Y:S02]  /*3d40*/  @P0 FSEL R14, R90, -INF , !P4 ;  /* 0xff8000005a0e0808 */ /* 0x000fe40006000000 */
[----:B------:R-:W-:Y:S03]  /*3d50*/  PLOP3.LUT P0, PT, PT, PT, UP0, 0x80, 0x0 ;  /* 0x000000000000781c */ /* 0x000fe60003f0f008 */
[--C-:B------:R-:W-:Y:S04]  /*3d60*/  FFMA.FTZ R14, R14, UR7, -R10.reuse ;  /* 0x000000070e0e7c23 */ /* 0x100fe8000801080a */
[----:B------:R-:W3:Y:S01]  /*3d70*/  MUFU.EX2 R16, R13 ;  /* 0x0000000d00107308 */ /* 0x000ee20000000800 */
[----:B-1----:R-:W1:Y:S09]  /*3d80*/  LDSM.16.M88.4 R4, [R150+0x6800] ;  /* 0x006800009604783b */ /* 0x002e720000000200 */
[----:B------:R4:W-:Y:S01]  /*3d90*/  MUFU.EX2 R94, R14 ;  /* 0x0000000e005e7308 */ /* 0x0009e20000000800 */
[----:B--2---:R-:W-:Y:S01]  /*3da0*/  IMAD.MOV.U32 R12, RZ, RZ, R91 ;  /* 0x000000ffff0c7224 */ /* 0x004fe200078e005b */
[----:B------:R-:W-:Y:S02]  /*3db0*/  @P1 FSEL R12, R91, -INF , !P3 ;  /* 0xff8000005b0c1808 */ /* 0x000fe40005800000 */
[----:B------:R-:W-:Y:S03]  /*3dc0*/  PLOP3.LUT P1, PT, PT, PT, UP0, 0x80, 0x0 ;  /* 0x000000000000781c */ /* 0x000fe60003f2f008 */
[----:B------:R-:W-:Y:S01]  /*3dd0*/  FFMA.FTZ R12, R12, UR7, -R10 ;  /* 0x000000070c0c7c23 */ /* 0x000fe2000801080a */
[----:B---3--:R-:W-:Y:S01]  /*3de0*/  STL [R1+0x18], R16 ;  /* 0x0000181001007387 */ /* 0x008fe20000100800 */
[----:B------:R-:W-:Y:S02]  /*3df0*/  MOV R13, R184 ;  /* 0x000000b8000d7202 */ /* 0x000fe40000000f00 */
[----:B------:R2:W-:Y:S01]  /*3e00*/  MUFU.EX2 R95, R12 ;  /* 0x0000000c005f7308 */ /* 0x0005e20000000800 */
[----:B------:R-:W-:Y:S05]  /*3e10*/  STL [R1+0x4], R17 ;  /* 0x0000041101007387 */ /* 0x000fea0000100800 */
[----:B------:R-:W-:Y:S02]  /*3e20*/  @P1 FSEL R13, R184, -INF , !P4 ;  /* 0xff800000b80d1808 */ /* 0x000fe40006000000 */
[----:B------:R-:W-:Y:S02]  /*3e30*/  PLOP3.LUT P1, PT, PT, PT, UP0, 0x80, 0x0 ;  /* 0x000000000000781c */ /* 0x000fe40003f2f008 */
[----:B------:R-:W-:Y:S02]  /*3e40*/  PLOP3.LUT P4, PT, PT, PT, UP0, 0x80, 0x0 ;  /* 0x000000000000781c */ /* 0x000fe40003f8f008 */
[----:B----4-:R-:W-:Y:S01]  /*3e50*/  MOV R14, R84 ;  /* 0x00000054000e7202 */ /* 0x010fe20000000f00 */
[----:B--2---:R-:W-:Y:S01]  /*3e60*/  IMAD.MOV.U32 R12, RZ, RZ, R185 ;  /* 0x000000ffff0c7224 */ /* 0x004fe200078e00b9 */
[----:B------:R-:W-:Y:S02]  /*3e70*/  @P2 FSEL R12, R185, -INF , !P3 ;  /* 0xff800000b90c2808 */ /* 0x000fe40005800000 */
[----:B------:R-:W-:Y:S02]  /*3e80*/  PLOP3.LUT P2, PT, PT, PT, UP0, 0x80, 0x0 ;  /* 0x000000000000781c */ /* 0x000fe40003f4f008 */
[----:B------:R-:W-:Y:S01]  /*3e90*/  PLOP3.LUT P3, PT, PT, PT, UP0, 0x80, 0x0 ;  /* 0x000000000000781c */ /* 0x000fe20003f6f008 */
[--C-:B------:R-:W-:Y:S01]  /*3ea0*/  FFMA.FTZ R12, R12, UR7, -R9.reuse ;  /* 0x000000070c0c7c23 */ /* 0x100fe20008010809 */
[-C--:B-1----:R-:W-:Y:S03]  /*3eb0*/  HMMA.16816.F32 R36, R104, R4.reuse, R36 ;  /* 0x000000046824723c */ /* 0x082fe60000001824 */
[----:B------:R1:W-:Y:S03]  /*3ec0*/  MUFU.EX2 R216, R12 ;  /* 0x0000000c00d87308 */ /* 0x0003e60000000800 */
[C---:B------:R-:W-:Y:S06]  /*3ed0*/  HMMA.16816.F32 R40, R112.reuse, R4, R40 ;  /* 0x000000047028723c */ /* 0x040fec0000001828 */
[-C--:B------:R-:W-:Y:S05]  /*3ee0*/  HMMA.16816.F32 R44, R112, R6.reuse, R44 ;  /* 0x00000006702c723c */ /* 0x080fea000000182c */
[----:B------:R-:W-:Y:S01]  /*3ef0*/  MOV R4, R88 ;  /* 0x0000005800047202 */ /* 0x000fe20000000f00 */
[C---:B------:R-:W-:Y:S05]  /*3f00*/  HMMA.16816.F32 R48, R104.reuse, R6, R48 ;  /* 0x000000066830723c */ /* 0x040fea0000001830 */
[----:B-1----:R-:W-:Y:S01]  /*3f10*/  FFMA.FTZ R12, R13, UR7, -R9 ;  /* 0x000000070d0c7c23 */ /* 0x002fe20008010809 */
[----:B------:R-:W-:Y:S01]  /*3f20*/  FMUL.FTZ R36, R36, UR5 ;  /* 0x0000000524247c20 */ /* 0x000fe20008410000 */
[----:B------:R-:W-:Y:S01]  /*3f30*/  FMUL.FTZ R37, R37, UR5 ;  /* 0x0000000525257c20 */ /* 0x000fe20008410000 */
[----:B------:R-:W-:Y:S01]  /*3f40*/  @P0 IADD3 R13, R11, 0x11, RZ ;  /* 0x000000110b0d0810 */ /* 0x000fe20007ffe0ff */
[----:B------:R1:W-:Y:S01]  /*3f50*/  MUFU.EX2 R215, R12 ;  /* 0x0000000c00d77308 */ /* 0x0003e20000000800 */
[----:B------:R-:W-:Y:S01]  /*3f60*/  PLOP3.LUT P0, PT, PT, PT, UP0, 0x80, 0x0 ;  /* 0x000000000000781c */ /* 0x000fe20003f0f008 */
[----:B------:R-:W-:Y:S01]  /*3f70*/  FMUL.FTZ R38, R38, UR5 ;  /* 0x0000000526267c20 */ /* 0x000fe20008410000 */
[----:B------:R-:W-:Y:S01]  /*3f80*/  @P4 ISETP.GE.AND P4, PT, R13, UR6, PT ;  /* 0x000000060d004c0c */ /* 0x000fe2000bf86270 */
[----:B------:R-:W-:Y:S02]  /*3f90*/  IMAD.MOV.U32 R13, RZ, RZ, R218 ;  /* 0x000000ffff0d7224 */ /* 0x000fe400078e00da */
[----:B------:R-:W-:Y:S01]  /*3fa0*/  FMUL.FTZ R40, R40, UR5 ;  /* 0x0000000528287c20 */ /* 0x000fe20008410000 */
[----:B------:R-:W-:Y:S01]  /*3fb0*/  FMUL.FTZ R41, R41, UR5 ;  /* 0x0000000529297c20 */ /* 0x000fe20008410000 */
[----:B------:R-:W-:Y:S02]  /*3fc0*/  FMUL.FTZ R42, R42, UR5 ;  /* 0x000000052a2a7c20 */ /* 0x000fe40008410000 */
[----:B------:R-:W-:Y:S01]  /*3fd0*/  MUFU.TANH R81, R36 ;  /* 0x0000002400517308 */ /* 0x000fe20000002400 */
[----:B------:R-:W-:Y:S01]  /*3fe0*/  FMUL.FTZ R43, R43, UR5 ;  /* 0x000000052b2b7c20 */ /* 0x000fe20008410000 */
[----:B------:R-:W-:Y:S01]  /*3ff0*/  FMUL.FTZ R44, R44, UR5 ;  /* 0x000000052c2c7c20 */ /* 0x000fe20008410000 */
[----:B------:R-:W-:Y:S01]  /*4000*/  FMUL.FTZ R45, R45, UR5 ;  /* 0x000000052d2d7c20 */ /* 0x000fe20008410000 */
[----:B------:R-:W-:Y:S01]  /*4010*/  FMUL.FTZ R46, R46, UR5 ;  /* 0x000000052e2e7c20 */ /* 0x000fe20008410000 */
[----:B------:R-:W-:Y:S01]  /*4020*/  FMUL.FTZ R47, R47, UR5 ;  /* 0x000000052f2f7c20 */ /* 0x000fe20008410000 */
[----:B------:R-:W-:Y:S01]  /*4030*/  @P0 FSEL R4, R88, -INF , !P4 ;  /* 0xff80000058040808 */ /* 0x000fe20006000000 */
[----:B------:R-:W-:Y:S03]  /*4040*/  FMUL.FTZ R48, R48, UR5 ;  /* 0x0000000530307c20 */ /* 0x000fe60008410000 */
[----:B------:R-:W-:Y:S01]  /*4050*/  MUFU.TANH R80, R37 ;  /* 0x0000002500507308 */ /* 0x000fe20000002400 */
[----:B-1----:R-:W-:Y:S01]  /*4060*/  @P2 VIADD R12, R11, 0x10 ;  /* 0x000000100b0c2836 */ /* 0x002fe20000000000 */
[----:B------:R-:W-:Y:S01]  /*4070*/  PLOP3.LUT P2, PT, PT, PT, UP0, 0x80, 0x0 ;  /* 0x000000000000781c */ /* 0x000fe20003f4f008 */
[--C-:B------:R-:W-:Y:S01]  /*4080*/  FFMA.FTZ R4, R4, UR7, -R10.reuse ;  /* 0x0000000704047c23 */ /* 0x100fe2000801080a */
[----:B------:R-:W-:Y:S01]  /*4090*/  FMUL.FTZ R49, R49, UR5 ;  /* 0x0000000531317c20 */ /* 0x000fe20008410000 */
[----:B------:R-:W-:Y:S01]  /*40a0*/  FMUL.FTZ R39, R39, UR5 ;  /* 0x0000000527277c20 */ /* 0x000fe20008410000 */
[----:B------:R-:W-:Y:S01]  /*40b0*/  @P3 ISETP.GE.AND P3, PT, R12, UR6, PT ;  /* 0x000000060c003c0c */ /* 0x000fe2000bf66270 */
[----:B------:R-:W-:Y:S03]  /*40c0*/  IMAD.MOV.U32 R12, RZ, RZ, R89 ;  /* 0x000000ffff0c7224 */ /* 0x000fe600078e0059 */
[----:B------:R-:W-:Y:S01]  /*40d0*/  MUFU.EX2 R92, R4 ;  /* 0x00000004005c7308 */ /* 0x000fe20000000800 */
[----:B------:R-:W-:Y:S01]  /*40e0*/  PLOP3.LUT P0, PT, PT, PT, UP0, 0x80, 0x0 ;  /* 0x000000000000781c */ /* 0x000fe20003f0f008 */
[----:B------:R-:W-:Y:S01]  /*40f0*/  FMUL.FTZ R50, R50, UR5 ;  /* 0x0000000532327c20 */ /* 0x000fe20008410000 */
[----:B------:R-:W-:Y:S01]  /*4100*/  @P1 FSEL R12, R89, -INF , !P3 ;  /* 0xff800000590c1808 */ /* 0x000fe20005800000 */
[----:B------:R-:W-:Y:S01]  /*4110*/  FMUL.FTZ R51, R51, UR5 ;  /* 0x0000000533337c20 */ /* 0x000fe20008410000 */
[----:B------:R-:W-:Y:S05]  /*4120*/  PLOP3.LUT P1, PT, PT, PT, UP0, 0x80, 0x0 ;  /* 0x000000000000781c */ /* 0x000fea0003f2f008 */
[----:B------:R-:W-:Y:S01]  /*4130*/  MUFU.TANH R171, R38 ;  /* 0x0000002600ab7308 */ /* 0x000fe20000002400 */
[----:B------:R-:W-:Y:S01]  /*4140*/  FFMA.FTZ R5, R12, UR7, -R10 ;  /* 0x000000070c057c23 */ /* 0x000fe2000801080a */
[----:B------:R-:W-:Y:S08]  /*4150*/  MOV R12, R178 ;  /* 0x000000b2000c7202 */ /* 0x000ff00000000f00 */
[----:B------:R1:W-:Y:S01]  /*4160*/  MUFU.EX2 R93, R5 ;  /* 0x00000005005d7308 */ /* 0x0003e20000000800 */
[----:B------:R-:W-:Y:S02]  /*4170*/  @P1 FSEL R12, R178, -INF , !P4 ;  /* 0xff800000b20c1808 */ /* 0x000fe40006000000 */
[----:B------:R-:W-:Y:S07]  /*4180*/  PLOP3.LUT P1, PT, PT, PT, UP0, 0x80, 0x0 ;  /* 0x000000000000781c */ /* 0x000fee0003f2f008 */
[----:B------:R-:W-:Y:S10]  /*4190*/  MUFU.TANH R170, R39 ;  /* 0x0000002700aa7308 */ /* 0x000ff40000002400 */
[----:B------:R-:W-:Y:S01]  /*41a0*/  MUFU.TANH R187, R40 ;  /* 0x0000002800bb7308 */ /* 0x000fe20000002400 */
[----:B-1----:R-:W-:Y:S01]  /*41b0*/  IMAD.MOV.U32 R5, RZ, RZ, R180 ;  /* 0x000000ffff057224 */ /* 0x002fe200078e00b4 */
[----:B------:R-:W-:Y:S02]  /*41c0*/  @P2 FSEL R5, R180, -INF , !P3 ;  /* 0xff800000b4052808 */ /* 0x000fe40005800000 */
[----:B------:R-:W-:Y:S03]  /*41d0*/  PLOP3.LUT P2, PT, PT, PT, UP0, 0x80, 0x0 ;  /* 0x000000000000781c */ /* 0x000fe60003f4f008 */
[--C-:B------:R-:W-:Y:S03]  /*41e0*/  FFMA.FTZ R4, R5, UR7, -R9.reuse ;  /* 0x0000000705047c23 */ /* 0x100fe60008010809 */
[----:B------:R-:W-:Y:S01]  /*41f0*/  MUFU.TANH R186, R41 ;  /* 0x0000002900ba7308 */ /* 0x000fe20000002400 */
[----:B------:R-:W-:Y:S09]  /*4200*/  MOV R5, R220 ;  /* 0x000000dc00057202 */ /* 0x000ff20000000f00 */
[----:B------:R1:W-:Y:S10]  /*4210*/  MUFU.EX2 R207, R4 ;  /* 0x0000000400cf7308 */ /* 0x0003f40000000800 */
[----:B------:R-:W-:Y:S10]  /*4220*/  MUFU.TANH R205, R42 ;  /* 0x0000002a00cd7308 */ /* 0x000ff40000002400 */
[----:B------:R-:W-:Y:S01]  /*4230*/  MUFU.TANH R204, R43 ;  /* 0x0000002b00cc7308 */ /* 0x000fe20000002400 */
[----:B-1----:R-:W-:Y:S01]  /*4240*/  FFMA.FTZ R4, R12, UR7, -R9 ;  /* 0x000000070c047c23 */ /* 0x002fe20008010809 */
[----:B------:R-:W-:Y:S02]  /*4250*/  MOV R12, R200 ;  /* 0x000000c8000c7202 */ /* 0x000fe40000000f00 */
[----:B------:R-:W-:Y:S02]  /*4260*/  @P0 FSEL R12, R200, -INF , !P4 ;  /* 0xff800000c80c0808 */ /* 0x000fe40006000000 */
[----:B------:R-:W-:Y:S04]  /*4270*/  PLOP3.LUT P0, PT, PT, PT, UP0, 0x80, 0x0 ;  /* 0x000000000000781c */ /* 0x000fe80003f0f008 */
[----:B------:R1:W-:Y:S01]  /*4280*/  MUFU.EX2 R206, R4 ;  /* 0x0000000400ce7308 */ /* 0x0003e20000000800 */
[--C-:B------:R-:W-:Y:S09]  /*4290*/  FFMA.FTZ R12, R12, UR7, -R8.reuse ;  /* 0x000000070c0c7c23 */ /* 0x100ff20008010808 */
[----:B------:R-:W-:Y:S10]  /*42a0*/  MUFU.TANH R177, R44 ;  /* 0x0000002c00b17308 */ /* 0x000ff40000002400 */
[----:B------:R-:W-:Y:S01]  /*42b0*/  MUFU.EX2 R232, R12 ;  /* 0x0000000c00e87308 */ /* 0x000fe20000000800 */
[----:B-1----:R-:W-:Y:S01]  /*42c0*/  IMAD.MOV.U32 R4, RZ, RZ, R201 ;  /* 0x000000ffff047224 */ /* 0x002fe200078e00c9 */
[----:B------:R-:W-:Y:S02]  /*42d0*/  @P1 FSEL R4, R201, -INF , !P3 ;  /* 0xff800000c9041808 */ /* 0x000fe40005800000 */
[----:B------:R-:W-:Y:S03]  /*42e0*/  PLOP3.LUT P1, PT, PT, PT, UP0, 0x80, 0x0 ;  /* 0x000000000000781c */ /* 0x000fe60003f2f008 */
[----:B------:R-:W-:Y:S03]  /*42f0*/  FFMA.FTZ R4, R4, UR7, -R8 ;  /* 0x0000000704047c23 */ /* 0x000fe60008010808 */
[----:B------:R-:W-:Y:S10]  /*4300*/  MUFU.TANH R176, R45 ;  /* 0x0000002d00b07308 */ /* 0x000ff40000002400 */
[----:B------:R1:W-:Y:S01]  /*4310*/  MUFU.EX2 R233, R4 ;  /* 0x0000000400e97308 */ /* 0x0003e20000000800 */
[----:B------:R-:W-:Y:S02]  /*4320*/  @P1 FSEL R5, R220, -INF , !P4 ;  /* 0xff800000dc051808 */ /* 0x000fe40006000000 */
[----:B------:R-:W-:Y:S02]  /*4330*/  PLOP3.LUT P1, PT, PT, PT, UP0, 0x80, 0x0 ;  /* 0x000000000000781c */ /* 0x000fe40003f2f008 */
[----:B------:R-:W-:Y:S05]  /*4340*/  PLOP3.LUT P4, PT, PT, PT, UP0, 0x80, 0x0 ;  /* 0x000000000000781c */ /* 0x000fea0003f8f008 */
[----:B------:R-:W-:Y:S10]  /*4350*/  MUFU.TANH R199, R46 ;  /* 0x0000002e00c77308 */ /* 0x000ff40000002400 */
[----:B------:R-:W-:Y:S01]  /*4360*/  MUFU.TANH R198, R47 ;  /* 0x0000002f00c67308 */ /* 0x000fe20000002400 */
[----:B-1----:R-:W-:Y:S01]  /*4370*/  IMAD.MOV.U32 R4, RZ, RZ, R221 ;  /* 0x000000ffff047224 */ /* 0x002fe200078e00dd */
[----:B------:R-:W-:Y:S02]  /*4380*/  @P2 FSEL R4, R221, -INF , !P3 ;  /* 0xff800000dd042808 */ /* 0x000fe40005800000 */
[----:B------:R-:W-:Y:S02]  /*4390*/  PLOP3.LUT P3, PT, PT, PT, UP0, 0x80, 0x0 ;  /* 0x000000000000781c */ /* 0x000fe40003f6f008 */
[----:B------:R-:W-:Y:S01]  /*43a0*/  PLOP3.LUT P2, PT, PT, PT, UP0, 0x80, 0x0 ;  /* 0x000000000000781c */ /* 0x000fe20003f4f008 */
[--C-:B------:R-:W-:Y:S03]  /*43b0*/  FFMA.FTZ R4, R4, UR7, -R0.reuse ;  /* 0x0000000704047c23 */ /* 0x100fe60008010800 */
[----:B------:R-:W-:Y:S10]  /*43c0*/  MUFU.TANH R77, R48 ;  /* 0x00000030004d7308 */ /* 0x000ff40000002400 */
[----:B------:R1:W2:Y:S01]  /*43d0*/  MUFU.EX2 R15, R4 ;  /* 0x00000004000f7308 */ /* 0x0002a20000000800 */
[----:B------:R-:W-:Y:S02]  /*43e0*/  @P2 IADD3 R12, R11, 0x19, RZ ;  /* 0x000000190b0c2810 */ /* 0x000fe40007ffe0ff */
[----:B------:R-:W-:Y:S02]  /*43f0*/  PLOP3.LUT P2, PT, PT, PT, UP0, 0x80, 0x0 ;  /* 0x000000000000781c */ /* 0x000fe40003f4f008 */
[----:B------:R-:W-:Y:S05]  /*4400*/  @P4 ISETP.GE.AND P4, PT, R12, UR6, PT ;  /* 0x000000060c004c0c */ /* 0x000fea000bf86270 */
[----:B------:R-:W-:Y:S01]  /*4410*/  MUFU.TANH R165, R50 ;  /* 0x0000003200a57308 */ /* 0x000fe20000002400 */
[----:B------:R-:W-:Y:S09]  /*4420*/  MOV R12, R217 ;  /* 0x000000d9000c7202 */ /* 0x000ff20000000f00 */
[----:B------:R-:W-:Y:S01]  /*4430*/  MUFU.TANH R76, R49 ;  /* 0x00000031004c7308 */ /* 0x000fe20000002400 */
[----:B-1----:R-:W-:Y:S01]  /*4440*/  FFMA.FTZ R4, R5, UR7, -R0 ;  /* 0x0000000705047c23 */ /* 0x002fe20008010800 */
[----:B--2---:R-:W-:Y:S01]  /*4450*/  STL [R1], R15 ;  /* 0x0000000f01007387 */ /* 0x004fe20000100800 */
[----:B------:R-:W-:Y:S03]  /*4460*/  IMAD.MOV.U32 R5, RZ, RZ, R197 ;  /* 0x000000ffff057224 */ /* 0x000fe600078e00c5 */
[----:B------:R-:W2:Y:S04]  /*4470*/  LDL R108, [R1+0x4c] ;  /* 0x00004c00016c7983 */ /* 0x000ea80000100800 */
[----:B------:R1:W-:Y:S10]  /*4480*/  MUFU.EX2 R252, R4 ;  /* 0x0000000400fc7308 */ /* 0x0003f40000000800 */
[----:B------:R-:W-:Y:S01]  /*4490*/  MUFU.TANH R164, R51 ;  /* 0x0000003300a47308 */ /* 0x000fe20000002400 */
[----:B-1----:R-:W-:Y:S01]  /*44a0*/  @P0 VIADD R4, R11, 0x18 ;  /* 0x000000180b040836 */ /* 0x002fe20000000000 */
[----:B------:R-:W-:Y:S04]  /*44b0*/  PLOP3.LUT P0, PT, PT, PT, UP0, 0x80, 0x0 ;  /* 0x000000000000781c */ /* 0x000fe80003f0f008 */
[----:B------:R-:W-:Y:S02]  /*44c0*/  @P3 ISETP.GE.AND P3, PT, R4, UR6, PT ;  /* 0x0000000604003c0c */ /* 0x000fe4000bf66270 */
[----:B------:R-:W-:Y:S02]  /*44d0*/  MOV R4, R196 ;  /* 0x000000c400047202 */ /* 0x000fe40000000f00 */
        /* <DEDUP_REMOVED lines=18> */
[----:B------:R4:W-:Y:S01]  /*4600*/  MUFU.EX2 R248, R13 ;  /* 0x0000000d00f87308 */ /* 0x0009e20000000800 */
[----:B-1----:R-:W1:Y:S09]  /*4610*/  LDSM.16.M88.4 R4, [R150+0x6c00] ;  /* 0x006c00009604783b */ /* 0x002e720000000200 */
[----:B------:R-:W-:Y:S01]  /*4620*/  MUFU.EX2 R86, R14 ;  /* 0x0000000e00567308 */ /* 0x000fe20000000800 */
[----:B---3--:R-:W-:Y:S01]  /*4630*/  IMAD.MOV.U32 R12, RZ, RZ, R85 ;  /* 0x000000ffff0c7224 */ /* 0x008fe200078e0055 */
[----:B------:R-:W-:Y:S02]  /*4640*/  @P1 FSEL R12, R85, -INF , !P3 ;  /* 0xff800000550c1808 */ /* 0x000fe40005800000 */
[----:B------:R-:W-:Y:S03]  /*4650*/  PLOP3.LUT P1, PT, PT, PT, UP0, 0x80, 0x0 ;  /* 0x000000000000781c */ /* 0x000fe60003f2f008 */
[--C-:B------:R-:W-:Y:S01]  /*4660*/  FFMA.FTZ R12, R12, UR7, -R10.reuse ;  /* 0x000000070c0c7c23 */ /* 0x100fe2000801080a */
[----:B----4-:R-:W-:Y:S03]  /*4670*/  MOV R13, R174 ;  /* 0x000000ae000d7202 */ /* 0x010fe60000000f00 */
[----:B------:R3:W-:Y:S06]  /*4680*/  MUFU.EX2 R87, R12 ;  /* 0x0000000c00577308 */ /* 0x0007ec0000000800 */
[----:B------:R-:W-:Y:S02]  /*4690*/  @P1 FSEL R13, R174, -INF , !P4 ;  /* 0xff800000ae0d1808 */ /* 0x000fe40006000000 */
[----:B------:R-:W-:Y:S02]  /*46a0*/  PLOP3.LUT P1, PT, PT, PT, UP0, 0x80, 0x0 ;  /* 0x000000000000781c */ /* 0x000fe40003f2f008 */
[----:B------:R-:W-:Y:S01]  /*46b0*/  PLOP3.LUT P4, PT, PT, PT, UP0, 0x80, 0x0 ;  /* 0x000000000000781c */ /* 0x000fe20003f8f008 */
[----:B---3--:R-:W-:Y:S01]  /*46c0*/  IMAD.MOV.U32 R12, RZ, RZ, R175 ;  /* 0x000000ffff0c7224 */ /* 0x008fe200078e00af */
        /* <DEDUP_REMOVED lines=9> */
[----:B------:R-:W-:Y:S05]  /*4760*/  HMMA.16816.F32 R64, R104, R6, R64 ;  /* 0x000000066840723c */ /* 0x000fea0000001840 */
[----:B-1----:R-:W-:Y:S01]  /*4770*/  FFMA.FTZ R12, R13, UR7, -R9 ;  /* 0x000000070d0c7c23 */ /* 0x002fe20008010809 */
[----:B------:R-:W-:Y:S01]  /*4780*/  FMUL.FTZ R52, R52, UR5 ;  /* 0x0000000534347c20 */ /* 0x000fe20008410000 */
[----:B------:R-:W-:Y:S01]  /*4790*/  FMUL.FTZ R53, R53, UR5 ;  /* 0x0000000535357c20 */ /* 0x000fe20008410000 */
[----:B------:R-:W-:Y:S01]  /*47a0*/  IMAD.U32 R104, RZ, RZ, UR4 ;  /* 0x00000004ff687e24 */ /* 0x000fe2000f8e00ff */
[----:B------:R1:W-:Y:S02]  /*47b0*/  MUFU.EX2 R192, R12 ;  /* 0x0000000c00c07308 */ /* 0x0003e40000000800 */
[----:B------:R-:W-:Y:S01]  /*47c0*/  @P0 IADD3 R13, R11, 0x21, RZ ;  /* 0x000000210b0d0810 */ /* 0x000fe20007ffe0ff */
[----:B------:R-:W-:Y:S01]  /*47d0*/  FMUL.FTZ R56, R56, UR5 ;  /* 0x0000000538387c20 */ /* 0x000fe20008410000 */
[----:B------:R-:W-:Y:S01]  /*47e0*/  PLOP3.LUT P0, PT, PT, PT, UP0, 0x80, 0x0 ;  /* 0x000000000000781c */ /* 0x000fe20003f0f008 */
[----:B------:R-:W-:Y:S01]  /*47f0*/  FMUL.FTZ R57, R57, UR5 ;  /* 0x0000000539397c20 */ /* 0x000fe20008410000 */
[----:B------:R-:W-:Y:S01]  /*4800*/  @P4 ISETP.GE.AND P4, PT, R13, UR6, PT ;  /* 0x000000060d004c0c */ /* 0x000fe2000bf86270 */
[----:B------:R-:W-:Y:S03]  /*4810*/  FMUL.FTZ R59, R59, UR5 ;  /* 0x000000053b3b7c20 */ /* 0x000fe60008410000 */
[----:B------:R-:W-:Y:S01]  /*4820*/  MUFU.TANH R71, R52 ;  /* 0x0000003400477308 */ /* 0x000fe20000002400 */
[----:B------:R-:W-:Y:S01]  /*4830*/  MOV R6, R198 ;  /* 0x000000c600067202 */ /* 0x000fe20000000f00 */
[----:B------:R-:W-:Y:S01]  /*4840*/  FMUL.FTZ R54, R54, UR5 ;  /* 0x0000000536367c20 */ /* 0x000fe20008410000 */
[----:B------:R-:W-:Y:S01]  /*4850*/  FMUL.FTZ R60, R60, UR5 ;  /* 0x000000053c3c7c20 */ /* 0x000fe20008410000 */
[----:B------:R-:W-:Y:S01]  /*4860*/  FMUL.FTZ R62, R62, UR5 ;  /* 0x000000053e3e7c20 */ /* 0x000fe20008410000 */
[----:B------:R-:W-:Y:S01]  /*4870*/  FMUL.FTZ R61, R61, UR5 ;  /* 0x000000053d3d7c20 */ /* 0x000fe20008410000 */
[----:B------:R-:W-:Y:S01]  /*4880*/  FMUL.FTZ R63, R63, UR5 ;  /* 0x000000053f3f7c20 */ /* 0x000fe20008410000 */
[----:B------:R-:W-:Y:S03]  /*4890*/  FMUL.FTZ R64, R64, UR5 ;  /* 0x0000000540407c20 */ /* 0x000fe60008410000 */
[----:B------:R-:W-:Y:S01]  /*48a0*/  MUFU.TANH R166, R60 ;  /* 0x0000003c00a67308 */ /* 0x000fe20000002400 */
[----:B-1----:R-:W-:Y:S01]  /*48b0*/  @P2 VIADD R12, R11, 0x20 ;  /* 0x000000200b0c2836 */ /* 0x002fe20000000000 */
[----:B------:R-:W-:Y:S01]  /*48c0*/  @P0 FSEL R4, R80, -INF , !P4 ;  /* 0xff80000050040808 */ /* 0x000fe20006000000 */
[----:B------:R-:W-:Y:S01]  /*48d0*/  FMUL.FTZ R66, R66, UR5 ;  /* 0x0000000542427c20 */ /* 0x000fe20008410000 */
[----:B------:R-:W-:Y:S01]  /*48e0*/  PLOP3.LUT P2, PT, PT, PT, UP0, 0x80, 0x0 ;  /* 0x000000000000781c */ /* 0x000fe20003f4f008 */
[----:B------:R-:W-:Y:S01]  /*48f0*/  FMUL.FTZ R65, R65, UR5 ;  /* 0x0000000541417c20 */ /* 0x000fe20008410000 */
[----:B------:R-:W-:Y:S01]  /*4900*/  @P3 ISETP.GE.AND P3, PT, R12, UR6, PT ;  /* 0x000000060c003c0c */ /* 0x000fe2000bf66270 */
[----:B------:R-:W-:Y:S03]  /*4910*/  IMAD.MOV.U32 R12, RZ, RZ, R81 ;  /* 0x000000ffff0c7224 */ /* 0x000fe600078e0051 */
[----:B------:R-:W-:Y:S01]  /*4920*/  MUFU.TANH R163, R54 ;  /* 0x0000003600a37308 */ /* 0x000fe20000002400 */
[----:B------:R-:W-:Y:S01]  /*4930*/  FFMA.FTZ R4, R4, UR7, -R10 ;  /* 0x0000000704047c23 */ /* 0x000fe2000801080a */
[----:B------:R-:W-:Y:S01]  /*4940*/  @P1 FSEL R12, R81, -INF , !P3 ;  /* 0xff800000510c1808 */ /* 0x000fe20005800000 */
[----:B------:R-:W-:Y:S01]  /*4950*/  FMUL.FTZ R67, R67, UR5 ;  /* 0x0000000543437c20 */ /* 0x000fe20008410000 */
[----:B------:R-:W-:Y:S01]  /*4960*/  IADD3 R104, R154, 0x4000, R104 ;  /* 0x000040009a687810 */ /* 0x000fe20007ffe068 */
[----:B------:R-:W-:Y:S01]  /*4970*/  FMUL.FTZ R58, R58, UR5 ;  /* 0x000000053a3a7c20 */ /* 0x000fe20008410000 */
[----:B------:R-:W-:Y:S01]  /*4980*/  FMUL.FTZ R55, R55, UR5 ;  /* 0x0000000537377c20 */ /* 0x000fe20008410000 */
[----:B------:R-:W-:Y:S03]  /*4990*/  FFMA.FTZ R5, R12, UR7, -R10 ;  /* 0x000000070c057c23 */ /* 0x000fe6000801080a */
[----:B------:R-:W-:Y:S01]  /*49a0*/  MUFU.EX2 R82, R4 ;  /* 0x0000000400527308 */ /* 0x000fe20000000800 */
[----:B------:R-:W-:Y:S02]  /*49b0*/  IADD3 R104, R104, R155, RZ ;  /* 0x0000009b68687210 */ /* 0x000fe40007ffe0ff */
[----:B------:R-:W-:Y:S02]  /*49c0*/  PLOP3.LUT P1, PT, PT, PT, UP0, 0x80, 0x0 ;  /* 0x000000000000781c */ /* 0x000fe40003f2f008 */
[----:B------:R-:W-:Y:S02]  /*49d0*/  PLOP3.LUT P0, PT, PT, PT, UP0, 0x80, 0x0 ;  /* 0x000000000000781c */ /* 0x000fe40003f0f008 */
[----:B------:R-:W-:Y:S03]  /*49e0*/  MOV R12, R170 ;  /* 0x000000aa000c7202 */ /* 0x000fe60000000f00 */
[----:B------:R-:W-:Y:S10]  /*49f0*/  MUFU.TANH R70, R53 ;  /* 0x0000003500467308 */ /* 0x000ff40000002400 */
[----:B------:R1:W-:Y:S01]  /*4a00*/  MUFU.EX2 R83, R5 ;  /* 0x0000000500537308 */ /* 0x0003e20000000800 */
[----:B------:R-:W-:Y:S02]  /*4a10*/  @P1 FSEL R12, R170, -INF , !P4 ;  /* 0xff800000aa0c1808 */ /* 0x000fe40006000000 */
[----:B------:R-:W-:Y:S07]  /*4a20*/  PLOP3.LUT P1, PT, PT, PT, UP0, 0x80, 0x0 ;  /* 0x000000000000781c */ /* 0x000fee0003f2f008 */
[----:B------:R-:W3:Y:S10]  /*4a30*/  MUFU.TANH R162, R55 ;  /* 0x0000003700a27308 */ /* 0x000ef40000002400 */
[----:B------:R-:W-:Y:S01]  /*4a40*/  MUFU.TANH R181, R62 ;  /* 0x0000003e00b57308 */ /* 0x000fe20000002400 */
[----:B-1----:R-:W-:Y:S01]  /*4a50*/  IMAD.MOV.U32 R5, RZ, RZ, R171 ;  /* 0x000000ffff057224 */ /* 0x002fe200078e00ab */
[----:B------:R-:W-:Y:S02]  /*4a60*/  @P2 FSEL R5, R171, -INF , !P3 ;  /* 0xff800000ab052808 */ /* 0x000fe40005800000 */
[----:B------:R-:W-:Y:S03]  /*4a70*/  PLOP3.LUT P2, PT, PT, PT, UP0, 0x80, 0x0 ;  /* 0x000000000000781c */ /* 0x000fe60003f4f008 */
[----:B------:R-:W-:Y:S03]  /*4a80*/  FFMA.FTZ R4, R5, UR7, -R9 ;  /* 0x0000000705047c23 */ /* 0x000fe60008010809 */
[----:B------:R-:W1:Y:S01]  /*4a90*/  MUFU.TANH R172, R56 ;  /* 0x0000003800ac7308 */ /* 0x000e620000002400 */
[----:B------:R-:W-:Y:S01]  /*4aa0*/  IMAD.MOV.U32 R5, RZ, RZ, R187 ;  /* 0x000000ffff057224 */ /* 0x000fe200078e00bb */
[----:B------:R-:W-:Y:S01]  /*4ab0*/  @P1 FSEL R5, R187, -INF , !P3 ;  /* 0xff800000bb051808 */ /* 0x000fe20005800000 */
[----:B---3--:R-:W-:Y:S01]  /*4ac0*/  IMAD.MOV.U32 R7, RZ, RZ, R162 ;  /* 0x000000ffff077224 */ /* 0x008fe200078e00a2 */
[----:B------:R-:W-:Y:S03]  /*4ad0*/  PLOP3.LUT P1, PT, PT, PT, UP0, 0x80, 0x0 ;  /* 0x000000000000781c */ /* 0x000fe60003f2f008 */
[--C-:B------:R-:W-:Y:S03]  /*4ae0*/  FFMA.FTZ R5, R5, UR7, -R8.reuse ;  /* 0x0000000705057c23 */ /* 0x100fe60008010808 */
[----:B------:R3:W-:Y:S10]  /*4af0*/  MUFU.EX2 R183, R4 ;  /* 0x0000000400b77308 */ /* 0x0007f40000000800 */
[----:B------:R4:W-:Y:S10]  /*4b00*/  MUFU.EX2 R214, R5 ;  /* 0x0000000500d67308 */ /* 0x0009f40000000800 */
[----:B------:R-:W-:Y:S01]  /*4b10*/  MUFU.TANH R173, R57 ;  /* 0x0000003900ad7308 */ /* 0x000fe20000002400 */
[----:B---3--:R-:W-:Y:S01]  /*4b20*/  FFMA.FTZ R4, R12, UR7, -R9 ;  /* 0x000000070c047c23 */ /* 0x008fe20008010809 */
[----:B------:R-:W-:Y:S02]  /*4b30*/  MOV R12, R204 ;  /* 0x000000cc000c7202 */ /* 0x000fe40000000f00 */
[----:B------:R-:W-:Y:S02]  /*4b40*/  @P1 FSEL R12, R204, -INF , !P4 ;  /* 0xff800000cc0c1808 */ /* 0x000fe40006000000 */
[----:B------:R-:W-:Y:S04]  /*4b50*/  PLOP3.LUT P1, PT, PT, PT, UP0, 0x80, 0x0 ;  /* 0x000000000000781c */ /* 0x000fe80003f2f008 */
[----:B------:R3:W-:Y:S01]  /*4b60*/  MUFU.EX2 R182, R4 ;  /* 0x0000000400b67308 */ /* 0x0007e20000000800 */
[----:B----4-:R-:W-:Y:S01]  /*4b70*/  IMAD.MOV.U32 R5, RZ, RZ, R205 ;  /* 0x000000ffff057224 */ /* 0x010fe200078e00cd */
[----:B------:R-:W-:Y:S02]  /*4b80*/  @P2 FSEL R5, R205, -INF , !P3 ;  /* 0xff800000cd052808 */ /* 0x000fe40005800000 */
[----:B------:R-:W-:Y:S02]  /*4b90*/  PLOP3.LUT P2, PT, PT, PT, UP0, 0x80, 0x0 ;  /* 0x000000000000781c */ /* 0x000fe40003f4f008 */
[----:B------:R-:W-:Y:S04]  /*4ba0*/  PLOP3.LUT P3, PT, PT, PT, UP0, 0x80, 0x0 ;  /* 0x000000000000781c */ /* 0x000fe80003f6f008 */
[----:B------:R-:W-:Y:S10]  /*4bb0*/  MUFU.TANH R188, R59 ;  /* 0x0000003b00bc7308 */ /* 0x000ff40000002400 */
[----:B------:R-:W4:Y:S01]  /*4bc0*/  MUFU.TANH R189, R58 ;  /* 0x0000003a00bd7308 */ /* 0x000f220000002400 */
[----:B---3--:R-:W-:Y:S02]  /*4bd0*/  MOV R4, R186 ;  /* 0x000000ba00047202 */ /* 0x008fe40000000f00 */
[----:B------:R-:W-:Y:S02]  /*4be0*/  @P0 FSEL R4, R186, -INF , !P4 ;  /* 0xff800000ba040808 */ /* 0x000fe40006000000 */
[----:B------:R-:W-:Y:S02]  /*4bf0*/  PLOP3.LUT P0, PT, PT, PT, UP0, 0x80, 0x0 ;  /* 0x000000000000781c */ /* 0x000fe40003f0f008 */
[----:B------:R-:W-:Y:S01]  /*4c00*/  PLOP3.LUT P4, PT, PT, PT, UP0, 0x80, 0x0 ;  /* 0x000000000000781c */ /* 0x000fe20003f8f008 */
[----:B------:R-:W-:Y:S02]  /*4c10*/  FFMA.FTZ R4, R4, UR7, -R8 ;  /* 0x0000000704047c23 */ /* 0x000fe40008010808 */
[----:B------:R-:W3:Y:S10]  /*4c20*/  MUFU.TANH R115, R61 ;  /* 0x0000003d00737308 */ /* 0x000ef40000002400 */
[----:B------:R1:W-:Y:S10]  /*4c30*/  MUFU.EX2 R211, R4 ;  /* 0x0000000400d37308 */ /* 0x0003f40000000800 */
[----:B------:R-:W2:Y:S10]  /*4c40*/  MUFU.TANH R249, R64 ;  /* 0x0000004000f97308 */ /* 0x000eb40000002400 */
[----:B------:R-:W-:Y:S01]  /*4c50*/  MUFU.TANH R111, R66 ;  /* 0x00000042006f7308 */ /* 0x000fe20000002400 */
[--C-:B-1----:R-:W-:Y:S01]  /*4c60*/  FFMA.FTZ R4, R5, UR7, -R0.reuse ;  /* 0x0000000705047c23 */ /* 0x102fe20008010800 */
[----:B------:R-:W-:Y:S08]  /*4c70*/  IMAD.MOV.U32 R5, RZ, RZ, R177 ;  /* 0x000000ffff057224 */ /* 0x000ff000078e00b1 */
[----:B------:R1:W-:Y:S10]  /*4c80*/  MUFU.EX2 R235, R4 ;  /* 0x0000000400eb7308 */ /* 0x0003f40000000800 */
[----:B------:R-:W-:Y:S10]  /*4c90*/  MUFU.TANH R246, R65 ;  /* 0x0000004100f67308 */ /* 0x000ff40000002400 */
[----:B------:R-:W-:Y:S01]  /*4ca0*/  MUFU.TANH R110, R67 ;  /* 0x00000043006e7308 */ /* 0x000fe20000002400 */
[----:B-1----:R-:W-:Y:S09]  /*4cb0*/  FFMA.FTZ R4, R12, UR7, -R0 ;  /* 0x000000070c047c23 */ /* 0x002ff20008010800 */
[----:B------:R1:W-:Y:S10]  /*4cc0*/  MUFU.EX2 R234, R4 ;  /* 0x0000000400ea7308 */ /* 0x0003f40000000800 */
[----:B------:R-:W2:Y:S01]  /*4cd0*/  MUFU.TANH R179, R63 ;  /* 0x0000003f00b37308 */ /* 0x000ea20000002400 */
[C---:B-1----:R-:W-:Y:S01]  /*4ce0*/  @P2 VIADD R4, R11.reuse, 0x28 ;  /* 0x000000280b042836 */ /* 0x042fe20000000000 */
[----:B------:R-:W-:Y:S04]  /*4cf0*/  PLOP3.LUT P2, PT, PT, PT, UP0, 0x80, 0x0 ;  /* 0x000000000000781c */ /* 0x000fe80003f4f008 */
[----:B------:R-:W-:Y:S02]  /*4d00*/  @P5 ISETP.GE.AND P5, PT, R4, UR6, PT ;  /* 0x0000000604005c0c */ /* 0x000fe4000bfa6270 */
[----:B------:R-:W-:Y:S02]  /*4d10*/  @P0 IADD3 R4, R11, 0x29, RZ ;  /* 0x000000290b040810 */ /* 0x000fe40007ffe0ff */
[----:B------:R-:W-:Y:S02]  /*4d20*/  PLOP3.LUT P0, PT, PT, PT, UP0, 0x80, 0x0 ;  /* 0x000000000000781c */ /* 0x000fe40003f0f008 */
[----:B------:R-:W-:Y:S02]  /*4d30*/  @P1 FSEL R5, R177, -INF , !P5 ;  /* 0xff800000b1051808 */ /* 0x000fe40006800000 */
[----:B------:R-:W-:Y:S02]  /*4d40*/  @P6 ISETP.GE.AND P6, PT, R4, UR6, PT ;  /* 0x0000000604006c0c */ /* 0x000fe4000bfc6270 */
[----:B------:R-:W-:Y:S01]  /*4d50*/  MOV R4, R176 ;  /* 0x000000b000047202 */ /* 0x000fe20000000f00 */
[--C-:B------:R-:W-:Y:S01]  /*4d60*/  FFMA.FTZ R5, R5, UR7, -R8.reuse ;  /* 0x0000000705057c23 */ /* 0x100fe20008010808 */
[----:B------:R-:W-:Y:S03]  /*4d70*/  PLOP3.LUT P1, PT, PT, PT, UP0, 0x80, 0x0 ;  /* 0x000000000000781c */ /* 0x000fe60003f2f008 */
[----:B------:R1:W-:Y:S02]  /*4d80*/  MUFU.EX2 R203, R5 ;  /* 0x0000000500cb7308 */ /* 0x0003e40000000800 */
[----:B------:R-:W-:Y:S02]  /*4d90*/  @P0 FSEL R4, R176, -INF , !P6 ;  /* 0xff800000b0040808 */ /* 0x000fe40007000000 */
[----:B------:R-:W-:Y:S03]  /*4da0*/  PLOP3.LUT P0, PT, PT, PT, UP0, 0x80, 0x0 ;  /* 0x000000000000781c */ /* 0x000fe60003f0f008 */
[----:B------:R-:W-:Y:S03]  /*4db0*/  FFMA.FTZ R4, R4, UR7, -R8 ;  /* 0x0000000704047c23 */ /* 0x000fe60008010808 */
[----:B------:R-:W-:Y:S01]  /*4dc0*/  @P1 FSEL R6, R198, -INF , !P6 ;  /* 0xff800000c6061808 */ /* 0x000fe20007000000 */
[----:B------:R4:W-:Y:S01]  /*4dd0*/  MUFU.EX2 R202, R4 ;  /* 0x0000000400ca7308 */ /* 0x0009e20000000800 */
[----:B------:R-:W-:Y:S01]  /*4de0*/  PLOP3.LUT P1, PT, PT, PT, UP0, 0x80, 0x0 ;  /* 0x000000000000781c */ /* 0x000fe20003f2f008 */
[----:B-1----:R-:W-:Y:S01]  /*4df0*/  IMAD.MOV.U32 R5, RZ, RZ, R199 ;  /* 0x000000ffff057224 */ /* 0x002fe200078e00c7 */
[----:B------:R-:W-:Y:S02]  /*4e00*/  @P2 FSEL R5, R199, -INF , !P5 ;  /* 0xff800000c7052808 */ /* 0x000fe40006800000 */
[----:B------:R-:W-:Y:S03]  /*4e10*/  PLOP3.LUT P2, PT, PT, PT, UP0, 0x80, 0x0 ;  /* 0x000000000000781c */ /* 0x000fe60003f4f008 */
[----:B----4-:R-:W-:Y:S01]  /*4e20*/  FFMA.FTZ R4, R5, UR7, -R0 ;  /* 0x0000000705047c23 */ /* 0x010fe20008010800 */
[----:B------:R-:W-:Y:S02]  /*4e30*/  MOV R5, R76 ;  /* 0x0000004c00057202 */ /* 0x000fe40000000f00 */
[----:B------:R-:W-:Y:S01]  /*4e40*/  @P0 FSEL R5, R76, -INF , !P6 ;  /* 0xff8000004c050808 */ /* 0x000fe20007000000 */
[----:B------:R1:W-:Y:S01]  /*4e50*/  MUFU.EX2 R231, R4 ;  /* 0x0000000400e77308 */ /* 0x0003e20000000800 */
[----:B------:R-:W-:Y:S03]  /*4e60*/  PLOP3.LUT P0, PT, PT, PT, UP0, 0x80, 0x0 ;  /* 0x000000000000781c */ /* 0x000fe60003f0f008 */
[----:B------:R-:W-:Y:S06]  /*4e70*/  FFMA.FTZ R5, R5, UR7, -R10 ;  /* 0x0000000705057c23 */ /* 0x000fec000801080a */
[----:B------:R4:W-:Y:S01]  /*4e80*/  MUFU.EX2 R78, R5 ;  /* 0x00000005004e7308 */ /* 0x0009e20000000800 */
[----:B-1----:R-:W-:Y:S01]  /*4e90*/  FFMA.FTZ R4, R6, UR7, -R0 ;  /* 0x0000000706047c23 */ /* 0x002fe20008010800 */
[C---:B------:R-:W-:Y:S01]  /*4ea0*/  @P3 VIADD R6, R11.reuse, 0x30 ;  /* 0x000000300b063836 */ /* 0x040fe20000000000 */
[----:B------:R-:W-:Y:S07]  /*4eb0*/  PLOP3.LUT P3, PT, PT, PT, UP0, 0x80, 0x0 ;  /* 0x000000000000781c */ /* 0x000fee0003f6f008 */
[----:B------:R1:W-:Y:S01]  /*4ec0*/  MUFU.EX2 R228, R4 ;  /* 0x0000000400e47308 */ /* 0x0003e20000000800 */
[----:B------:R-:W-:Y:S01]  /*4ed0*/  @P4 ISETP.GE.AND P4, PT, R6, UR6, PT ;  /* 0x0000000606004c0c */ /* 0x000fe2000bf86270 */
[----:B------:R-:W-:Y:S01]  /*4ee0*/  @P2 VIADD R6, R11, 0x31 ;  /* 0x000000310b062836 */ /* 0x000fe20000000000 */
[----:B----4-:R-:W-:Y:S02]  /*4ef0*/  MOV R5, R164 ;  /* 0x000000a400057202 */ /* 0x010fe40000000f00 */
[----:B------:R-:W-:Y:S02]  /*4f00*/  @P0 FSEL R5, R164, -INF , !P6 ;  /* 0xff800000a4050808 */ /* 0x000fe40007000000 */
[----:B------:R-:W-:Y:S02]  /*4f10*/  PLOP3.LUT P0, PT, PT, PT, UP0, 0x80, 0x0 ;  /* 0x000000000000781c */ /* 0x000fe40003f0f008 */
[----:B------:R-:W-:Y:S01]  /*4f20*/  PLOP3.LUT P2, PT, PT, PT, UP0, 0x80, 0x0 ;  /* 0x000000000000781c */ /* 0x000fe20003f4f008 */
[----:B------:R-:W-:Y:S01]  /*4f30*/  FFMA.FTZ R5, R5, UR7, -R9 ;  /* 0x0000000705057c23 */ /* 0x000fe20008010809 */
[----:B------:R-:W-:Y:S03]  /*4f40*/  PLOP3.LUT P6, PT, PT, PT, UP0, 0x80, 0x0 ;  /* 0x000000000000781c */ /* 0x000fe60003fcf008 */
[----:B------:R4:W-:Y:S01]  /*4f50*/  MUFU.EX2 R168, R5 ;  /* 0x0000000500a87308 */ /* 0x0009e20000000800 */
[----:B-1----:R-:W-:Y:S01]  /*4f60*/  IMAD.MOV.U32 R4, RZ, RZ, R77 ;  /* 0x000000ffff047224 */ /* 0x002fe200078e004d */
[----:B------:R-:W-:Y:S02]  /*4f70*/  @P1 FSEL R4, R77, -INF , !P5 ;  /* 0xff8000004d041808 */ /* 0x000fe40006800000 */
[----:B------:R-:W-:Y:S03]  /*4f80*/  PLOP3.LUT P1, PT, PT, PT, UP0, 0x80, 0x0 ;  /* 0x000000000000781c */ /* 0x000fe60003f2f008 */
[--C-:B------:R-:W-:Y:S04]  /*4f90*/  FFMA.FTZ R4, R4, UR7, -R10.reuse ;  /* 0x0000000704047c23 */ /* 0x100fe8000801080a */
[----:B------:R1:W-:Y:S01]  /*4fa0*/  MUFU.EX2 R79, R4 ;  /* 0x00000004004f7308 */ /* 0x0003e20000000800 */
[----:B----4-:R-:W-:Y:S01]  /*4fb0*/  MOV R5, R70 ;  /* 0x0000004600057202 */ /* 0x010fe20000000f00 */
[----:B-1----:R-:W-:Y:S04]  /*4fc0*/  IMAD.MOV.U32 R4, RZ, RZ, R165 ;  /* 0x000000ffff047224 */ /* 0x002fe800078e00a5 */
[----:B------:R-:W-:Y:S02]  /*4fd0*/  @P1 FSEL R4, R165, -INF , !P5 ;  /* 0xff800000a5041808 */ /* 0x000fe40006800000 */
[----:B------:R-:W-:Y:S02]  /*4fe0*/  PLOP3.LUT P1, PT, PT, PT, UP0, 0x80, 0x0 ;  /* 0x000000000000781c */ /* 0x000fe40003f2f008 */
[----:B------:R-:W-:Y:S01]  /*4ff0*/  PLOP3.LUT P5, PT, PT, PT, UP0, 0x80, 0x0 ;  /* 0x000000000000781c */ /* 0x000fe20003faf008 */
[--C-:B------:R-:W-:Y:S04]  /*5000*/  FFMA.FTZ R4, R4, UR7, -R9.reuse ;  /* 0x0000000704047c23 */ /* 0x100fe80008010809 */
[----:B------:R1:W-:Y:S08]  /*5010*/  MUFU.EX2 R169, R4 ;  /* 0x0000000400a97308 */ /* 0x0003f00000000800 */
[----:B------:R-:W-:Y:S02]  /*5020*/  @P5 ISETP.GE.AND P5, PT, R6, UR6, PT ;  /* 0x0000000606005c0c */ /* 0x000fe4000bfa6270 */
[----:B------:R-:W-:Y:S02]  /*5030*/  @P2 IADD3 R6, R11, 0x38, RZ ;  /* 0x000000380b062810 */ /* 0x000fe40007ffe0ff */
[----:B------:R-:W-:Y:S02]  /*5040*/  @P0 FSEL R5, R70, -INF , !P5 ;  /* 0xff80000046050808 */ /* 0x000fe40006800000 */
[----:B------:R-:W-:Y:S02]  /*5050*/  PLOP3.LUT P0, PT, PT, PT, UP0, 0x80, 0x0 ;  /* 0x000000000000781c */ /* 0x000fe40003f0f008 */
[----:B------:R-:W-:Y:S01]  /*5060*/  @P6 ISETP.GE.AND P6, PT, R6, UR6, PT ;  /* 0x0000000606006c0c */ /* 0x000fe2000bfc6270 */
[----:B------:R-:W-:Y:S01]  /*5070*/  FFMA.FTZ R5, R5, UR7, -R10 ;  /* 0x0000000705057c23 */ /* 0x000fe2000801080a */
[----:B-1----:R-:W-:Y:S01]  /*5080*/  MOV R4, R71 ;  /* 0x0000004700047202 */ /* 0x002fe20000000f00 */
[----:B------:R-:W-:Y:S01]  /*5090*/  IMAD.MOV.U32 R6, RZ, RZ, R172 ;  /* 0x000000ffff067224 */ /* 0x000fe200078e00ac */
[----:B------:R-:W-:Y:S01]  /*50a0*/  @P1 FSEL R4, R71, -INF , !P4 ;  /* 0xff80000047041808 */ /* 0x000fe20006000000 */
[----:B------:R1:W-:Y:S01]  /*50b0*/  MUFU.EX2 R74, R5 ;  /* 0x00000005004a7308 */ /* 0x0003e20000000800 */
[----:B------:R-:W-:Y:S02]  /*50c0*/  PLOP3.LUT P1, PT, PT, PT, UP0, 0x80, 0x0 ;  /* 0x000000000000781c */ /* 0x000fe40003f2f008 */
[----:B------:R-:W-:Y:S01]  /*50d0*/  PLOP3.LUT P2, PT, PT, PT, UP0, 0x80, 0x0 ;  /* 0x000000000000781c */ /* 0x000fe20003f4f008 */
[----:B------:R-:W-:Y:S01]  /*50e0*/  FFMA.FTZ R4, R4, UR7, -R10 ;  /* 0x0000000704047c23 */ /* 0x000fe2000801080a */
[----:B------:R-:W-:Y:S02]  /*50f0*/  @P3 IADD3 R11, R11, 0x39, RZ ;  /* 0x000000390b0b3810 */ /* 0x000fe40007ffe0ff */
[----:B------:R-:W-:Y:S03]  /*5100*/  @P0 FSEL R7, R162, -INF , !P5 ;  /* 0xff800000a2070808 */ /* 0x000fe60006800000 */
[----:B------:R4:W-:Y:S01]  /*5110*/  MUFU.EX2 R75, R4 ;  /* 0x00000004004b7308 */ /* 0x0009e20000000800 */
[----:B------:R-:W-:Y:S02]  /*5120*/  PLOP3.LUT P0, PT, PT, PT, UP0, 0x80, 0x0 ;  /* 0x000000000000781c */ /* 0x000fe40003f0f008 */
[----:B------:R-:W-:Y:S01]  /*5130*/  PLOP3.LUT P3, PT, PT, PT, UP0, 0x80, 0x0 ;  /* 0x000000000000781c */ /* 0x000fe20003f6f008 */
[----:B------:R-:W-:Y:S06]  /*5140*/  FFMA.FTZ R7, R7, UR7, -R9 ;  /* 0x0000000707077c23 */ /* 0x000fec0008010809 */
[----:B------:R3:W-:Y:S01]  /*5150*/  MUFU.EX2 R114, R7 ;  /* 0x0000000700727308 */ /* 0x0007e20000000800 */
[----:B-1----:R-:W-:Y:S02]  /*5160*/  F2FP.F16.F32.PACK_AB R5, R96, R97 ;  /* 0x000000616005723e */ /* 0x002fe400000000ff */
[----:B------:R-:W-:Y:S01]  /*5170*/  @P2 ISETP.GE.AND P2, PT, R11, UR6, PT ;  /* 0x000000060b002c0c */ /* 0x000fe2000bf46270 */
[----:B------:R-:W-:Y:S02]  /*5180*/  IMAD.MOV.U32 R11, RZ, RZ, R189 ;  /* 0x000000ffff0b7224 */ /* 0x000fe400078e00bd */
[----:B------:R1:W-:Y:S01]  /*5190*/  STS [R241+0x10000], R5 ;  /* 0x01000005f1007388 */ /* 0x0003e20000000800 */
[----:B----4-:R-:W-:Y:S01]  /*51a0*/  IMAD.MOV.U32 R4, RZ, RZ, R163 ;  /* 0x000000ffff047224 */ /* 0x010fe200078e00a3 */
[----:B------:R-:W-:Y:S02]  /*51b0*/  @P1 FSEL R4, R163, -INF , !P4 ;  /* 0xff800000a3041808 */ /* 0x000fe40006000000 */
[----:B------:R-:W-:Y:S03]  /*51c0*/  PLOP3.LUT P1, PT, PT, PT, UP0, 0x80, 0x0 ;  /* 0x000000000000781c */ /* 0x000fe60003f2f008 */
[----:B------:R-:W-:Y:S01]  /*51d0*/  FFMA.FTZ R4, R4, UR7, -R9 ;  /* 0x0000000704047c23 */ /* 0x000fe20008010809 */
[----:B---3--:R-:W-:Y:S03]  /*51e0*/  MOV R7, R173 ;  /* 0x000000ad00077202 */ /* 0x008fe60000000f00 */
[----:B------:R3:W-:Y:S01]  /*51f0*/  MUFU.EX2 R167, R4 ;  /* 0x0000000400a77308 */ /* 0x0007e20000000800 */
[----:B------:R-:W-:Y:S02]  /*5200*/  @P0 FSEL R7, R173, -INF , !P5 ;  /* 0xff800000ad070808 */ /* 0x000fe40006800000 */
[----:B------:R-:W-:Y:S03]  /*5210*/  PLOP3.LUT P0, PT, PT, PT, UP0, 0x80, 0x0 ;  /* 0x000000000000781c */ /* 0x000fe60003f0f008 */
[----:B------:R-:W-:Y:S02]  /*5220*/  @P1 FSEL R6, R172, -INF , !P4 ;  /* 0xff800000ac061808 */ /* 0x000fe40006000000 */
[----:B------:R-:W-:Y:S03]  /*5230*/  PLOP3.LUT P1, PT, PT, PT, UP0, 0x80, 0x0 ;  /* 0x000000000000781c */ /* 0x000fe60003f2f008 */
[--C-:B------:R-:W-:Y:S01]  /*5240*/  FFMA.FTZ R6, R6, UR7, -R8.reuse ;  /* 0x0000000706067c23 */ /* 0x100fe20008010808 */
[----:B-1----:R-:W-:Y:S03]  /*5250*/  F2FP.F16.F32.PACK_AB R5, R94, R95 ;  /* 0x0000005f5e05723e */ /* 0x002fe600000000ff */
[----:B------:R1:W-:Y:S01]  /*5260*/  MUFU.EX2 R195, R6 ;  /* 0x0000000600c37308 */ /* 0x0003e20000000800 */
[----:B---3--:R-:W-:Y:S05]  /*5270*/  F2FP.F16.F32.PACK_AB R4, R2, R3 ;  /* 0x000000030204723e */ /* 0x008fea00000000ff */
[----:B------:R-:W-:Y:S01]  /*5280*/  @P1 FSEL R11, R189, -INF , !P4 ;  /* 0xff800000bd0b1808 */ /* 0x000fe20006000000 */
[----:B------:R3:W-:Y:S01]  /*5290*/  STS [R241+0x10400], R4 ;  /* 0x01040004f1007388 */ /* 0x0007e20000000800 */
[----:B------:R-:W-:Y:S03]  /*52a0*/  PLOP3.LUT P1, PT, PT, PT, UP0, 0x80, 0x0 ;  /* 0x000000000000781c */ /* 0x000fe60003f2f008 */
[----:B------:R4:W-:Y:S01]  /*52b0*/  STS [R242+0x10000], R5 ;  /* 0x01000005f2007388 */ /* 0x0009e20000000800 */
[----:B-1----:R-:W-:Y:S01]  /*52c0*/  FFMA.FTZ R6, R7, UR7, -R8 ;  /* 0x0000000707067c23 */ /* 0x002fe20008010808 */
[----:B------:R-:W-:Y:S03]  /*52d0*/  FFMA.FTZ R7, R11, UR7, -R0 ;  /* 0x000000070b077c23 */ /* 0x000fe60008010800 */
[----:B------:R1:W-:Y:S10]  /*52e0*/  MUFU.EX2 R194, R6 ;  /* 0x0000000600c27308 */ /* 0x0003f40000000800 */
[----:B------:R2:W-:Y:S01]  /*52f0*/  MUFU.EX2 R223, R7 ;  /* 0x0000000700df7308 */ /* 0x0005e20000000800 */
[----:B---3--:R-:W-:Y:S02]  /*5300*/  F2FP.F16.F32.PACK_AB R4, R215, R216 ;  /* 0x000000d8d704723e */ /* 0x008fe400000000ff */
[----:B----4-:R-:W-:Y:S03]  /*5310*/  F2FP.F16.F32.PACK_AB R5, R250, R251 ;  /* 0x000000fbfa05723e */ /* 0x010fe600000000ff */
[----:B------:R3:W-:Y:S01]  /*5320*/  STS [R242+0x10400], R4 ;  /* 0x01040004f2007388 */ /* 0x0007e20000000800 */
[----:B-1----:R-:W-:Y:S02]  /*5330*/  MOV R6, R188 ;  /* 0x000000bc00067202 */ /* 0x002fe40000000f00 */
[----:B------:R-:W-:Y:S01]  /*5340*/  @P0 FSEL R6, R188, -INF , !P5 ;  /* 0xff800000bc060808 */ /* 0x000fe20006800000 */
[----:B------:R1:W-:Y:S01]  /*5350*/  STS [R241+0x12000], R5 ;  /* 0x01200005f1007388 */ /* 0x0003e20000000800 */
[----:B------:R-:W-:Y:S01]  /*5360*/  PLOP3.LUT P0, PT, PT, PT, UP0, 0x80, 0x0 ;  /* 0x000000000000781c */ /* 0x000fe20003f0f008 */
[----:B--2---:R-:W-:Y:S01]  /*5370*/  IMAD.MOV.U32 R7, RZ, RZ, R166 ;  /* 0x000000ffff077224 */ /* 0x004fe200078e00a6 */
[----:B------:R-:W-:Y:S05]  /*5380*/  @P3 FSEL R7, R166, -INF , !P6 ;  /* 0xff800000a6073808 */ /* 0x000fea0007000000 */
[----:B------:R-:W-:Y:S04]  /*5390*/  FFMA.FTZ R7, R7, UR7, -R8 ;  /* 0x0000000707077c23 */ /* 0x000fe80008010808 */
[----:B------:R2:W-:Y:S01]  /*53a0*/  MUFU.EX2 R191, R7 ;  /* 0x0000000700bf7308 */ /* 0x0005e20000000800 */
[----:B---3--:R-:W-:Y:S02]  /*53b0*/  F2FP.F16.F32.PACK_AB R4, R19, R18 ;  /* 0x000000121304723e */ /* 0x008fe400000000ff */
[----:B-1----:R-:W-:Y:S03]  /*53c0*/  F2FP.F16.F32.PACK_AB R5, R244, R245 ;  /* 0x000000f5f405723e */ /* 0x002fe600000000ff */
[----:B------:R1:W-:Y:S04]  /*53d0*/  STS [R241+0x12400], R4 ;  /* 0x01240004f1007388 */ /* 0x0003e80000000800 */
[----:B------:R3:W-:Y:S01]  /*53e0*/  STS [R242+0x12000], R5 ;  /* 0x01200005f2007388 */ /* 0x0007e20000000800 */
[----:B--2---:R-:W-:Y:S01]  /*53f0*/  IMAD.MOV.U32 R7, RZ, RZ, R181 ;  /* 0x000000ffff077224 */ /* 0x004fe200078e00b5 */
[----:B------:R-:W-:Y:S02]  /*5400*/  @P0 FSEL R7, R181, -INF , !P6 ;  /* 0xff800000b5070808 */ /* 0x000fe40007000000 */
[----:B------:R-:W-:Y:S01]  /*5410*/  PLOP3.LUT P0, PT, PT, PT, UP0, 0x80, 0x0 ;  /* 0x000000000000781c */ /* 0x000fe20003f0f008 */
[----:B-1----:R-:W-:Y:S01]  /*5420*/  FFMA.FTZ R4, R6, UR7, -R0 ;  /* 0x0000000706047c23 */ /* 0x002fe20008010800 */
[----:B------:R-:W-:Y:S02]  /*5430*/  MOV R6, R115 ;  /* 0x0000007300067202 */ /* 0x000fe40000000f00 */
[----:B------:R-:W-:Y:S01]  /*5440*/  @P1 FSEL R6, R115, -INF , !P2 ;  /* 0xff80000073061808 */ /* 0x000fe20005000000 */
[----:B------:R1:W-:Y:S01]  /*5450*/  MUFU.EX2 R222, R4 ;  /* 0x0000000400de7308 */ /* 0x0003e20000000800 */
[----:B---3--:R-:W-:Y:S02]  /*5460*/  F2FP.F16.F32.PACK_AB R5, R206, R207 ;  /* 0x000000cfce05723e */ /* 0x008fe400000000ff */
[----:B------:R-:W-:Y:S01]  /*5470*/  PLOP3.LUT P1, PT, PT, PT, UP0, 0x80, 0x0 ;  /* 0x000000000000781c */ /* 0x000fe20003f2f008 */
[----:B------:R-:W-:Y:S01]  /*5480*/  FFMA.FTZ R8, R6, UR7, -R8 ;  /* 0x0000000706087c23 */ /* 0x000fe20008010808 */
[----:B------:R-:W-:Y:S05]  /*5490*/  MOV R6, R249 ;  /* 0x000000f900067202 */ /* 0x000fea0000000f00 */
[----:B------:R2:W-:Y:S06]  /*54a0*/  MUFU.EX2 R190, R8 ;  /* 0x0000000800be7308 */ /* 0x0005ec0000000800 */
[----:B------:R-:W-:Y:S02]  /*54b0*/  @P1 FSEL R6, R249, -INF , !P6 ;  /* 0xff800000f9061808 */ /* 0x000fe40007000000 */
[----:B-1----:R-:W-:Y:S02]  /*54c0*/  F2FP.F16.F32.PACK_AB R4, R17, R16 ;  /* 0x000000101104723e */ /* 0x002fe400000000ff */
[----:B------:R-:W-:Y:S01]  /*54d0*/  PLOP3.LUT P1, PT, PT, PT, UP0, 0x80, 0x0 ;  /* 0x000000000000781c */ /* 0x000fe20003f2f008 */
[----:B------:R-:W-:Y:S02]  /*54e0*/  FFMA.FTZ R6, R6, UR7, -R10 ;  /* 0x0000000706067c23 */ /* 0x000fe4000801080a */
[----:B------:R1:W-:Y:S02]  /*54f0*/  STS [R242+0x12400], R4 ;  /* 0x01240004f2007388 */ /* 0x0003e40000000800 */
[----:B------:R3:W-:Y:S01]  /*5500*/  MUFU.EX2 R73, R6 ;  /* 0x0000000600497308 */ /* 0x0007e20000000800 */
[----:B--2---:R-:W-:Y:S01]  /*5510*/  MOV R8, R179 ;  /* 0x000000b300087202 */ /* 0x004fe20000000f00 */
[----:B------:R2:W-:Y:S01]  /*5520*/  STS [R243+0x10400], R5 ;  /* 0x01040005f3007388 */ /* 0x0005e20000000800 */
[----:B---3--:R-:W-:Y:S05]  /*5530*/  MOV R6, R111 ;  /* 0x0000006f00067202 */ /* 0x008fea0000000f00 */
[----:B------:R-:W-:Y:S02]  /*5540*/  @P1 FSEL R6, R111, -INF , !P6 ;  /* 0xff8000006f061808 */ /* 0x000fe40007000000 */
[----:B------:R-:W-:Y:S02]  /*5550*/  PLOP3.LUT P1, PT, PT, PT, UP0, 0x80, 0x0 ;  /* 0x000000000000781c */ /* 0x000fe40003f2f008 */
[----:B-1----:R-:W-:Y:S01]  /*5560*/  F2FP.F16.F32.PACK_AB R4, R92, R93 ;  /* 0x0000005d5c04723e */ /* 0x002fe200000000ff */
[----:B--2---:R-:W-:Y:S04]  /*5570*/  FFMA.FTZ R5, R7, UR7, -R0 ;  /* 0x0000000707057c23 */ /* 0x004fe80008010800 */
[----:B------:R1:W-:Y:S01]  /*5580*/  STS [R243+0x10000], R4 ;  /* 0x01000004f3007388 */ /* 0x0003e20000000800 */
[----:B------:R-:W-:Y:S01]  /*5590*/  IMAD.MOV.U32 R7, RZ, RZ, R246 ;  /* 0x000000ffff077224 */ /* 0x000fe200078e00f6 */
[----:B------:R-:W-:Y:S01]  /*55a0*/  @P0 FSEL R7, R246, -INF , !P2 ;  /* 0xff800000f6070808 */ /* 0x000fe20005000000 */
[----:B------:R2:W-:Y:S01]  /*55b0*/  MUFU.EX2 R219, R5 ;  /* 0x0000000500db7308 */ /* 0x0005e20000000800 */
[----:B------:R-:W-:Y:S02]  /*55c0*/  PLOP3.LUT P0, PT, PT, PT, UP0, 0x80, 0x0 ;  /* 0x000000000000781c */ /* 0x000fe40003f0f008 */
[----:B------:R-:W-:Y:S01]  /*55d0*/  @P1 FSEL R8, R179, -INF , !P2 ;  /* 0xff800000b3081808 */ /* 0x000fe20005000000 */
[----:B------:R-:W-:Y:S01]  /*55e0*/  FFMA.FTZ R10, R7, UR7, -R10 ;  /* 0x00000007070a7c23 */ /* 0x000fe2000801080a */
[----:B------:R-:W-:Y:S01]  /*55f0*/  IMAD.MOV.U32 R7, RZ, RZ, R110 ;  /* 0x000000ffff077224 */ /* 0x000fe200078e006e */
[----:B------:R-:W-:Y:S02]  /*5600*/  PLOP3.LUT P1, PT, PT, PT, UP3, 0x80, 0x0 ;  /* 0x000000000000781c */ /* 0x000fe40003f2f038 */
[----:B------:R-:W-:Y:S02]  /*5610*/  FFMA.FTZ R0, R8, UR7, -R0 ;  /* 0x0000000708007c23 */ /* 0x000fe40008010800 */
[----:B------:R-:W3:Y:S04]  /*5620*/  MUFU.EX2 R72, R10 ;  /* 0x0000000a00487308 */ /* 0x000ee80000000800 */
[----:B------:R-:W-:Y:S02]  /*5630*/  @P0 FSEL R7, R110, -INF , !P2 ;  /* 0xff8000006e070808 */ /* 0x000fe40005000000 */
[----:B------:R-:W-:Y:S04]  /*5640*/  IADD3 R108, P0, R108, UR14, RZ ;  /* 0x0000000e6c6c7c10 */ /* 0x000fe8000ff1e0ff */
[----:B------:R3:W-:Y:S01]  /*5650*/  MUFU.EX2 R210, R0 ;  /* 0x0000000000d27308 */ /* 0x0007e20000000800 */
[----:B--2---:R-:W-:Y:S02]  /*5660*/  F2FP.F16.F32.PACK_AB R5, R232, R233 ;  /* 0x000000e9e805723e */ /* 0x004fe400000000ff */
[----:B-1----:R-:W-:Y:S05]  /*5670*/  F2FP.F16.F32.PACK_AB R4, R86, R87 ;  /* 0x000000575604723e */ /* 0x002fea00000000ff */
[----:B------:R1:W-:Y:S01]  /*5680*/  STS [R240+0x10000], R4 ;  /* 0x01000004f0007388 */ /* 0x0003e20000000800 */
[----:B---3--:R-:W-:Y:S02]  /*5690*/  F2FP.F16.F32.PACK_AB R0, R72, R73 ;  /* 0x000000494800723e */ /* 0x008fe400000000ff */
[----:B-1----:R-:W-:Y:S05]  /*56a0*/  F2FP.F16.F32.PACK_AB R4, R192, R193 ;  /* 0x000000c1c004723e */ /* 0x002fea00000000ff */
[----:B------:R1:W-:Y:S04]  /*56b0*/  STS [R240+0x10400], R4 ;  /* 0x01040004f0007388 */ /* 0x0003e80000000800 */
[----:B------:R2:W-:Y:S01]  /*56c0*/  STS [R243+0x12000], R5 ;  /* 0x01200005f3007388 */ /* 0x0005e20000000800 */
[----:B-1----:R-:W-:Y:S02]  /*56d0*/  F2FP.F16.F32.PACK_AB R4, R224, R225 ;  /* 0x000000e1e004723e */ /* 0x002fe400000000ff */
[----:B--2---:R-:W-:Y:S05]  /*56e0*/  F2FP.F16.F32.PACK_AB R5, R252, R15 ;  /* 0x0000000ffc05723e */ /* 0x004fea00000000ff */
[----:B------:R1:W-:Y:S04]  /*56f0*/  STS [R243+0x12400], R5 ;  /* 0x01240005f3007388 */ /* 0x0003e80000000800 */
[----:B------:R2:W-:Y:S01]  /*5700*/  STS [R240+0x12000], R4 ;  /* 0x01200004f0007388 */ /* 0x0005e20000000800 */
[----:B-1----:R-:W-:Y:S01]  /*5710*/  F2FP.F16.F32.PACK_AB R5, R82, R83 ;  /* 0x000000535205723e */ /* 0x002fe200000000ff */
[--C-:B--2---:R-:W-:Y:S01]  /*5720*/  FFMA.FTZ R4, R6, UR7, -R9.reuse ;  /* 0x0000000706047c23 */ /* 0x104fe20008010809 */
[----:B------:R-:W-:Y:S01]  /*5730*/  F2FP.F16.F32.PACK_AB R6, R247, R248 ;  /* 0x000000f8f706723e */ /* 0x000fe200000000ff */
[----:B------:R-:W-:Y:S01]  /*5740*/  FFMA.FTZ R9, R7, UR7, -R9 ;  /* 0x0000000707097c23 */ /* 0x000fe20008010809 */
[----:B------:R-:W-:Y:S01]  /*5750*/  F2FP.F16.F32.PACK_AB R7, R78, R79 ;  /* 0x0000004f4e07723e */ /* 0x000fe200000000ff */
[----:B------:R1:W-:Y:S02]  /*5760*/  MUFU.EX2 R113, R4 ;  /* 0x0000000400717308 */ /* 0x0003e40000000800 */
[----:B------:R2:W-:Y:S04]  /*5770*/  STS [R240+0x12400], R6 ;  /* 0x01240006f0007388 */ /* 0x0005e80000000800 */
[----:B------:R3:W-:Y:S04]  /*5780*/  STS [R236+0x10000], R5 ;  /* 0x01000005ec007388 */ /* 0x0007e80000000800 */
[----:B------:R-:W4:Y:S01]  /*5790*/  MUFU.EX2 R112, R9 ;  /* 0x0000000900707308 */ /* 0x000f220000000800 */
[----:B-1----:R-:W-:Y:S05]  /*57a0*/  F2FP.F16.F32.PACK_AB R4, R182, R183 ;  /* 0x000000b7b604723e */ /* 0x002fea00000000ff */
[----:B------:R1:W-:Y:S04]  /*57b0*/  STS [R236+0x10400], R4 ;  /* 0x01040004ec007388 */ /* 0x0003e80000000800 */
[----:B------:R4:W-:Y:S01]  /*57c0*/  STS [R237+0x10000], R7 ;  /* 0x01000007ed007388 */ /* 0x0009e20000000800 */
[----:B--2---:R-:W-:Y:S02]  /*57d0*/  F2FP.F16.F32.PACK_AB R6, R168, R169 ;  /* 0x000000a9a806723e */ /* 0x004fe400000000ff */
[----:B---3--:R-:W-:Y:S03]  /*57e0*/  F2FP.F16.F32.PACK_AB R5, R211, R214 ;  /* 0x000000d6d305723e */ /* 0x008fe600000000ff */
[----:B------:R2:W-:Y:S04]  /*57f0*/  STS [R237+0x10400], R6 ;  /* 0x01040006ed007388 */ /* 0x0005e80000000800 */
[----:B------:R3:W-:Y:S01]  /*5800*/  STS [R236+0x12000], R5 ;  /* 0x01200005ec007388 */ /* 0x0007e20000000800 */
[----:B-1----:R-:W-:Y:S02]  /*5810*/  F2FP.F16.F32.PACK_AB R4, R234, R235 ;  /* 0x000000ebea04723e */ /* 0x002fe400000000ff */
[----:B----4-:R-:W-:Y:S03]  /*5820*/  F2FP.F16.F32.PACK_AB R7, R202, R203 ;  /* 0x000000cbca07723e */ /* 0x010fe600000000ff */
        /* <DEDUP_REMOVED lines=11> */
[----:B---3--:R-:W-:Y:S05]  /*58e0*/  F2FP.F16.F32.PACK_AB R5, R112, R113 ;  /* 0x000000717005723e */ /* 0x008fea00000000ff */
[----:B------:R-:W-:Y:S04]  /*58f0*/  STS [R238+0x10400], R5 ;  /* 0x01040005ee007388 */ /* 0x000fe80000000800 */
[----:B------:R-:W-:Y:S04]  /*5900*/  STS [R239+0x12000], R7 ;  /* 0x01200007ef007388 */ /* 0x000fe80000000800 */
[----:B------:R-:W-:Y:S01]  /*5910*/  STS [R239+0x12400], R6 ;  /* 0x01240006ef007388 */ /* 0x000fe20000000800 */
[----:B-1----:R-:W-:Y:S02]  /*5920*/  F2FP.F16.F32.PACK_AB R4, R190, R191 ;  /* 0x000000bfbe04723e */ /* 0x002fe400000000ff */
[----:B----4-:R-:W-:Y:S03]  /*5930*/  F2FP.F16.F32.PACK_AB R0, R210, R219 ;  /* 0x000000dbd200723e */ /* 0x010fe600000000ff */
[----:B------:R-:W-:Y:S04]  /*5940*/  STS [R238+0x12000], R4 ;  /* 0x01200004ee007388 */ /* 0x000fe80000000800 */
[----:B------:R1:W-:Y:S04]  /*5950*/  STS [R238+0x12400], R0 ;  /* 0x01240000ee007388 */ /* 0x0003e80000000800 */
[----:B------:R-:W2:Y:S08]  /*5960*/  LDSM.16.M88.4 R64, [R154+UR4+0x4000] ;  /* 0x004000049a40783b */ /* 0x000eb00008000200 */
[----:B------:R-:W3:Y:S08]  /*5970*/  LDSM.16.M88.4 R60, [R154+UR4+0x5000] ;  /* 0x005000049a3c783b */ /* 0x000ef00008000200 */
[----:B------:R-:W4:Y:S08]  /*5980*/  LDSM.16.M88.4 R100, [R104] ;  /* 0x000000006864783b */ /* 0x000f300000000200 */
[----:B-1----:R-:W4:Y:S04]  /*5990*/  LDL R0, [R1+0x48] ;  /* 0x0000480001007983 */ /* 0x002f280000100800 */
[----:B------:R-:W1:Y:S01]  /*59a0*/  LDSM.16.M88.4 R104, [R104+0x1000] ;  /* 0x001000006868783b */ /* 0x000e620000000200 */
        /* <DEDUP_REMOVED lines=17> */
[C---:B-1----:R-:W-:Y:S06]  /*5ac0*/  HMMA.16816.F32 R8, R104.reuse, R132, R8 ;  /* 0x000000846808723c */ /* 0x042fec0000001808 */
        /* <DEDUP_REMOVED lines=13> */
[----:B------:R-:W-:Y:S05]  /*5ba0*/  HMMA.16816.F32 R64, R100, R146, R64 ;  /* 0x000000926440723c */ /* 0x000fea0000001840 */
[----:B------:R-:W-:Y:S05]  /*5bb0*/  IADD3.X R109, R0, UR13, RZ, P0, !PT ;  /* 0x0000000d006d7c10 */ /* 0x000fea00087fe4ff */
[----:B------:R-:W2:Y:S04]  /*5bc0*/  LDG.E R106, desc[UR10][R108.64] ;  /* 0x0000000a6c6a7981 */ /* 0x000ea8000c1e1900 */
[----:B------:R-:W3:Y:S04]  /*5bd0*/  LDG.E R105, desc[UR10][R108.64+0x20] ;  /* 0x0000200a6c697981 */ /* 0x000ee8000c1e1900 */
[----:B------:R-:W5:Y:S04]  /*5be0*/  LDG.E R104, desc[UR10][R108.64+0x100] ;  /* 0x0001000a6c687981 */ /* 0x000f68000c1e1900 */
[----:B------:R1:W5:Y:S01]  /*5bf0*/  LDG.E R0, desc[UR10][R108.64+0x120] ;  /* 0x0001200a6c007981 */ /* 0x000362000c1e1900 */
[C---:B--2---:R-:W-:Y:S01]  /*5c00*/  FADD.FTZ R107, -R106.reuse, R4 ;  /* 0x000000046a6b7221 */ /* 0x044fe20000010100 */
[----:B------:R-:W-:Y:S01]  /*5c10*/  FFMA.FTZ R4, -R99, R99, 1 ;  /* 0x3f80000063047423 */ /* 0x000fe20000010163 */
[----:B-1----:R-:W-:Y:S01]  /*5c20*/  FADD.FTZ R108, -R106, R5 ;  /* 0x000000056a6c7221 */ /* 0x002fe20000010100 */
[----:B------:R1:W5:Y:S01]  /*5c30*/  LDL.LU R99, [R1+0xec] ;  /* 0x0000ec0001637983 */ /* 0x0003620000300800 */
[----:B------:R-:W-:Y:S01]  /*5c40*/  FFMA.FTZ R5, -R98, R98, 1 ;  /* 0x3f80000062057423 */ /* 0x000fe20000010162 */
[----:B------:R-:W-:Y:S01]  /*5c50*/  FMUL.FTZ R107, R97, R107 ;  /* 0x0000006b616b7220 */ /* 0x000fe20000410000 */
[----:B------:R-:W-:Y:S01]  /*5c60*/  FMUL.FTZ R108, R96, R108 ;  /* 0x0000006c606c7220 */ /* 0x000fe20000410000 */
[----:B------:R1:W5:Y:S01]  /*5c70*/  LDL.LU R98, [R1+0xe8] ;  /* 0x0000e80001627983 */ /* 0x0003620000300800 */
[C---:B------:R-:W-:Y:S01]  /*5c80*/  FADD.FTZ R16, -R106.reuse, R16 ;  /* 0x000000106a107221 */ /* 0x040fe20000010100 */
[C---:B------:R-:W-:Y:S01]  /*5c90*/  FADD.FTZ R103, -R106.reuse, R21 ;  /* 0x000000156a677221 */ /* 0x040fe20000010100 */
[----:B------:R-:W-:Y:S01]  /*5ca0*/  FADD.FTZ R20, -R106, R20 ;  /* 0x000000146a147221 */ /* 0x000fe20000010100 */
[----:B------:R1:W5:Y:S01]  /*5cb0*/  LDL.LU R97, [R1+0xe4] ;  /* 0x0000e40001617983 */ /* 0x0003620000300800 */
[----:B------:R-:W-:Y:S01]  /*5cc0*/  FMUL.FTZ R4, R4, UR5 ;  /* 0x0000000504047c20 */ /* 0x000fe20008410000 */
[----:B------:R-:W-:Y:S01]  /*5cd0*/  FMUL.FTZ R103, R92, R103 ;  /* 0x000000675c677220 */ /* 0x000fe20000410000 */
[----:B------:R-:W-:Y:S01]  /*5ce0*/  FMUL.FTZ R102, R93, R20 ;  /* 0x000000145d667220 */ /* 0x000fe20000410000 */
[----:B------:R1:W5:Y:S01]  /*5cf0*/  LDL.LU R96, [R1+0xe0] ;  /* 0x0000e00001607983 */ /* 0x0003620000300800 */
[----:B------:R-:W-:Y:S01]  /*5d00*/  FMUL.FTZ R101, R107, R4 ;  /* 0x000000046b657220 */ /* 0x000fe20000410000 */
[----:B------:R-:W-:Y:S01]  /*5d10*/  FADD.FTZ R4, -R106, R17 ;  /* 0x000000116a047221 */ /* 0x000fe20000010100 */
[----:B------:R-:W-:Y:S01]  /*5d20*/  FMUL.FTZ R17, R95, R16 ;  /* 0x000000105f117220 */ /* 0x000fe20000410000 */
[----:B------:R-:W-:Y:S01]  /*5d30*/  FFMA.FTZ R16, -R90, R90, 1 ;  /* 0x3f8000005a107423 */ /* 0x000fe2000001015a */
[----:B------:R1:W5:Y:S01]  /*5d40*/  LDL.LU R95, [R1+0xdc] ;  /* 0x0000dc00015f7983 */ /* 0x0003620000300800 */
[----:B------:R-:W-:Y:S01]  /*5d50*/  FMUL.FTZ R21, R94, R4 ;  /* 0x000000045e157220 */ /* 0x000fe20000410000 */
[----:B------:R-:W-:Y:S01]  /*5d60*/  FFMA.FTZ R4, -R91, R91, 1 ;  /* 0x3f8000005b047423 */ /* 0x000fe2000001015b */
[----:B------:R-:W-:Y:S01]  /*5d70*/  FFMA.FTZ R20, -R89, R89, 1 ;  /* 0x3f80000059147423 */ /* 0x000fe20000010159 */
[----:B------:R1:W5:Y:S01]  /*5d80*/  LDL.LU R94, [R1+0xd8] ;  /* 0x0000d800015e7983 */ /* 0x0003620000300800 */
[----:B------:R-:W-:Y:S01]  /*5d90*/  FMUL.FTZ R5, R5, UR5 ;  /* 0x0000000505057c20 */ /* 0x000fe20008410000 */
[C---:B------:R-:W-:Y:S01]  /*5da0*/  FADD.FTZ R32, -R106.reuse, R32 ;  /* 0x000000206a207221 */ /* 0x040fe20000010100 */
[----:B------:R-:W-:Y:S01]  /*5db0*/  FADD.FTZ R33, -R106, R33 ;  /* 0x000000216a217221 */ /* 0x000fe20000010100 */
[----:B------:R1:W5:Y:S01]  /*5dc0*/  LDL.LU R93, [R1+0xd4] ;  /* 0x0000d400015d7983 */ /* 0x0003620000300800 */
[----:B------:R-:W-:Y:S01]  /*5dd0*/  FMUL.FTZ R100, R108, R5 ;  /* 0x000000056c647220 */ /* 0x000fe20000410000 */
[----:B------:R-:W-:Y:S01]  /*5de0*/  FFMA.FTZ R5, -R88, R88, 1 ;  /* 0x3f80000058057423 */ /* 0x000fe20000010158 */
[C---:B------:R-:W-:Y:S01]  /*5df0*/  FADD.FTZ R52, -R106.reuse, R52 ;  /* 0x000000346a347221 */ /* 0x040fe20000010100 */
[----:B------:R1:W5:Y:S01]  /*5e00*/  LDL.LU R92, [R1+0xd0] ;  /* 0x0000d000015c7983 */ /* 0x0003620000300800 */
[----:B------:R-:W-:Y:S01]  /*5e10*/  FADD.FTZ R53, -R106, R53 ;  /* 0x000000356a357221 */ /* 0x000fe20000010100 */
[----:B---3--:R-:W-:Y:S01]  /*5e20*/  FADD.FTZ R6, -R105, R6 ;  /* 0x0000000669067221 */ /* 0x008fe20000010100 */
[----:B------:R-:W-:Y:S01]  /*5e30*/  FMUL.FTZ R52, R75, R52 ;  /* 0x000000344b347220 */ /* 0x000fe20000410000 */
[----:B------:R1:W5:Y:S01]  /*5e40*/  LDL.LU R91, [R1+0xcc] ;  /* 0x0000cc00015b7983 */ /* 0x0003620000300800 */
[----:B------:R-:W-:Y:S01]  /*5e50*/  FMUL.FTZ R53, R74, R53 ;  /* 0x000000354a357220 */ /* 0x000fe20000410000 */
[----:B------:R-:W-:Y:S01]  /*5e60*/  FADD.FTZ R7, -R105, R7 ;  /* 0x0000000769077221 */ /* 0x000fe20000010100 */
[----:B------:R-:W-:Y:S01]  /*5e70*/  FMUL.FTZ R4, R4, UR5 ;  /* 0x0000000504047c20 */ /* 0x000fe20008410000 */
[----:B------:R1:W5:Y:S01]  /*5e80*/  LDL.LU R90, [R1+0xc8] ;  /* 0x0000c800015a7983 */ /* 0x0003620000300800 */
[----:B------:R-:W-:Y:S01]  /*5e90*/  FMUL.FTZ R16, R16, UR5 ;  /* 0x0000000510107c20 */ /* 0x000fe20008410000 */
[----:B------:R-:W-:Y:S01]  /*5ea0*/  FMUL.FTZ R7, R2, R7 ;  /* 0x0000000702077220 */ /* 0x000fe20000410000 */
[----:B------:R-:W-:Y:S01]  /*5eb0*/  FMUL.FTZ R4, R17, R4 ;  /* 0x0000000411047220 */ /* 0x000fe20000410000 */
[----:B------:R1:W5:Y:S01]  /*5ec0*/  LDL.LU R89, [R1+0xc4] ;  /* 0x0000c40001597983 */ /* 0x0003620000300800 */
[----:B------:R-:W-:Y:S01]  /*5ed0*/  FMUL.FTZ R5, R5, UR5 ;  /* 0x0000000505057c20 */ /* 0x000fe20008410000 */
[----:B------:R-:W-:Y:S01]  /*5ee0*/  FMUL.FTZ R16, R21, R16 ;  /* 0x0000001015107220 */ /* 0x000fe20000410000 */
[----:B------:R-:W-:Y:S01]  /*5ef0*/  FMUL.FTZ R20, R20, UR5 ;  /* 0x0000000514147c20 */ /* 0x000fe20008410000 */
[----:B------:R1:W5:Y:S01]  /*5f00*/  LDL.LU R88, [R1+0xc0] ;  /* 0x0000c00001587983 */ /* 0x0003620000300800 */
[----:B------:R-:W-:Y:S01]  /*5f10*/  FMUL.FTZ R5, R103, R5 ;  /* 0x0000000567057220 */ /* 0x000fe20000410000 */
[----:B------:R-:W-:Y:S01]  /*5f20*/  F2FP.F16.F32.PACK_AB R17, R100, R101 ;  /* 0x000000656411723e */ /* 0x000fe200000000ff */
[----:B------:R-:W-:Y:S01]  /*5f30*/  FMUL.FTZ R20, R102, R20 ;  /* 0x0000001466147220 */ /* 0x000fe20000410000 */
[----:B------:R-:W-:Y:S01]  /*5f40*/  F2FP.F16.F32.PACK_AB R16, R16, R4 ;  /* 0x000000041010723e */ /* 0x000fe200000000ff */
[----:B------:R-:W-:Y:S01]  /*5f50*/  FMUL.FTZ R4, R87, R32 ;  /* 0x0000002057047220 */ /* 0x000fe20000410000 */
[----:B------:R-:W-:Y:S01]  /*5f60*/  FFMA.FTZ R101, -R85, R85, 1 ;  /* 0x3f80000055657423 */ /* 0x000fe20000010155 */
[----:B------:R1:W5:Y:S01]  /*5f70*/  LDL.LU R87, [R1+0xbc] ;  /* 0x0000bc0001577983 */ /* 0x0003620000300800 */
[----:B------:R-:W-:Y:S01]  /*5f80*/  F2FP.F16.F32.PACK_AB R102, R5, R20 ;  /* 0x000000140566723e */ /* 0x000fe200000000ff */
[----:B------:R-:W-:Y:S01]  /*5f90*/  FMUL.FTZ R5, R86, R33 ;  /* 0x0000002156057220 */ /* 0x000fe20000410000 */
[----:B------:R-:W-:Y:S01]  /*5fa0*/  FFMA.FTZ R100, -R84, R84, 1 ;  /* 0x3f80000054647423 */ /* 0x000fe20000010154 */
[----:B------:R1:W5:Y:S01]  /*5fb0*/  LDL.LU R86, [R1+0xb8] ;  /* 0x0000b80001567983 */ /* 0x0003620000300800 */
[----:B------:R-:W-:Y:S01]  /*5fc0*/  FFMA.FTZ R33, -R77, R77, 1 ;  /* 0x3f8000004d217423 */ /* 0x000fe2000001014d */
[----:B------:R-:W-:Y:S01]  /*5fd0*/  FFMA.FTZ R32, -R76, R76, 1 ;  /* 0x3f8000004c207423 */ /* 0x000fe2000001014c */
[----:B------:R-:W-:Y:S01]  /*5fe0*/  FADD.FTZ R20, -R106, R36 ;  /* 0x000000246a147221 */ /* 0x000fe20000010100 */
[----:B------:R1:W5:Y:S01]  /*5ff0*/  LDL.LU R85, [R1+0xb4] ;  /* 0x0000b40001557983 */ /* 0x0003620000300800 */
[----:B------:R-:W-:Y:S01]  /*6000*/  FFMA.FTZ R36, -R80, R80, 1 ;  /* 0x3f80000050247423 */ /* 0x000fe20000010150 */
[----:B------:R-:W-:Y:S01]  /*6010*/  FADD.FTZ R21, -R106, R37 ;  /* 0x000000256a157221 */ /* 0x000fe20000010100 */
[----:B------:R-:W-:Y:S01]  /*6020*/  FMUL.FTZ R20, R83, R20 ;  /* 0x0000001453147220 */ /* 0x000fe20000410000 */
[----:B------:R1:W5:Y:S01]  /*6030*/  LDL.LU R84, [R1+0xb0] ;  /* 0x0000b00001547983 */ /* 0x0003620000300800 */
[----:B------:R-:W-:Y:S01]  /*6040*/  FFMA.FTZ R37, -R81, R81, 1 ;  /* 0x3f80000051257423 */ /* 0x000fe20000010151 */
[----:B------:R-:W-:Y:S01]  /*6050*/  FMUL.FTZ R21, R82, R21 ;  /* 0x0000001552157220 */ /* 0x000fe20000410000 */
[----:B------:R-:W-:Y:S01]  /*6060*/  FMUL.FTZ R36, R36, UR5 ;  /* 0x0000000524247c20 */ /* 0x000fe20008410000 */
[----:B------:R1:W5:Y:S01]  /*6070*/  LDL.LU R83, [R1+0xac] ;  /* 0x0000ac0001537983 */ /* 0x0003620000300800 */
[----:B------:R-:W-:Y:S01]  /*6080*/  FMUL.FTZ R37, R37, UR5 ;  /* 0x0000000525257c20 */ /* 0x000fe20008410000 */
[----:B------:R-:W-:Y:S01]  /*6090*/  FMUL.FTZ R101, R101, UR5 ;  /* 0x0000000565657c20 */ /* 0x000fe20008410000 */
[----:B------:R-:W-:Y:S01]  /*60a0*/  FMUL.FTZ R36, R21, R36 ;  /* 0x0000002415247220 */ /* 0x000fe20000410000 */
[----:B------:R1:W5:Y:S01]  /*60b0*/  LDL.LU R82, [R1+0xa8] ;  /* 0x0000a80001527983 */ /* 0x0003620000300800 */
[----:B------:R-:W-:Y:S01]  /*60c0*/  FFMA.FTZ R21, -R71, R71, 1 ;  /* 0x3f80000047157423 */ /* 0x000fe20000010147 */
[----:B------:R-:W-:Y:S01]  /*60d0*/  FMUL.FTZ R37, R20, R37 ;  /* 0x0000002514257220 */ /* 0x000fe20000410000 */
[----:B------:R-:W-:Y:S01]  /*60e0*/  FFMA.FTZ R20, -R70, R70, 1 ;  /* 0x3f80000046147423 */ /* 0x000fe20000010146 */
[----:B------:R1:W5:Y:S01]  /*60f0*/  LDL.LU R81, [R1+0xa4] ;  /* 0x0000a40001517983 */ /* 0x0003620000300800 */
[----:B------:R-:W-:Y:S01]  /*6100*/  FMUL.FTZ R101, R4, R101 ;  /* 0x0000006504657220 */ /* 0x000fe20000410000 */
[----:B------:R-:W-:Y:S01]  /*6110*/  FMUL.FTZ R100, R100, UR5 ;  /* 0x0000000564647c20 */ /* 0x000fe20008410000 */
[C---:B------:R-:W-:Y:S01]  /*6120*/  FADD.FTZ R4, -R106.reuse, R48 ;  /* 0x000000306a047221 */ /* 0x040fe20000010100 */
[----:B------:R1:W5:Y:S01]  /*6130*/  LDL.LU R80, [R1+0xa0] ;  /* 0x0000a00001507983 */ /* 0x0003620000300800 */
[C---:B------:R-:W-:Y:S01]  /*6140*/  FADD.FTZ R48, -R106.reuse, R64 ;  /* 0x000000406a307221 */ /* 0x040fe20000010100 */
[----:B------:R-:W-:Y:S01]  /*6150*/  FMUL.FTZ R100, R5, R100 ;  /* 0x0000006405647220 */ /* 0x000fe20000410000 */
[----:B------:R-:W-:Y:S01]  /*6160*/  FMUL.FTZ R4, R79, R4 ;  /* 0x000000044f047220 */ /* 0x000fe20000410000 */
[C---:B------:R-:W-:Y:S01]  /*6170*/  FADD.FTZ R5, -R106.reuse, R49 ;  /* 0x000000316a057221 */ /* 0x040fe20000010100 */
[----:B------:R1:W5:Y:S01]  /*6180*/  LDL.LU R79, [R1+0x9c] ;  /* 0x00009c00014f7983 */ /* 0x0003620000300800 */
[----:B------:R-:W-:Y:S01]  /*6190*/  FMUL.FTZ R48, R73, R48 ;  /* 0x0000003049307220 */ /* 0x000fe20000410000 */
[----:B------:R-:W-:Y:S01]  /*61a0*/  FADD.FTZ R49, -R106, R65 ;  /* 0x000000416a317221 */ /* 0x000fe20000010100 */
[----:B------:R-:W-:Y:S01]  /*61b0*/  FMUL.FTZ R5, R78, R5 ;  /* 0x000000054e057220 */ /* 0x000fe20000410000 */
[----:B------:R-:W-:Y:S01]  /*61c0*/  FMUL.FTZ R21, R21, UR5 ;  /* 0x0000000515157c20 */ /* 0x000fe20008410000 */
[----:B------:R1:W5:Y:S01]  /*61d0*/  LDL.LU R78, [R1+0x98] ;  /* 0x00009800014e7983 */ /* 0x0003620000300800 */
[----:B------:R-:W-:Y:S01]  /*61e0*/  FMUL.FTZ R49, R72, R49 ;  /* 0x0000003148317220 */ /* 0x000fe20000410000 */
[----:B------:R-:W-:Y:S01]  /*61f0*/  FMUL.FTZ R20, R20, UR5 ;  /* 0x0000000514147c20 */ /* 0x000fe20008410000 */
[----:B------:R-:W-:Y:S01]  /*6200*/  FMUL.FTZ R21, R52, R21 ;  /* 0x0000001534157220 */ /* 0x000fe20000410000 */
[----:B------:R1:W5:Y:S01]  /*6210*/  LDL.LU R77, [R1+0x94] ;  /* 0x00009400014d7983 */ /* 0x0003620000300800 */
[----:B------:R-:W-:Y:S01]  /*6220*/  FMUL.FTZ R33, R33, UR5 ;  /* 0x0000000521217c20 */ /* 0x000fe20008410000 */
[----:B------:R-:W-:Y:S01]  /*6230*/  FMUL.FTZ R20, R53, R20 ;  /* 0x0000001435147220 */ /* 0x000fe20000410000 */
[----:B------:R-:W-:Y:S01]  /*6240*/  FMUL.FTZ R32, R32, UR5 ;  /* 0x0000000520207c20 */ /* 0x000fe20008410000 */
[----:B------:R1:W5:Y:S01]  /*6250*/  LDL.LU R76, [R1+0x90] ;  /* 0x00009000014c7983 */ /* 0x0003620000300800 */
[----:B------:R-:W-:Y:S01]  /*6260*/  FMUL.FTZ R33, R4, R33 ;  /* 0x0000002104217220 */ /* 0x000fe20000410000 */
[----:B------:R-:W-:Y:S01]  /*6270*/  FFMA.FTZ R4, -R246, R246, 1 ;  /* 0x3f800000f6047423 */ /* 0x000fe200000101f6 */
[----:B------:R-:W-:Y:S01]  /*6280*/  FMUL.FTZ R32, R5, R32 ;  /* 0x0000002005207220 */ /* 0x000fe20000410000 */
[----:B------:R1:W5:Y:S01]  /*6290*/  LDL.LU R75, [R1+0x8c] ;  /* 0x00008c00014b7983 */ /* 0x0003620000300800 */
[----:B------:R-:W-:Y:S01]  /*62a0*/  FFMA.FTZ R5, -R249, R249, 1 ;  /* 0x3f800000f9057423 */ /* 0x000fe200000101f9 */
[----:B------:R-:W-:Y:S01]  /*62b0*/  FMUL.FTZ R4, R4, UR5 ;  /* 0x0000000504047c20 */ /* 0x000fe20008410000 */
[----:B------:R-:W-:Y:S01]  /*62c0*/  F2FP.F16.F32.PACK_AB R100, R100, R101 ;  /* 0x000000656464723e */ /* 0x000fe200000000ff */
[----:B------:R1:W5:Y:S01]  /*62d0*/  LDL.LU R74, [R1+0x88] ;  /* 0x00008800014a7983 */ /* 0x0003620000300800 */
[----:B------:R-:W-:Y:S01]  /*62e0*/  FMUL.FTZ R5, R5, UR5 ;  /* 0x0000000505057c20 */ /* 0x000fe20008410000 */
[----:B------:R-:W-:Y:S01]  /*62f0*/  FMUL.FTZ R4, R49, R4 ;  /* 0x0000000431047220 */ /* 0x000fe20000410000 */
[----:B------:R-:W-:Y:S01]  /*6300*/  F2FP.F16.F32.PACK_AB R49, R36, R37 ;  /* 0x000000252431723e */ /* 0x000fe200000000ff */
[----:B------:R1:W5:Y:S01]  /*6310*/  LDL.LU R73, [R1+0x84] ;  /* 0x0000840001497983 */ /* 0x0003620000300800 */
[----:B------:R-:W-:Y:S01]  /*6320*/  F2FP.F16.F32.PACK_AB R37, R20, R21 ;  /* 0x000000151425723e */ /* 0x000fe200000000ff */
[----:B------:R-:W-:Y:S01]  /*6330*/  FFMA.FTZ R20, -R69, R69, 1 ;  /* 0x3f80000045147423 */ /* 0x000fe20000010145 */
[----:B------:R-:W-:Y:S01]  /*6340*/  FMUL.FTZ R21, R3, R6 ;  /* 0x0000000603157220 */ /* 0x000fe20000410000 */
[----:B------:R1:W5:Y:S01]  /*6350*/  LDL.LU R72, [R1+0x80] ;  /* 0x0000800001487983 */ /* 0x0003620000300800 */
[----:B------:R-:W-:Y:S01]  /*6360*/  FMUL.FTZ R5, R48, R5 ;  /* 0x0000000530057220 */ /* 0x000fe20000410000 */
[----:B------:R-:W-:Y:S01]  /*6370*/  F2FP.F16.F32.PACK_AB R48, R32, R33 ;  /* 0x000000212030723e */ /* 0x000fe200000000ff */
[----:B------:R-:W-:Y:S01]  /*6380*/  FMUL.FTZ R20, R20, UR5 ;  /* 0x0000000514147c20 */ /* 0x000fe20008410000 */
[----:B------:R1:W5:Y:S02]  /*6390*/  LDL.LU R71, [R1+0x7c] ;  /* 0x00007c0001477983 */ /* 0x0003640000300800 */
[----:B------:R-:W-:Y:S01]  /*63a0*/  F2FP.F16.F32.PACK_AB R36, R4, R5 ;  /* 0x000000050424723e */ /* 0x000fe200000000ff */
[----:B------:R-:W-:Y:S01]  /*63b0*/  FFMA.FTZ R4, -R68, R68, 1 ;  /* 0x3f80000044047423 */ /* 0x000fe20000010144 */
[----:B------:R1:W5:Y:S03]  /*63c0*/  LDL.LU R70, [R1+0x78] ;  /* 0x0000780001467983 */ /* 0x0003660000300800 */
[----:B------:R-:W-:Y:S01]  /*63d0*/  FMUL.FTZ R6, R4, UR5 ;  /* 0x0000000504067c20 */ /* 0x000fe20008410000 */
[----:B------:R1:W5:Y:S04]  /*63e0*/  LDL.LU R69, [R1+0x74] ;  /* 0x0000740001457983 */ /* 0x0003680000300800 */
[----:B------:R1:W5:Y:S04]  /*63f0*/  LDL.LU R68, [R1+0x70] ;  /* 0x0000700001447983 */ /* 0x0003680000300800 */
[----:B------:R1:W5:Y:S04]  /*6400*/  LDL.LU R3, [R1+0x6c] ;  /* 0x00006c0001037983 */ /* 0x0003680000300800 */
[----:B------:R1:W5:Y:S01]  /*6410*/  LDL.LU R2, [R1+0x68] ;  /* 0x0000680001027983 */ /* 0x0003620000300800 */
[----:B------:R-:W-:Y:S05]  /*6420*/  @!P1 BRA `(.L_x_304) ;  /* 0x0000000000609947 */ /* 0x000fea0003800000 */
[----:B------:R-:W2:Y:S01]  /*6430*/  LDL.LU.64 R106, [R1+0x8] ;  /* 0x00000800016a7983 */ /* 0x000ea20000300a00 */
[----:B------:R-:W3:Y:S01]  /*6440*/  LDC R32, c[0x0][0x240] ;  /* 0x00009000ff207b82 */ /* 0x000ee20000000800 */
[----:B------:R-:W-:Y:S02]  /*6450*/  ULOP3.LUT UR15, UR8, 0x1, URZ, 0xc0, !UPT ;  /* 0x00000001080f7892 */ /* 0x000fe4000f8ec03f */
[----:B------:R-:W4:Y:S02]  /*6460*/  LDL.LU R64, [R1+0x24] ;  /* 0x0000240001407983 */ /* 0x000f240000300800 */
[----:B------:R-:W-:Y:S03]  /*6470*/  UISETP.NE.U32.AND UP1, UPT, UR15, 0x1, UPT ;  /* 0x000000010f00788c */ /* 0x000fe6000bf25070 */
[----:B------:R-:W1:Y:S01]  /*6480*/  LDC R33, c[0x0][0x244] ;  /* 0x00009100ff217b82 */ /* 0x000e620000000800 */
[----:B------:R-:W-:Y:S06]  /*6490*/  USEL UR15, UR61, 0x2000, !UP1 ;  /* 0x000020003d0f7887 */ /* 0x000fec000c800000 */
[----:B------:R-:W-:Y:S01]  /*64a0*/  IADD3 R148, R148, UR15, RZ ;  /* 0x0000000f94947c10 */ /* 0x000fe2000fffe0ff */
[----:B----4-:R-:W-:Y:S02]  /*64b0*/  VIADD R64, R64, UR15 ;  /* 0x0000000f40407c36 */ /* 0x010fe40008000000 */
[----:B---3--:R-:W-:Y:S05]  /*64c0*/  IMAD.U32 R4, R32, -0x80, RZ ;  /* 0xffffff8020047824 */ /* 0x008fea00078e00ff */
[C---:B--2---:R-:W-:Y:S04]  /*64d0*/  LEA R5, P0, R4.reuse, R106, 0x1 ;  /* 0x0000006a04057211 */ /* 0x044fe800078008ff */
        /* <DEDUP_REMOVED lines=8> */
[----:B-1----:R-:W-:Y:S03]  /*6560*/  LEA.HI.X R5, R32, R53, R33, 0x7, P0 ;  /* 0x0000003520057211 */ /* 0x002fe600000f3c21 */
[----:B------:R2:W-:Y:S04]  /*6570*/  STL.64 [R1+0x8], R52 ;  /* 0x0000083401007387 */ /* 0x0005e80000100a00 */
[----:B------:R2:W-:Y:S04]  /*6580*/  LDGSTS.E.BYPASS.LTC128B.128 [R64+0x1000], desc[UR10][R4.64] ;  /* 0x0100000004407fae */ /* 0x0005e8000b901d4a */
[----:B------:R2:W-:Y:S04]  /*6590*/  STL [R1+0x24], R64 ;  /* 0x0000244001007387 */ /* 0x0005e80000100800 */
[----:B------:R-:W0:Y:S02]  /*65a0*/  LDGDEPBAR ;  /* 0x00000000000079af */ /* 0x000e240000000000 */
.L_x_304:
[----:B------:R-:W3:Y:S01]  /*65b0*/  LDL.LU R101, [R1+0x20] ;  /* 0x0000200001657983 */ /* 0x000ee20000300800 */
[----:B------:R-:W-:Y:S01]  /*65c0*/  FMUL.FTZ R20, R21, R20 ;  /* 0x0000001415147220 */ /* 0x000fe20000410000 */
[C---:B-----5:R-:W-:Y:S01]  /*65d0*/  FADD.FTZ R29, -R104.reuse, R29 ;  /* 0x0000001d681d7221 */ /* 0x060fe20000010100 */
[----:B------:R-:W-:Y:S01]  /*65e0*/  FADD.FTZ R25, -R104, R25 ;  /* 0x0000001968197221 */ /* 0x000fe20000010100 */
[----:B------:R-:W4:Y:S01]  /*65f0*/  LDL.LU R65, [R1+0x1c] ;  /* 0x00001c0001417983 */ /* 0x000f220000300800 */
[----:B------:R-:W-:Y:S01]  /*6600*/  FADD.FTZ R15, -R0, R15 ;  /* 0x0000000f000f7221 */ /* 0x000fe20000010100 */
[----:B------:R-:W-:Y:S01]  /*6610*/  FMUL.FTZ R29, R224, R29 ;  /* 0x0000001de01d7220 */ /* 0x000fe20000410000 */
[----:B------:R-:W-:Y:S01]  /*6620*/  FMUL.FTZ R25, R232, R25 ;  /* 0x00000019e8197220 */ /* 0x000fe20000410000 */
[----:B--2---:R-:W2:Y:S01]  /*6630*/  LDL.LU R64, [R1+0x18] ;  /* 0x0000180001407983 */ /* 0x004ea20000300800 */
[----:B------:R-:W-:Y:S01]  /*6640*/  FADD.FTZ R27, -R0, R27 ;  /* 0x0000001b001b7221 */ /* 0x000fe20000010100 */
[----:B------:R-:W-:Y:S01]  /*6650*/  FFMA.FTZ R5, -R180, R180, 1 ;  /* 0x3f800000b4057423 */ /* 0x000fe200000101b4 */
[----:B------:R-:W-:Y:S01]  /*6660*/  FFMA.FTZ R4, -R178, R178, 1 ;  /* 0x3f800000b2047423 */ /* 0x000fe200000101b2 */
[----:B------:R-:W2:Y:S01]  /*6670*/  LDL.LU R53, [R1+0x4] ;  /* 0x0000040001357983 */ /* 0x000ea20000300800 */
[----:B------:R-:W-:Y:S01]  /*6680*/  FMUL.FTZ R27, R252, R27 ;  /* 0x0000001bfc1b7220 */ /* 0x000fe20000410000 */
[----:B------:R-:W-:Y:S01]  /*6690*/  FADD.FTZ R19, -R105, R19 ;  /* 0x0000001369137221 */ /* 0x000fe20000010100 */
[C---:B------:R-:W-:Y:S01]  /*66a0*/  FADD.FTZ R24, -R104.reuse, R24 ;  /* 0x0000001868187221 */ /* 0x040fe20000010100 */
[----:B------:R-:W2:Y:S01]  /*66b0*/  LDL.LU R52, [R1] ;  /* 0x0000000001347983 */ /* 0x000ea20000300800 */
[----:B------:R-:W-:Y:S01]  /*66c0*/  FADD.FTZ R28, -R104, R28 ;  /* 0x0000001c681c7221 */ /* 0x000fe20000010100 */
[----:B------:R-:W-:Y:S01]  /*66d0*/  FMUL.FTZ R19, R215, R19 ;  /* 0x00000013d7137220 */ /* 0x000fe20000410000 */
[----:B------:R-:W-:Y:S01]  /*66e0*/  FMUL.FTZ R24, R233, R24 ;  /* 0x00000018e9187220 */ /* 0x000fe20000410000 */
[----:B------:R1:W-:Y:S01]  /*66f0*/  STS [R241+0x8000], R17 ;  /* 0x00800011f1007388 */ /* 0x0003e20000000800 */
        /* <DEDUP_REMOVED lines=8> */
[----:B------:R-:W-:Y:S01]  /*6780*/  FMUL.FTZ R39, R182, R39 ;  /* 0x00000027b6277220 */ /* 0x000fe20000410000 */
[C---:B------:R-:W-:Y:S01]  /*6790*/  FADD.FTZ R51, -R105.reuse, R51 ;  /* 0x0000003369337221 */ /* 0x040fe20000010100 */
[----:B------:R-:W-:Y:S01]  /*67a0*/  FADD.FTZ R50, -R105, R50 ;  /* 0x0000003269327221 */ /* 0x000fe20000010100 */
[----:B------:R-:W-:Y:S01]  /*67b0*/  FMUL.FTZ R38, R183, R38 ;  /* 0x00000026b7267220 */ /* 0x000fe20000410000 */
[----:B------:R-:W-:Y:S01]  /*67c0*/  FADD.FTZ R35, -R105, R35 ;  /* 0x0000002369237221 */ /* 0x000fe20000010100 */
[----:B------:R-:W-:Y:S01]  /*67d0*/  FMUL.FTZ R51, R168, R51 ;  /* 0x00000033a8337220 */ /* 0x000fe20000410000 */
[----:B------:R-:W-:Y:S01]  /*67e0*/  FMUL.FTZ R50, R169, R50 ;  /* 0x00000032a9327220 */ /* 0x000fe20000410000 */
[C---:B------:R-:W-:Y:S01]  /*67f0*/  FADD.FTZ R8, -R104.reuse, R8 ;  /* 0x0000000868087221 */ /* 0x040fe20000010100 */
[C---:B------:R-:W-:Y:S01]  /*6800*/  FADD.FTZ R67, -R105.reuse, R67 ;  /* 0x0000004369437221 */ /* 0x040fe20000010100 */
[----:B------:R-:W-:Y:S01]  /*6810*/  FADD.FTZ R13, -R104, R13 ;  /* 0x0000000d680d7221 */ /* 0x000fe20000010100 */
[----:B------:R-:W-:Y:S01]  /*6820*/  FADD.FTZ R66, -R105, R66 ;  /* 0x0000004269427221 */ /* 0x000fe20000010100 */
[----:B------:R-:W-:Y:S01]  /*6830*/  FMUL.FTZ R35, R192, R35 ;  /* 0x00000023c0237220 */ /* 0x000fe20000410000 */
[----:B------:R-:W-:Y:S01]  /*6840*/  FMUL.FTZ R67, R112, R67 ;  /* 0x0000004370437220 */ /* 0x000fe20000410000 */
[----:B------:R-:W-:Y:S01]  /*6850*/  FMUL.FTZ R13, R244, R13 ;  /* 0x0000000df40d7220 */ /* 0x000fe20000410000 */
[----:B------:R-:W-:Y:S01]  /*6860*/  FMUL.FTZ R66, R113, R66 ;  /* 0x0000004271427220 */ /* 0x000fe20000410000 */
[----:B------:R-:W-:Y:S01]  /*6870*/  FADD.FTZ R55, -R105, R55 ;  /* 0x0000003769377221 */ /* 0x000fe20000010100 */
[----:B-1----:R-:W-:Y:S01]  /*6880*/  FMUL.FTZ R17, R7, R6 ;  /* 0x0000000607117220 */ /* 0x002fe20000410000 */
[----:B------:R-:W-:Y:S01]  /*6890*/  FFMA.FTZ R7, -R185, R185, 1 ;  /* 0x3f800000b9077423 */ /* 0x000fe200000101b9 */
[----:B------:R-:W-:Y:S01]  /*68a0*/  FFMA.FTZ R6, -R184, R184, 1 ;  /* 0x3f800000b8067423 */ /* 0x000fe200000101b8 */
[C---:B------:R-:W-:Y:S01]  /*68b0*/  FADD.FTZ R12, -R104.reuse, R12 ;  /* 0x0000000c680c7221 */ /* 0x040fe20000010100 */
[----:B------:R-:W-:Y:S01]  /*68c0*/  FADD.FTZ R9, -R104, R9 ;  /* 0x0000000968097221 */ /* 0x000fe20000010100 */
[----:B------:R-:W-:Y:S01]  /*68d0*/  FMUL.FTZ R21, R7, UR5 ;  /* 0x0000000507157c20 */ /* 0x000fe20008410000 */
[----:B------:R-:W-:Y:S01]  /*68e0*/  FMUL.FTZ R7, R6, UR5 ;  /* 0x0000000506077c20 */ /* 0x000fe20008410000 */
[----:B------:R-:W-:Y:S01]  /*68f0*/  FMUL.FTZ R6, R5, UR5 ;  /* 0x0000000505067c20 */ /* 0x000fe20008410000 */
[----:B------:R-:W-:Y:S01]  /*6900*/  FMUL.FTZ R5, R4, UR5 ;  /* 0x0000000504057c20 */ /* 0x000fe20008410000 */
[----:B------:R-:W-:Y:S01]  /*6910*/  FMUL.FTZ R18, R18, R21 ;  /* 0x0000001512127220 */ /* 0x000fe20000410000 */
[----:B------:R-:W-:Y:S01]  /*6920*/  FMUL.FTZ R4, R19, R7 ;  /* 0x0000000713047220 */ /* 0x000fe20000410000 */
[----:B------:R-:W-:Y:S01]  /*6930*/  FMUL.FTZ R22, R22, R6 ;  /* 0x0000000616167220 */ /* 0x000fe20000410000 */
[----:B------:R-:W-:Y:S01]  /*6940*/  FMUL.FTZ R23, R23, R5 ;  /* 0x0000000517177220 */ /* 0x000fe20000410000 */
[----:B------:R-:W-:Y:S01]  /*6950*/  F2FP.F16.F32.PACK_AB R5, R17, R20 ;  /* 0x000000141105723e */ /* 0x000fe200000000ff */
[----:B------:R-:W-:Y:S01]  /*6960*/  FMUL.FTZ R28, R225, R28 ;  /* 0x0000001ce11c7220 */ /* 0x000fe20000410000 */
[----:B------:R-:W-:Y:S01]  /*6970*/  F2FP.F16.F32.PACK_AB R4, R4, R18 ;  /* 0x000000120404723e */ /* 0x000fe200000000ff */
[----:B------:R-:W-:Y:S01]  /*6980*/  FFMA.FTZ R7, -R175, R175, 1 ;  /* 0x3f800000af077423 */ /* 0x000fe200000101af */
[----:B------:R-:W-:Y:S01]  /*6990*/  F2FP.F16.F32.PACK_AB R33, R23, R22 ;  /* 0x000000161721723e */ /* 0x000fe200000000ff */
[----:B------:R1:W-:Y:S01]  /*69a0*/  STS [R241+0x8400], R5 ;  /* 0x00840005f1007388 */ /* 0x0003e20000000800 */
[----:B------:R-:W-:Y:S01]  /*69b0*/  FFMA.FTZ R6, -R174, R174, 1 ;  /* 0x3f800000ae067423 */ /* 0x000fe200000101ae */
[----:B------:R-:W-:Y:S01]  /*69c0*/  FMUL.FTZ R18, R7, UR5 ;  /* 0x0000000507127c20 */ /* 0x000fe20008410000 */
[----:B------:R-:W-:Y:S01]  /*69d0*/  FMUL.FTZ R55, R114, R55 ;  /* 0x0000003772377220 */ /* 0x000fe20000410000 */
[----:B------:R1:W-:Y:S01]  /*69e0*/  STS [R242+0x8000], R16 ;  /* 0x00800010f2007388 */ /* 0x0003e20000000800 */
[----:B------:R-:W-:Y:S01]  /*69f0*/  FMUL.FTZ R17, R6, UR5 ;  /* 0x0000000506117c20 */ /* 0x000fe20008410000 */
[----:B------:R-:W-:Y:S01]  /*6a00*/  FFMA.FTZ R6, -R170, R170, 1 ;  /* 0x3f800000aa067423 */ /* 0x000fe200000101aa */
[----:B------:R-:W-:Y:S01]  /*6a10*/  FFMA.FTZ R7, -R171, R171, 1 ;  /* 0x3f800000ab077423 */ /* 0x000fe200000101ab */
[----:B------:R1:W-:Y:S01]  /*6a20*/  STS [R242+0x8400], R4 ;  /* 0x00840004f2007388 */ /* 0x0003e20000000800 */
[----:B------:R-:W-:Y:S01]  /*6a30*/  FMUL.FTZ R32, R35, R17 ;  /* 0x0000001123207220 */ /* 0x000fe20000410000 */
[----:B------:R-:W-:Y:S01]  /*6a40*/  FMUL.FTZ R6, R6, UR5 ;  /* 0x0000000506067c20 */ /* 0x000fe20008410000 */
[----:B------:R-:W-:Y:S01]  /*6a50*/  FMUL.FTZ R7, R7, UR5 ;  /* 0x0000000507077c20 */ /* 0x000fe20008410000 */
[----:B------:R-:W-:Y:S01]  /*6a60*/  FFMA.FTZ R17, -R162, R162, 1 ;  /* 0x3f800000a2117423 */ /* 0x000fe200000101a2 */
[----:B------:R-:W-:Y:S01]  /*6a70*/  FMUL.FTZ R12, R245, R12 ;  /* 0x0000000cf50c7220 */ /* 0x000fe20000410000 */
[----:B------:R-:W-:Y:S01]  /*6a80*/  FMUL.FTZ R23, R39, R6 ;  /* 0x0000000627177220 */ /* 0x000fe20000410000 */
[----:B------:R-:W-:Y:S01]  /*6a90*/  FMUL.FTZ R38, R38, R7 ;  /* 0x0000000726267220 */ /* 0x000fe20000410000 */
[----:B------:R-:W-:Y:S01]  /*6aa0*/  FFMA.FTZ R6, -R164, R164, 1 ;  /* 0x3f800000a4067423 */ /* 0x000fe200000101a4 */
[----:B------:R-:W-:Y:S01]  /*6ab0*/  FFMA.FTZ R7, -R165, R165, 1 ;  /* 0x3f800000a5077423 */ /* 0x000fe200000101a5 */
[----:B------:R-:W-:Y:S01]  /*6ac0*/  FMUL.FTZ R17, R17, UR5 ;  /* 0x0000000511117c20 */ /* 0x000fe20008410000 */
[----:B------:R-:W-:Y:S01]  /*6ad0*/  FMUL.FTZ R9, R250, R9 ;  /* 0x00000009fa097220 */ /* 0x000fe20000410000 */
[----:B------:R-:W-:Y:S01]  /*6ae0*/  FMUL.FTZ R6, R6, UR5 ;  /* 0x0000000506067c20 */ /* 0x000fe20008410000 */
[----:B------:R-:W-:Y:S01]  /*6af0*/  FMUL.FTZ R7, R7, UR5 ;  /* 0x0000000507077c20 */ /* 0x000fe20008410000 */
[----:B------:R-:W-:Y:S01]  /*6b00*/  FMUL.FTZ R21, R55, R17 ;  /* 0x0000001137157220 */ /* 0x000fe20000410000 */
[----:B------:R-:W-:Y:S01]  /*6b10*/  FADD.FTZ R45, -R104, R45 ;  /* 0x0000002d682d7221 */ /* 0x000fe20000010100 */
[----:B------:R-:W-:Y:S01]  /*6b20*/  FMUL.FTZ R22, R51, R6 ;  /* 0x0000000633167220 */ /* 0x000fe20000410000 */
[----:B------:R-:W-:Y:S01]  /*6b30*/  FMUL.FTZ R50, R50, R7 ;  /* 0x0000000732327220 */ /* 0x000fe20000410000 */
[----:B------:R-:W-:Y:S01]  /*6b40*/  FFMA.FTZ R6, -R110, R110, 1 ;  /* 0x3f8000006e067423 */ /* 0x000fe2000001016e */
[----:B-1----:R-:W-:Y:S01]  /*6b50*/  FFMA.FTZ R5, -R208, R208, 1 ;  /* 0x3f800000d0057423 */ /* 0x002fe200000101d0 */
[----:B------:R-:W-:Y:S01]  /*6b60*/  FFMA.FTZ R7, -R111, R111, 1 ;  /* 0x3f8000006f077423 */ /* 0x000fe2000001016f */
[----:B------:R-:W-:Y:S01]  /*6b70*/  FMUL.FTZ R16, R251, R8 ;  /* 0x00000008fb107220 */ /* 0x000fe20000410000 */
[----:B------:R-:W-:Y:S01]  /*6b80*/  FMUL.FTZ R6, R6, UR5 ;  /* 0x0000000506067c20 */ /* 0x000fe20008410000 */
[----:B------:R-:W-:Y:S01]  /*6b90*/  FMUL.FTZ R5, R5, UR5 ;  /* 0x0000000505057c20 */ /* 0x000fe20008410000 */
[----:B------:R-:W-:Y:S01]  /*6ba0*/  FFMA.FTZ R8, -R213, R213, 1 ;  /* 0x3f800000d5087423 */ /* 0x000fe200000101d5 */
[----:B------:R-:W-:Y:S01]  /*6bb0*/  FMUL.FTZ R7, R7, UR5 ;  /* 0x0000000507077c20 */ /* 0x000fe20008410000 */
[----:B------:R-:W-:Y:S01]  /*6bc0*/  FMUL.FTZ R20, R67, R6 ;  /* 0x0000000643147220 */ /* 0x000fe20000410000 */
[----:B------:R-:W-:Y:S01]  /*6bd0*/  FMUL.FTZ R13, R13, R5 ;  /* 0x000000050d0d7220 */ /* 0x000fe20000410000 */
[----:B------:R-:W-:Y:S01]  /*6be0*/  FMUL.FTZ R8, R8, UR5 ;  /* 0x0000000508087c20 */ /* 0x000fe20008410000 */
[----:B------:R-:W-:Y:S01]  /*6bf0*/  FMUL.FTZ R66, R66, R7 ;  /* 0x0000000742427220 */ /* 0x000fe20000410000 */
[----:B------:R-:W-:Y:S01]  /*6c00*/  FFMA.FTZ R5, -R196, R196, 1 ;  /* 0x3f800000c4057423 */ /* 0x000fe200000101c4 */
[----:B------:R-:W-:Y:S01]  /*6c10*/  FFMA.FTZ R6, -R209, R209, 1 ;  /* 0x3f800000d1067423 */ /* 0x000fe200000101d1 */
        /* <DEDUP_REMOVED lines=12> */
[----:B------:R-:W-:Y:S01]  /*6ce0*/  FADD.FTZ R34, -R105, R34 ;  /* 0x0000002269227221 */ /* 0x000fe20000010100 */
[----:B------:R-:W-:Y:S01]  /*6cf0*/  FMUL.FTZ R24, R24, R8 ;  /* 0x0000000818187220 */ /* 0x000fe20000410000 */
[----:B------:R-:W-:Y:S01]  /*6d00*/  FMUL.FTZ R6, R6, UR5 ;  /* 0x0000000506067c20 */ /* 0x000fe20008410000 */
[----:B------:R-:W-:Y:S01]  /*6d10*/  FMUL.FTZ R45, R202, R45 ;  /* 0x0000002dca2d7220 */ /* 0x000fe20000410000 */
[----:B------:R-:W-:Y:S01]  /*6d20*/  FMUL.FTZ R5, R5, UR5 ;  /* 0x0000000505057c20 */ /* 0x000fe20008410000 */
[----:B------:R-:W-:Y:S01]  /*6d30*/  FADD.FTZ R40, -R104, R40 ;  /* 0x0000002868287221 */ /* 0x000fe20000010100 */
[----:B------:R-:W-:Y:S01]  /*6d40*/  FFMA.FTZ R8, -R187, R187, 1 ;  /* 0x3f800000bb087423 */ /* 0x000fe200000101bb */
[----:B------:R-:W-:Y:S01]  /*6d50*/  F2FP.F16.F32.PACK_AB R4, R9, R16 ;  /* 0x000000100904723e */ /* 0x000fe200000000ff */
[----:B------:R-:W-:Y:S01]  /*6d60*/  FMUL.FTZ R34, R193, R34 ;  /* 0x00000022c1227220 */ /* 0x000fe20000410000 */
[----:B------:R-:W-:Y:S01]  /*6d70*/  F2FP.F16.F32.PACK_AB R19, R13, R12 ;  /* 0x0000000c0d13723e */ /* 0x000fe200000000ff */
[----:B------:R-:W-:Y:S01]  /*6d80*/  FMUL.FTZ R28, R28, R6 ;  /* 0x000000061c1c7220 */ /* 0x000fe20000410000 */
[----:B------:R-:W-:Y:S01]  /*6d90*/  FMUL.FTZ R13, R45, R5 ;  /* 0x000000052d0d7220 */ /* 0x000fe20000410000 */
[----:B------:R1:W-:Y:S01]  /*6da0*/  STS [R241+0xa000], R4 ;  /* 0x00a00004f1007388 */ /* 0x0003e20000000800 */
[----:B------:R-:W-:Y:S01]  /*6db0*/  FMUL.FTZ R40, R214, R40 ;  /* 0x00000028d6287220 */ /* 0x000fe20000410000 */
[----:B------:R-:W-:Y:S01]  /*6dc0*/  FMUL.FTZ R8, R8, UR5 ;  /* 0x0000000508087c20 */ /* 0x000fe20008410000 */
[----:B------:R-:W-:Y:S01]  /*6dd0*/  FADD.FTZ R44, -R104, R44 ;  /* 0x0000002c682c7221 */ /* 0x000fe20000010100 */
[----:B------:R-:W-:Y:S01]  /*6de0*/  FFMA.FTZ R6, -R177, R177, 1 ;  /* 0x3f800000b1067423 */ /* 0x000fe200000101b1 */
[----:B------:R-:W-:Y:S01]  /*6df0*/  FFMA.FTZ R5, -R172, R172, 1 ;  /* 0x3f800000ac057423 */ /* 0x000fe200000101ac */
[----:B------:R-:W-:Y:S01]  /*6e00*/  FMUL.FTZ R34, R34, R18 ;  /* 0x0000001222227220 */ /* 0x000fe20000410000 */
[----:B------:R-:W-:Y:S01]  /*6e10*/  FFMA.FTZ R18, -R163, R163, 1 ;  /* 0x3f800000a3127423 */ /* 0x000fe200000101a3 */
[----:B------:R-:W-:Y:S01]  /*6e20*/  FADD.FTZ R54, -R105, R54 ;  /* 0x0000003669367221 */ /* 0x000fe20000010100 */
[----:B------:R-:W-:Y:S01]  /*6e30*/  FMUL.FTZ R40, R40, R8 ;  /* 0x0000000828287220 */ /* 0x000fe20000410000 */
[----:B------:R-:W-:Y:S01]  /*6e40*/  FFMA.FTZ R7, -R200, R200, 1 ;  /* 0x3f800000c8077423 */ /* 0x000fe200000101c8 */
[----:B------:R-:W-:Y:S01]  /*6e50*/  FMUL.FTZ R44, R203, R44 ;  /* 0x0000002ccb2c7220 */ /* 0x000fe20000410000 */
[----:B------:R-:W-:Y:S01]  /*6e60*/  FMUL.FTZ R6, R6, UR5 ;  /* 0x0000000506067c20 */ /* 0x000fe20008410000 */
[----:B------:R-:W-:Y:S01]  /*6e70*/  FMUL.FTZ R8, R5, UR5 ;  /* 0x0000000505087c20 */ /* 0x000fe20008410000 */
[----:B------:R-:W-:Y:S01]  /*6e80*/  FADD.FTZ R61, -R104, R61 ;  /* 0x0000003d683d7221 */ /* 0x000fe20000010100 */
[----:B------:R-:W-:Y:S01]  /*6e90*/  FFMA.FTZ R5, -R115, R115, 1 ;  /* 0x3f80000073057423 */ /* 0x000fe20000010173 */
[----:B------:R-:W-:Y:S01]  /*6ea0*/  FMUL.FTZ R18, R18, UR5 ;  /* 0x0000000512127c20 */ /* 0x000fe20008410000 */
[----:B------:R-:W-:Y:S01]  /*6eb0*/  FMUL.FTZ R54, R167, R54 ;  /* 0x00000036a7367220 */ /* 0x000fe20000410000 */
[----:B------:R-:W-:Y:S01]  /*6ec0*/  FMUL.FTZ R7, R7, UR5 ;  /* 0x0000000507077c20 */ /* 0x000fe20008410000 */
[----:B------:R-:W-:Y:S01]  /*6ed0*/  FMUL.FTZ R44, R44, R6 ;  /* 0x000000062c2c7220 */ /* 0x000fe20000410000 */
[----:B------:R-:W-:Y:S01]  /*6ee0*/  FMUL.FTZ R61, R190, R61 ;  /* 0x0000003dbe3d7220 */ /* 0x000fe20000410000 */
[----:B------:R-:W-:Y:S01]  /*6ef0*/  FMUL.FTZ R5, R5, UR5 ;  /* 0x0000000505057c20 */ /* 0x000fe20008410000 */
[----:B------:R-:W-:Y:S01]  /*6f00*/  FADD.FTZ R60, -R104, R60 ;  /* 0x0000003c683c7221 */ /* 0x000fe20000010100 */
[----:B------:R-:W-:Y:S01]  /*6f10*/  FFMA.FTZ R6, -R166, R166, 1 ;  /* 0x3f800000a6067423 */ /* 0x000fe200000101a6 */
[----:B------:R-:W-:Y:S01]  /*6f20*/  FMUL.FTZ R54, R54, R18 ;  /* 0x0000001236367220 */ /* 0x000fe20000410000 */
[----:B------:R-:W-:Y:S01]  /*6f30*/  FMUL.FTZ R18, R25, R7 ;  /* 0x0000000719127220 */ /* 0x000fe20000410000 */
[----:B------:R-:W-:Y:S01]  /*6f40*/  FADD.FTZ R41, -R104, R41 ;  /* 0x0000002968297221 */ /* 0x000fe20000010100 */
[----:B------:R-:W-:Y:S01]  /*6f50*/  FFMA.FTZ R7, -R186, R186, 1 ;  /* 0x3f800000ba077423 */ /* 0x000fe200000101ba */
[----:B------:R-:W-:Y:S01]  /*6f60*/  FMUL.FTZ R61, R61, R5 ;  /* 0x000000053d3d7220 */ /* 0x000fe20000410000 */
[----:B------:R-:W-:Y:S01]  /*6f70*/  FMUL.FTZ R60, R191, R60 ;  /* 0x0000003cbf3c7220 */ /* 0x000fe20000410000 */
[----:B------:R-:W-:Y:S01]  /*6f80*/  FMUL.FTZ R6, R6, UR5 ;  /* 0x0000000506067c20 */ /* 0x000fe20008410000 */
[----:B------:R-:W-:Y:S01]  /*6f90*/  FADD.FTZ R5, -R0, R11 ;  /* 0x0000000b00057221 */ /* 0x000fe20000010100 */
[----:B------:R-:W-:Y:S01]  /*6fa0*/  FADD.FTZ R56, -R104, R56 ;  /* 0x0000003868387221 */ /* 0x000fe20000010100 */
[----:B------:R-:W-:Y:S01]  /*6fb0*/  FMUL.FTZ R41, R211, R41 ;  /* 0x00000029d3297220 */ /* 0x000fe20000410000 */
[----:B------:R-:W-:Y:S01]  /*6fc0*/  FMUL.FTZ R7, R7, UR5 ;  /* 0x0000000507077c20 */ /* 0x000fe20008410000 */
[----:B------:R-:W-:Y:S01]  /*6fd0*/  FMUL.FTZ R60, R60, R6 ;  /* 0x000000063c3c7220 */ /* 0x000fe20000410000 */
[----:B------:R-:W-:Y:S01]  /*6fe0*/  FMUL.FTZ R56, R195, R56 ;  /* 0x00000038c3387220 */ /* 0x000fe20000410000 */
[----:B------:R-:W-:Y:S01]  /*6ff0*/  FADD.FTZ R57, -R104, R57 ;  /* 0x0000003968397221 */ /* 0x000fe20000010100 */
[----:B------:R-:W-:Y:S01]  /*7000*/  FMUL.FTZ R16, R41, R7 ;  /* 0x0000000729107220 */ /* 0x000fe20000410000 */
[----:B------:R-:W-:Y:S01]  /*7010*/  FFMA.FTZ R7, -R173, R173, 1 ;  /* 0x3f800000ad077423 */ /* 0x000fe200000101ad */
[----:B------:R-:W-:Y:S01]  /*7020*/  FMUL.FTZ R56, R56, R8 ;  /* 0x0000000838387220 */ /* 0x000fe20000410000 */
[----:B------:R-:W-:Y:S01]  /*7030*/  FADD.FTZ R14, -R0, R14 ;  /* 0x0000000e000e7221 */ /* 0x000fe20000010100 */
[----:B------:R-:W-:Y:S01]  /*7040*/  FMUL.FTZ R57, R194, R57 ;  /* 0x00000039c2397220 */ /* 0x000fe20000410000 */
[----:B------:R-:W-:Y:S01]  /*7050*/  FMUL.FTZ R7, R7, UR5 ;  /* 0x0000000507077c20 */ /* 0x000fe20008410000 */
[----:B-1----:R-:W-:Y:S01]  /*7060*/  FFMA.FTZ R4, -R229, R229, 1 ;  /* 0x3f800000e5047423 */ /* 0x002fe200000101e5 */
[C---:B------:R-:W-:Y:S01]  /*7070*/  FADD.FTZ R10, -R0.reuse, R10 ;  /* 0x0000000a000a7221 */ /* 0x040fe20000010100 */
[----:B------:R-:W-:Y:S01]  /*7080*/  FADD.FTZ R26, -R0, R26 ;  /* 0x0000001a001a7221 */ /* 0x000fe20000010100 */
[----:B------:R-:W-:Y:S01]  /*7090*/  FMUL.FTZ R12, R57, R7 ;  /* 0x00000007390c7220 */ /* 0x000fe20000410000 */
[----:B------:R-:W-:Y:S01]  /*70a0*/  FMUL.FTZ R7, R4, UR5 ;  /* 0x0000000504077c20 */ /* 0x000fe20008410000 */
[----:B------:R-:W-:Y:S01]  /*70b0*/  FFMA.FTZ R4, -R226, R226, 1 ;  /* 0x3f800000e2047423 */ /* 0x000fe200000101e2 */
[C---:B------:R-:W-:Y:S01]  /*70c0*/  FADD.FTZ R43, -R0.reuse, R43 ;  /* 0x0000002b002b7221 */ /* 0x040fe20000010100 */
[C---:B------:R-:W-:Y:S01]  /*70d0*/  FADD.FTZ R30, -R0.reuse, R30 ;  /* 0x0000001e001e7221 */ /* 0x040fe20000010100 */
[----:B------:R-:W-:Y:S01]  /*70e0*/  FADD.FTZ R31, -R0, R31 ;  /* 0x0000001f001f7221 */ /* 0x000fe20000010100 */
[----:B------:R-:W-:Y:S01]  /*70f0*/  FMUL.FTZ R4, R4, UR5 ;  /* 0x0000000504047c20 */ /* 0x000fe20008410000 */
[----:B------:R-:W-:Y:S01]  /*7100*/  FMUL.FTZ R43, R234, R43 ;  /* 0x0000002bea2b7220 */ /* 0x000fe20000410000 */
[----:B------:R-:W-:Y:S01]  /*7110*/  FMUL.FTZ R30, R248, R30 ;  /* 0x0000001ef81e7220 */ /* 0x000fe20000410000 */
[----:B------:R-:W-:Y:S01]  /*7120*/  FMUL.FTZ R31, R247, R31 ;  /* 0x0000001ff71f7220 */ /* 0x000fe20000410000 */
[----:B------:R-:W-:Y:S01]  /*7130*/  FADD.FTZ R58, -R0, R58 ;  /* 0x0000003a003a7221 */ /* 0x000fe20000010100 */
[----:B------:R-:W-:Y:S01]  /*7140*/  F2FP.F16.F32.PACK_AB R32, R32, R34 ;  /* 0x000000222020723e */ /* 0x000fe200000000ff */
[----:B------:R-:W-:Y:S01]  /*7150*/  FADD.FTZ R46, -R0, R46 ;  /* 0x0000002e002e7221 */ /* 0x000fe20000010100 */
[----:B------:R-:W2:Y:S01]  /*7160*/  LDL R34, [R1+0x50] ;  /* 0x0000500001227983 */ /* 0x000ea20000100800 */
[----:B------:R-:W-:Y:S01]  /*7170*/  FMUL.FTZ R58, R223, R58 ;  /* 0x0000003adf3a7220 */ /* 0x000fe20000410000 */
[----:B------:R-:W-:Y:S01]  /*7180*/  F2FP.F16.F32.PACK_AB R18, R18, R24 ;  /* 0x000000181212723e */ /* 0x000fe200000000ff */
[----:B------:R-:W-:Y:S01]  /*7190*/  FMUL.FTZ R46, R231, R46 ;  /* 0x0000002ee72e7220 */ /* 0x000fe20000410000 */
[----:B------:R-:W2:Y:S01]  /*71a0*/  LDL.LU R29, [R1+0x28] ;  /* 0x00002800011d7983 */ /* 0x000ea20000300800 */
[C---:B------:R-:W-:Y:S01]  /*71b0*/  FADD.FTZ R47, -R0.reuse, R47 ;  /* 0x0000002f002f7221 */ /* 0x040fe20000010100 */
[C---:B------:R-:W-:Y:S01]  /*71c0*/  FADD.FTZ R42, -R0.reuse, R42 ;  /* 0x0000002a002a7221 */ /* 0x040fe20000010100 */
[----:B------:R-:W-:Y:S01]  /*71d0*/  F2FP.F16.F32.PACK_AB R17, R17, R28 ;  /* 0x0000001c1111723e */ /* 0x000fe200000000ff */
[----:B------:R-:W-:Y:S01]  /*71e0*/  FADD.FTZ R59, -R0, R59 ;  /* 0x0000003b003b7221 */ /* 0x000fe20000010100 */
[----:B------:R-:W2:Y:S01]  /*71f0*/  LDL.LU R28, [R1+0x2c] ;  /* 0x00002c00011c7983 */ /* 0x000ea20000300800 */
[----:B------:R-:W-:Y:S01]  /*7200*/  FMUL.FTZ R47, R228, R47 ;  /* 0x0000002fe42f7220 */ /* 0x000fe20000410000 */
[----:B------:R-:W-:Y:S01]  /*7210*/  FMUL.FTZ R42, R235, R42 ;  /* 0x0000002aeb2a7220 */ /* 0x000fe20000410000 */
[----:B------:R-:W-:Y:S01]  /*7220*/  F2FP.F16.F32.PACK_AB R23, R23, R38 ;  /* 0x000000261717723e */ /* 0x000fe200000000ff */
[C---:B------:R-:W-:Y:S01]  /*7230*/  FADD.FTZ R62, -R0.reuse, R62 ;  /* 0x0000003e003e7221 */ /* 0x040fe20000010100 */
[----:B------:R-:W-:Y:S01]  /*7240*/  FADD.FTZ R63, -R0, R63 ;  /* 0x0000003f003f7221 */ /* 0x000fe20000010100 */
[----:B------:R-:W-:Y:S01]  /*7250*/  FFMA.FTZ R0, -R179, R179, 1 ;  /* 0x3f800000b3007423 */ /* 0x000fe200000101b3 */
[----:B------:R-:W-:Y:S01]  /*7260*/  FMUL.FTZ R59, R222, R59 ;  /* 0x0000003bde3b7220 */ /* 0x000fe20000410000 */
[----:B------:R-:W-:Y:S01]  /*7270*/  F2FP.F16.F32.PACK_AB R22, R22, R50 ;  /* 0x000000321616723e */ /* 0x000fe200000000ff */
[----:B------:R-:W-:Y:S01]  /*7280*/  FMUL.FTZ R62, R219, R62 ;  /* 0x0000003edb3e7220 */ /* 0x000fe20000410000 */
[----:B------:R-:W-:Y:S01]  /*7290*/  F2FP.F16.F32.PACK_AB R16, R16, R40 ;  /* 0x000000281010723e */ /* 0x000fe200000000ff */
[----:B------:R-:W-:Y:S01]  /*72a0*/  FMUL.FTZ R63, R210, R63 ;  /* 0x0000003fd23f7220 */ /* 0x000fe20000410000 */
[----:B------:R-:W-:Y:S02]  /*72b0*/  F2FP.F16.F32.PACK_AB R13, R13, R44 ;  /* 0x0000002c0d0d723e */ /* 0x000fe400000000ff */
[----:B------:R-:W-:Y:S02]  /*72c0*/  F2FP.F16.F32.PACK_AB R21, R21, R54 ;  /* 0x000000361515723e */ /* 0x000fe400000000ff */
[----:B------:R-:W-:Y:S02]  /*72d0*/  F2FP.F16.F32.PACK_AB R20, R20, R66 ;  /* 0x000000421414723e */ /* 0x000fe400000000ff */
[----:B------:R-:W-:Y:S02]  /*72e0*/  F2FP.F16.F32.PACK_AB R12, R12, R56 ;  /* 0x000000380c0c723e */ /* 0x000fe400000000ff */
[----:B------:R-:W-:Y:S01]  /*72f0*/  F2FP.F16.F32.PACK_AB R11, R61, R60 ;  /* 0x0000003c3d0b723e */ /* 0x000fe200000000ff */
[----:B---3--:R-:W-:Y:S01]  /*7300*/  FMUL.FTZ R10, R101, R10 ;  /* 0x0000000a650a7220 */ /* 0x008fe20000410000 */
[----:B----4-:R-:W-:Y:S01]  /*7310*/  FMUL.FTZ R6, R65, R5 ;  /* 0x0000000541067220 */ /* 0x010fe20000410000 */
[----:B------:R-:W-:Y:S01]  /*7320*/  FFMA.FTZ R5, -R230, R230, 1 ;  /* 0x3f800000e6057423 */ /* 0x000fe200000101e6 */
[----:B--2---:R-:W-:Y:S03]  /*7330*/  FMUL.FTZ R14, R64, R14 ;  /* 0x0000000e400e7220 */ /* 0x004fe60000410000 */
[----:B------:R-:W-:Y:S01]  /*7340*/  FMUL.FTZ R8, R5, UR5 ;  /* 0x0000000505087c20 */ /* 0x000fe20008410000 */
[----:B------:R-:W-:Y:S01]  /*7350*/  FFMA.FTZ R5, -R227, R227, 1 ;  /* 0x3f800000e3057423 */ /* 0x000fe200000101e3 */
[----:B------:R-:W-:Y:S01]  /*7360*/  FMUL.FTZ R7, R6, R7 ;  /* 0x0000000706077220 */ /* 0x000fe20000410000 */
[----:B------:R-:W-:Y:S01]  /*7370*/  FMUL.FTZ R15, R53, R15 ;  /* 0x0000000f350f7220 */ /* 0x000fe20000410000 */
[----:B------:R-:W-:Y:S01]  /*7380*/  FMUL.FTZ R10, R10, R8 ;  /* 0x000000080a0a7220 */ /* 0x000fe20000410000 */
[----:B------:R-:W-:Y:S01]  /*7390*/  FMUL.FTZ R5, R5, UR5 ;  /* 0x0000000505057c20 */ /* 0x000fe20008410000 */
[----:B------:R-:W-:Y:S01]  /*73a0*/  FMUL.FTZ R26, R52, R26 ;  /* 0x0000001a341a7220 */ /* 0x000fe20000410000 */
[----:B------:R-:W-:Y:S02]  /*73b0*/  FMUL.FTZ R9, R15, R4 ;  /* 0x000000040f097220 */ /* 0x000fe40000410000 */
[----:B------:R-:W-:Y:S01]  /*73c0*/  FMUL.FTZ R14, R14, R5 ;  /* 0x000000050e0e7220 */ /* 0x000fe20000410000 */
[----:B------:R-:W-:Y:S01]  /*73d0*/  FFMA.FTZ R5, -R221, R221, 1 ;  /* 0x3f800000dd057423 */ /* 0x000fe200000101dd */
[----:B------:R-:W-:Y:S01]  /*73e0*/  F2FP.F16.F32.PACK_AB R10, R7, R10 ;  /* 0x0000000a070a723e */ /* 0x000fe200000000ff */
[----:B------:R-:W-:Y:S01]  /*73f0*/  FFMA.FTZ R4, -R220, R220, 1 ;  /* 0x3f800000dc047423 */ /* 0x000fe200000101dc */
[----:B------:R-:W-:Y:S01]  /*7400*/  FFMA.FTZ R7, -R205, R205, 1 ;  /* 0x3f800000cd077423 */ /* 0x000fe200000101cd */
[----:B------:R-:W-:Y:S01]  /*7410*/  FMUL.FTZ R6, R5, UR5 ;  /* 0x0000000505067c20 */ /* 0x000fe20008410000 */
[----:B------:R-:W-:Y:S01]  /*7420*/  F2FP.F16.F32.PACK_AB R9, R9, R14 ;  /* 0x0000000e0909723e */ /* 0x000fe200000000ff */
[----:B------:R-:W-:Y:S01]  /*7430*/  STS [R241+0xa400], R10 ;  /* 0x00a4000af1007388 */ /* 0x000fe20000000800 */
[----:B------:R-:W-:Y:S01]  /*7440*/  FFMA.FTZ R5, -R218, R218, 1 ;  /* 0x3f800000da057423 */ /* 0x000fe200000101da */
[----:B------:R-:W-:Y:S01]  /*7450*/  FMUL.FTZ R26, R26, R6 ;  /* 0x000000061a1a7220 */ /* 0x000fe20000410000 */
[----:B------:R-:W-:Y:S01]  /*7460*/  FFMA.FTZ R6, -R204, R204, 1 ;  /* 0x3f800000cc067423 */ /* 0x000fe200000101cc */
[----:B------:R-:W-:Y:S01]  /*7470*/  STS [R242+0xa000], R19 ;  /* 0x00a00013f2007388 */ /* 0x000fe20000000800 */
[----:B------:R-:W-:Y:S01]  /*7480*/  FMUL.FTZ R8, R4, UR5 ;  /* 0x0000000504087c20 */ /* 0x000fe20008410000 */
[----:B------:R-:W-:Y:S01]  /*7490*/  FFMA.FTZ R4, -R217, R217, 1 ;  /* 0x3f800000d9047423 */ /* 0x000fe200000101d9 */
[----:B------:R-:W-:Y:S01]  /*74a0*/  FMUL.FTZ R6, R6, UR5 ;  /* 0x0000000506067c20 */ /* 0x000fe20008410000 */
[----:B------:R-:W-:Y:S01]  /*74b0*/  STS [R242+0xa400], R9 ;  /* 0x00a40009f2007388 */ /* 0x000fe20000000800 */
[----:B------:R-:W-:Y:S01]  /*74c0*/  FMUL.FTZ R5, R5, UR5 ;  /* 0x0000000505057c20 */ /* 0x000fe20008410000 */
[----:B------:R-:W-:Y:S01]  /*74d0*/  FMUL.FTZ R8, R27, R8 ;  /* 0x000000081b087220 */ /* 0x000fe20000410000 */
[----:B------:R-:W-:Y:S01]  /*74e0*/  FMUL.FTZ R43, R43, R6 ;  /* 0x000000062b2b7220 */ /* 0x000fe20000410000 */
[----:B------:R-:W-:Y:S01]  /*74f0*/  STS [R243+0x8000], R102 ;  /* 0x00800066f3007388 */ /* 0x000fe20000000800 */
[----:B------:R-:W-:Y:S01]  /*7500*/  FMUL.FTZ R4, R4, UR5 ;  /* 0x0000000504047c20 */ /* 0x000fe20008410000 */
[----:B------:R-:W-:Y:S01]  /*7510*/  FFMA.FTZ R6, -R189, R189, 1 ;  /* 0x3f800000bd067423 */ /* 0x000fe200000101bd */
[----:B------:R-:W-:Y:S01]  /*7520*/  F2FP.F16.F32.PACK_AB R8, R8, R26 ;  /* 0x0000001a0808723e */ /* 0x000fe200000000ff */
[----:B------:R-:W-:Y:S01]  /*7530*/  STS [R243+0x8400], R33 ;  /* 0x00840021f3007388 */ /* 0x000fe20000000800 */
[----:B------:R-:W-:Y:S01]  /*7540*/  FMUL.FTZ R30, R30, R5 ;  /* 0x000000051e1e7220 */ /* 0x000fe20000410000 */
[----:B------:R-:W-:Y:S01]  /*7550*/  FFMA.FTZ R5, -R199, R199, 1 ;  /* 0x3f800000c7057423 */ /* 0x000fe200000101c7 */
[----:B------:R-:W-:Y:S01]  /*7560*/  FMUL.FTZ R31, R31, R4 ;  /* 0x000000041f1f7220 */ /* 0x000fe20000410000 */
[----:B------:R-:W-:Y:S01]  /*7570*/  STS [R240+0x8000], R100 ;  /* 0x00800064f0007388 */ /* 0x000fe20000000800 */
[----:B------:R-:W-:Y:S01]  /*7580*/  FMUL.FTZ R6, R6, UR5 ;  /* 0x0000000506067c20 */ /* 0x000fe20008410000 */
[----:B------:R-:W-:Y:S01]  /*7590*/  FMUL.FTZ R5, R5, UR5 ;  /* 0x0000000505057c20 */ /* 0x000fe20008410000 */
[----:B------:R-:W-:Y:S01]  /*75a0*/  FMUL.FTZ R7, R7, UR5 ;  /* 0x0000000507077c20 */ /* 0x000fe20008410000 */
[----:B------:R-:W-:Y:S01]  /*75b0*/  STS [R240+0x8400], R32 ;  /* 0x00840020f0007388 */ /* 0x000fe20000000800 */
[----:B------:R-:W-:Y:S01]  /*75c0*/  FFMA.FTZ R4, -R198, R198, 1 ;  /* 0x3f800000c6047423 */ /* 0x000fe200000101c6 */
[----:B------:R-:W-:Y:S01]  /*75d0*/  FMUL.FTZ R58, R58, R6 ;  /* 0x000000063a3a7220 */ /* 0x000fe20000410000 */
[----:B------:R-:W-:Y:S01]  /*75e0*/  F2FP.F16.F32.PACK_AB R6, R31, R30 ;  /* 0x0000001e1f06723e */ /* 0x000fe200000000ff */
[----:B------:R-:W-:Y:S01]  /*75f0*/  STS [R243+0xa000], R18 ;  /* 0x00a00012f3007388 */ /* 0x000fe20000000800 */
[----:B------:R-:W-:Y:S01]  /*7600*/  FMUL.FTZ R46, R46, R5 ;  /* 0x000000052e2e7220 */ /* 0x000fe20000410000 */
[----:B------:R-:W-:Y:S01]  /*7610*/  FMUL.FTZ R4, R4, UR5 ;  /* 0x0000000504047c20 */ /* 0x000fe20008410000 */
[----:B------:R-:W-:Y:S01]  /*7620*/  FFMA.FTZ R5, -R188, R188, 1 ;  /* 0x3f800000bc057423 */ /* 0x000fe200000101bc */
[----:B------:R-:W-:Y:S01]  /*7630*/  STS [R243+0xa400], R8 ;  /* 0x00a40008f3007388 */ /* 0x000fe20000000800 */
[----:B------:R-:W-:Y:S01]  /*7640*/  FMUL.FTZ R42, R42, R7 ;  /* 0x000000072a2a7220 */ /* 0x000fe20000410000 */
[----:B------:R-:W-:Y:S01]  /*7650*/  FMUL.FTZ R47, R47, R4 ;  /* 0x000000042f2f7220 */ /* 0x000fe20000410000 */
[----:B------:R-:W-:Y:S01]  /*7660*/  FMUL.FTZ R5, R5, UR5 ;  /* 0x0000000505057c20 */ /* 0x000fe20008410000 */
[----:B------:R-:W-:Y:S01]  /*7670*/  STS [R240+0xa000], R17 ;  /* 0x00a00011f0007388 */ /* 0x000fe20000000800 */
[----:B------:R-:W-:Y:S01]  /*7680*/  FFMA.FTZ R4, -R181, R181, 1 ;  /* 0x3f800000b5047423 */ /* 0x000fe200000101b5 */
[----:B------:R-:W-:Y:S01]  /*7690*/  FMUL.FTZ R7, R0, UR5 ;  /* 0x0000000500077c20 */ /* 0x000fe20008410000 */
[----:B------:R-:W-:Y:S01]  /*76a0*/  FMUL.FTZ R0, R59, R5 ;  /* 0x000000053b007220 */ /* 0x000fe20000410000 */
[----:B------:R-:W-:Y:S01]  /*76b0*/  STS [R240+0xa400], R6 ;  /* 0x00a40006f0007388 */ /* 0x000fe20000000800 */
[----:B------:R-:W-:Y:S01]  /*76c0*/  FMUL.FTZ R4, R4, UR5 ;  /* 0x0000000504047c20 */ /* 0x000fe20008410000 */
[----:B------:R-:W-:Y:S01]  /*76d0*/  F2FP.F16.F32.PACK_AB R5, R43, R42 ;  /* 0x0000002a2b05723e */ /* 0x000fe200000000ff */
[----:B------:R-:W-:Y:S01]  /*76e0*/  FMUL.FTZ R7, R63, R7 ;  /* 0x000000073f077220 */ /* 0x000fe20000410000 */
[----:B------:R-:W-:Y:S01]  /*76f0*/  STS [R236+0x8000], R49 ;  /* 0x00800031ec007388 */ /* 0x000fe20000000800 */
[----:B------:R-:W-:Y:S01]  /*7700*/  FMUL.FTZ R62, R62, R4 ;  /* 0x000000043e3e7220 */ /* 0x000fe20000410000 */
[----:B------:R-:W-:Y:S02]  /*7710*/  F2FP.F16.F32.PACK_AB R4, R47, R46 ;  /* 0x0000002e2f04723e */ /* 0x000fe400000000ff */
[----:B------:R-:W-:Y:S01]  /*7720*/  STS [R236+0x8400], R23 ;  /* 0x00840017ec007388 */ /* 0x000fe20000000800 */
[----:B------:R-:W-:Y:S02]  /*7730*/  F2FP.F16.F32.PACK_AB R0, R0, R58 ;  /* 0x0000003a0000723e */ /* 0x000fe400000000ff */
        /* <DEDUP_REMOVED lines=23> */
[----:B------:R-:W-:Y:S02]  /*78b0*/  LEA R59, R34, UR4, 0x1 ;  /* 0x00000004223b7c11 */ /* 0x000fe4000f8e08ff */
[----:B------:R-:W-:Y:S02]  /*78c0*/  MOV R53, R29 ;  /* 0x0000001d00357202 */ /* 0x000fe40000000f00 */
[----:B------:R-:W-:Y:S01]  /*78d0*/  MOV R52, R28 ;  /* 0x0000001c00347202 */ /* 0x000fe20000000f00 */
        /* <DEDUP_REMOVED lines=54> */
[----:B------:R-:W2:Y:S01]  /*7c40*/  LDL.LU.64 R28, [R1+0x10] ;  /* 0x00001000011c7983 */ /* 0x000ea20000300a00 */
[----:B------:R-:W1:Y:S08]  /*7c50*/  LDC R6, c[0x0][0x420] ;  /* 0x00010800ff067b82 */ /* 0x000e700000000800 */
[----:B------:R-:W3:Y:S01]  /*7c60*/  LDC R7, c[0x0][0x424] ;  /* 0x00010900ff077b82 */ /* 0x000ee20000000800 */
[----:B-1----:R-:W-:Y:S05]  /*7c70*/  IMAD.U32 R4, R6, -0x80, RZ ;  /* 0xffffff8006047824 */ /* 0x002fea00078e00ff */
[C---:B--2---:R-:W-:Y:S04]  /*7c80*/  LEA R5, P0, R4.reuse, R28, 0x1 ;  /* 0x0000001c04057211 */ /* 0x044fe800078008ff */
        /* <DEDUP_REMOVED lines=8> */
[----:B---3--:R-:W-:Y:S03]  /*7d10*/  LEA.HI.X R5, R6, R9, R7, 0x7, P0 ;  /* 0x0000000906057211 */ /* 0x008fe600000f3c07 */
[----:B------:R1:W-:Y:S04]  /*7d20*/  STL.64 [R1+0x10], R8 ;  /* 0x0000100801007387 */ /* 0x0003e80000100a00 */
[----:B------:R1:W-:Y:S04]  /*7d30*/  LDGSTS.E.BYPASS.LTC128B.128 [R59+0x5000], desc[UR10][R4.64] ;  /* 0x05000000043b7fae */ /* 0x0003e8000b901d4a */
[----:B------:R-:W0:Y:S02]  /*7d40*/  LDGDEPBAR ;  /* 0x00000000000079af */ /* 0x000e240000000000 */
.L_x_305:
[----:B------:R-:W2:Y:S01]  /*7d50*/  LDL R60, [R1+0x40] ;  /* 0x00004000013c7983 */ /* 0x000ea20000100800 */
[----:B------:R-:W-:Y:S03]  /*7d60*/  ULOP3.LUT UR15, UR8, 0x1, URZ, 0xc0, !UPT ;  /* 0x00000001080f7892 */ /* 0x000fe6000f8ec03f */
[----:B------:R-:W3:Y:S01]  /*7d70*/  LDL R58, [R1+0x44] ;  /* 0x00004400013a7983 */ /* 0x000ee20000100800 */
[----:B------:R-:W-:Y:S02]  /*7d80*/  UISETP.NE.U32.AND UP1, UPT, UR15, 0x1, UPT ;  /* 0x000000010f00788c */ /* 0x000fe4000bf25070 */
[----:B------:R-:W-:Y:S01]  /*7d90*/  UIADD3 UR15, UR8, -0x1, URZ ;  /* 0xffffffff080f7890 */ /* 0x000fe2000fffe03f */
[----:B------:R-:W4:Y:S04]  /*7da0*/  LDL R57, [R1+0x38] ;  /* 0x0000380001397983 */ /* 0x000f280000100800 */
[----:B------:R-:W5:Y:S04]  /*7db0*/  LDL R56, [R1+0x3c] ;  /* 0x00003c0001387983 */ /* 0x000f680000100800 */
[----:B------:R-:W5:Y:S04]  /*7dc0*/  LDL R55, [R1+0x30] ;  /* 0x0000300001377983 */ /* 0x000f680000100800 */
[----:B------:R-:W5:Y:S04]  /*7dd0*/  LDL R54, [R1+0x34] ;  /* 0x0000340001367983 */ /* 0x000f680000100800 */
[----:B------:R-:W-:Y:S04]  /*7de0*/  LDSM.16.M88.4 R16, [R151] ;  /* 0x000000009710783b */ /* 0x000fe80000000200 */
[----:B------:R-:W1:Y:S04]  /*7df0*/  LDSM.16.MT88.4 R20, [R0+0x6000] ;  /* 0x006000000014783b */ /* 0x000e680000004200 */
[----:B------:R-:W1:Y:S04]  /*7e00*/  LDSM.16.M88.4 R12, [R151+0x2000] ;  /* 0x00200000970c783b */ /* 0x000e680000000200 */
[----:B------:R-:W-:Y:S04]  /*7e10*/  LDSM.16.M88.4 R24, [R157] ;  /* 0x000000009d18783b */ /* 0x000fe80000000200 */
[----:B------:R-:W1:Y:S04]  /*7e20*/  LDSM.16.MT88.4 R28, [R0+0x6400] ;  /* 0x00640000001c783b */ /* 0x000e680000004200 */
[----:B------:R-:W1:Y:S04]  /*7e30*/  LDSM.16.M88.4 R32, [R160] ;  /* 0x00000000a020783b */ /* 0x000e680000000200 */
[----:B------:R-:W-:Y:S04]  /*7e40*/  LDSM.16.M88.4 R36, [R153] ;  /* 0x000000009924783b */ /* 0x000fe80000000200 */
[----:B------:R-:W1:Y:S04]  /*7e50*/  LDSM.16.MT88.4 R40, [R0+0x6800] ;  /* 0x006800000028783b */ /* 0x000e680000004200 */
[----:B------:R-:W1:Y:S04]  /*7e60*/  LDSM.16.M88.4 R44, [R153+0x2000] ;  /* 0x00200000992c783b */ /* 0x000e680000000200 */
[----:B------:R-:W-:Y:S01]  /*7e70*/  LDSM.16.MT88.4 R48, [R0+0x6c00] ;  /* 0x006c00000030783b */ /* 0x000fe20000004200 */
[-C--:B-1----:R-:W-:Y:S06]  /*7e80*/  HMMA.16816.F32 R4, R16, R20.reuse, RZ ;  /* 0x000000141004723c */ /* 0x082fec00000018ff */
[C---:B------:R-:W-:Y:S06]  /*7e90*/  HMMA.16816.F32 R8, R12.reuse, R20, RZ ;  /* 0x000000140c08723c */ /* 0x040fec00000018ff */
[-C--:B------:R-:W-:Y:S06]  /*7ea0*/  HMMA.16816.F32 R12, R12, R22.reuse, RZ ;  /* 0x000000160c0c723c */ /* 0x080fec00000018ff */
[----:B------:R-:W-:Y:S01]  /*7eb0*/  HMMA.16816.F32 R16, R16, R22, RZ ;  /* 0x000000161010723c */ /* 0x000fe200000018ff */
[----:B------:R-:W1:Y:S05]  /*7ec0*/  LDSM.16.M88.4 R20, [R152] ;  /* 0x000000009814783b */ /* 0x000e6a0000000200 */
[-C--:B------:R-:W-:Y:S06]  /*7ed0*/  HMMA.16816.F32 R4, R24, R28.reuse, R4 ;  /* 0x0000001c1804723c */ /* 0x080fec0000001804 */
[C---:B------:R-:W-:Y:S06]  /*7ee0*/  HMMA.16816.F32 R8, R32.reuse, R28, R8 ;  /* 0x0000001c2008723c */ /* 0x040fec0000001808 */
[-C--:B------:R-:W-:Y:S01]  /*7ef0*/  HMMA.16816.F32 R12, R32, R30.reuse, R12 ;  /* 0x0000001e200c723c */ /* 0x080fe2000000180c */
[----:B------:R-:W1:Y:S05]  /*7f00*/  LDSM.16.M88.4 R32, [R152+0x2000] ;  /* 0x002000009820783b */ /* 0x000e6a0000000200 */
[----:B------:R-:W-:Y:S01]  /*7f10*/  HMMA.16816.F32 R16, R24, R30, R16 ;  /* 0x0000001e1810723c */ /* 0x000fe20000001810 */
[----:B------:R-:W-:Y:S04]  /*7f20*/  LDSM.16.M88.4 R24, [R151+0x4000] ;  /* 0x004000009718783b */ /* 0x000fe80000000200 */
[----:B------:R-:W1:Y:S01]  /*7f30*/  LDSM.16.MT88.4 R28, [R0+0x7000] ;  /* 0x00700000001c783b */ /* 0x000e620000004200 */
[-C--:B------:R-:W-:Y:S06]  /*7f40*/  HMMA.16816.F32 R4, R36, R40.reuse, R4 ;  /* 0x000000282404723c */ /* 0x080fec0000001804 */
[C---:B------:R-:W-:Y:S06]  /*7f50*/  HMMA.16816.F32 R8, R44.reuse, R40, R8 ;  /* 0x000000282c08723c */ /* 0x040fec0000001808 */
[-C--:B------:R-:W-:Y:S01]  /*7f60*/  HMMA.16816.F32 R12, R44, R42.reuse, R12 ;  /* 0x0000002a2c0c723c */ /* 0x080fe2000000180c */
[----:B------:R-:W1:Y:S05]  /*7f70*/  LDSM.16.M88.4 R44, [R151+0x6000] ;  /* 0x00600000972c783b */ /* 0x000e6a0000000200 */
[----:B------:R-:W-:Y:S01]  /*7f80*/  HMMA.16816.F32 R16, R36, R42, R16 ;  /* 0x0000002a2410723c */ /* 0x000fe20000001810 */
[----:B------:R-:W-:Y:S04]  /*7f90*/  LDSM.16.M88.4 R36, [R159] ;  /* 0x000000009f24783b */ /* 0x000fe80000000200 */
[----:B------:R-:W1:Y:S02]  /*7fa0*/  LDSM.16.MT88.4 R40, [R0+0x7400] ;  /* 0x007400000028783b */ /* 0x000e640000004200 */
[-C--:B-1----:R-:W-:Y:S06]  /*7fb0*/  HMMA.16816.F32 R4, R20, R48.reuse, R4 ;  /* 0x000000301404723c */ /* 0x082fec0000001804 */
[C---:B------:R-:W-:Y:S06]  /*7fc0*/  HMMA.16816.F32 R8, R32.reuse, R48, R8 ;  /* 0x000000302008723c */ /* 0x040fec0000001808 */
[-C--:B------:R-:W-:Y:S01]  /*7fd0*/  HMMA.16816.F32 R12, R32, R50.reuse, R12 ;  /* 0x00000032200c723c */ /* 0x080fe2000000180c */
[----:B------:R-:W1:Y:S05]  /*7fe0*/  LDSM.16.M88.4 R32, [R158] ;  /* 0x000000009e20783b */ /* 0x000e6a0000000200 */
        /* <DEDUP_REMOVED lines=8> */
[----:B------:R1:W-:Y:S04]  /*8070*/  LDSM.16.MT88.4 R28, [R0+0x7c00] ;  /* 0x007c0000001c783b */ /* 0x0003e80000004200 */
[----:B------:R-:W1:Y:S01]  /*8080*/  LDSM.16.M88.4 R24, [R152+0x4000] ;  /* 0x004000009818783b */ /* 0x000e620000000200 */
[-C--:B------:R-:W-:Y:S06]  /*8090*/  HMMA.16816.F32 R4, R36, R40.reuse, R4 ;  /* 0x000000282404723c */ /* 0x080fec0000001804 */
[C---:B-1----:R-:W-:Y:S06]  /*80a0*/  HMMA.16816.F32 R8, R32.reuse, R40, R8 ;  /* 0x000000282008723c */ /* 0x042fec0000001808 */
[-C--:B------:R-:W-:Y:S01]  /*80b0*/  HMMA.16816.F32 R12, R32, R42.reuse, R12 ;  /* 0x0000002a200c723c */ /* 0x080fe2000000180c */
[----:B------:R-:W1:Y:S01]  /*80c0*/  LDSM.16.M88.4 R32, [R152+0x6000] ;  /* 0x006000009820783b */ /* 0x000e620000000200 */
[----:B------:R-:W-:Y:S04]  /*80d0*/  IMAD.U32 R40, RZ, RZ, UR26 ;  /* 0x0000001aff287e24 */ /* 0x000fe8000f8e00ff */
[----:B------:R-:W-:Y:S01]  /*80e0*/  HMMA.16816.F32 R16, R36, R42, R16 ;  /* 0x0000002a2410723c */ /* 0x000fe20000001810 */
[----:B------:R-:W-:Y:S05]  /*80f0*/  IMAD.U32 R0, RZ, RZ, UR16 ;  /* 0x00000010ff007e24 */ /* 0x000fea000f8e00ff */
[-C--:B------:R-:W-:Y:S01]  /*8100*/  HMMA.16816.F32 R4, R20, R48.reuse, R4 ;  /* 0x000000301404723c */ /* 0x080fe20000001804 */
[----:B------:R-:W-:Y:S04]  /*8110*/  IMAD.U32 R42, RZ, RZ, UR27 ;  /* 0x0000001bff2a7e24 */ /* 0x000fe8000f8e00ff */
[----:B------:R-:W-:Y:S01]  /*8120*/  IMAD.U32 R38, RZ, RZ, UR25 ;  /* 0x00000019ff267e24 */ /* 0x000fe2000f8e00ff */
[C---:B------:R-:W-:Y:S01]  /*8130*/  HMMA.16816.F32 R8, R44.reuse, R48, R8 ;  /* 0x000000302c08723c */ /* 0x040fe20000001808 */
        /* <DEDUP_REMOVED lines=8> */
[----:B------:R-:W-:Y:S01]  /*81c0*/  IMAD.U32 R50, RZ, RZ, UR31 ;  /* 0x0000001fff327e24 */ /* 0x000fe2000f8e00ff */
[C---:B-1----:R-:W-:Y:S01]  /*81d0*/  HMMA.16816.F32 R8, R32.reuse, R28, R8 ;  /* 0x0000001c2008723c */ /* 0x042fe20000001808 */
[----:B------:R-:W-:Y:S04]  /*81e0*/  IMAD.U32 R22, RZ, RZ, UR30 ;  /* 0x0000001eff167e24 */ /* 0x000fe8000f8e00ff */
[----:B------:R-:W-:Y:S01]  /*81f0*/  LEA R37, P0, R21, R52, 0x2 ;  /* 0x0000003415257211 */ /* 0x000fe200078010ff */
[-C--:B------:R-:W-:Y:S01]  /*8200*/  HMMA.16816.F32 R12, R32, R30.reuse, R12 ;  /* 0x0000001e200c723c */ /* 0x080fe2000000180c */
[----:B------:R-:W-:Y:S01]  /*8210*/  MOV R28, UR20 ;  /* 0x00000014001c7c02 */ /* 0x000fe20008000f00 */
[----:B------:R-:W-:Y:S02]  /*8220*/  IMAD.U32 R23, RZ, RZ, UR29 ;  /* 0x0000001dff177e24 */ /* 0x000fe4000f8e00ff */
[----:B------:R1:W-:Y:S01]  /*8230*/  STL [R1+0x2c], R37 ;  /* 0x00002c2501007387 */ /* 0x0003e20000100800 */
[----:B------:R-:W-:Y:S01]  /*8240*/  LEA.HI.X.SX32 R39, R0, R53, 0x2, P0 ;  /* 0x0000003500277211 */ /* 0x000fe200000f16ff */
[----:B------:R-:W-:Y:S01]  /*8250*/  HMMA.16816.F32 R16, R24, R30, R16 ;  /* 0x0000001e1810723c */ /* 0x000fe20000001810 */
[----:B------:R-:W-:Y:S03]  /*8260*/  IMAD.U32 R0, RZ, RZ, UR31 ;  /* 0x0000001fff007e24 */ /* 0x000fe6000f8e00ff */
[----:B------:R1:W-:Y:S01]  /*8270*/  STL [R1+0x28], R39 ;  /* 0x0000282701007387 */ /* 0x0003e20000100800 */
[----:B------:R-:W-:Y:S02]  /*8280*/  IMAD.U32 R34, RZ, RZ, UR23 ;  /* 0x00000017ff227e24 */ /* 0x000fe4000f8e00ff */
[----:B------:R-:W-:Y:S04]  /*8290*/  IMAD.U32 R24, RZ, RZ, UR28 ;  /* 0x0000001cff187e24 */ /* 0x000fe8000f8e00ff */
        /* <DEDUP_REMOVED lines=10> */
[----:B------:R-:W-:Y:S01]  /*8340*/  IMAD.U32 R52, RZ, RZ, UR17 ;  /* 0x00000011ff347e24 */ /* 0x000fe2000f8e00ff */
[----:B--2---:R-:W-:Y:S01]  /*8350*/  @P1 IADD3 R20, P2, R60, UR12, RZ ;  /* 0x0000000c3c141c10 */ /* 0x004fe2000ff5e0ff */
[----:B------:R-:W-:Y:S03]  /*8360*/  @UP3 UIADD3 UR12, UP2, UR12, -0x200, URZ ;  /* 0xfffffe000c0c3890 */ /* 0x000fe6000ff5e03f */
[----:B---3--:R-:W-:Y:S01]  /*8370*/  @P1 IADD3.X R21, R58, UR9, RZ, P2, !PT ;  /* 0x000000093a151c10 */ /* 0x008fe200097fe4ff */
[----:B------:R-:W-:Y:S01]  /*8380*/  IMAD.U32 R58, RZ, RZ, UR23 ;  /* 0x00000017ff3a7e24 */ /* 0x000fe2000f8e00ff */
[----:B------:R-:W-:Y:S03]  /*8390*/  @UP3 UIADD3.X UR9, UR9, -0x1, URZ, UP2, !UPT ;  /* 0xffffffff09093890 */ /* 0x000fe600097fe43f */
[----:B----4-:R-:W2:Y:S04]  /*83a0*/  @P1 LDG.E R57, desc[UR10][R20.64] ;  /* 0x0000000a14391981 */ /* 0x010ea8000c1e1900 */
[----:B-----5:R-:W3:Y:S04]  /*83b0*/  @P1 LDG.E R56, desc[UR10][R20.64+0x20] ;  /* 0x0000200a14381981 */ /* 0x020ee8000c1e1900 */
[----:B------:R-:W4:Y:S04]  /*83c0*/  @P1 LDG.E R55, desc[UR10][R20.64+0x100] ;  /* 0x0001000a14371981 */ /* 0x000f28000c1e1900 */
[----:B------:R5:W4:Y:S02]  /*83d0*/  @P1 LDG.E R54, desc[UR10][R20.64+0x120] ;  /* 0x0001200a14361981 */ /* 0x000b24000c1e1900 */
[----:B-----5:R-:W-:Y:S02]  /*83e0*/  IMAD.MOV.U32 R20, RZ, RZ, R37 ;  /* 0x000000ffff147224 */ /* 0x020fe400078e0025 */
        /* <DEDUP_REMOVED lines=18> */
[-C--:B------:R-:W-:Y:S02]  /*8510*/  LEA.HI.X.SX32 R41, R27, R21.reuse, 0x2, P2 ;  /* 0x000000151b297211 */ /* 0x080fe400010f16ff */
[-C--:B------:R-:W-:Y:S01]  /*8520*/  LEA R36, P0, R36, R20.reuse, 0x2 ;  /* 0x0000001424247211 */ /* 0x080fe200078010ff */
[----:B------:R-:W-:Y:S01]  /*8530*/  REDG.E.ADD.F32.FTZ.RN.STRONG.GPU desc[UR10][R42.64], R9 ;  /* 0x000000092a0079a6 */ /* 0x000fe2000c10f38a */
[-C--:B------:R-:W-:Y:S02]  /*8540*/  LEA R34, P6, R34, R20.reuse, 0x2 ;  /* 0x0000001422227211 */ /* 0x080fe400078c10ff */
[-C--:B-1----:R-:W-:Y:S01]  /*8550*/  LEA.HI.X.SX32 R37, R35, R21.reuse, 0x2, P0 ;  /* 0x0000001523257211 */ /* 0x082fe200000f16ff */
[----:B------:R-:W-:Y:S01]  /*8560*/  REDG.E.ADD.F32.FTZ.RN.STRONG.GPU desc[UR10][R40.64], R10 ;  /* 0x0000000a280079a6 */ /* 0x000fe2000c10f38a */
[-C--:B------:R-:W-:Y:S02]  /*8570*/  LEA R32, P5, R32, R20.reuse, 0x2 ;  /* 0x0000001420207211 */ /* 0x080fe400078a10ff */
[-C--:B------:R-:W-:Y:S01]  /*8580*/  LEA.HI.X.SX32 R35, R58, R21.reuse, 0x2, P6 ;  /* 0x000000153a237211 */ /* 0x080fe200030f16ff */
[----:B------:R-:W-:Y:S01]  /*8590*/  LDSM.16.MT88.4 R4, [R2+0x8000] ;  /* 0x008000000204783b */ /* 0x000fe20000004200 */
[-C--:B------:R-:W-:Y:S02]  /*85a0*/  LEA R22, P0, R33, R20.reuse, 0x2 ;  /* 0x0000001421167211 */ /* 0x080fe400078010ff */
[-C--:B------:R-:W-:Y:S02]  /*85b0*/  LEA R30, P4, R30, R20.reuse, 0x2 ;  /* 0x000000141e1e7211 */ /* 0x080fe400078810ff */
[-C--:B------:R-:W-:Y:S02]  /*85c0*/  LEA R28, P3, R28, R20.reuse, 0x2 ;  /* 0x000000141c1c7211 */ /* 0x080fe400078610ff */
[-C--:B------:R-:W-:Y:S02]  /*85d0*/  LEA R26, P2, R26, R20.reuse, 0x2 ;  /* 0x000000141a1a7211 */ /* 0x080fe400078410ff */
[-C--:B------:R-:W-:Y:S02]  /*85e0*/  LEA.HI.X.SX32 R23, R52, R21.reuse, 0x2, P0 ;  /* 0x0000001534177211 */ /* 0x080fe400000f16ff */
[----:B------:R-:W-:Y:S01]  /*85f0*/  PLOP3.LUT P0, PT, PT, PT, UP1, 0x80, 0x0 ;  /* 0x000000000000781c */ /* 0x000fe20003f0f018 */
[----:B------:R-:W-:Y:S04]  /*8600*/  @UP3 UIADD3 UR14, UP1, UR14, -0x200, URZ ;  /* 0xfffffe000e0e3890 */ /* 0x000fe8000ff3e03f */
[----:B------:R-:W-:Y:S08]  /*8610*/  @UP3 UIADD3.X UR13, UR13, -0x1, URZ, UP1, !UPT ;  /* 0xffffffff0d0d3890 */ /* 0x000ff00008ffe43f */
[----:B------:R-:W-:Y:S01]  /*8620*/  @P0 VIADD R0, R3, 0x2000 ;  /* 0x0000200003000836 */ /* 0x000fe20000000000 */
[----:B--2---:R1:W-:Y:S04]  /*8630*/  @P1 STL [R1+0x38], R57 ;  /* 0x0000383901001387 */ /* 0x0043e80000100800 */
[----:B---3--:R2:W-:Y:S04]  /*8640*/  @P1 STL [R1+0x3c], R56 ;  /* 0x00003c3801001387 */ /* 0x0085e80000100800 */
[----:B----4-:R3:W-:Y:S04]  /*8650*/  @P1 STL [R1+0x30], R55 ;  /* 0x0000303701001387 */ /* 0x0107e80000100800 */
[----:B------:R4:W-:Y:S01]  /*8660*/  @P1 STL [R1+0x34], R54 ;  /* 0x0000343601001387 */ /* 0x0009e20000100800 */
[-C--:B------:R-:W-:Y:S04]  /*8670*/  LEA R38, P1, R38, R20.reuse, 0x2 ;  /* 0x0000001426267211 */ /* 0x080fe800078210ff */
[-C--:B------:R-:W-:Y:S02]  /*8680*/  LEA.HI.X.SX32 R39, R31, R21.reuse, 0x2, P1 ;  /* 0x000000151f277211 */ /* 0x080fe400008f16ff */
[----:B------:R-:W-:Y:S03]  /*8690*/  LEA R24, P1, R29, R20, 0x2 ;  /* 0x000000141d187211 */ /* 0x000fe600078210ff */
[----:B------:R-:W-:Y:S01]  /*86a0*/  REDG.E.ADD.F32.FTZ.RN.STRONG.GPU desc[UR10][R38.64], R11 ;  /* 0x0000000b260079a6 */ /* 0x000fe2000c10f38a */
[-C--:B------:R-:W-:Y:S01]  /*86b0*/  LEA.HI.X.SX32 R25, R53, R21.reuse, 0x2, P1 ;  /* 0x0000001535197211 */ /* 0x080fe200008f16ff */
[----:B-1----:R-:W-:Y:S02]  /*86c0*/  IMAD.U32 R57, RZ, RZ, UR22 ;  /* 0x00000016ff397e24 */ /* 0x002fe4000f8e00ff */
[----:B------:R-:W-:Y:S01]  /*86d0*/  REDG.E.ADD.F32.FTZ.RN.STRONG.GPU desc[UR10][R36.64], R16 ;  /* 0x00000010240079a6 */ /* 0x000fe2000c10f38a */
[----:B------:R-:W-:Y:S01]  /*86e0*/  ISETP.LT.AND P1, PT, RZ, UR8, PT ;  /* 0x00000008ff007c0c */ /* 0x000fe2000bf21270 */
[----:B------:R-:W-:Y:S01]  /*86f0*/  UMOV UR8, UR15 ;  /* 0x0000000f00087c82 */ /* 0x000fe20008000000 */
[----:B--2---:R-:W-:Y:S01]  /*8700*/  IMAD.U32 R56, RZ, RZ, UR21 ;  /* 0x00000015ff387e24 */ /* 0x004fe2000f8e00ff */
[-C--:B------:R-:W-:Y:S01]  /*8710*/  LEA.HI.X.SX32 R33, R57, R21.reuse, 0x2, P5 ;  /* 0x0000001539217211 */ /* 0x080fe200028f16ff */
[----:B------:R-:W-:Y:S01]  /*8720*/  REDG.E.ADD.F32.FTZ.RN.STRONG.GPU desc[UR10][R34.64], R17 ;  /* 0x00000011220079a6 */ /* 0x000fe2000c10f38a */
[----:B---3--:R-:W-:Y:S02]  /*8730*/  MOV R55, UR20 ;  /* 0x0000001400377c02 */ /* 0x008fe40008000f00 */
[-C--:B------:R-:W-:Y:S01]  /*8740*/  LEA.HI.X.SX32 R31, R56, R21.reuse, 0x2, P4 ;  /* 0x00000015381f7211 */ /* 0x080fe200020f16ff */
[----:B------:R-:W-:Y:S01]  /*8750*/  REDG.E.ADD.F32.FTZ.RN.STRONG.GPU desc[UR10][R32.64], R18 ;  /* 0x00000012200079a6 */ /* 0x000fe2000c10f38a */
[----:B----4-:R-:W-:Y:S01]  /*8760*/  IMAD.U32 R54, RZ, RZ, UR19 ;  /* 0x00000013ff367e24 */ /* 0x010fe2000f8e00ff */
[-C--:B------:R-:W-:Y:S02]  /*8770*/  LEA.HI.X.SX32 R29, R55, R21.reuse, 0x2, P3 ;  /* 0x00000015371d7211 */ /* 0x080fe400018f16ff */
[----:B------:R-:W-:Y:S02]  /*8780*/  REDG.E.ADD.F32.FTZ.RN.STRONG.GPU desc[UR10][R30.64], R19 ;  /* 0x000000131e0079a6 */ /* 0x000fe4000c10f38a */
[----:B------:R-:W-:Y:S02]  /*8790*/  LEA.HI.X.SX32 R27, R54, R21, 0x2, P2 ;  /* 0x00000015361b7211 */ /* 0x000fe400010f16ff */
[----:B------:R-:W-:Y:S04]  /*87a0*/  REDG.E.ADD.F32.FTZ.RN.STRONG.GPU desc[UR10][R28.64], R12 ;  /* 0x0000000c1c0079a6 */ /* 0x000fe8000c10f38a */
[----:B------:R-:W-:Y:S04]  /*87b0*/  REDG.E.ADD.F32.FTZ.RN.STRONG.GPU desc[UR10][R26.64], R13 ;  /* 0x0000000d1a0079a6 */ /* 0x000fe8000c10f38a */
[----:B------:R-:W-:Y:S04]  /*87c0*/  REDG.E.ADD.F32.FTZ.RN.STRONG.GPU desc[UR10][R24.64], R14 ;  /* 0x0000000e180079a6 */ /* 0x000fe8000c10f38a */
[----:B------:R-:W-:Y:S04]  /*87d0*/  REDG.E.ADD.F32.FTZ.RN.STRONG.GPU desc[UR10][R22.64], R15 ;  /* 0x0000000f160079a6 */ /* 0x000fe8000c10f38a */
        /* <DEDUP_REMOVED lines=47> */
[----:B-----5:R-:W-:Y:S01]  /*8ad0*/  IMAD.MOV.U32 R3, RZ, RZ, R0 ;  /* 0x000000ffff037224 */ /* 0x020fe200078e0000 */
[-C--:B-1----:R-:W-:Y:S06]  /*8ae0*/  HMMA.16816.F32 R84, R12, R24.reuse, R84 ;  /* 0x000000180c54723c */ /* 0x082fec0000001854 */
        /* <DEDUP_REMOVED lines=11> */
[----:B------:R-:W2:Y:S01]  /*8ba0*/  LDL R61, [R1+0x5c] ;  /* 0x00005c00013d7983 */ /* 0x000ea20000100800 */
        /* <DEDUP_REMOVED lines=23> */
[----:B------:R-:W-:Y:S01]  /*8d20*/  F2FP.F16.F32.PACK_AB R4, R4, R98 ;  /* 0x000000620404723e */ /* 0x000fe200000000ff */
[----:B------:R-:W-:Y:S01]  /*8d30*/  USHF.L.U32 UR18, UR33, 0x7, URZ ;  /* 0x0000000721127899 */ /* 0x000fe2000800063f */
[----:B------:R-:W-:-:S02]  /*8d40*/  F2FP.F16.F32.PACK_AB R7, R7, R88 ;  /* 0x000000580707723e */ /* 0x000fc400000000ff */
        /* <DEDUP_REMOVED lines=18> */
[----:B--2---:R1:W-:Y:S04]  /*8e70*/  STS [R61], R9 ;  /* 0x000000093d007388 */ /* 0x0043e80000000800 */
[----:B------:R-:W-:Y:S04]  /*8e80*/  STS [R61+0x200], R8 ;  /* 0x000200083d007388 */ /* 0x000fe80000000800 */
[----:B---3--:R-:W-:Y:S04]  /*8e90*/  STS [R60], R5 ;  /* 0x000000053c007388 */ /* 0x008fe80000000800 */
[----:B------:R-:W-:Y:S04]  /*8ea0*/  STS [R60+0x200], R4 ;  /* 0x000200043c007388 */ /* 0x000fe80000000800 */
[----:B------:R-:W-:Y:S04]  /*8eb0*/  STS [R61+0x1000], R7 ;  /* 0x001000073d007388 */ /* 0x000fe80000000800 */
[----:B------:R-:W-:Y:S04]  /*8ec0*/  STS [R61+0x1200], R6 ;  /* 0x001200063d007388 */ /* 0x000fe80000000800 */
[----:B------:R2:W-:Y:S01]  /*8ed0*/  STS [R60+0x1000], R3 ;  /* 0x001000033c007388 */ /* 0x0005e20000000800 */
[----:B-1----:R-:W2:Y:S03]  /*8ee0*/  S2R R9, SR_TID.X ;  /* 0x0000000000097919 */ /* 0x002ea60000002100 */
        /* <DEDUP_REMOVED lines=8> */
[----:B--2---:R-:W-:-:S03]  /*8f70*/  SHF.R.S32.HI R3, RZ, 0x1f, R9 ;  /* 0x0000001fff037819 */ /* 0x004fc60000011409 */
        /* <DEDUP_REMOVED lines=15> */
.L_x_307:
[----:B------:R-:W-:Y:S01]  /*9070*/  @UP0 UIADD3 UR5, UR32, UR34, URZ ;  /* 0x0000002220050290 */ /* 0x000fe2000fffe03f */
[----:B------:R-:W-:Y:S01]  /*9080*/  LEA.HI R3, R3, R9, RZ, 0x2 ;  /* 0x0000000903037211 */ /* 0x000fe200078f10ff */
[----:B------:R-:W-:Y:S02]  /*9090*/  @UP0 ULDC.64 UR12, c[0x0][0x458] ;  /* 0x00011600000c0ab9 */ /* 0x000fe40000000a00 */
[----:B------:R-:W-:Y:S01]  /*90a0*/  @UP0 UIMAD.WIDE.U32 UR14, UR5, UR12, URZ ;  /* 0x0000000c050e02a5 */ /* 0x000fe2000f8e003f */
[----:B-1----:R-:W-:Y:S01]  /*90b0*/  LOP3.LUT R0, R3, 0xfffffffc, RZ, 0xc0, !PT ;  /* 0xfffffffc03007812 */ /* 0x002fe200078ec0ff */
        /* <DEDUP_REMOVED lines=16> */
.L_x_308:
        /* <DEDUP_REMOVED lines=39> */
.L_x_310:
[----:B------:R-:W-:Y:S05]  /*9430*/  BSYNC B0 ;  /* 0x0000000000007941 */ /* 0x000fea0003800000 */
.L_x_309:
        /* <DEDUP_REMOVED lines=13> */
.L_x_312:
[----:B------:R-:W-:Y:S05]  /*9510*/  BSYNC B0 ;  /* 0x0000000000007941 */ /* 0x000fea0003800000 */
.L_x_311:
        /* <DEDUP_REMOVED lines=27> */
.L_x_314:
[----:B------:R-:W-:Y:S05]  /*96d0*/  BSYNC B0 ;  /* 0x0000000000007941 */ /* 0x000fea0003800000 */
.L_x_313:
        /* <DEDUP_REMOVED lines=14> */
.L_x_303:
        /* <DEDUP_REMOVED lines=24> */
.L_x_316:
        /* <DEDUP_REMOVED lines=22> */
.L_x_317:
        /* <DEDUP_REMOVED lines=8> */
[----:B------:R-:W-:Y:S01]  /*9b20*/  USHF.R.S32.HI UR21, URZ, 0x1f, UR58 ;  /* 0x0000001f3f157899 */ /* 0x000fe2000801143a */
[----:B------:R-:W-:Y:S02]  /*9b30*/  ULDC.64 UR14, c[0x0][0x468] ;  /* 0x00011a00000e7ab9 */ /* 0x000fe40000000a00 */
[----:B------:R-:W-:Y:S01]  /*9b40*/  IMAD.U32 R3, RZ, RZ, UR5 ;  /* 0x00000005ff037e24 */ /* 0x000fe2000f8e00ff */
[----:B------:R-:W-:Y:S01]  /*9b50*/  IADD3 R6, P0, R6, UR7, RZ ;  /* 0x0000000706067c10 */ /* 0x000fe2000ff1e0ff */
[----:B------:R-:W-:Y:S01]  /*9b60*/  UIMAD UR5, UR21, UR14, URZ ;  /* 0x0000000e150572a4 */ /* 0x000fe2000f8e023f */
[C---:B------:R-:W-:Y:S01]  /*9b70*/  ISETP.GE.AND P2, PT, R0.reuse, UR6, PT ;  /* 0x0000000600007c0c */ /* 0x040fe2000bf46270 */
[----:B------:R-:W-:Y:S01]  /*9b80*/  VIADD R8, R0, 0x40 ;  /* 0x0000004000087836 */ /* 0x000fe20000000000 */
[----:B------:R-:W-:Y:S01]  /*9b90*/  IADD3.X R7, R7, UR20, R3, P0, !PT ;  /* 0x0000001407077c10 */ /* 0x000fe200087fe403 */
[----:B------:R-:W-:Y:S01]  /*9ba0*/  IMAD.U32 R3, RZ, RZ, UR14 ;  /* 0x0000000eff037e24 */ /* 0x000fe2000f8e00ff */
[----:B------:R-:W-:Y:S01]  /*9bb0*/  UIMAD UR15, UR58, UR15, UR5 ;  /* 0x0000000f3a0f72a4 */ /* 0x000fe2000f8e0205 */
[----:B------:R-:W-:-:S02]  /*9bc0*/  SHF.R.S32.HI R13, RZ, 0x1f, R0 ;  /* 0x0000001fff0d7819 */ /* 0x000fc40000011400 */
[----:B------:R-:W-:Y:S01]  /*9bd0*/  IMAD.WIDE.U32 R6, R3, UR58, R6 ;  /* 0x0000003a03067c25 */ /* 0x000fe2000f8e0006 */
[----:B------:R-:W-:-:S03]  /*9be0*/  ISETP.GE.AND P1, PT, R8, UR6, PT ;  /* 0x0000000608007c0c */ /* 0x000fc6000bf26270 */
[----:B------:R-:W-:Y:S02]  /*9bf0*/  VIADD R12, R7, UR15 ;  /* 0x0000000f070c7c36 */ /* 0x000fe40008000000 */
[----:B------:R-:W-:Y:S08]  /*9c00*/  @P2 BRA `(.L_x_319) ;  /* 0x0000000000282947 */ /* 0x000ff00003800000 */
        /* <DEDUP_REMOVED lines=10> */
.L_x_319:
[----:B------:R-:W-:Y:S05]  /*9cb0*/  BSYNC B0 ;  /* 0x0000000000007941 */ /* 0x000fea0003800000 */
.L_x_318:
        /* <DEDUP_REMOVED lines=14> */
.L_x_321:
[----:B------:R-:W-:Y:S05]  /*9da0*/  BSYNC B0 ;  /* 0x0000000000007941 */ /* 0x000fea0003800000 */
.L_x_320:
        /* <DEDUP_REMOVED lines=26> */
.L_x_323:
[----:B------:R-:W-:Y:S05]  /*9f50*/  BSYNC B0 ;  /* 0x0000000000007941 */ /* 0x000fea0003800000 */
.L_x_322:
        /* <DEDUP_REMOVED lines=13> */
.L_x_315:
[----:B------:R-:W-:Y:S05]  /*a030*/  BSYNC B1 ;  /* 0x0000000000017941 */ /* 0x000fea0003800000 */
.L_x_298:
[----:B------:R-:W5:Y:S01]  /*a040*/  LDL R3, [R1+0x64] ;  /* 0x0000640001037983 */ /* 0x000f620000100800 */
[----:B------:R-:W-:Y:S02]  /*a050*/  ULDC UR5, c[0x0][0xc] ;  /* 0x0000030000057ab9 */ /* 0x000fe40000000800 */
[----:B------:R-:W-:Y:S01]  /*a060*/  UIADD3 UR33, UR5, UR33, URZ ;  /* 0x0000002105217290 */ /* 0x000fe2000fffe03f */
[----:B-----5:R-:W-:-:S13]  /*a070*/  R2UR UR6, R3 ;  /* 0x00000000030672ca */ /* 0x020fda00000e0000 */
[----:B------:R-:W-:-:S06]  /*a080*/  UISETP.GE.AND UP0, UPT, UR33, UR6, UPT ;  /* 0x000000062100728c */ /* 0x000fcc000bf06270 */
[----:B------:R-:W-:-:S13]  /*a090*/  PLOP3.LUT P0, PT, PT, PT, UP0, 0x80, 0x0 ;  /* 0x000000000000781c */ /* 0x000fda0003f0f008 */
[----:B------:R-:W-:Y:S05]  /*a0a0*/  @P0 BRA `(.L_x_324) ;  /* 0x0000000000040947 */ /* 0x000fea0003800000 */
[----:B------:R-:W-:Y:S05]  /*a0b0*/  BRA `(.L_x_325) ;  /* 0xffffff6800e07947 */ /* 0x000fea000383ffff */
.L_x_324:
[----:B------:R-:W-:Y:S05]  /*a0c0*/  EXIT ;  /* 0x000000000000794d */ /* 0x000fea0003800000 */
.L_x_326:
        /* <DEDUP_REMOVED lines=11> */
.L_x_1337:


//--------------------- .text._ZN5flash44flash_bwd_dq_dk_dv_loop_seqk_parallel_kernelI23Flash_bwd_kernel_traitsILi32ELi128ELi128ELi8ELi4ELi4ELi4ELb1ELb0EN7cutlass6half_tE19Flash_kernel_traitsILi32ELi128ELi128ELi8ES3_EELb1ELb0ELb0ELb0ELb0ELb0ELb0EEEvNS_16Flash_bwd_paramsE --------------------------
	.section	.text._ZN5flash44flash_bwd_dq_dk_dv_loop_seqk_parallel_kernelI23Flash_bwd_kernel_traitsILi32ELi128ELi128ELi8ELi4ELi4ELi4ELb1ELb0EN7cutlass6half_tE19Flash_kernel_traitsILi32ELi128ELi128ELi8ES3_EELb1ELb0ELb0ELb0ELb0ELb0ELb0EEEvNS_16Flash_bwd_paramsE,"ax",@progbits
	.align	128
        .global         _ZN5flash44flash_bwd_dq_dk_dv_loop_seqk_parallel_kernelI23Flash_bwd_kernel_traitsILi32ELi128ELi128ELi8ELi4ELi4ELi4ELb1ELb0EN7cutlass6half_tE19Flash_kernel_traitsILi32ELi128ELi128ELi8ES3_EELb1ELb0ELb0ELb0ELb0ELb0ELb0EEEvNS_16Flash_bwd_paramsE
        .type           _ZN5flash44flash_bwd_dq_dk_dv_loop_seqk_parallel_kernelI23Flash_bwd_kernel_traitsILi32ELi128ELi128ELi8ELi4ELi4ELi4ELb1ELb0EN7cutlass6half_tE19Flash_kernel_traitsILi32ELi128ELi128ELi8ES3_EELb1ELb0ELb0ELb0ELb0ELb0ELb0EEEvNS_16Flash_bwd_paramsE,@function
        .size           _ZN5flash44flash_bwd_dq_dk_dv_loop_seqk_parallel_kernelI23Flash_bwd_kernel_traitsILi32ELi128ELi128ELi8ELi4ELi4ELi4ELb1ELb0EN7cutlass6half_tE19Flash_kernel_traitsILi32ELi128ELi128ELi8ES3_EELb1ELb0ELb0ELb0ELb0ELb0ELb0EEEvNS_16Flash_bwd_paramsE,(.L_x_1338 - _ZN5flash44flash_bwd_dq_dk_dv_loop_seqk_parallel_kernelI23Flash_bwd_kernel_traitsILi32ELi128ELi128ELi8ELi4ELi4ELi4ELb1ELb0EN7cutlass6half_tE19Flash_kernel_traitsILi32ELi128ELi128ELi8ES3_EELb1ELb0ELb0ELb0ELb0ELb0ELb0EEEvNS_16Flash_bwd_paramsE)
        .other          _ZN5flash44flash_bwd_dq_dk_dv_loop_seqk_parallel_kernelI23Flash_bwd_kernel_traitsILi32ELi128ELi128ELi8ELi4ELi4ELi4ELb1ELb0EN7cutlass6half_tE19Flash_kernel_traitsILi32ELi128ELi128ELi8ES3_EELb1ELb0ELb0ELb0ELb0ELb0ELb0EEEvNS_16Flash_bwd_paramsE,@"STO_CUDA_ENTRY STV_DEFAULT"
_ZN5flash44flash_bwd_dq_dk_dv_loop_seqk_parallel_kernelI23Flash_bwd_kernel_traitsILi32ELi128ELi128ELi8ELi4ELi4ELi4ELb1ELb0EN7cutlass6half_tE19Flash_kernel_traitsILi32ELi128ELi128ELi8ES3_EELb1ELb0ELb0ELb0ELb0ELb0ELb0EEEvNS_16Flash_bwd_paramsE:
.text._ZN5flash44flash_bwd_dq_dk_dv_loop_seqk_parallel_kernelI23Flash_bwd_kernel_traitsILi32ELi128ELi128ELi8ELi4ELi4ELi4ELb1ELb0EN7cutlass6half_tE19Flash_kernel_traitsILi32ELi128ELi128ELi8ES3_EELb1ELb0ELb0ELb0ELb0ELb0ELb0EEEvNS_16Flash_bwd_paramsE:
        /* <DEDUP_REMOVED lines=110> */
[C---:B------:R-:W-:Y:S01]  /*06e0*/  IMAD.SHL.U32 R5, R15.reuse, 0x40, RZ ;  /* 0x000000400f057824 */ /* 0x040fe200078e00ff */
        /* <DEDUP_REMOVED lines=34> */
[----:B------:R-:W-:Y:S01]  /*0910*/  LOP3.LUT R7, R6, R3, R7, 0x1e, !PT ;  /* 0x0000000306077212 */ /* 0x000fe200078e1e07 */
[----:B------:R-:W-:Y:S01]  /*0920*/  @P4 VIADD R221, R222, 0xffffffc0 ;  /* 0xffffffc0dedd4836 */ /* 0x000fe20000000000 */
        /* <DEDUP_REMOVED lines=27> */
.L_x_371:
        /* <DEDUP_REMOVED lines=28> */
[----:B------:R-:W-:Y:S01]  /*0ca0*/  PLOP3.LUT P3, PT, PT, PT, UP2, 0x80, 0x0 ;  /* 0x000000000000781c */ /* 0x000fe20003f6f028 */
[----:B------:R-:W-:-:S02]  /*0cb0*/  UIADD3 UR6, UP0, UR16, UR10, URZ ;  /* 0x0000000a10067290 */ /* 0x000fc4000ff1e03f */
[----:B------:R-:W-:Y:S01]  /*0cc0*/  UISETP.EQ.OR.EX UP4, UPT, UR11, URZ, !UP1, UP4 ;  /* 0x0000003f0b00728c */ /* 0x000fe2000cf82740 */
[----:B-1--4-:R-:W2:Y:S01]  /*0cd0*/  @P1 LDG.E R8, desc[UR14][R6.64] ;  /* 0x0000000e06081981 */ /* 0x012ea2000c1e1900 */
[----:B------:R-:W-:Y:S01]  /*0ce0*/  UIADD3.X UR5, UR5, UR11, URZ, UP0, !UPT ;  /* 0x0000000b05057290 */ /* 0x000fe200087fe43f */
[----:B------:R-:W-:Y:S01]  /*0cf0*/  UMOV UR37, URZ ;  /* 0x0000003f00257c82 */ /* 0x000fe20008000000 */
[----:B------:R-:W-:Y:S02]  /*0d00*/  @!UP3 ULDC.64 UR8, c[0x0][0x318] ;  /* 0x0000c6000008bab9 */ /* 0x000fe40000000a00 */
[----:B------:R-:W-:Y:S01]  /*0d10*/  PLOP3.LUT P2, PT, PT, PT, UP4, 0x80, 0x0 ;  /* 0x000000000000781c */ /* 0x000fe20003f4f048 */
[----:B------:R1:W3:Y:S02]  /*0d20*/  @P0 LDG.E R6, desc[UR14][R4.64] ;  /* 0x0000000e04060981 */ /* 0x0002e4000c1e1900 */
[----:B-1----:R-:W-:Y:S02]  /*0d30*/  IMAD.U32 R4, RZ, RZ, UR13 ;  /* 0x0000000dff047e24 */ /* 0x002fe4000f8e00ff */
[----:B------:R-:W-:-:S05]  /*0d40*/  IMAD.U32 R5, RZ, RZ, UR12 ;  /* 0x0000000cff057e24 */ /* 0x000fca000f8e00ff */
[----:B------:R-:W4:Y:S04]  /*0d50*/  @P3 LDG.E R7, desc[UR14][R4.64] ;  /* 0x0000000e04073981 */ /* 0x000f28000c1e1900 */
[----:B-----5:R1:W5:Y:S02]  /*0d60*/  @P3 LDG.E R0, desc[UR14][R4.64+0x4] ;  /* 0x0000040e04003981 */ /* 0x020364000c1e1900 */
[----:B-1----:R-:W-:Y:S02]  /*0d70*/  IMAD.U32 R4, RZ, RZ, UR6 ;  /* 0x00000006ff047e24 */ /* 0x002fe4000f8e00ff */
[----:B------:R-:W-:Y:S01]  /*0d80*/  IMAD.U32 R5, RZ, RZ, UR5 ;  /* 0x00000005ff057e24 */ /* 0x000fe2000f8e00ff */
[----:B------:R-:W-:Y:S01]  /*0d90*/  @!UP3 UISETP.NE.U32.AND UP0, UPT, UR8, URZ, UPT ;  /* 0x0000003f0800b28c */ /* 0x000fe2000bf05070 */
[----:B------:R-:W-:-:S03]  /*0da0*/  @!UP3 ULDC UR5, c[0x0][0x2cc] ;  /* 0x0000b3000005bab9 */ /* 0x000fc60000000800 */
[----:B------:R-:W5:Y:S01]  /*0db0*/  @!P2 LDG.E R3, desc[UR14][R4.64] ;  /* 0x0000000e0403a981 */ /* 0x000f62000c1e1900 */
[----:B------:R-:W-:Y:S01]  /*0dc0*/  @!UP3 UISETP.NE.AND.EX UP0, UPT, UR9, URZ, UPT, UP0 ;  /* 0x0000003f0900b28c */ /* 0x000fe2000bf05300 */
[----:B------:R-:W-:Y:S01]  /*0dd0*/  UMOV UR7, 0xffffffff ;  /* 0xffffffff00077882 */ /* 0x000fe20000000000 */
[----:B------:R-:W-:Y:S02]  /*0de0*/  UMOV UR39, 0xffffffff ;  /* 0xffffffff00277882 */ /* 0x000fe40000000000 */
[----:B------:R-:W-:Y:S02]  /*0df0*/  @!UP3 USEL UR8, UR5, URZ, UP0 ;  /* 0x0000003f0508b287 */ /* 0x000fe40008000000 */
[----:B------:R-:W-:Y:S01]  /*0e00*/  USHF.L.U32 UR26, UR36, 0x7, URZ ;  /* 0x00000007241a7899 */ /* 0x000fe2000800063f */
[----:B------:R-:W-:Y:S01]  /*0e10*/  ULDC UR5, c[0x0][0x2c8] ;  /* 0x0000b20000057ab9 */ /* 0x000fe20000000800 */
[----:B--2---:R-:W-:Y:S02]  /*0e20*/  @P1 R2UR UR37, R8 ;  /* 0x00000000082512ca */ /* 0x004fe400000e0000 */
[----:B---3--:R-:W-:-:S02]  /*0e30*/  @P0 R2UR UR6, R6 ;  /* 0x00000000060602ca */ /* 0x008fc400000e0000 */
        /* <DEDUP_REMOVED lines=13> */
.L_x_327:
        /* <DEDUP_REMOVED lines=15> */
[----:B------:R-:W-:-:S02]  /*1000*/  USHF.L.U32 UR16, UR47, 0x7, URZ ;  /* 0x000000072f107899 */ /* 0x000fc4000800063f */
[----:B------:R-:W-:Y:S02]  /*1010*/  UIMAD UR20, UR47, UR9, UR8 ;  /* 0x000000092f1472a4 */ /* 0x000fe4000f8e0208 */
[----:B------:R-:W-:Y:S01]  /*1020*/  USHF.R.S32.HI UR22, URZ, 0x1f, UR59 ;  /* 0x0000001f3f167899 */ /* 0x000fe2000801143b */
        /* <DEDUP_REMOVED lines=11> */
[----:B------:R-:W-:-:S02]  /*10e0*/  UISETP.NE.AND UP3, UPT, UR23, URZ, UPT ;  /* 0x0000003f1700728c */ /* 0x000fc4000bf65270 */
[----:B------:R-:W-:Y:S02]  /*10f0*/  USEL UR55, UR12, UR16, !UP1 ;  /* 0x000000100c377287 */ /* 0x000fe4000c800000 */
[----:B--2---:R-:W-:Y:S02]  /*1100*/  UIMAD.WIDE.U32 UR32, UR5, UR10, URZ ;  /* 0x0000000a052072a5 */ /* 0x004fe4000f8e003f */
[----:B------:R-:W-:Y:S02]  /*1110*/  UIADD3 UR46, UR13, UR20, URZ ;  /* 0x000000140d2e7290 */ /* 0x000fe4000fffe03f */
[----:B------:R-:W-:Y:S02]  /*1120*/  UIMAD UR50, UR5, UR11, UR33 ;  /* 0x0000000b053272a4 */ /* 0x000fe4000f8e0221 */
[----:B------:R-:W-:Y:S01]  /*1130*/  @!UP1 UIMAD UR5, UR57, UR8, URZ ;  /* 0x00000008390592a4 */ /* 0x000fe2000f8e023f */
[----:B------:R-:W-:Y:S01]  /*1140*/  @UP1 ULDC.64 UR10, c[0x0][0x420] ;  /* 0x00010800000a1ab9 */ /* 0x000fe20000000a00 */
[----:B------:R-:W-:Y:S01]  /*1150*/  ULDC UR41, c[0x0][0x2c4] ;  /* 0x0000b10000297ab9 */ /* 0x000fe20000000800 */
        /* <DEDUP_REMOVED lines=15> */
[----:B------:R-:W-:-:S02]  /*1250*/  UIMAD.WIDE.U32 UR12, UR8, UR10, URZ ;  /* 0x0000000a080c72a5 */ /* 0x000fc4000f8e003f */
[----:B------:R-:W-:Y:S02]  /*1260*/  UIMAD UR5, UR8, UR5, UR16 ;  /* 0x00000005080572a4 */ /* 0x000fe4000f8e0210 */
[----:B------:R-:W-:Y:S02]  /*1270*/  UIMAD.WIDE.U32 UR10, UR8, UR7, URZ ;  /* 0x00000007080a72a5 */ /* 0x000fe4000f8e003f */
[----:B------:R-:W-:Y:S02]  /*1280*/  UIMAD UR16, UR9, UR7, URZ ;  /* 0x00000007091072a4 */ /* 0x000fe4000f8e023f */
[----:B------:R-:W-:Y:S01]  /*1290*/  UIADD3 UR49, UR13, UR5, URZ ;  /* 0x000000050d317290 */ /* 0x000fe2000fffe03f */
[----:B-1----:R-:W-:Y:S01]  /*12a0*/  IMAD.MOV R0, RZ, RZ, -R5 ;  /* 0x000000ffff007224 */ /* 0x002fe200078e0a05 */
[----:B------:R-:W-:Y:S01]  /*12b0*/  @UP1 UIADD3 UR49, UR11, UR16, URZ ;  /* 0x000000100b311290 */ /* 0x000fe2000fffe03f */
[----:B------:R-:W-:Y:S01]  /*12c0*/  IMAD.MOV.U32 R4, RZ, RZ, RZ ;  /* 0x000000ffff047224 */ /* 0x000fe200078e00ff */
[----:B------:R-:W-:Y:S01]  /*12d0*/  @UP3 UIMAD UR5, UR47, UR41, URZ ;  /* 0x000000292f0532a4 */ /* 0x000fe2000f8e023f */
[----:B------:R-:W-:Y:S01]  /*12e0*/  IMAD R0, R0, R6, RZ ;  /* 0x0000000600007224 */ /* 0x000fe200078e02ff */
[----:B------:R-:W-:-:S02]  /*12f0*/  ULOP3.LUT UR16, UR19, 0xffffff80, URZ, 0xc0, !UPT ;  /* 0xffffff8013107892 */ /* 0x000fc4000f8ec03f */
[----:B------:R-:W-:Y:S01]  /*1300*/  UISETP.NE.AND UP0, UPT, UR39, -0x1, UPT ;  /* 0xffffffff2700788c */ /* 0x000fe2000bf05270 */
[----:B------:R-:W-:Y:S01]  /*1310*/  IMAD.HI.U32 R0, R5, R0, R4 ;  /* 0x0000000005007227 */ /* 0x000fe200078e0004 */
[----:B------:R-:W-:Y:S02]  /*1320*/  USHF.L.U64.HI UR18, UR47, 0x7, UR57 ;  /* 0x000000072f127899 */ /* 0x000fe40008010239 */
[----:B------:R-:W-:Y:S02]  /*1330*/  UIMAD UR27, UR7, UR29, URZ ;  /* 0x0000001d071b72a4 */ /* 0x000fe4000f8e023f */
[----:B------:R-:W-:Y:S01]  /*1340*/  @UP3 USEL UR5, UR5, UR7, !UP1 ;  /* 0x0000000705053287 */ /* 0x000fe2000c800000 */
[----:B------:R-:W-:Y:S01]  /*1350*/  IMAD.HI.U32 R0, R0, R3, RZ ;  /* 0x0000000300007227 */ /* 0x000fe200078e00ff */
[----:B------:R-:W-:Y:S01]  /*1360*/  UIADD3 UR16, UR16, -0x80, URZ ;  /* 0xffffff8010107890 */ /* 0x000fe2000fffe03f */
[----:B------:R-:W-:Y:S01]  /*1370*/  @UP3 ULDC UR11, c[0x0][0x2e4] ;  /* 0x0000b900000b3ab9 */ /* 0x000fe20000000800 */
[----:B------:R-:W-:-:S02]  /*1380*/  USEL UR40, UR18, URZ, UP2 ;  /* 0x0000003f12287287 */ /* 0x000fc40009000000 */
[----:B------:R-:W-:Y:S01]  /*1390*/  IADD3 R4, -R0, RZ, RZ ;  /* 0x000000ff00047210 */ /* 0x000fe20007ffe1ff */
[----:B------:R-:W-:Y:S02]  /*13a0*/  USEL UR56, UR12, UR10, !UP1 ;  /* 0x0000000a0c387287 */ /* 0x000fe4000c800000 */
[----:B------:R-:W-:Y:S02]  /*13b0*/  @UP1 UIADD3 UR46, UR17, UR27, URZ ;  /* 0x0000001b112e1290 */ /* 0x000fe4000fffe03f */
[C---:B------:R-:W-:Y:S01]  /*13c0*/  IMAD R3, R6.reuse, R4, R3 ;  /* 0x0000000406037224 */ /* 0x040fe200078e0203 */
[----:B------:R-:W-:Y:S02]  /*13d0*/  @!UP3 UIMAD UR10, UR47, UR61, UR58 ;  /* 0x0000003d2f0ab2a4 */ /* 0x000fe4000f8e023a */
[----:B------:R-:W-:Y:S02]  /*13e0*/  @UP3 UIMAD UR18, UR58, UR11, UR5 ;  /* 0x0000000b3a1232a4 */ /* 0x000fe4000f8e0205 */
[----:B------:R-:W-:Y:S01]  /*13f0*/  ISETP.GT.U32.AND P1, PT, R6, R3, PT ;  /* 0x000000030600720c */ /* 0x000fe20003f24070 */
[----:B------:R-:W-:-:S02]  /*1400*/  USHF.R.S32.HI UR17, URZ, 0x1f, UR16 ;  /* 0x0000001f3f117899 */ /* 0x000fc40008011410 */
[----:B------:R-:W-:Y:S02]  /*1410*/  UIADD3 UR5, UP2, UR16, UR38, URZ ;  /* 0x0000002610057290 */ /* 0x000fe4000ff5e03f */
        /* <DEDUP_REMOVED lines=25> */
[----:B------:R-:W-:-:S02]  /*15b0*/  USEL UR52, UR50, URZ, UP4 ;  /* 0x0000003f32347287 */ /* 0x000fc4000a000000 */
[----:B------:R-:W-:Y:S02]  /*15c0*/  USHF.R.S32.HI UR44, URZ, 0x1f, UR26 ;  /* 0x0000001f3f2c7899 */ /* 0x000fe4000801141a */
[----:B------:R-:W-:Y:S01]  /*15d0*/  @!UP1 UIADD3 UR48, UR35, UR33, URZ ;  /* 0x0000002123309290 */ /* 0x000fe2000fffe03f */
        /* <DEDUP_REMOVED lines=22> */
.L_x_329:
        /* <DEDUP_REMOVED lines=13> */
.L_x_330:
        /* <DEDUP_REMOVED lines=11> */
.L_x_331:
[----:B------:R-:W-:-:S04]  /*18c0*/  UIMAD UR7, UR47, UR61, UR58 ;  /* 0x0000003d2f0772a4 */ /* 0x000fc8000f8e023a */
[----:B------:R-:W-:-:S12]  /*18d0*/  UIMAD UR7, UR7, UR59, URZ ;  /* 0x0000003b070772a4 */ /* 0x000fd8000f8e023f */
.L_x_332:
[----:B------:R-:W1:Y:S01]  /*18e0*/  LDC.64 R12, c[0x0][0x420] ;  /* 0x00010800ff0c7b82 */ /* 0x000e620000000a00 */
[----:B------:R-:W2:Y:S01]  /*18f0*/  S2R R16, SR_TID.X ;  /* 0x0000000000107919 */ /* 0x000ea20000002100 */
[----:B------:R-:W-:Y:S01]  /*1900*/  SHF.R.S32.HI R15, RZ, 0x1f, R238 ;  /* 0x0000001fff0f7819 */ /* 0x000fe200000114ee */
[----:B------:R-:W-:Y:S01]  /*1910*/  ULDC UR8, c[0x0][0x2dc] ;  /* 0x0000b70000087ab9 */ /* 0x000fe20000000800 */
[----:B------:R-:W-:Y:S01]  /*1920*/  IADD3 R6, P0, R238, UR16, RZ ;  /* 0x00000010ee067c10 */ /* 0x000fe2000ff1e0ff */
[----:B------:R-:W-:Y:S01]  /*1930*/  USHF.R.S32.HI UR12, URZ, 0x1f, UR58 ;  /* 0x0000001f3f0c7899 */ /* 0x000fe2000801143a */
[--C-:B------:R-:W-:Y:S01]  /*1940*/  SHF.R.S32.HI R235, RZ, 0x1f, R234.reuse ;  /* 0x0000001fffeb7819 */ /* 0x100fe200000114ea */
[----:B------:R-:W-:Y:S01]  /*1950*/  UIADD3 UR34, UR16, UR7, URZ ;  /* 0x0000000710227290 */ /* 0x000fe2000fffe03f */
[----:B------:R-:W-:Y:S01]  /*1960*/  IADD3.X R0, R15, UR17, RZ, P0, !PT ;  /* 0x000000110f007c10 */ /* 0x000fe200087fe4ff */
[----:B------:R-:W-:Y:S01]  /*1970*/  UISETP.GE.AND UP2, UPT, UR30, 0x1, UPT ;  /* 0x000000011e00788c */ /* 0x000fe2000bf46270 */
[----:B------:R-:W-:Y:S01]  /*1980*/  IADD3 R4, P0, R234, UR5, RZ ;  /* 0x00000005ea047c10 */ /* 0x000fe2000ff1e0ff */
[----:B------:R-:W-:Y:S01]  /*1990*/  UIMAD UR5, UR8, UR61, URZ ;  /* 0x0000003d080572a4 */ /* 0x000fe2000f8e023f */
[----:B------:R-:W-:Y:S01]  /*19a0*/  BSSY B1, `(.L_x_328) ;  /* 0x00008bf000017945 */ /* 0x000fe20003800000 */
[----:B------:R-:W-:Y:S01]  /*19b0*/  IMAD R7, R0, UR28, RZ ;  /* 0x0000001c00077c24 */ /* 0x000fe2000f8e02ff */
[----:B------:R-:W-:Y:S01]  /*19c0*/  IADD3.X R5, R235, UR48, RZ, P0, !PT ;  /* 0x00000030eb057c10 */ /* 0x000fe200087fe4ff */
[----:B------:R-:W-:Y:S01]  /*19d0*/  ULDC.64 UR8, c[0x0][0x428] ;  /* 0x00010a0000087ab9 */ /* 0x000fe20000000a00 */
[----:B------:R-:W-:Y:S01]  /*19e0*/  USHF.L.U32 UR21, UR5, 0x7, URZ ;  /* 0x0000000705157899 */ /* 0x000fe2000800063f */
[C---:B------:R-:W-:Y:S01]  /*19f0*/  IMAD R8, R6.reuse, UR29, R7 ;  /* 0x0000001d06087c24 */ /* 0x040fe2000f8e0207 */
[----:B------:R-:W-:Y:S01]  /*1a00*/  UIMAD UR7, UR12, UR8, URZ ;  /* 0x000000080c0772a4 */ /* 0x000fe2000f8e023f */
[----:B------:R-:W-:Y:S01]  /*1a10*/  IMAD.WIDE.U32 R6, R6, UR28, R234 ;  /* 0x0000001c06067c25 */ /* 0x000fe2000f8e00ea */
[----:B------:R-:W-:-:S02]  /*1a20*/  UIADD3 UR11, UR16, UR18, URZ ;  /* 0x00000012100b7290 */ /* 0x000fc4000fffe03f */
[----:B------:R-:W-:Y:S01]  /*1a30*/  UIMAD UR10, UR58, UR9, UR7 ;  /* 0x000000093a0a72a4 */ /* 0x000fe2000f8e0207 */
[----:B-1----:R-:W-:Y:S01]  /*1a40*/  IMAD R0, R12, UR17, RZ ;  /* 0x000000110c007c24 */ /* 0x002fe2000f8e02ff */
[----:B------:R-:W-:Y:S01]  /*1a50*/  IADD3 R6, P0, R6, UR55, RZ ;  /* 0x0000003706067c10 */ /* 0x000fe2000ff1e0ff */
[----:B------:R-:W-:Y:S01]  /*1a60*/  IMAD.WIDE.U32 R4, R12, UR16, R4 ;  /* 0x000000100c047c25 */ /* 0x000fe2000f8e0004 */
[----:B------:R-:W-:Y:S02]  /*1a70*/  ULEA.HI.SX32 UR31, UR19, 0xffffffff, 0x19 ;  /* 0xffffffff131f7891 */ /* 0x000fe4000f8fca3f */
        /* <DEDUP_REMOVED lines=12> */
[----:B------:R-:W-:Y:S01]  /*1b40*/  ULDC.64 UR42, c[0x0][0x478] ;  /* 0x00011e00002a7ab9 */ /* 0x000fe20000000a00 */
[----:B------:R-:W-:Y:S01]  /*1b50*/  ULDC.64 UR12, c[0x0][0x210] ;  /* 0x00008400000c7ab9 */ /* 0x000fe20000000a00 */
[----:B------:R-:W-:Y:S01]  /*1b60*/  UIMAD UR9, UR58, UR9, UR7 ;  /* 0x000000093a0972a4 */ /* 0x000fe2000f8e0207 */
[----:B------:R-:W-:Y:S01]  /*1b70*/  IMAD.U32 R0, RZ, RZ, UR8 ;  /* 0x00000008ff007e24 */ /* 0x000fe2000f8e00ff */
[----:B------:R-:W-:Y:S01]  /*1b80*/  USHF.R.S32.HI UR7, URZ, 0x1f, UR21 ;  /* 0x0000001f3f077899 */ /* 0x000fe20008011415 */
[----:B------:R-:W-:Y:S01]  /*1b90*/  VIADD R5, R5, UR10 ;  /* 0x0000000a05057c36 */ /* 0x000fe20008000000 */
[----:B------:R-:W-:Y:S01]  /*1ba0*/  UIADD3 UR8, UP1, UP0, UR40, UR21, UR51 ;  /* 0x0000001528087290 */ /* 0x000fe2000f83e033 */
[----:B------:R-:W-:Y:S01]  /*1bb0*/  IMAD.WIDE.U32 R6, R0, UR58, R6 ;  /* 0x0000003a00067c25 */ /* 0x000fe2000f8e0006 */
[----:B------:R-:W-:Y:S01]  /*1bc0*/  LOP3.LUT R0, R8, 0xffffffe0, RZ, 0xc0, !PT ;  /* 0xffffffe008007812 */ /* 0x000fe200078ec0ff */
[----:B------:R-:W-:-:S02]  /*1bd0*/  UIMAD.WIDE UR32, UR11, 0x4, UR32 ;  /* 0x000000040b2078a5 */ /* 0x000fc4000f8e0220 */
        /* <DEDUP_REMOVED lines=13> */
[----:B------:R-:W-:-:S02]  /*1cb0*/  UIMAD.WIDE UR12, UR34, 0x4, UR42 ;  /* 0x00000004220c78a5 */ /* 0x000fc4000f8e022a */
[----:B------:R-:W-:Y:S01]  /*1cc0*/  IMAD.IADD R5, R5, 0x1, R8 ;  /* 0x0000000105057824 */ /* 0x000fe200078e0208 */
[----:B------:R-:W-:Y:S02]  /*1cd0*/  LEA R230, P3, R4, UR18, 0x1 ;  /* 0x0000001204e67c11 */ /* 0x000fe4000f8608ff */
[----:B------:R-:W-:Y:S02]  /*1ce0*/  LEA R236, P1, R0, UR16, 0x2 ;  /* 0x0000001000ec7c11 */ /* 0x000fe4000f8210ff */
[----:B------:R-:W-:Y:S02]  /*1cf0*/  LEA.HI.X.SX32 R7, R7, UR7, 0x1, P2 ;  /* 0x0000000707077c11 */ /* 0x000fe400090f0eff */
[----:B------:R-:W-:Y:S02]  /*1d00*/  LEA.HI.X R231, R4, UR19, R5, 0x1, P3 ;  /* 0x0000001304e77c11 */ /* 0x000fe400098f0c05 */
[----:B------:R-:W-:Y:S01]  /*1d10*/  LEA.HI.X R229, R0, UR17, R7, 0x2, P1 ;  /* 0x0000001100e57c11 */ /* 0x000fe200088f1407 */
[----:B------:R-:W-:Y:S06]  /*1d20*/  @!P0 BRA `(.L_x_333) ;  /* 0x0000008000048947 */ /* 0x000fec0003800000 */
[----:B------:R-:W-:Y:S01]  /*1d30*/  UMOV UR11, UR31 ;  /* 0x0000001f000b7c82 */ /* 0x000fe20008000000 */
[----:B------:R-:W-:Y:S01]  /*1d40*/  UIMAD UR8, UR36, -0x80, UR6 ;  /* 0xffffff80240878a4 */ /* 0x000fe2000f8e0206 */
[----:B------:R-:W-:Y:S01]  /*1d50*/  VIADD R0, R238, 0x40 ;  /* 0x00000040ee007836 */ /* 0x000fe20000000000 */
[----:B------:R-:W-:Y:S01]  /*1d60*/  UIMAD UR7, UR11, -0x80, UR30 ;  /* 0xffffff800b0778a4 */ /* 0x000fe2000f8e021e */
[-C--:B------:R-:W-:Y:S01]  /*1d70*/  LEA.HI R4, R10, R16.reuse, RZ, 0x3 ;  /* 0x000000100a047211 */ /* 0x080fe200078f18ff */
[----:B------:R-:W-:Y:S01]  /*1d80*/  UIMAD UR9, UR44, UR22, URZ ;  /* 0x000000162c0972a4 */ /* 0x000fe2000f8e023f */
[----:B------:R-:W-:Y:S01]  /*1d90*/  PLOP3.LUT P3, PT, PT, PT, UP4, 0x80, 0x0 ;  /* 0x000000000000781c */ /* 0x000fe20003f6f048 */
[----:B------:R-:W-:Y:S01]  /*1da0*/  ULEA.HI UR10, UR11, UR11, URZ, 0x1 ;  /* 0x0000000b0b0a7291 */ /* 0x000fe2000f8f083f */
[C---:B------:R-:W-:Y:S01]  /*1db0*/  ISETP.GE.AND P2, PT, R0.reuse, UR8, PT ;  /* 0x0000000800007c0c */ /* 0x040fe2000bf46270 */
[----:B------:R-:W-:Y:S01]  /*1dc0*/  UIMAD UR9, UR26, UR23, UR9 ;  /* 0x000000171a0972a4 */ /* 0x000fe2000f8e0209 */
[----:B------:R-:W-:Y:S01]  /*1dd0*/  ISETP.GE.AND P4, PT, R0, UR7, PT ;  /* 0x0000000700007c0c */ /* 0x000fe2000bf86270 */
[----:B------:R-:W-:Y:S01]  /*1de0*/  ULOP3.LUT UR10, UR10, 0xfffffffe, URZ, 0xc0, !UPT ;  /* 0xfffffffe0a0a7892 */ /* 0x000fe2000f8ec03f */
[----:B------:R-:W-:Y:S01]  /*1df0*/  SHF.R.S32.HI R0, RZ, 0x3, R4 ;  /* 0x00000003ff007819 */ /* 0x000fe20000011404 */
[----:B------:R-:W-:Y:S01]  /*1e00*/  IMAD.U32 R4, RZ, RZ, UR22 ;  /* 0x00000016ff047e24 */ /* 0x000fe2000f8e00ff */
[----:B------:R-:W-:Y:S01]  /*1e10*/  LEA.HI R6, R10, R16, RZ, 0x2 ;  /* 0x000000100a067211 */ /* 0x000fe200078f10ff */
[----:B------:R-:W-:Y:S01]  /*1e20*/  IMAD.U32 R9, RZ, RZ, UR9 ;  /* 0x00000009ff097e24 */ /* 0x000fe2000f8e00ff */
[----:B------:R-:W-:Y:S01]  /*1e30*/  UIADD3 UR9, UR11, -UR10, URZ ;  /* 0x8000000a0b097290 */ /* 0x000fe2000fffe03f */
[----:B------:R-:W-:Y:S01]  /*1e40*/  IMAD.SHL.U32 R0, R0, 0x40, RZ ;  /* 0x0000004000007824 */ /* 0x000fe200078e00ff */
[----:B------:R-:W-:Y:S01]  /*1e50*/  LEA.HI R6, R6, R238, RZ, 0x1 ;  /* 0x000000ee06067211 */ /* 0x000fe200078f08ff */
[----:B------:R-:W-:Y:S01]  /*1e60*/  @P3 BAR.SYNC.DEFER_BLOCKING 0x0 ;  /* 0x0000000000003b1d */ /* 0x000fe20000010000 */
[----:B------:R-:W-:Y:S01]  /*1e70*/  IMAD.WIDE.U32 R4, R4, UR26, R234 ;  /* 0x0000001a04047c25 */ /* 0x000fe2000f8e00ea */
[----:B------:R-:W-:Y:S01]  /*1e80*/  UISETP.NE.AND UP0, UPT, UR9, 0x1, UPT ;  /* 0x000000010900788c */ /* 0x000fe2000bf05270 */
[----:B------:R-:W-:-:S02]  /*1e90*/  LOP3.LUT R0, R0, 0xc0, RZ, 0xc0, !PT ;  /* 0x000000c000007812 */ /* 0x000fc400078ec0ff */
[----:B------:R-:W-:Y:S01]  /*1ea0*/  LOP3.LUT R6, R6, 0x7fffffe, RZ, 0xc0, !PT ;  /* 0x07fffffe06067812 */ /* 0x000fe200078ec0ff */
[----:B------:R-:W-:Y:S01]  /*1eb0*/  ULDC.64 UR16, c[0x0][0x268] ;  /* 0x00009a0000107ab9 */ /* 0x000fe20000000a00 */
[----:B------:R-:W-:Y:S01]  /*1ec0*/  LOP3.LUT R8, R0, 0x18, R234, 0xf8, !PT ;  /* 0x0000001800087812 */ /* 0x000fe200078ef8ea */
[----:B------:R-:W-:Y:S01]  /*1ed0*/  UMOV UR19, UR12 ;  /* 0x0000000c00137c82 */ /* 0x000fe20008000000 */
[----:B------:R-:W-:Y:S01]  /*1ee0*/  SHF.R.U32.HI R7, RZ, 0x3, R0 ;  /* 0x00000003ff077819 */ /* 0x000fe20000011600 */
[----:B------:R-:W-:Y:S01]  /*1ef0*/  IMAD.IADD R0, R238, 0x1, -R6 ;  /* 0x00000001ee007824 */ /* 0x000fe200078e0a06 */
[----:B------:R-:W-:Y:S01]  /*1f00*/  IADD3 R6, P0, R4, UR38, RZ ;  /* 0x0000002604067c10 */ /* 0x000fe2000ff1e0ff */
[----:B------:R-:W-:Y:S01]  /*1f10*/  IMAD R4, R11, UR16, RZ ;  /* 0x000000100b047c24 */ /* 0x000fe2000f8e02ff */
[----:B------:R-:W-:Y:S01]  /*1f20*/  LOP3.LUT R8, R8, R7, RZ, 0x3c, !PT ;  /* 0x0000000708087212 */ /* 0x000fe200078e3cff */
[----:B------:R-:W-:Y:S01]  /*1f30*/  IMAD R0, R248, 0x8, R0 ;  /* 0x00000008f8007824 */ /* 0x000fe200078e0200 */
[----:B------:R-:W-:Y:S01]  /*1f40*/  ISETP.GE.AND P1, PT, R238, UR8, PT ;  /* 0x00000008ee007c0c */ /* 0x000fe2000bf26270 */
[----:B------:R-:W-:Y:S01]  /*1f50*/  IMAD R10, R3, UR17, R4 ;  /* 0x00000011030a7c24 */ /* 0x000fe2000f8e0204 */
[----:B------:R-:W-:Y:S01]  /*1f60*/  IADD3.X R7, R5, UR45, R9, P0, !PT ;  /* 0x0000002d05077c10 */ /* 0x000fe200087fe409 */
[----:B------:R-:W-:Y:S01]  /*1f70*/  IMAD.U32 R0, R0, 0x20, R8 ;  /* 0x0000002000007824 */ /* 0x000fe200078e0008 */
[----:B------:R-:W-:Y:S01]  /*1f80*/  PLOP3.LUT P0, PT, PT, PT, UP0, 0x80, 0x0 ;  /* 0x000000000000781c */ /* 0x000fe20003f0f008 */
[----:B------:R-:W-:Y:S01]  /*1f90*/  UMOV UR17, UR33 ;  /* 0x0000002100117c82 */ /* 0x000fe20008000000 */
[----:B------:R-:W-:Y:S01]  /*1fa0*/  UMOV UR18, UR13 ;  /* 0x0000000d00127c82 */ /* 0x000fe20008000000 */
[----:B------:R-:W-:Y:S01]  /*1fb0*/  VIADD R4, R0, 0x1000 ;  /* 0x0000100000047836 */ /* 0x000fe20000000000 */
[----:B------:R-:W-:Y:S01]  /*1fc0*/  BSSY B0, `(.L_x_334) ;  /* 0x000001e000007945 */ /* 0x000fe20003800000 */
[----:B------:R-:W-:Y:S01]  /*1fd0*/  IMAD.WIDE.U32 R6, R3, UR16, R6 ;  /* 0x0000001003067c25 */ /* 0x000fe2000f8e0006 */
[----:B------:R-:W-:Y:S01]  /*1fe0*/  UMOV UR16, UR32 ;  /* 0x0000002000107c82 */ /* 0x000fe20008000000 */
[----:B------:R-:W-:-:S02]  /*1ff0*/  ISETP.GE.AND P5, PT, R238, UR7, PT ;  /* 0x00000007ee007c0c */ /* 0x000fc4000bfa6270 */
        /* <DEDUP_REMOVED lines=26> */
.L_x_335:
[----:B------:R-:W-:Y:S05]  /*21a0*/  BSYNC B0 ;  /* 0x0000000000007941 */ /* 0x000fea0003800000 */
.L_x_334:
        /* <DEDUP_REMOVED lines=21> */
.L_x_337:
[----:B------:R-:W-:Y:S05]  /*2300*/  BSYNC B0 ;  /* 0x0000000000007941 */ /* 0x000fea0003800000 */
.L_x_336:
        /* <DEDUP_REMOVED lines=17> */
.L_x_339:
[----:B------:R-:W-:Y:S05]  /*2420*/  BSYNC B0 ;  /* 0x0000000000007941 */ /* 0x000fea0003800000 */
.L_x_338:
        /* <DEDUP_REMOVED lines=13> */
.L_x_341:
[----:B------:R-:W-:Y:S05]  /*2500*/  BSYNC B0 ;  /* 0x0000000000007941 */ /* 0x000fea0003800000 */
.L_x_340:
        /* <DEDUP_REMOVED lines=18> */
.L_x_343:
[----:B------:R-:W-:Y:S05]  /*2630*/  BSYNC B0 ;  /* 0x0000000000007941 */ /* 0x000fea0003800000 */
.L_x_342:
        /* <DEDUP_REMOVED lines=21> */
.L_x_345:
[----:B------:R-:W-:Y:S05]  /*2790*/  BSYNC B0 ;  /* 0x0000000000007941 */ /* 0x000fea0003800000 */
.L_x_344:
[----:B------:R-:W-:Y:S01]  /*27a0*/  UIMAD UR8, UR44, UR24, URZ ;  /* 0x000000182c0872a4 */ /* 0x000fe2000f8e023f */
[----:B------:R2:W-:Y:S01]  /*27b0*/  @P1 STS [R0+0x6000], RZ ;  /* 0x006000ff00001388 */ /* 0x0005e20000000800 */
[----:B-1----:R-:W-:Y:S01]  /*27c0*/  IMAD.WIDE.U32 R4, R6, UR26, R234 ;  /* 0x0000001a06047c25 */ /* 0x002fe2000f8e00ea */
[C---:B---3--:R-:W-:Y:S01]  /*27d0*/  IADD3 R8, R243.reuse, 0x8, RZ ;  /* 0x00000008f3087810 */ /* 0x048fe20007ffe0ff */
[----:B------:R-:W-:Y:S01]  /*27e0*/  UIMAD UR8, UR26, UR25, UR8 ;  /* 0x000000191a0872a4 */ /* 0x000fe2000f8e0208 */
[----:B------:R2:W-:Y:S01]  /*27f0*/  @P1 STS [R0+0x6004], RZ ;  /* 0x006004ff00001388 */ /* 0x0005e20000000800 */
[----:B------:R-:W-:Y:S01]  /*2800*/  VIADD R7, R243, 0x40 ;  /* 0x00000040f3077836 */ /* 0x000fe20000000000 */
[----:B------:R-:W-:Y:S01]  /*2810*/  IADD3 R4, P3, R4, UR20, RZ ;  /* 0x0000001404047c10 */ /* 0x000fe2000ff7e0ff */
[----:B------:R-:W-:Y:S01]  /*2820*/  BSSY B0, `(.L_x_346) ;  /* 0x0000022000007945 */ /* 0x000fe20003800000 */
[----:B------:R2:W-:Y:S01]  /*2830*/  @P1 STS.64 [R0+0x6008], RZ ;  /* 0x006008ff00001388 */ /* 0x0005e20000000a00 */
[----:B------:R-:W-:Y:S01]  /*2840*/  IMAD.U32 R6, RZ, RZ, UR8 ;  /* 0x00000008ff067e24 */ /* 0x000fe2000f8e00ff */
[----:B------:R-:W-:Y:S01]  /*2850*/  ULDC.64 UR8, c[0x0][0x260] ;  /* 0x0000980000087ab9 */ /* 0x000fe20000000a00 */
[----:B------:R-:W-:-:S02]  /*2860*/  ISETP.GE.AND P5, PT, R8, UR7, PT ;  /* 0x0000000708007c0c */ /* 0x000fc4000bfa6270 */
[----:B------:R-:W-:Y:S02]  /*2870*/  ISETP.GE.AND P4, PT, R7, UR7, PT ;  /* 0x0000000707007c0c */ /* 0x000fe4000bf86270 */
[----:B------:R-:W-:Y:S01]  /*2880*/  IADD3.X R5, R5, UR27, R6, P3, !PT ;  /* 0x0000001b05057c10 */ /* 0x000fe20009ffe406 */
[----:B------:R-:W-:Y:S01]  /*2890*/  IMAD R6, R11, UR8, RZ ;  /* 0x000000080b067c24 */ /* 0x000fe2000f8e02ff */
[C---:B------:R-:W-:Y:S02]  /*28a0*/  IADD3 R11, R243.reuse, 0x48, RZ ;  /* 0x00000048f30b7810 */ /* 0x040fe40007ffe0ff */
[----:B------:R-:W-:Y:S01]  /*28b0*/  ISETP.GE.AND P6, PT, R243, UR7, PT ;  /* 0x00000007f3007c0c */ /* 0x000fe2000bfc6270 */
[----:B------:R-:W-:Y:S01]  /*28c0*/  IMAD R6, R3, UR9, R6 ;  /* 0x0000000903067c24 */ /* 0x000fe2000f8e0206 */
[----:B------:R-:W-:Y:S01]  /*28d0*/  ISETP.GE.AND P3, PT, R11, UR7, PT ;  /* 0x000000070b007c0c */ /* 0x000fe2000bf66270 */
[----:B------:R-:W-:-:S04]  /*28e0*/  IMAD.WIDE.U32 R4, R3, UR8, R4 ;  /* 0x0000000803047c25 */ /* 0x000fc8000f8e0004 */
[----:B------:R-:W-:Y:S01]  /*28f0*/  IMAD.IADD R10, R5, 0x1, R6 ;  /* 0x00000001050a7824 */ /* 0x000fe200078e0206 */
[----:B------:R-:W-:Y:S07]  /*2900*/  @P1 BRA `(.L_x_347) ;  /* 0x00000000004c1947 */ /* 0x000fee0003800000 */
        /* <DEDUP_REMOVED lines=19> */
.L_x_347:
[----:B------:R-:W-:Y:S05]  /*2a40*/  BSYNC B0 ;  /* 0x0000000000007941 */ /* 0x000fea0003800000 */
.L_x_346:
        /* <DEDUP_REMOVED lines=22> */
.L_x_349:
[----:B------:R-:W-:Y:S05]  /*2bb0*/  BSYNC B0 ;  /* 0x0000000000007941 */ /* 0x000fea0003800000 */
.L_x_348:
[----:B------:R-:W0:Y:S01]  /*2bc0*/  LDGDEPBAR ;  /* 0x00000000000079af */ /* 0x000e220000000000 */
[----:B-1----:R-:W-:Y:S01]  /*2bd0*/  IMAD.MOV.U32 R4, RZ, RZ, 0x4 ;  /* 0x00000004ff047424 */ /* 0x002fe200078e00ff */
[----:B---3--:R-:W1:Y:S01]  /*2be0*/  LDC.64 R8, c[0x0][0x3b8] ;  /* 0x0000ee00ff087b82 */ /* 0x008e620000000a00 */
[----:B------:R-:W-:Y:S02]  /*2bf0*/  IMAD.MOV.U32 R6, RZ, RZ, 0x4 ;  /* 0x00000004ff067424 */ /* 0x000fe400078e00ff */
[----:B------:R-:W-:Y:S02]  /*2c00*/  IMAD.MOV.U32 R240, RZ, RZ, 0x7f800000 ;  /* 0x7f800000fff07424 */ /* 0x000fe400078e00ff */
[----:B------:R-:W-:Y:S02]  /*2c10*/  IMAD.MOV.U32 R241, RZ, RZ, 0x7f800000 ;  /* 0x7f800000fff17424 */ /* 0x000fe400078e00ff */
[----:B------:R-:W-:Y:S02]  /*2c20*/  IMAD.MOV.U32 R242, RZ, RZ, 0x7f800000 ;  /* 0x7f800000fff27424 */ /* 0x000fe400078e00ff */
[----:B------:R-:W-:Y:S01]  /*2c30*/  IMAD.MOV.U32 R239, RZ, RZ, 0x7f800000 ;  /* 0x7f800000ffef7424 */ /* 0x000fe200078e00ff */
[----:B------:R-:W-:Y:S01]  /*2c40*/  LEA R128, R156, UR4, 0x1 ;  /* 0x000000049c807c11 */ /* 0x000fe2000f8e08ff */
[----:B------:R-:W-:Y:S01]  /*2c50*/  IMAD.WIDE R4, R243, R4, UR16 ;  /* 0x00000010f3047e25 */ /* 0x000fe2000f8e0204 */
[----:B------:R-:W-:Y:S01]  /*2c60*/  UIMAD UR7, UR47, UR61, UR58 ;  /* 0x0000003d2f0772a4 */ /* 0x000fe2000f8e023a */
[----:B--2-4-:R-:W-:Y:S01]  /*2c70*/  SHF.R.S32.HI R0, RZ, 0x1f, R14 ;  /* 0x0000001fff007819 */ /* 0x014fe2000001140e */
[----:B------:R-:W-:Y:S01]  /*2c80*/  ULDC UR38, c[0x0][0x2d0] ;  /* 0x0000b40000267ab9 */ /* 0x000fe20000000800 */
[----:B------:R-:W-:Y:S01]  /*2c90*/  @!P3 IMAD.WIDE R6, R11, R6, UR16 ;  /* 0x000000100b06be25 */ /* 0x000fe2000f8e0206 */
[----:B------:R2:W5:Y:S03]  /*2ca0*/  @!P6 LDG.E R241, desc[UR14][R4.64] ;  /* 0x0000000e04f1e981 */ /* 0x000566000c1e1900 */
[----:B------:R-:W-:Y:S01]  /*2cb0*/  VIADD R148, R161, 0x1000 ;  /* 0x00001000a1947836 */ /* 0x000fe20000000000 */
[----:B------:R2:W5:Y:S01]  /*2cc0*/  @!P5 LDG.E R242, desc[UR14][R4.64+0x20] ;  /* 0x0000200e04f2d981 */ /* 0x000562000c1e1900 */
[----:B------:R-:W-:Y:S01]  /*2cd0*/  VIADD R3, R155, 0x1000 ;  /* 0x000010009b037836 */ /* 0x000fe20000000000 */
[----:B------:R-:W-:-:S04]  /*2ce0*/  DEPBAR.LE SB0, 0x1 ;  /* 0x000080400000791a */ /* 0x000fc80000000000 */
[----:B------:R2:W5:Y:S01]  /*2cf0*/  @!P4 LDG.E R239, desc[UR14][R4.64+0x100] ;  /* 0x0001000e04efc981 */ /* 0x000562000c1e1900 */
[----:B------:R-:W-:Y:S01]  /*2d00*/  IMAD.SHL.U32 R153, R161, 0x2, RZ ;  /* 0x00000002a1997824 */ /* 0x000fe200078e00ff */
[----:B------:R-:W-:Y:S01]  /*2d10*/  CS2R R94, SRZ ;  /* 0x00000000005e7805 */ /* 0x000fe2000001ff00 */
[----:B------:R-:W-:Y:S01]  /*2d20*/  IMAD.MOV.U32 R252, RZ, RZ, 0x4 ;  /* 0x00000004fffc7424 */ /* 0x000fe200078e00ff */
[----:B------:R2:W5:Y:S01]  /*2d30*/  @!P3 LDG.E R240, desc[UR14][R6.64] ;  /* 0x0000000e06f0b981 */ /* 0x000562000c1e1900 */
[----:B------:R-:W-:Y:S02]  /*2d40*/  CS2R R92, SRZ ;  /* 0x00000000005c7805 */ /* 0x000fe4000001ff00 */
[----:B------:R-:W-:Y:S02]  /*2d50*/  CS2R R98, SRZ ;  /* 0x0000000000627805 */ /* 0x000fe4000001ff00 */
[----:B------:R-:W-:Y:S01]  /*2d60*/  CS2R R96, SRZ ;  /* 0x0000000000607805 */ /* 0x000fe2000001ff00 */
[----:B------:R-:W-:Y:S01]  /*2d70*/  BAR.SYNC.DEFER_BLOCKING 0x0 ;  /* 0x0000000000007b1d */ /* 0x000fe20000010000 */
        /* <DEDUP_REMOVED lines=12> */
[----:B------:R-:W-:Y:S01]  /*2e40*/  IMAD.MOV.U32 R237, RZ, RZ, R220 ;  /* 0x000000ffffed7224 */ /* 0x000fe200078e00dc */
[----:B------:R-:W-:-:S02]  /*2e50*/  UIADD3 UR21, -UR21, URZ, URZ ;  /* 0x0000003f15157290 */ /* 0x000fc4000fffe13f */
[----:B------:R-:W-:Y:S02]  /*2e60*/  USHF.L.U32 UR35, UR5, 0x3, URZ ;  /* 0x0000000305237899 */ /* 0x000fe4000800063f */
[----:B------:R-:W-:Y:S02]  /*2e70*/  USHF.L.U32 UR34, UR5, 0x4, URZ ;  /* 0x0000000405227899 */ /* 0x000fe4000800063f */
[----:B------:R-:W-:Y:S02]  /*2e80*/  UIMAD UR33, UR5, 0x18, URZ ;  /* 0x00000018052178a4 */ /* 0x000fe4000f8e023f */
[----:B------:R-:W-:Y:S01]  /*2e90*/  USHF.L.U32 UR32, UR5, 0x5, URZ ;  /* 0x0000000505207899 */ /* 0x000fe2000800063f */
[----:B-1----:R-:W3:Y:S01]  /*2ea0*/  LDG.E.64 R6, desc[UR14][R8.64] ;  /* 0x0000000e08067981 */ /* 0x002ee2000c1e1b00 */
[----:B------:R-:W-:Y:S02]  /*2eb0*/  UIMAD UR31, UR5, 0x28, URZ ;  /* 0x00000028051f78a4 */ /* 0x000fe4000f8e023f */
[----:B------:R-:W-:Y:S01]  /*2ec0*/  UIMAD UR30, UR5, 0x30, URZ ;  /* 0x00000030051e78a4 */ /* 0x000fe2000f8e023f */
[----:B------:R-:W4:Y:S01]  /*2ed0*/  LDG.E.64 R4, desc[UR14][R8.64+0x8] ;  /* 0x0000080e08047981 */ /* 0x000f22000c1e1b00 */
[----:B------:R-:W-:-:S02]  /*2ee0*/  UIMAD UR29, UR5, 0x38, URZ ;  /* 0x00000038051d78a4 */ /* 0x000fc4000f8e023f */
[----:B------:R-:W-:Y:S01]  /*2ef0*/  USHF.L.U32 UR28, UR5, 0x6, URZ ;  /* 0x00000006051c7899 */ /* 0x000fe2000800063f */
[----:B------:R2:W1:Y:S01]  /*2f00*/  LDSM.16.M88.4 R116, [R128+0x8000] ;  /* 0x008000008074783b */ /* 0x0004620000000200 */
[----:B------:R-:W-:Y:S02]  /*2f10*/  UIMAD UR27, UR5, 0x48, URZ ;  /* 0x00000048051b78a4 */ /* 0x000fe4000f8e023f */
[----:B------:R-:W-:Y:S01]  /*2f20*/  UIMAD UR25, UR5, 0x58, URZ ;  /* 0x00000058051978a4 */ /* 0x000fe2000f8e023f */
[----:B------:R2:W1:Y:S01]  /*2f30*/  LDSM.16.M88.4 R120, [R128+0x8400] ;  /* 0x008400008078783b */ /* 0x0004620000000200 */
[----:B------:R-:W-:Y:S02]  /*2f40*/  UIMAD UR24, UR5, 0x60, URZ ;  /* 0x00000060051878a4 */ /* 0x000fe4000f8e023f */
[----:B------:R-:W-:Y:S01]  /*2f50*/  UIMAD UR23, UR5, 0x68, URZ ;  /* 0x00000068051778a4 */ /* 0x000fe2000f8e023f */
[----:B------:R2:W1:Y:S01]  /*2f60*/  LDSM.16.M88.4 R124, [R128+0x8800] ;  /* 0x00880000807c783b */ /* 0x0004620000000200 */
[----:B------:R-:W-:-:S02]  /*2f70*/  UIMAD UR22, UR5, 0x70, URZ ;  /* 0x00000070051678a4 */ /* 0x000fc4000f8e023f */
[----:B------:R-:W-:Y:S01]  /*2f80*/  UIMAD UR20, UR5, 0x78, URZ ;  /* 0x00000078051478a4 */ /* 0x000fe2000f8e023f */
[----:B------:R-:W1:Y:S01]  /*2f90*/  LDSM.16.M88.4 R128, [R128+0x8c00] ;  /* 0x008c00008080783b */ /* 0x000e620000000200 */
[----:B------:R-:W-:-:S03]  /*2fa0*/  ULDC.U8 UR9, c[0x0][0x388] ;  /* 0x0000e20000097ab9 */ /* 0x000fc60000000000 */
[----:B------:R2:W1:Y:S04]  /*2fb0*/  LDSM.16.M88.4 R132, [R149] ;  /* 0x000000009584783b */ /* 0x0004680000000200 */
[----:B------:R2:W1:Y:S04]  /*2fc0*/  LDSM.16.M88.4 R136, [R149+0x400] ;  /* 0x000400009588783b */ /* 0x0004680000000200 */
[----:B------:R2:W1:Y:S04]  /*2fd0*/  LDSM.16.M88.4 R140, [R149+0x800] ;  /* 0x00080000958c783b */ /* 0x0004680000000200 */
[----:B------:R2:W1:Y:S01]  /*2fe0*/  LDSM.16.M88.4 R144, [R149+0xc00] ;  /* 0x000c00009590783b */ /* 0x0004620000000200 */
[----:B------:R-:W-:Y:S01]  /*2ff0*/  USHF.L.U32 UR7, UR7, 0x5, URZ ;  /* 0x0000000507077899 */ /* 0x000fe2000800063f */
[----:B------:R-:W-:-:S02]  /*3000*/  SEL R148, R148, R161, !P0 ;  /* 0x000000a194947207 */ /* 0x000fc40004000000 */
[----:B------:R-:W-:Y:S01]  /*3010*/  SEL R3, R3, R155, !P0 ;  /* 0x0000009b03037207 */ /* 0x000fe20004000000 */
[----:B------:R-:W-:Y:S01]  /*3020*/  USHF.R.S32.HI UR8, URZ, 0x1f, UR7 ;  /* 0x0000001f3f087899 */ /* 0x000fe20008011407 */
[----:B------:R-:W-:Y:S02]  /*3030*/  LEA R148, R148, UR4, 0x1 ;  /* 0x0000000494947c11 */ /* 0x000fe4000f8e08ff */
[----:B------:R-:W-:Y:S02]  /*3040*/  LEA R3, R3, UR4, 0x1 ;  /* 0x0000000403037c11 */ /* 0x000fe4000f8e08ff */
[----:B---3--:R-:W-:Y:S02]  /*3050*/  R2UR UR12, R7 ;  /* 0x00000000070c72ca */ /* 0x008fe400000e0000 */
[----:B------:R-:W-:Y:S02]  /*3060*/  R2UR UR13, R6 ;  /* 0x00000000060d72ca */ /* 0x000fe400000e0000 */
[----:B----4-:R-:W-:Y:S01]  /*3070*/  IADD3 R244, P2, P1, R4, UR7, R14 ;  /* 0x0000000704f47c10 */ /* 0x010fe2000f95e00e */
[----:B------:R-:W-:-:S04]  /*3080*/  UIADD3 UR7, UR26, 0x80, URZ ;  /* 0x000000801a077890 */ /* 0x000fc8000fffe03f */
[----:B------:R-:W-:Y:S01]  /*3090*/  IMAD.WIDE.U32 R244, R244, -0x2daee0ad, RZ ;  /* 0xd2511f53f4f47825 */ /* 0x000fe200078e00ff */
[----:B------:R-:W-:Y:S01]  /*30a0*/  IADD3.X R247, R5, UR8, R0, P2, P1 ;  /* 0x0000000805f77c10 */ /* 0x000fe200097e2400 */
[----:B------:R-:W-:Y:S02]  /*30b0*/  UIMAD UR26, UR5, 0x50, URZ ;  /* 0x00000050051a78a4 */ /* 0x000fe4000f8e023f */
[----:B------:R-:W-:Y:S01]  /*30c0*/  UISETP.GE.AND UP0, UPT, UR7, UR6, UPT ;  /* 0x000000060700728c */ /* 0x000fe2000bf06270 */
[----:B-12---:R-:W-:-:S10]  /*30d0*/  ULDC UR8, c[0x0][0x2ec] ;  /* 0x0000bb0000087ab9 */ /* 0x006fd40000000800 */
.L_x_352:
        /* <DEDUP_REMOVED lines=238> */
[C---:B-----5:R-:W-:Y:S01]  /*3fc0*/  FMUL.FTZ R102, R241.reuse, 1.4426950216293334961 ;  /* 0x3fb8aa3bf1667820 */ /* 0x060fe20000410000 */
        /* <DEDUP_REMOVED lines=11> */
[----:B------:R-:W-:Y:S02]  /*4080*/  FSETP.NEU.FTZ.AND P0, PT, R239, -INF , PT ;  /* 0xff800000ef00780b */ /* 0x000fe40003f1d000 */
        /* <DEDUP_REMOVED lines=717> */
.L_x_350:
[----:B------:R-:W-:Y:S01]  /*6d60*/  FSETP.GE.FTZ.AND P1, PT, R193, RZ, PT ;  /* 0x000000ffc100720b */ /* 0x000fe20003f36000 */
[----:B------:R1:W-:Y:S01]  /*6d70*/  STS [R222+0x8000], R16 ;  /* 0x00800010de007388 */ /* 0x0003e20000000800 */
[----:B------:R-:W-:Y:S01]  /*6d80*/  FSETP.GE.FTZ.AND P3, PT, R199, RZ, PT ;  /* 0x000000ffc700720b */ /* 0x000fe20003f76000 */
[----:B------:R-:W-:Y:S01]  /*6d90*/  FADD.FTZ R22, -R105, R22 ;  /* 0x0000001669167221 */ /* 0x000fe20000010100 */
[----:B------:R-:W-:Y:S01]  /*6da0*/  FSETP.GE.FTZ.AND P2, PT, R197, RZ, PT ;  /* 0x000000ffc500720b */ /* 0x000fe20003f56000 */
[----:B------:R-:W-:Y:S01]  /*6db0*/  FMUL.FTZ R6, R212, R6 ;  /* 0x00000006d4067220 */ /* 0x000fe20000410000 */
[----:B------:R-:W-:Y:S01]  /*6dc0*/  FSETP.GE.FTZ.AND P6, PT, R169, RZ, PT ;  /* 0x000000ffa900720b */ /* 0x000fe20003fd6000 */
[----:B---3--:R-:W-:Y:S01]  /*6dd0*/  FMUL.FTZ R5, R210, R7 ;  /* 0x00000007d2057220 */ /* 0x008fe20000410000 */
        /* <DEDUP_REMOVED lines=18> */
[----:B-1----:R-:W-:Y:S01]  /*6f00*/  FADD.FTZ R16, -R105, R39 ;  /* 0x0000002769107221 */ /* 0x002fe20000010100 */
        /* <DEDUP_REMOVED lines=44> */
[----:B--2---:R-:W-:Y:S01]  /*71d0*/  FSEL R5, R9, R104, P3 ;  /* 0x0000006809057208 */ /* 0x004fe20001800000 */
        /* <DEDUP_REMOVED lines=15> */
[----:B-1----:R-:W-:Y:S01]  /*72d0*/  F2FP.F16.F32.PACK_AB R4, R5, R8 ;  /* 0x000000080504723e */ /* 0x002fe200000000ff */
        /* <DEDUP_REMOVED lines=254> */
.L_x_351:
[----:B------:R-:W-:Y:S01]  /*82c0*/  LDSM.16.M88.4 R16, [R150] ;  /* 0x000000009610783b */ /* 0x000fe20000000200 */
[----:B------:R-:W-:Y:S01]  /*82d0*/  IMAD.U32 R58, RZ, RZ, UR27 ;  /* 0x0000001bff3a7e24 */ /* 0x000fe2000f8e00ff */
[----:B------:R-:W-:Y:S01]  /*82e0*/  ULOP3.LUT UR5, UR11, 0x1, URZ, 0xc0, !UPT ;  /* 0x000000010b057892 */ /* 0x000fe2000f8ec03f */
[----:B------:R-:W-:Y:S01]  /*82f0*/  IMAD.U32 R57, RZ, RZ, UR26 ;  /* 0x0000001aff397e24 */ /* 0x000fe2000f8e00ff */
[----:B------:R-:W2:Y:S01]  /*8300*/  LDSM.16.MT88.4 R20, [R0+0x6000] ;  /* 0x006000000014783b */ /* 0x000ea20000004200 */
[----:B------:R-:W-:Y:S01]  /*8310*/  IMAD.U32 R56, RZ, RZ, UR25 ;  /* 0x00000019ff387e24 */ /* 0x000fe2000f8e00ff */
[----:B------:R-:W-:Y:S01]  /*8320*/  UISETP.NE.U32.AND UP1, UPT, UR5, 0x1, UPT ;  /* 0x000000010500788c */ /* 0x000fe2000bf25070 */
[----:B------:R-:W-:Y:S01]  /*8330*/  IMAD.U32 R55, RZ, RZ, UR24 ;  /* 0x00000018ff377e24 */ /* 0x000fe2000f8e00ff */
[----:B------:R-:W1:Y:S01]  /*8340*/  LDSM.16.M88.4 R12, [R150+0x2000] ;  /* 0x00200000960c783b */ /* 0x000e620000000200 */
        /* <DEDUP_REMOVED lines=299> */
.L_x_353:
        /* <DEDUP_REMOVED lines=19> */
.L_x_354:
        /* <DEDUP_REMOVED lines=40> */
.L_x_356:
[----:B------:R-:W-:Y:S05]  /*99b0*/  BSYNC B0 ;  /* 0x0000000000007941 */ /* 0x000fea0003800000 */
.L_x_355:
        /* <DEDUP_REMOVED lines=13> */
.L_x_358:
[----:B------:R-:W-:Y:S05]  /*9a90*/  BSYNC B0 ;  /* 0x0000000000007941 */ /* 0x000fea0003800000 */
.L_x_357:
        /* <DEDUP_REMOVED lines=27> */
.L_x_360:
[----:B------:R-:W-:Y:S05]  /*9c50*/  BSYNC B0 ;  /* 0x0000000000007941 */ /* 0x000fea0003800000 */
.L_x_359:
        /* <DEDUP_REMOVED lines=14> */
.L_x_333:
        /* <DEDUP_REMOVED lines=23> */
.L_x_362:
        /* <DEDUP_REMOVED lines=21> */
.L_x_363:
        /* <DEDUP_REMOVED lines=8> */
[----:B------:R-:W-:Y:S01]  /*a080*/  ULDC.64 UR12, c[0x0][0x468] ;  /* 0x00011a00000c7ab9 */ /* 0x000fe20000000a00 */
[----:B------:R-:W-:Y:S02]  /*a090*/  SHF.R.S32.HI R10, RZ, 0x1f, R238 ;  /* 0x0000001fff0a7819 */ /* 0x000fe400000114ee */
        /* <DEDUP_REMOVED lines=23> */
.L_x_365:
[----:B------:R-:W-:Y:S05]  /*a210*/  BSYNC B0 ;  /* 0x0000000000007941 */ /* 0x000fea0003800000 */
.L_x_364:
        /* <DEDUP_REMOVED lines=14> */
.L_x_367:
[----:B------:R-:W-:Y:S05]  /*a300*/  BSYNC B0 ;  /* 0x0000000000007941 */ /* 0x000fea0003800000 */
.L_x_366:
        /* <DEDUP_REMOVED lines=26> */
.L_x_369:
[----:B------:R-:W-:Y:S05]  /*a4b0*/  BSYNC B0 ;  /* 0x0000000000007941 */ /* 0x000fea0003800000 */
.L_x_368:
        /* <DEDUP_REMOVED lines=13> */
.L_x_361:
[----:B------:R-:W-:Y:S05]  /*a590*/  BSYNC B1 ;  /* 0x0000000000017941 */ /* 0x000fea0003800000 */
.L_x_328:
        /* <DEDUP_REMOVED lines=11> */
.L_x_370:
[----:B------:R-:W-:Y:S05]  /*a650*/  EXIT ;  /* 0x000000000000794d */ /* 0x000fea0003800000 */
.L_x_372:
        /* <DEDUP_REMOVED lines=10> */
.L_x_1338:


//--------------------- .text._ZN5flash44flash_bwd_dq_dk_dv_loop_seqk_parallel_kernelI23Flash_bwd_kernel_traitsILi32ELi128ELi128ELi8ELi4ELi4ELi4ELb1ELb0EN7cutlass6half_tE19Flash_kernel_traitsILi32ELi128ELi128ELi8ES3_EELb0ELb0ELb0ELb0ELb0ELb0ELb1EEEvNS_16Flash_bwd_paramsE --------------------------
	.section	.text._ZN5flash44flash_bwd_dq_dk_dv_loop_seqk_parallel_kernelI23Flash_bwd_kernel_traitsILi32ELi128ELi128ELi8ELi4ELi4ELi4ELb1ELb0EN7cutlass6half_tE19Flash_kernel_traitsILi32ELi128ELi128ELi8ES3_EELb0ELb0ELb0ELb0ELb0ELb0ELb1EEEvNS_16Flash_bwd_paramsE,"ax",@progbits
	.align	128
        .global         _ZN5flash44flash_bwd_dq_dk_dv_loop_seqk_parallel_kernelI23Flash_bwd_kernel_traitsILi32ELi128ELi128ELi8ELi4ELi4ELi4ELb1ELb0EN7cutlass6half_tE19Flash_kernel_traitsILi32ELi128ELi128ELi8ES3_EELb0ELb0ELb0ELb0ELb0ELb0ELb1EEEvNS_16Flash_bwd_paramsE
        .type           _ZN5flash44flash_bwd_dq_dk_dv_loop_seqk_parallel_kernelI23Flash_bwd_kernel_traitsILi32ELi128ELi128ELi8ELi4ELi4ELi4ELb1ELb0EN7cutlass6half_tE19Flash_kernel_traitsILi32ELi128ELi128ELi8ES3_EELb0ELb0ELb0ELb0ELb0ELb0ELb1EEEvNS_16Flash_bwd_paramsE,@function
        .size           _ZN5flash44flash_bwd_dq_dk_dv_loop_seqk_parallel_kernelI23Flash_bwd_kernel_traitsILi32ELi128ELi128ELi8ELi4ELi4ELi4ELb1ELb0EN7cutlass6half_tE19Flash_kernel_traitsILi32ELi128ELi128ELi8ES3_EELb0ELb0ELb0ELb0ELb0ELb0ELb1EEEvNS_16Flash_bwd_paramsE,(.L_x_1339 - _ZN5flash44flash_bwd_dq_dk_dv_loop_seqk_parallel_kernelI23Flash_bwd_kernel_traitsILi32ELi128ELi128ELi8ELi4ELi4ELi4ELb1ELb0EN7cutlass6half_tE19Flash_kernel_traitsILi32ELi128ELi128ELi8ES3_EELb0ELb0ELb0ELb0ELb0ELb0ELb1EEEvNS_16Flash_bwd_paramsE)
        .other          _ZN5flash44flash_bwd_dq_dk_dv_loop_seqk_parallel_kernelI23Flash_bwd_kernel_traitsILi32ELi128ELi128ELi8ELi4ELi4ELi4ELb1ELb0EN7cutlass6half_tE19Flash_kernel_traitsILi32ELi128ELi128ELi8ES3_EELb0ELb0ELb0ELb0ELb0ELb0ELb1EEEvNS_16Flash_bwd_paramsE,@"STO_CUDA_ENTRY STV_DEFAULT"
_ZN5flash44flash_bwd_dq_dk_dv_loop_seqk_parallel_kernelI23Flash_bwd_kernel_traitsILi32ELi128ELi128ELi8ELi4ELi4ELi4ELb1ELb0EN7cutlass6half_tE19Flash_kernel_traitsILi32ELi128ELi128ELi8ES3_EELb0ELb0ELb0ELb0ELb0ELb0ELb1EEEvNS_16Flash_bwd_paramsE:
.text._ZN5flash44flash_bwd_dq_dk_dv_loop_seqk_parallel_kernelI23Flash_bwd_kernel_traitsILi32ELi128ELi128ELi8ELi4ELi4ELi4ELb1ELb0EN7cutlass6half_tE19Flash_kernel_traitsILi32ELi128ELi128ELi8ES3_EELb0ELb0ELb0ELb0ELb0ELb0ELb1EEEvNS_16Flash_bwd_paramsE:
        /* <DEDUP_REMOVED lines=23> */
[----:B---3--:R-:W-:-:S03]  /*0170*/  USHF.R.S32.HI UR5, URZ, 0x1f, UR56 ;  /* 0x0000001f3f057899 */ /* 0x008fc60008011438 */
        /* <DEDUP_REMOVED lines=39> */
[----:B------:R-:W-:Y:S01]  /*03f0*/  SHF.R.U32.HI R7, RZ, 0x3, R2 ;  /* 0x00000003ff077819 */ /* 0x000fe20000011602 */
[----:B------:R-:W-:Y:S01]  /*0400*/  STL [R1+0x38], R22 ;  /* 0x0000381601007387 */ /* 0x000fe20000100800 */
[----:B------:R-:W-:Y:S01]  /*0410*/  LOP3.LUT R6, R2, 0x18, R22, 0xf8, !PT ;  /* 0x0000001802067812 */ /* 0x000fe200078ef816 */
[----:B------:R-:W-:Y:S01]  /*0420*/  IMAD.IADD R2, R20, 0x1, -R3 ;  /* 0x0000000114027824 */ /* 0x000fe200078e0a03 */
[----:B------:R-:W-:Y:S01]  /*0430*/  LOP3.LUT R5, R12, 0x3fffffe, RZ, 0xc0, !PT ;  /* 0x03fffffe0c057812 */ /* 0x000fe200078ec0ff */
[----:B------:R-:W-:Y:S01]  /*0440*/  IMAD.SHL.U32 R20, R20, 0x2, RZ ;  /* 0x0000000214147824 */ /* 0x000fe200078e00ff */
[----:B------:R-:W-:Y:S02]  /*0450*/  SHF.R.S32.HI R10, RZ, 0x7, R10 ;  /* 0x00000007ff0a7819 */ /* 0x000fe4000001140a */
[----:B------:R-:W-:-:S02]  /*0460*/  SHF.R.S32.HI R11, RZ, 0x1f, R2 ;  /* 0x0000001fff0b7819 */ /* 0x000fc40000011402 */
[----:B------:R-:W-:Y:S01]  /*0470*/  LOP3.LUT R9, R6, R7, RZ, 0x3c, !PT ;  /* 0x0000000706097212 */ /* 0x000fe200078e3cff */
[----:B------:R-:W-:Y:S01]  /*0480*/  IMAD.IADD R7, R4, 0x1, -R5 ;  /* 0x0000000104077824 */ /* 0x000fe200078e0a05 */
[-C--:B------:R-:W-:Y:S01]  /*0490*/  LEA.HI R3, R2, R2.reuse, RZ, 0x1 ;  /* 0x0000000202037211 */ /* 0x080fe200078f08ff */
[----:B------:R-:W-:Y:S01]  /*04a0*/  IMAD R6, R10, 0x8, R16 ;  /* 0x000000080a067824 */ /* 0x000fe200078e0210 */
[----:B------:R-:W-:Y:S01]  /*04b0*/  LEA.HI R11, R11, R2, RZ, 0x3 ;  /* 0x000000020b0b7211 */ /* 0x000fe200078f18ff */
[----:B------:R-:W-:Y:S01]  /*04c0*/  IMAD.SHL.U32 R4, R4, 0x40, RZ ;  /* 0x0000004004047824 */ /* 0x000fe200078e00ff */
[----:B------:R-:W-:Y:S01]  /*04d0*/  SHF.R.S32.HI R5, RZ, 0x1, R3 ;  /* 0x00000001ff057819 */ /* 0x000fe20000011403 */
[----:B------:R-:W-:Y:S01]  /*04e0*/  IMAD R18, R6, 0x8, R7 ;  /* 0x0000000806127824 */ /* 0x000fe200078e0207 */
[----:B------:R-:W-:Y:S01]  /*04f0*/  SHF.R.S32.HI R8, RZ, 0x1f, R3 ;  /* 0x0000001fff087819 */ /* 0x000fe20000011403 */
[----:B------:R-:W-:Y:S01]  /*0500*/  IMAD.U32 R6, R14, 0x20, R9 ;  /* 0x000000200e067824 */ /* 0x000fe200078e0009 */
[----:B------:R-:W-:-:S02]  /*0510*/  LOP3.LUT R7, R3, 0x7fffffe, RZ, 0xc0, !PT ;  /* 0x07fffffe03077812 */ /* 0x000fc400078ec0ff */
[----:B------:R-:W-:Y:S02]  /*0520*/  LOP3.LUT R3, R11, 0xfffffff8, RZ, 0xc0, !PT ;  /* 0xfffffff80b037812 */ /* 0x000fe400078ec0ff */
[----:B------:R-:W-:Y:S01]  /*0530*/  LEA.HI R9, R0, R0, RZ, 0x1 ;  /* 0x0000000000097211 */ /* 0x000fe200078f08ff */
[----:B------:R-:W-:Y:S01]  /*0540*/  IMAD.IADD R17, R2, 0x1, -R7 ;  /* 0x0000000102117824 */ /* 0x000fe200078e0a07 */
[----:B------:R-:W-:Y:S01]  /*0550*/  LEA.HI R8, R8, R5, RZ, 0x2 ;  /* 0x0000000508087211 */ /* 0x000fe200078f10ff */
[----:B------:R-:W-:Y:S01]  /*0560*/  IMAD.IADD R15, R2, 0x1, -R3 ;  /* 0x00000001020f7824 */ /* 0x000fe200078e0a03 */
[----:B------:R-:W-:Y:S01]  /*0570*/  LOP3.LUT R3, R9, 0x3fffffe, RZ, 0xc0, !PT ;  /* 0x03fffffe09037812 */ /* 0x000fe200078ec0ff */
[----:B------:R1:W-:Y:S01]  /*0580*/  STL [R1+0x60], R6 ;  /* 0x0000600601007387 */ /* 0x0003e20000100800 */
[----:B------:R-:W-:Y:S01]  /*0590*/  SHF.R.S32.HI R2, RZ, 0x1, R12 ;  /* 0x00000001ff027819 */ /* 0x000fe2000001140c */
[----:B------:R-:W-:Y:S01]  /*05a0*/  IMAD.SHL.U32 R7, R13, 0x2, RZ ;  /* 0x000000020d077824 */ /* 0x000fe200078e00ff */
[----:B------:R-:W-:Y:S01]  /*05b0*/  LOP3.LUT R8, R8, 0xfffffffc, RZ, 0xc0, !PT ;  /* 0xfffffffc08087812 */ /* 0x000fe200078ec0ff */
[C---:B------:R-:W-:Y:S01]  /*05c0*/  IMAD.IADD R12, R0.reuse, 0x1, -R3 ;  /* 0x00000001000c7824 */ /* 0x040fe200078e0a03 */
[C---:B------:R-:W-:Y:S01]  /*05d0*/  LOP3.LUT P4, RZ, R0.reuse, 0x4, RZ, 0xc0, !PT ;  /* 0x0000000400ff7812 */ /* 0x040fe2000788c0ff */
[----:B------:R-:W-:Y:S01]  /*05e0*/  IMAD.SHL.U32 R3, R0, 0x40, RZ ;  /* 0x0000004000037824 */ /* 0x000fe200078e00ff */
[----:B------:R-:W-:Y:S01]  /*05f0*/  LOP3.LUT P0, RZ, R2, 0x2, RZ, 0xc0, !PT ;  /* 0x0000000202ff7812 */ /* 0x000fe2000780c0ff */
[----:B------:R-:W-:Y:S01]  /*0600*/  IMAD.IADD R14, R5, 0x1, -R8 ;  /* 0x00000001050e7824 */ /* 0x000fe200078e0a08 */
[----:B------:R-:W-:Y:S01]  /*0610*/  LOP3.LUT R8, R4, 0x1c0, RZ, 0xc0, !PT ;  /* 0x000001c004087812 */ /* 0x000fe200078ec0ff */
[----:B------:R-:W-:Y:S01]  /*0620*/  IMAD R13, R10, 0x2000, R7 ;  /* 0x000020000a0d7824 */ /* 0x000fe200078e0207 */
[----:B------:R-:W-:-:S02]  /*0630*/  LOP3.LUT R3, R3, 0x1c0, RZ, 0xc0, !PT ;  /* 0x000001c003037812 */ /* 0x000fc400078ec0ff */
[----:B------:R-:W-:Y:S02]  /*0640*/  SHF.R.S32.HI R4, RZ, 0x3, R11 ;  /* 0x00000003ff047819 */ /* 0x000fe4000001140b */
[----:B------:R-:W-:Y:S02]  /*0650*/  LEA.HI R3, R3, R3, RZ, 0x1d ;  /* 0x0000000303037211 */ /* 0x000fe400078fe8ff */
[C---:B------:R-:W-:Y:S01]  /*0660*/  SEL R239, R155.reuse, 0xffffffe0, !P5 ;  /* 0xffffffe09bef7807 */ /* 0x040fe20006800000 */
[----:B------:R-:W-:Y:S01]  /*0670*/  IMAD R17, R4, 0x8, R17 ;  /* 0x0000000804117824 */ /* 0x000fe200078e0211 */
[----:B------:R-:W-:Y:S02]  /*0680*/  SEL R150, R155, 0xffffffe0, !P0 ;  /* 0xffffffe09b967807 */ /* 0x000fe40004000000 */
[----:B-1----:R-:W-:Y:S01]  /*0690*/  LOP3.LUT R6, R0, 0x1, RZ, 0xc0, !PT ;  /* 0x0000000100067812 */ /* 0x002fe200078ec0ff */
[----:B------:R-:W-:-:S03]  /*06a0*/  IMAD.SHL.U32 R0, R161, 0x10, RZ ;  /* 0x00000010a1007824 */ /* 0x000fc600078e00ff */
[----:B------:R-:W-:Y:S01]  /*06b0*/  ISETP.NE.U32.AND P6, PT, R6, 0x1, PT ;  /* 0x000000010600780c */ /* 0x000fe20003fc5070 */
[----:B------:R-:W-:Y:S01]  /*06c0*/  IMAD.SHL.U32 R6, R2, 0x40, RZ ;  /* 0x0000004002067824 */ /* 0x000fe200078e00ff */
[----:B------:R-:W-:Y:S01]  /*06d0*/  LEA.HI.SX32 R11, R19, R0, 0x1e ;  /* 0x00000000130b7211 */ /* 0x000fe200078ff2ff */
[----:B------:R-:W-:Y:S01]  /*06e0*/  IMAD.SHL.U32 R2, R161, 0x400, RZ ;  /* 0x00000400a1027824 */ /* 0x000fe200078e00ff */
[----:B------:R-:W-:Y:S02]  /*06f0*/  LOP3.LUT R5, R8, 0x30, R0, 0xf8, !PT ;  /* 0x0000003008057812 */ /* 0x000fe400078ef800 */
[----:B------:R-:W-:Y:S01]  /*0700*/  LOP3.LUT R0, R6, 0xc0, RZ, 0xc0, !PT ;  /* 0x000000c006007812 */ /* 0x000fe200078ec0ff */
[----:B------:R1:W-:Y:S01]  /*0710*/  STL [R1+0x68], R11 ;  /* 0x0000680b01007387 */ /* 0x0003e20000100800 */
[----:B------:R-:W-:Y:S01]  /*0720*/  IADD3 R13, R3, R13, R2 ;  /* 0x0000000d030d7210 */ /* 0x000fe20007ffe002 */
[----:B------:R-:W-:Y:S01]  /*0730*/  IMAD.SHL.U32 R6, R16, 0x8, RZ ;  /* 0x0000000810067824 */ /* 0x000fe200078e00ff */
[----:B------:R-:W-:-:S02]  /*0740*/  LOP3.LUT R3, R0, 0x8, R21, 0xf8, !PT ;  /* 0x0000000800037812 */ /* 0x000fc400078ef815 */
[----:B------:R-:W-:Y:S01]  /*0750*/  SHF.R.U32.HI R149, RZ, 0x3, R0 ;  /* 0x00000003ff957819 */ /* 0x000fe20000011600 */
[----:B------:R-:W-:Y:S01]  /*0760*/  IMAD R0, R161, 0x200, R7 ;  /* 0x00000200a1007824 */ /* 0x000fe200078e0207 */
[----:B------:R-:W-:Y:S02]  /*0770*/  LOP3.LUT R5, R5, 0x8, R21, 0xf8, !PT ;  /* 0x0000000805057812 */ /* 0x000fe400078ef815 */
[----:B------:R-:W-:Y:S01]  /*0780*/  LOP3.LUT R149, R3, R149, RZ, 0x3c, !PT ;  /* 0x0000009503957212 */ /* 0x000fe200078e3cff */
[----:B------:R-:W-:Y:S01]  /*0790*/  IMAD R12, R12, 0x20, R0 ;  /* 0x000000200c0c7824 */ /* 0x000fe200078e0200 */
[----:B------:R-:W-:Y:S01]  /*07a0*/  R2P PR, R15, 0x6 ;  /* 0x000000060f007804 */ /* 0x000fe20000000000 */
[----:B------:R-:W-:Y:S01]  /*07b0*/  IMAD.SHL.U32 R0, R10, 0x8, RZ ;  /* 0x000000080a007824 */ /* 0x000fe200078e00ff */
[----:B------:R-:W-:Y:S01]  /*07c0*/  LOP3.LUT R6, R6, 0x8, RZ, 0xc0, !PT ;  /* 0x0000000806067812 */ /* 0x000fe200078ec0ff */
[----:B------:R-:W-:Y:S01]  /*07d0*/  IMAD.U32 R149, R18, 0x20, R149 ;  /* 0x0000002012957824 */ /* 0x000fe200078e0095 */
[----:B------:R-:W-:-:S02]  /*07e0*/  LEA R242, R13, UR4, 0x1 ;  /* 0x000000040df27c11 */ /* 0x000fc4000f8e08ff */
[----:B------:R-:W-:Y:S02]  /*07f0*/  LOP3.LUT R7, R0, 0x8, RZ, 0xc0, !PT ;  /* 0x0000000800077812 */ /* 0x000fe400078ec0ff */
[----:B------:R-:W-:Y:S01]  /*0800*/  SHF.R.S32.HI R0, RZ, 0x1, R9 ;  /* 0x00000001ff007819 */ /* 0x000fe20000011409 */
[----:B------:R-:W-:Y:S01]  /*0810*/  IMAD.SHL.U32 R9, R16, 0x10, RZ ;  /* 0x0000001010097824 */ /* 0x000fe200078e00ff */
[----:B------:R-:W-:Y:S01]  /*0820*/  SEL R238, R238, 0x10, !P6 ;  /* 0x00000010eeee7807 */ /* 0x000fe20007000000 */
[----:B------:R-:W-:Y:S01]  /*0830*/  VIADD R237, R242, 0x40 ;  /* 0x00000040f2ed7836 */ /* 0x000fe20000000000 */
[C---:B------:R-:W-:Y:S01]  /*0840*/  LOP3.LUT P3, RZ, R0.reuse, 0x2, RZ, 0xc0, !PT ;  /* 0x0000000200ff7812 */ /* 0x040fe2000786c0ff */
[----:B------:R-:W-:Y:S01]  /*0850*/  IMAD.SHL.U32 R0, R0, 0x40, RZ ;  /* 0x0000004000007824 */ /* 0x000fe200078e00ff */
[----:B------:R-:W-:Y:S01]  /*0860*/  LOP3.LUT R9, R7, 0x10, R9, 0xf8, !PT ;  /* 0x0000001007097812 */ /* 0x000fe200078ef809 */
[----:B-1----:R-:W-:Y:S01]  /*0870*/  IMAD R11, R4, 0x200, R2 ;  /* 0x00000200040b7824 */ /* 0x002fe200078e0202 */
[----:B------:R-:W-:Y:S01]  /*0880*/  SHF.R.U32.HI R2, RZ, 0x3, R8 ;  /* 0x00000003ff027819 */ /* 0x000fe20000011608 */
[----:B------:R-:W-:Y:S01]  /*0890*/  IMAD.SHL.U32 R4, R15, 0x40, RZ ;  /* 0x000000400f047824 */ /* 0x000fe200078e00ff */
[----:B------:R-:W-:Y:S01]  /*08a0*/  LOP3.LUT R0, R0, 0xc0, RZ, 0xc0, !PT ;  /* 0x000000c000007812 */ /* 0x000fe200078ec0ff */
[C---:B------:R-:W-:Y:S01]  /*08b0*/  @P4 VIADD R237, R242.reuse, 0xffffffc0 ;  /* 0xffffffc0f2ed4836 */ /* 0x040fe20000000000 */
[----:B------:R-:W-:Y:S01]  /*08c0*/  LOP3.LUT R3, R5, R2, RZ, 0x3c, !PT ;  /* 0x0000000205037212 */ /* 0x000fe200078e3cff */
[----:B------:R-:W-:Y:S01]  /*08d0*/  IMAD.IADD R243, R242, 0x1, R238 ;  /* 0x00000001f2f37824 */ /* 0x000fe200078e02ee */
[----:B------:R-:W-:Y:S01]  /*08e0*/  LOP3.LUT R2, R20, 0x6, RZ, 0xc0, !PT ;  /* 0x0000000614027812 */ /* 0x000fe200078ec0ff */
[----:B------:R-:W-:Y:S01]  /*08f0*/  IMAD.IADD R238, R238, 0x1, R237 ;  /* 0x00000001eeee7824 */ /* 0x000fe200078e02ed */
[----:B------:R-:W-:Y:S01]  /*0900*/  LOP3.LUT R4, R4, 0x1c0, RZ, 0xc0, !PT ;  /* 0x000001c004047812 */ /* 0x000fe200078ec0ff */
[----:B------:R-:W-:Y:S01]  /*0910*/  IMAD R3, R16, 0x200, R3 ;  /* 0x0000020010037824 */ /* 0x000fe200078e0203 */
[----:B------:R-:W-:Y:S01]  /*0920*/  SHF.R.U32.HI R8, RZ, 0x3, R0 ;  /* 0x00000003ff087819 */ /* 0x000fe20000011600 */
[----:B------:R-:W-:Y:S01]  /*0930*/  IMAD R2, R10, 0x40, R2 ;  /* 0x000000400a027824 */ /* 0x000fe200078e0202 */
[----:B------:R-:W-:Y:S01]  /*0940*/  SHF.R.U32.HI R151, RZ, 0x3, R4 ;  /* 0x00000003ff977819 */ /* 0x000fe20000011604 */
[----:B------:R-:W-:Y:S01]  /*0950*/  IMAD.IADD R244, R242, 0x1, R239 ;  /* 0x00000001f2f47824 */ /* 0x000fe200078e02ef */
[----:B------:R-:W-:Y:S01]  /*0960*/  LOP3.LUT R8, R8, R0, R7, 0x1e, !PT ;  /* 0x0000000008087212 */ /* 0x000fe200078e1e07 */
[----:B------:R-:W-:Y:S01]  /*0970*/  IMAD.SHL.U32 R0, R17, 0x20, RZ ;  /* 0x0000002011007824 */ /* 0x000fe200078e00ff */
[----:B------:R1:W-:Y:S01]  /*0980*/  STL [R1+0x64], R2 ;  /* 0x0000640201007387 */ /* 0x0003e20000100800 */
[----:B------:R-:W-:Y:S01]  /*0990*/  LOP3.LUT R151, R151, R4, R6, 0x1e, !PT ;  /* 0x0000000497977212 */ /* 0x000fe200078e1e06 */
[----:B------:R-:W-:Y:S01]  /*09a0*/  IMAD.U32 R4, RZ, RZ, UR5 ;  /* 0x00000005ff047e24 */ /* 0x000fe2000f8e00ff */
[----:B------:R-:W-:Y:S01]  /*09b0*/  USHF.R.S32.HI UR5, URZ, 0x1f, UR47 ;  /* 0x0000001f3f057899 */ /* 0x000fe2000801142f */
[----:B------:R-:W-:Y:S01]  /*09c0*/  IMAD.U32 R4, RZ, RZ, UR6 ;  /* 0x00000006ff047e24 */ /* 0x000fe2000f8e00ff */
[----:B------:R-:W-:Y:S01]  /*09d0*/  USHF.R.S32.HI UR6, URZ, 0x1f, UR56 ;  /* 0x0000001f3f067899 */ /* 0x000fe20008011438 */
[----:B------:R-:W-:Y:S01]  /*09e0*/  IMAD R161, R161, 0x200, R0 ;  /* 0x00000200a1a17824 */ /* 0x000fe200078e0200 */
[----:B------:R-:W-:Y:S01]  /*09f0*/  SEL R152, R152, 0xffffffc0, !P2 ;  /* 0xffffffc098987807 */ /* 0x000fe20005000000 */
[----:B------:R-:W-:Y:S01]  /*0a00*/  IMAD.IADD R8, R8, 0x1, R12 ;  /* 0x0000000108087824 */ /* 0x000fe200078e020c */
[----:B------:R-:W-:Y:S01]  /*0a10*/  LEA R149, R149, UR4, 0x1 ;  /* 0x0000000495957c11 */ /* 0x000fe2000f8e08ff */
[----:B------:R-:W-:Y:S01]  /*0a20*/  IMAD.U32 R4, RZ, RZ, UR5 ;  /* 0x00000005ff047e24 */ /* 0x000fe2000f8e00ff */
[----:B------:R-:W-:Y:S01]  /*0a30*/  LOP3.LUT P0, RZ, R14, 0x2, RZ, 0xc0, !PT ;  /* 0x000000020eff7812 */ /* 0x000fe2000780c0ff */
[----:B------:R-:W-:-:S02]  /*0a40*/  IMAD.IADD R151, R11, 0x1, R151 ;  /* 0x000000010b977824 */ /* 0x000fc400078e0297 */
[----:B------:R-:W-:Y:S01]  /*0a50*/  IMAD.IADD R241, R243, 0x1, R239 ;  /* 0x00000001f3f17824 */ /* 0x000fe200078e02ef */
[----:B------:R-:W-:Y:S01]  /*0a60*/  SEL R155, R155, 0xffffffe0, !P0 ;  /* 0xffffffe09b9b7807 */ /* 0x000fe20004000000 */
[C---:B------:R-:W-:Y:S02]  /*0a70*/  IMAD.IADD R240, R239.reuse, 0x1, R237 ;  /* 0x00000001eff07824 */ /* 0x040fe400078e02ed */
[----:B------:R-:W-:Y:S02]  /*0a80*/  IMAD.IADD R150, R150, 0x1, R149 ;  /* 0x0000000196967824 */ /* 0x000fe400078e0295 */
[----:B------:R-:W-:Y:S02]  /*0a90*/  IMAD.IADD R239, R239, 0x1, R238 ;  /* 0x00000001efef7824 */ /* 0x000fe400078e02ee */
[----:B-1----:R-:W-:-:S05]  /*0aa0*/  IMAD.SHL.U32 R2, R14, 0x40, RZ ;  /* 0x000000400e027824 */ /* 0x002fca00078e00ff */
[----:B------:R-:W-:-:S04]  /*0ab0*/  LOP3.LUT R2, R2, 0xc0, RZ, 0xc0, !PT ;  /* 0x000000c002027812 */ /* 0x000fc800078ec0ff */
[----:B------:R-:W-:-:S04]  /*0ac0*/  SHF.R.U32.HI R5, RZ, 0x3, R2 ;  /* 0x00000003ff057819 */ /* 0x000fc80000011602 */
[C---:B------:R-:W-:Y:S02]  /*0ad0*/  LOP3.LUT R6, R5.reuse, R2, R6, 0x1e, !PT ;  /* 0x0000000205067212 */ /* 0x040fe400078e1e06 */
[----:B------:R-:W-:-:S03]  /*0ae0*/  LOP3.LUT R2, R5, R9, R2, 0x1e, !PT ;  /* 0x0000000905027212 */ /* 0x000fc600078e1e02 */
[----:B------:R-:W-:Y:S02]  /*0af0*/  IMAD.IADD R161, R161, 0x1, R6 ;  /* 0x00000001a1a17824 */ /* 0x000fe400078e0206 */
[----:B------:R-:W-:Y:S02]  /*0b00*/  IMAD.IADD R156, R0, 0x1, R2 ;  /* 0x00000001009c7824 */ /* 0x000fe400078e0202 */
[----:B------:R-:W-:Y:S01]  /*0b10*/  IMAD.U32 R0, RZ, RZ, UR6 ;  /* 0x00000006ff007e24 */ /* 0x000fe2000f8e00ff */
[----:B------:R-:W-:Y:S01]  /*0b20*/  UIADD3 UR6, UR4, 0x6000, URZ ;  /* 0x0000600004067890 */ /* 0x000fe2000fffe03f */
[----:B------:R-:W-:Y:S01]  /*0b30*/  IMAD.U32 R2, RZ, RZ, UR5 ;  /* 0x00000005ff027e24 */ /* 0x000fe2000f8e00ff */
[----:B------:R-:W-:Y:S01]  /*0b40*/  UIADD3 UR5, UR4, 0x8000, URZ ;  /* 0x0000800004057890 */ /* 0x000fe2000fffe03f */
[----:B------:R-:W-:-:S03]  /*0b50*/  LEA R2, R3, UR4, 0x1 ;  /* 0x0000000403027c11 */ /* 0x000fc6000f8e08ff */
        /* <DEDUP_REMOVED lines=13> */
.L_x_417:
        /* <DEDUP_REMOVED lines=31> */
[----:B--2---:R-:W2:Y:S01]  /*0e20*/  @P1 LDG.E R8, desc[UR10][R6.64] ;  /* 0x0000000a06081981 */ /* 0x004ea2000c1e1900 */
        /* <DEDUP_REMOVED lines=8> */
[----:B------:R1:W5:Y:S02]  /*0eb0*/  @P3 LDG.E R0, desc[UR10][R4.64+0x4] ;  /* 0x0000040a04003981 */ /* 0x000364000c1e1900 */
        /* <DEDUP_REMOVED lines=26> */
.L_x_373:
        /* <DEDUP_REMOVED lines=55> */
[----:B------:R-:W-:Y:S02]  /*13d0*/  UIADD3 UR21, UR15, UR5, URZ ;  /* 0x000000050f157290 */ /* 0x000fe4000fffe03f */
[----:B------:R-:W-:Y:S01]  /*13e0*/  UIMAD UR16, UR9, UR7, URZ ;  /* 0x00000007091072a4 */ /* 0x000fe2000f8e023f */
[----:B-1----:R-:W-:Y:S01]  /*13f0*/  IMAD.MOV R0, RZ, RZ, -R5 ;  /* 0x000000ffff007224 */ /* 0x002fe200078e0a05 */
[----:B------:R-:W-:Y:S01]  /*1400*/  USEL UR55, UR14, UR12, !UP1 ;  /* 0x0000000c0e377287 */ /* 0x000fe2000c800000 */
[----:B------:R-:W-:Y:S01]  /*1410*/  IMAD.MOV.U32 R4, RZ, RZ, RZ ;  /* 0x000000ffff047224 */ /* 0x000fe200078e00ff */
[----:B------:R-:W-:Y:S01]  /*1420*/  @UP3 UIMAD UR5, UR47, UR41, URZ ;  /* 0x000000292f0532a4 */ /* 0x000fe2000f8e023f */
[----:B------:R-:W-:Y:S01]  /*1430*/  IMAD R0, R0, R6, RZ ;  /* 0x0000000600007224 */ /* 0x000fe200078e02ff */
[----:B------:R-:W-:-:S02]  /*1440*/  ULOP3.LUT UR12, UR46, 0xffffff80, URZ, 0xc0, !UPT ;  /* 0xffffff802e0c7892 */ /* 0x000fc4000f8ec03f */
[----:B------:R-:W-:Y:S01]  /*1450*/  UISETP.NE.AND UP0, UPT, UR35, -0x1, UPT ;  /* 0xffffffff2300788c */ /* 0x000fe2000bf05270 */
[----:B------:R-:W-:Y:S01]  /*1460*/  IMAD.HI.U32 R0, R5, R0, R4 ;  /* 0x0000000005007227 */ /* 0x000fe200078e0004 */
[----:B------:R-:W-:Y:S02]  /*1470*/  USHF.L.U64.HI UR18, UR47, 0x7, UR57 ;  /* 0x000000072f127899 */ /* 0x000fe40008010239 */
[----:B------:R-:W-:Y:S02]  /*1480*/  @UP1 UIADD3 UR21, UR13, UR16, URZ ;  /* 0x000000100d151290 */ /* 0x000fe4000fffe03f */
[----:B------:R-:W-:Y:S01]  /*1490*/  @UP3 USEL UR5, UR5, UR7, !UP1 ;  /* 0x0000000705053287 */ /* 0x000fe2000c800000 */
[----:B------:R-:W-:Y:S01]  /*14a0*/  IMAD.HI.U32 R0, R0, R3, RZ ;  /* 0x0000000300007227 */ /* 0x000fe200078e00ff */
[----:B------:R-:W-:Y:S01]  /*14b0*/  UIADD3 UR16, UR12, -0x80, URZ ;  /* 0xffffff800c107890 */ /* 0x000fe2000fffe03f */
[----:B------:R-:W-:Y:S01]  /*14c0*/  @UP3 ULDC UR13, c[0x0][0x2e4] ;  /* 0x0000b900000d3ab9 */ /* 0x000fe20000000800 */
[----:B------:R-:W-:-:S02]  /*14d0*/  USEL UR40, UR18, URZ, UP2 ;  /* 0x0000003f12287287 */ /* 0x000fc40009000000 */
[----:B------:R-:W-:Y:S01]  /*14e0*/  IADD3 R4, -R0, RZ, RZ ;  /* 0x000000ff00047210 */ /* 0x000fe20007ffe1ff */
[----:B------:R-:W-:Y:S02]  /*14f0*/  @!UP3 UIMAD UR12, UR47, UR61, UR56 ;  /* 0x0000003d2f0cb2a4 */ /* 0x000fe4000f8e0238 */
[----:B------:R-:W-:Y:S02]  /*1500*/  @UP3 UIMAD UR18, UR56, UR13, UR5 ;  /* 0x0000000d381232a4 */ /* 0x000fe4000f8e0205 */
[C---:B------:R-:W-:Y:S01]  /*1510*/  IMAD R3, R6.reuse, R4, R3 ;  /* 0x0000000406037224 */ /* 0x040fe200078e0203 */
[----:B------:R-:W-:Y:S02]  /*1520*/  USHF.R.S32.HI UR19, URZ, 0x1f, UR16 ;  /* 0x0000001f3f137899 */ /* 0x000fe40008011410 */
[----:B------:R-:W-:Y:S02]  /*1530*/  UIADD3 UR5, UP2, UR16, UR33, URZ ;  /* 0x0000002110057290 */ /* 0x000fe4000ff5e03f */
[----:B------:R-:W-:Y:S01]  /*1540*/  ISETP.GT.U32.AND P1, PT, R6, R3, PT ;  /* 0x000000030600720c */ /* 0x000fe20003f24070 */
[----:B------:R-:W-:Y:S01]  /*1550*/  @!UP3 UIMAD UR18, UR12, UR41, URZ ;  /* 0x000000290c12b2a4 */ /* 0x000fe2000f8e023f */
[----:B------:R-:W-:Y:S01]  /*1560*/  ULDC.U8 UR24, c[0x0][0x480] ;  /* 0x0001200000187ab9 */ /* 0x000fe20000000000 */
[----:B------:R-:W-:-:S02]  /*1570*/  UIADD3.X UR12, UR19, UR40, URZ, UP2, !UPT ;  /* 0x00000028130c7290 */ /* 0x000fc400097fe43f */
[----:B------:R-:W-:Y:S02]  /*1580*/  UIMAD UR9, UR9, UR5, URZ ;  /* 0x00000005090972a4 */ /* 0x000fe4000f8e023f */
[----:B------:R-:W-:Y:S02]  /*1590*/  @UP0 UIADD3 UR20, UR32, UR35, URZ ;  /* 0x0000002320140290 */ /* 0x000fe4000fffe03f */
[----:B------:R-:W-:Y:S02]  /*15a0*/  @UP0 UIADD3 UR29, UR32, UR35, URZ ;  /* 0x00000023201d0290 */ /* 0x000fe4000fffe03f */
[----:B------:R-:W-:Y:S02]  /*15b0*/  UIMAD UR51, UR56, UR25, URZ ;  /* 0x00000019383372a4 */ /* 0x000fe4000f8e023f */
[----:B------:R-:W-:Y:S01]  /*15c0*/  @!P1 IMAD.IADD R3, R3, 0x1, -R6 ;  /* 0x0000000103039824 */ /* 0x000fe200078e0a06 */
[----:B------:R-:W-:Y:S01]  /*15d0*/  UISETP.NE.AND UP4, UPT, UR24, URZ, UPT ;  /* 0x0000003f1800728c */ /* 0x000fe2000bf85270 */
[----:B------:R-:W-:Y:S01]  /*15e0*/  @!P1 VIADD R0, R0, 0x1 ;  /* 0x0000000100009836 */ /* 0x000fe20000000000 */
[----:B------:R-:W-:Y:S01]  /*15f0*/  PLOP3.LUT P1, PT, PT, PT, UP0, 0x80, 0x0 ;  /* 0x000000000000781c */ /* 0x000fe20003f2f008 */
[----:B------:R-:W-:Y:S01]  /*1600*/  @UP0 ULDC.64 UR24, c[0x0][0x248] ;  /* 0x0000920000180ab9 */ /* 0x000fe20000000a00 */
[----:B------:R-:W-:Y:S01]  /*1610*/  ISETP.GE.U32.AND P0, PT, R3, R6, PT ;  /* 0x000000060300720c */ /* 0x000fe20003f06070 */
[----:B------:R-:W-:Y:S01]  /*1620*/  @UP0 ULDC.64 UR22, c[0x0][0x250] ;  /* 0x0000940000160ab9 */ /* 0x000fe20000000a00 */
[----:B------:R-:W-:Y:S01]  /*1630*/  LOP3.LUT R3, R7, UR56, RZ, 0x3c, !PT ;  /* 0x0000003807037c12 */ /* 0x000fe2000f8e3cff */
[----:B------:R-:W-:-:S02]  /*1640*/  UIMAD.WIDE.U32 UR40, UR8, UR5, URZ ;  /* 0x00000005082872a5 */ /* 0x000fc4000f8e003f */
[----:B------:R-:W-:Y:S01]  /*1650*/  UIMAD UR5, UR8, UR12, UR9 ;  /* 0x0000000c080572a4 */ /* 0x000fe2000f8e0209 */
[----:B------:R-:W-:Y:S01]  /*1660*/  ISETP.GE.AND P2, PT, R3, RZ, PT ;  /* 0x000000ff0300720c */ /* 0x000fe20003f46270 */
[----:B------:R-:W-:Y:S02]  /*1670*/  UIMAD UR27, UR7, UR37, URZ ;  /* 0x00000025071b72a4 */ /* 0x000fe4000f8e023f */
[----:B------:R-:W-:Y:S02]  /*1680*/  @UP0 UIMAD.WIDE.U32 UR14, UR20, UR24, URZ ;  /* 0x00000018140e02a5 */ /* 0x000fe4000f8e003f */
[----:B------:R-:W-:Y:S02]  /*1690*/  @UP0 UIMAD.WIDE.U32 UR8, UR29, UR22, URZ ;  /* 0x000000161d0802a5 */ /* 0x000fe4000f8e003f */
[----:B------:R-:W-:Y:S01]  /*16a0*/  @P0 IADD3 R0, R0, 0x1, RZ ;  /* 0x0000000100000810 */ /* 0x000fe20007ffe0ff */
[----:B------:R-:W-:Y:S01]  /*16b0*/  @UP0 UIMAD UR13, UR20, UR25, URZ ;  /* 0x00000019140d02a4 */ /* 0x000fe2000f8e023f */
[----:B------:R-:W-:Y:S01]  /*16c0*/  PLOP3.LUT P0, PT, PT, PT, UP3, 0x80, 0x0 ;  /* 0x000000000000781c */ /* 0x000fe20003f0f038 */
[----:B------:R-:W-:-:S02]  /*16d0*/  @UP0 UIMAD UR12, UR29, UR23, URZ ;  /* 0x000000171d0c02a4 */ /* 0x000fc4000f8e023f */
[----:B------:R-:W-:Y:S01]  /*16e0*/  IMAD.MOV.U32 R10, RZ, RZ, R0 ;  /* 0x000000ffff0a7224 */ /* 0x000fe200078e0000 */
[----:B------:R-:W-:Y:S02]  /*16f0*/  @UP1 UIADD3 UR50, UR17, UR27, URZ ;  /* 0x0000001b11321290 */ /* 0x000fe4000fffe03f */
[----:B------:R-:W-:Y:S02]  /*1700*/  @!UP1 UIADD3 UR48, UR39, UR30, URZ ;  /* 0x0000001e27309290 */ /* 0x000fe4000fffe03f */
[----:B------:R-:W-:Y:S01]  /*1710*/  USEL UR53, UR49, URZ, UP4 ;  /* 0x0000003f31357287 */ /* 0x000fe2000a000000 */
[----:B------:R-:W-:Y:S01]  /*1720*/  @!P2 IADD3 R10, -R10, RZ, RZ ;  /* 0x000000ff0a0aa210 */ /* 0x000fe20007ffe1ff */
[----:B------:R-:W-:Y:S01]  /*1730*/  USHF.R.S32.HI UR44, URZ, 0x1f, UR26 ;  /* 0x0000001f3f2c7899 */ /* 0x000fe2000801141a */
[----:B------:R-:W-:Y:S01]  /*1740*/  @!P3 LOP3.LUT R10, RZ, R7, RZ, 0x33, !PT ;  /* 0x00000007ff0ab212 */ /* 0x000fe200078e33ff */
[----:B------:R-:W-:Y:S02]  /*1750*/  USHF.R.S32.HI UR54, URZ, 0x1f, UR51 ;  /* 0x0000001f3f367899 */ /* 0x000fe40008011433 */
[----:B------:R-:W-:-:S02]  /*1760*/  USEL UR52, UR28, URZ, UP4 ;  /* 0x0000003f1c347287 */ /* 0x000fc4000a000000 */
        /* <DEDUP_REMOVED lines=18> */
.L_x_375:
        /* <DEDUP_REMOVED lines=13> */
.L_x_376:
        /* <DEDUP_REMOVED lines=11> */
.L_x_377:
[----:B------:R-:W-:-:S04]  /*1a10*/  UIMAD UR7, UR47, UR61, UR56 ;  /* 0x0000003d2f0772a4 */ /* 0x000fc8000f8e0238 */
[----:B------:R-:W-:-:S12]  /*1a20*/  UIMAD UR7, UR7, UR59, URZ ;  /* 0x0000003b070772a4 */ /* 0x000fd8000f8e023f */
.L_x_378:
[----:B------:R-:W2:Y:S01]  /*1a30*/  LDL.64 R4, [R1+0x38] ;  /* 0x0000380001047983 */ /* 0x000ea20000100a00 */
[----:B------:R-:W1:Y:S01]  /*1a40*/  LDC.64 R14, c[0x0][0x420] ;  /* 0x00010800ff0e7b82 */ /* 0x000e620000000a00 */
[----:B------:R-:W-:Y:S02]  /*1a50*/  ULDC.64 UR8, c[0x0][0x428] ;  /* 0x00010a0000087ab9 */ /* 0x000fe40000000a00 */
[----:B------:R3:W2:Y:S01]  /*1a60*/  LDL.64 R22, [R1+0x38] ;  /* 0x0000380001167983 */ /* 0x0006a20000100a00 */
[----:B------:R-:W-:Y:S01]  /*1a70*/  USHF.R.S32.HI UR13, URZ, 0x1f, UR56 ;  /* 0x0000001f3f0d7899 */ /* 0x000fe20008011438 */
[----:B------:R-:W-:Y:S01]  /*1a80*/  BSSY B1, `(.L_x_374) ;  /* 0x00008bb000017945 */ /* 0x000fe20003800000 */
[----:B------:R-:W-:Y:S01]  /*1a90*/  ULDC UR12, c[0x0][0x2dc] ;  /* 0x0000b700000c7ab9 */ /* 0x000fe20000000800 */
[----:B------:R-:W4:Y:S01]  /*1aa0*/  S2R R7, SR_TID.X ;  /* 0x0000000000077919 */ /* 0x000f220000002100 */
[----:B------:R-:W-:Y:S02]  /*1ab0*/  UIMAD UR17, UR12, UR61, URZ ;  /* 0x0000003d0c1172a4 */ /* 0x000fe4000f8e023f */
[----:B------:R-:W-:-:S02]  /*1ac0*/  UIADD3 UR20, UR16, UR7, URZ ;  /* 0x0000000710147290 */ /* 0x000fc4000fffe03f */
[----:B------:R-:W-:Y:S01]  /*1ad0*/  UIADD3 UR18, UR16, UR18, URZ ;  /* 0x0000001210127290 */ /* 0x000fe2000fffe03f */
[----:B------:R-:W-:Y:S01]  /*1ae0*/  ULDC.64 UR14, c[0x0][0x3e0] ;  /* 0x0000f800000e7ab9 */ /* 0x000fe20000000a00 */
[----:B------:R-:W-:Y:S01]  /*1af0*/  UISETP.GE.AND UP2, UPT, UR31, 0x1, UPT ;  /* 0x000000011f00788c */ /* 0x000fe2000bf46270 */
[----:B------:R-:W-:Y:S01]  /*1b00*/  ULDC.64 UR38, c[0x0][0x210] ;  /* 0x0000840000267ab9 */ /* 0x000fe20000000a00 */
[----:B------:R-:W-:Y:S01]  /*1b10*/  ULDC.64 UR28, c[0x0][0x400] ;  /* 0x00010000001c7ab9 */ /* 0x000fe20000000a00 */
[----:B------:R-:W-:Y:S01]  /*1b20*/  ULDC.64 UR42, c[0x0][0x2b0] ;  /* 0x0000ac00002a7ab9 */ /* 0x000fe20000000a00 */
[----:B------:R-:W-:Y:S01]  /*1b30*/  ULEA.HI.SX32 UR41, UR46, 0xffffffff, 0x19 ;  /* 0xffffffff2e297891 */ /* 0x000fe2000f8fca3f */
[----:B-1----:R-:W-:-:S04]  /*1b40*/  IMAD R0, R14, UR19, RZ ;  /* 0x000000130e007c24 */ /* 0x002fc8000f8e02ff */
[----:B------:R-:W-:Y:S01]  /*1b50*/  IMAD R0, R15, UR16, R0 ;  /* 0x000000100f007c24 */ /* 0x000fe2000f8e0200 */
[----:B----4-:R-:W-:-:S04]  /*1b60*/  SHF.R.S32.HI R3, RZ, 0x1f, R7 ;  /* 0x0000001fff037819 */ /* 0x010fc80000011407 */
[CC--:B------:R-:W-:Y:S02]  /*1b70*/  LEA.HI R6, R3.reuse, R7.reuse, RZ, 0x5 ;  /* 0x0000000703067211 */ /* 0x0c0fe400078f28ff */
[----:B------:R-:W-:Y:S02]  /*1b80*/  LEA.HI R3, R3, R7, RZ, 0x2 ;  /* 0x0000000703037211 */ /* 0x000fe400078f10ff */
[----:B------:R-:W-:Y:S02]  /*1b90*/  LOP3.LUT R11, R6, 0xffffffe0, RZ, 0xc0, !PT ;  /* 0xffffffe0060b7812 */ /* 0x000fe400078ec0ff */
[----:B------:R-:W-:-:S03]  /*1ba0*/  SHF.R.S32.HI R3, RZ, 0x2, R3 ;  /* 0x00000002ff037819 */ /* 0x000fc60000011403 */
[----:B------:R-:W-:Y:S01]  /*1bb0*/  IMAD.IADD R11, R7, 0x1, -R11 ;  /* 0x00000001070b7824 */ /* 0x000fe200078e0a0b */
[----:B------:R-:W-:Y:S01]  /*1bc0*/  SHF.R.S32.HI R21, RZ, 0x1f, R3 ;  /* 0x0000001fff157819 */ /* 0x000fe20000011403 */
[----:B--2---:R-:W-:-:S05]  /*1bd0*/  IMAD.MOV.U32 R22, RZ, RZ, R4 ;  /* 0x000000ffff167224 */ /* 0x004fca00078e0004 */
[----:B------:R-:W-:Y:S02]  /*1be0*/  SHF.R.S32.HI R23, RZ, 0x1f, R22 ;  /* 0x0000001fff177819 */ /* 0x000fe40000011416 */
[----:B------:R-:W-:Y:S01]  /*1bf0*/  IADD3 R4, P0, R22, UR5, RZ ;  /* 0x0000000516047c10 */ /* 0x000fe2000ff1e0ff */
[----:B------:R-:W-:Y:S02]  /*1c00*/  UIMAD UR5, UR13, UR8, URZ ;  /* 0x000000080d0572a4 */ /* 0x000fe4000f8e023f */
[----:B------:R3:W-:Y:S01]  /*1c10*/  STL [R1+0x3c], R23 ;  /* 0x00003c1701007387 */ /* 0x0007e20000100800 */
[----:B------:R-:W-:Y:S01]  /*1c20*/  IADD3.X R5, R23, UR48, RZ, P0, !PT ;  /* 0x0000003017057c10 */ /* 0x000fe200087fe4ff */
[----:B------:R-:W-:Y:S01]  /*1c30*/  UIMAD UR5, UR56, UR9, UR5 ;  /* 0x00000009380572a4 */ /* 0x000fe2000f8e0205 */
[----:B------:R-:W-:Y:S01]  /*1c40*/  IADD3 R8, P0, R3, UR16, RZ ;  /* 0x0000001003087c10 */ /* 0x000fe2000ff1e0ff */
[----:B------:R-:W-:Y:S01]  /*1c50*/  IMAD.WIDE.U32 R4, R14, UR16, R4 ;  /* 0x000000100e047c25 */ /* 0x000fe2000f8e0004 */
[----:B------:R-:W-:-:S03]  /*1c60*/  USHF.L.U32 UR16, UR17, 0x7, URZ ;  /* 0x0000000711107899 */ /* 0x000fc6000800063f */
[----:B------:R-:W-:Y:S01]  /*1c70*/  IMAD.IADD R5, R5, 0x1, R0 ;  /* 0x0000000105057824 */ /* 0x000fe200078e0200 */
[----:B------:R-:W-:Y:S01]  /*1c80*/  UIADD3 UR12, UP1, UP0, UR40, UR16, UR51 ;  /* 0x00000010280c7290 */ /* 0x000fe2000f83e033 */
[----:B------:R-:W-:Y:S01]  /*1c90*/  IMAD.U32 R0, RZ, RZ, UR8 ;  /* 0x00000008ff007e24 */ /* 0x000fe2000f8e00ff */
[----:B------:R-:W-:Y:S01]  /*1ca0*/  ULDC.64 UR8, c[0x0][0x258] ;  /* 0x0000960000087ab9 */ /* 0x000fe20000000a00 */
[----:B------:R-:W-:Y:S02]  /*1cb0*/  USHF.R.S32.HI UR7, URZ, 0x1f, UR16 ;  /* 0x0000001f3f077899 */ /* 0x000fe40008011410 */
[----:B------:R-:W-:Y:S01]  /*1cc0*/  IMAD.WIDE.U32 R4, R0, UR56, R4 ;  /* 0x0000003800047c25 */ /* 0x000fe2000f8e0004 */
[----:B------:R-:W-:Y:S02]  /*1cd0*/  SHF.R.S32.HI R0, RZ, 0x5, R6 ;  /* 0x00000005ff007819 */ /* 0x000fe40000011406 */
[----:B------:R-:W-:Y:S01]  /*1ce0*/  IADD3.X R6, R21, UR19, RZ, P0, !PT ;  /* 0x0000001315067c10 */ /* 0x000fe200087fe4ff */
[----:B------:R-:W-:Y:S01]  /*1cf0*/  VIADD R5, R5, UR5 ;  /* 0x0000000505057c36 */ /* 0x000fe20008000000 */
[----:B------:R-:W-:Y:S01]  /*1d00*/  UIMAD UR5, UR13, UR8, URZ ;  /* 0x000000080d0572a4 */ /* 0x000fe2000f8e023f */
[----:B------:R-:W-:-:S02]  /*1d10*/  IMAD R11, R0, UR17, R11 ;  /* 0x00000011000b7c24 */ /* 0x000fc4000f8e020b */
[----:B------:R-:W-:Y:S01]  /*1d20*/  IMAD R6, R6, UR36, RZ ;  /* 0x0000002406067c24 */ /* 0x000fe2000f8e02ff */
[----:B------:R-:W-:Y:S01]  /*1d30*/  UIMAD UR13, UR56, UR9, UR5 ;  /* 0x00000009380d72a4 */ /* 0x000fe2000f8e0205 */
[----:B------:R-:W-:Y:S01]  /*1d40*/  IMAD R0, R21, R14, RZ ;  /* 0x0000000e15007224 */ /* 0x000fe200078e02ff */
[----:B------:R-:W-:Y:S01]  /*1d50*/  UIADD3.X UR5, UR49, UR7, UR54, UP1, UP0 ;  /* 0x0000000731057290 */ /* 0x000fe20008fe0436 */
[C---:B------:R-:W-:Y:S01]  /*1d60*/  IMAD R12, R8.reuse, UR37, R6 ;  /* 0x00000025080c7c24 */ /* 0x040fe2000f8e0206 */
[----:B------:R-:W-:Y:S01]  /*1d70*/  UIADD3 UR7, UP1, UP0, UR52, UR12, UR55 ;  /* 0x0000000c34077290 */ /* 0x000fe2000f83e037 */
[----:B------:R-:W-:-:S03]  /*1d80*/  IMAD.WIDE.U32 R8, R8, UR36, R22 ;  /* 0x0000002408087c25 */ /* 0x000fc6000f8e0016 */
[----:B------:R-:W-:Y:S01]  /*1d90*/  UIADD3.X UR5, UR53, UR5, UR21, UP1, UP0 ;  /* 0x0000000535057290 */ /* 0x000fe20008fe0415 */
[C---:B------:R-:W-:Y:S01]  /*1da0*/  IMAD R0, R3.reuse, R15, R0 ;  /* 0x0000000f03007224 */ /* 0x040fe200078e0200 */
[----:B------:R-:W-:Y:S01]  /*1db0*/  IADD3 R8, P0, R8, UR58, RZ ;  /* 0x0000003a08087c10 */ /* 0x000fe2000ff1e0ff */
[----:B------:R-:W-:Y:S01]  /*1dc0*/  IMAD.WIDE.U32 R6, R3, R14, R4 ;  /* 0x0000000e03067225 */ /* 0x000fe200078e0004 */
[----:B------:R-:W-:Y:S02]  /*1dd0*/  ULDC.64 UR58, c[0x0][0x478] ;  /* 0x00011e00003a7ab9 */ /* 0x000fe40000000a00 */
[----:B------:R-:W-:Y:S01]  /*1de0*/  IADD3.X R9, R9, UR50, R12, P0, !PT ;  /* 0x0000003209097c10 */ /* 0x000fe200087fe40c */
[----:B------:R-:W-:Y:S01]  /*1df0*/  IMAD.IADD R0, R7, 0x1, R0 ;  /* 0x0000000107007824 */ /* 0x000fe200078e0200 */
[----:B------:R-:W-:Y:S01]  /*1e00*/  LEA R16, P0, R6, UR14, 0x1 ;  /* 0x0000000e06107c11 */ /* 0x000fe2000f8008ff */
[----:B------:R-:W-:Y:S01]  /*1e10*/  IMAD.U32 R4, RZ, RZ, UR8 ;  /* 0x00000008ff047e24 */ /* 0x000fe2000f8e00ff */
[----:B------:R-:W-:-:S02]  /*1e20*/  UIMAD.WIDE UR8, UR18, 0x4, UR42 ;  /* 0x00000004120878a5 */ /* 0x000fc4000f8e022a */
[----:B------:R-:W-:Y:S01]  /*1e30*/  LEA.HI.X R17, R6, UR15, R0, 0x1, P0 ;  /* 0x0000000f06117c11 */ /* 0x000fe200080f0c00 */
[----:B------:R-:W-:Y:S01]  /*1e40*/  IMAD.WIDE.U32 R4, R4, UR56, R8 ;  /* 0x0000003804047c25 */ /* 0x000fe2000f8e0008 */
[----:B------:R-:W-:Y:S01]  /*1e50*/  PLOP3.LUT P0, PT, PT, PT, UP2, 0x80, 0x0 ;  /* 0x000000000000781c */ /* 0x000fe20003f0f028 */
[----:B------:R-:W-:Y:S01]  /*1e60*/  UIMAD.WIDE UR20, UR20, 0x4, UR58 ;  /* 0x00000004141478a5 */ /* 0x000fe2000f8e023a */
[----:B------:R-:W-:Y:S01]  /*1e70*/  IADD3 R0, P2, R11, UR7, RZ ;  /* 0x000000070b007c10 */ /* 0x000fe2000ff5e0ff */
[----:B------:R-:W-:Y:S01]  /*1e80*/  VIADD R6, R5, UR13 ;  /* 0x0000000d05067c36 */ /* 0x000fe20008000000 */
[----:B------:R-:W-:Y:S02]  /*1e90*/  LEA R12, P3, R4, UR38, 0x1 ;  /* 0x00000026040c7c11 */ /* 0x000fe4000f8608ff */
[----:B------:R-:W-:Y:S02]  /*1ea0*/  LEA R20, P1, R0, UR28, 0x2 ;  /* 0x0000001c00147c11 */ /* 0x000fe4000f8210ff */
[----:B------:R-:W-:-:S02]  /*1eb0*/  LEA.HI.X.SX32 R5, R11, UR5, 0x1, P2 ;  /* 0x000000050b057c11 */ /* 0x000fc400090f0eff */
[----:B------:R-:W-:Y:S02]  /*1ec0*/  LEA.HI.X R13, R4, UR39, R6, 0x1, P3 ;  /* 0x00000027040d7c11 */ /* 0x000fe400098f0c06 */
[----:B------:R-:W-:Y:S01]  /*1ed0*/  LEA.HI.X R19, R0, UR29, R5, 0x2, P1 ;  /* 0x0000001d00137c11 */ /* 0x000fe200088f1405 */
[----:B---3--:R-:W-:Y:S06]  /*1ee0*/  @!P0 BRA `(.L_x_379) ;  /* 0x0000007c00a88947 */ /* 0x008fec0003800000 */
[----:B------:R-:W2:Y:S01]  /*1ef0*/  LDL R24, [R1+0x60] ;  /* 0x0000600001187983 */ /* 0x000ea20000100800 */
        /* <DEDUP_REMOVED lines=21> */
[----:B------:R-:W-:-:S10]  /*2050*/  IMAD R11, R10, UR19, R0 ;  /* 0x000000130a0b7c24 */ /* 0x000fd4000f8e0200 */
[----:B------:R-:W-:Y:S01]  /*2060*/  @P0 BAR.SYNC.DEFER_BLOCKING 0x0 ;  /* 0x0000000000000b1d */ /* 0x000fe20000010000 */
[----:B------:R-:W-:Y:S01]  /*2070*/  UIADD3 UR9, UR8, -UR9, URZ ;  /* 0x8000000908097290 */ /* 0x000fe2000fffe03f */
[----:B------:R-:W-:Y:S01]  /*2080*/  ISETP.GE.AND P4, PT, R6, UR5, PT ;  /* 0x0000000506007c0c */ /* 0x000fe2000bf86270 */
[----:B------:R-:W-:Y:S01]  /*2090*/  IMAD.WIDE.U32 R4, R10, UR18, R4 ;  /* 0x000000120a047c25 */ /* 0x000fe2000f8e0004 */
[----:B------:R-:W-:Y:S01]  /*20a0*/  ISETP.GE.AND P5, PT, R3, UR5, PT ;  /* 0x0000000503007c0c */ /* 0x000fe2000bfa6270 */
[----:B------:R-:W-:Y:S01]  /*20b0*/  UISETP.NE.AND UP0, UPT, UR9, 0x1, UPT ;  /* 0x000000010900788c */ /* 0x000fe2000bf05270 */
[----:B------:R-:W-:Y:S01]  /*20c0*/  UMOV UR15, UR20 ;  /* 0x00000014000f7c82 */ /* 0x000fe20008000000 */
[----:B------:R-:W-:Y:S01]  /*20d0*/  UMOV UR14, UR21 ;  /* 0x00000015000e7c82 */ /* 0x000fe20008000000 */
[----:B------:R-:W-:-:S03]  /*20e0*/  IMAD.IADD R11, R5, 0x1, R11 ;  /* 0x00000001050b7824 */ /* 0x000fc600078e020b */
[----:B------:R-:W-:Y:S02]  /*20f0*/  PLOP3.LUT P0, PT, PT, PT, UP0, 0x80, 0x0 ;  /* 0x000000000000781c */ /* 0x000fe40003f0f008 */
[C---:B--2---:R-:W-:Y:S01]  /*2100*/  LEA R0, R24.reuse, UR4, 0x1 ;  /* 0x0000000418007c11 */ /* 0x044fe2000f8e08ff */
[----:B------:R-:W-:-:S04]  /*2110*/  VIADD R6, R24, 0x1000 ;  /* 0x0000100018067836 */ /* 0x000fc80000000000 */
[----:B------:R1:W-:Y:S01]  /*2120*/  @P1 STS [R0+0x8000], RZ ;  /* 0x008000ff00001388 */ /* 0x0003e20000000800 */
[----:B------:R-:W-:-:S03]  /*2130*/  SEL R171, R6, R24, !P0 ;  /* 0x0000001806ab7207 */ /* 0x000fc60004000000 */
        /* <DEDUP_REMOVED lines=22> */
.L_x_381:
[----:B------:R-:W-:Y:S05]  /*22a0*/  BSYNC B0 ;  /* 0x0000000000007941 */ /* 0x000fea0003800000 */
.L_x_380:
        /* <DEDUP_REMOVED lines=22> */
.L_x_383:
[----:B------:R-:W-:Y:S05]  /*2410*/  BSYNC B0 ;  /* 0x0000000000007941 */ /* 0x000fea0003800000 */
.L_x_382:
[----:B------:R-:W-:Y:S01]  /*2420*/  IMAD.MOV.U32 R6, RZ, RZ, R16 ;  /* 0x000000ffff067224 */ /* 0x000fe200078e0010 */
[----:B------:R-:W-:Y:S01]  /*2430*/  MOV R7, R17 ;  /* 0x0000001100077202 */ /* 0x000fe20000000f00 */
[----:B------:R-:W0:Y:S01]  /*2440*/  LDGDEPBAR ;  /* 0x00000000000079af */ /* 0x000e220000000000 */
[----:B------:R-:W-:Y:S01]  /*2450*/  BSSY B0, `(.L_x_384) ;  /* 0x0000012000007945 */ /* 0x000fe20003800000 */
[----:B------:R-:W-:Y:S02]  /*2460*/  LEA R171, R171, UR4, 0x1 ;  /* 0x00000004abab7c11 */ /* 0x000fe4000f8e08ff */
[----:B------:R1:W-:Y:S04]  /*2470*/  STL.64 [R1+0x10], R12 ;  /* 0x0000100c01007387 */ /* 0x0003e80000100a00 */
[----:B------:R1:W-:Y:S04]  /*2480*/  STL.64 [R1+0x8], R6 ;  /* 0x0000080601007387 */ /* 0x0003e80000100a00 */
        /* <DEDUP_REMOVED lines=14> */
.L_x_385:
[----:B------:R-:W-:Y:S05]  /*2570*/  BSYNC B0 ;  /* 0x0000000000007941 */ /* 0x000fea0003800000 */
.L_x_384:
[----:B------:R1:W-:Y:S01]  /*2580*/  @P4 STS.128 [R0+0x5000], RZ ;  /* 0x005000ff00004388 */ /* 0x0003e20000000c00 */
[----:B------:R-:W-:Y:S04]  /*2590*/  BSSY B0, `(.L_x_386) ;  /* 0x000000c000007945 */ /* 0x000fe80003800000 */
[----:B------:R-:W-:Y:S05]  /*25a0*/  @P4 BRA `(.L_x_387) ;  /* 0x0000000000284947 */ /* 0x000fea0003800000 */
[----:B------:R-:W-:Y:S02]  /*25b0*/  ULDC UR7, c[0x0][0x2d0] ;  /* 0x0000b40000077ab9 */ /* 0x000fe40000000800 */
[----:B------:R-:W-:-:S13]  /*25c0*/  ISETP.GE.AND P3, PT, R22, UR7, PT ;  /* 0x0000000716007c0c */ /* 0x000fda000bf66270 */
[----:B------:R1:W-:Y:S01]  /*25d0*/  @P3 STS.128 [R0+0x5000], RZ ;  /* 0x005000ff00003388 */ /* 0x0003e20000000c00 */
[----:B------:R-:W-:Y:S05]  /*25e0*/  @P3 BRA `(.L_x_387) ;  /* 0x0000000000183947 */ /* 0x000fea0003800000 */
[----:B---3--:R-:W-:-:S04]  /*25f0*/  LEA R4, P3, R14, R6, 0x7 ;  /* 0x000000060e047211 */ /* 0x008fc800078638ff */
[----:B------:R-:W-:-:S05]  /*2600*/  LEA.HI.X R5, R14, R7, R15, 0x7, P3 ;  /* 0x000000070e057211 */ /* 0x000fca00018f3c0f */
[----:B------:R-:W-:Y:S01]  /*2610*/  @!PT LDS RZ, [RZ] ;  /* 0x00000000fffff984 */ /* 0x000fe20000000800 */
[----:B------:R-:W-:Y:S01]  /*2620*/  @!PT LDS RZ, [RZ] ;  /* 0x00000000fffff984 */ /* 0x000fe20000000800 */
[----:B------:R-:W-:Y:S01]  /*2630*/  @!PT LDS RZ, [RZ] ;  /* 0x00000000fffff984 */ /* 0x000fe20000000800 */
[----:B------:R3:W-:Y:S04]  /*2640*/  LDGSTS.E.BYPASS.LTC128B.128 [R0+0x5000], desc[UR10][R4.64] ;  /* 0x0500000004007fae */ /* 0x0007e8000b901d4a */
.L_x_387:
[----:B------:R-:W-:Y:S05]  /*2650*/  BSYNC B0 ;  /* 0x0000000000007941 */ /* 0x000fea0003800000 */
.L_x_386:
[----:B------:R-:W5:Y:S01]  /*2660*/  LDL R16, [R1+0x68] ;  /* 0x0000680001107983 */ /* 0x000f620000100800 */
[----:B------:R-:W-:Y:S01]  /*2670*/  BSSY B0, `(.L_x_388) ;  /* 0x0000013000007945 */ /* 0x000fe20003800000 */
[----:B---3--:R-:W-:Y:S02]  /*2680*/  MOV R5, UR24 ;  /* 0x0000001800057c02 */ /* 0x008fe40008000f00 */
[----:B------:R3:W-:Y:S04]  /*2690*/  @P5 STS [R171], RZ ;  /* 0x000000ffab005388 */ /* 0x0007e80000000800 */
[----:B------:R3:W-:Y:S04]  /*26a0*/  @P5 STS [R171+0x4], RZ ;  /* 0x000004ffab005388 */ /* 0x0007e80000000800 */
[----:B------:R3:W-:Y:S04]  /*26b0*/  @P5 STS [R171+0x8], RZ ;  /* 0x000008ffab005388 */ /* 0x0007e80000000800 */
[----:B------:R3:W-:Y:S01]  /*26c0*/  @P5 STS [R171+0xc], RZ ;  /* 0x00000cffab005388 */ /* 0x0007e20000000800 */
[----:B-----5:R-:W-:Y:S01]  /*26d0*/  IADD3 R4, R16, 0x48, RZ ;  /* 0x0000004810047810 */ /* 0x020fe20007ffe0ff */
[----:B---3--:R-:W-:Y:S05]  /*26e0*/  @P5 BRA `(.L_x_389) ;  /* 0x00000000002c5947 */ /* 0x008fea0003800000 */
        /* <DEDUP_REMOVED lines=11> */
.L_x_389:
[----:B------:R-:W-:Y:S05]  /*27a0*/  BSYNC B0 ;  /* 0x0000000000007941 */ /* 0x000fea0003800000 */
.L_x_388:
        /* <DEDUP_REMOVED lines=21> */
.L_x_391:
[----:B------:R-:W-:Y:S05]  /*2900*/  BSYNC B0 ;  /* 0x0000000000007941 */ /* 0x000fea0003800000 */
.L_x_390:
        /* <DEDUP_REMOVED lines=8> */
[----:B------:R-:W-:Y:S01]  /*2990*/  VIADD R5, R16, 0x40 ;  /* 0x0000004010057836 */ /* 0x000fe20000000000 */
        /* <DEDUP_REMOVED lines=40> */
.L_x_393:
[----:B------:R-:W-:Y:S05]  /*2c20*/  BSYNC B0 ;  /* 0x0000000000007941 */ /* 0x000fea0003800000 */
.L_x_392:
        /* <DEDUP_REMOVED lines=22> */
.L_x_395:
[----:B------:R-:W-:Y:S05]  /*2d90*/  BSYNC B0 ;  /* 0x0000000000007941 */ /* 0x000fea0003800000 */
.L_x_394:
[----:B-12-4-:R-:W-:Y:S01]  /*2da0*/  IMAD.MOV.U32 R0, RZ, RZ, 0x7f800000 ;  /* 0x7f800000ff007424 */ /* 0x016fe200078e00ff */
[----:B------:R-:W0:Y:S01]  /*2db0*/  LDGDEPBAR ;  /* 0x00000000000079af */ /* 0x000e220000000000 */
[----:B------:R-:W-:Y:S01]  /*2dc0*/  IMAD.MOV.U32 R3, RZ, RZ, 0x7f800000 ;  /* 0x7f800000ff037424 */ /* 0x000fe200078e00ff */
[----:B------:R-:W-:Y:S01]  /*2dd0*/  ULDC UR33, c[0x0][0x2d0] ;  /* 0x0000b40000217ab9 */ /* 0x000fe20000000800 */
[----:B------:R-:W-:Y:S02]  /*2de0*/  IMAD.MOV.U32 R7, RZ, RZ, 0x7f800000 ;  /* 0x7f800000ff077424 */ /* 0x000fe400078e00ff */
[----:B------:R-:W-:Y:S01]  /*2df0*/  IMAD.MOV.U32 R6, RZ, RZ, 0x7f800000 ;  /* 0x7f800000ff067424 */ /* 0x000fe200078e00ff */
[----:B------:R-:W2:Y:S04]  /*2e00*/  @!P3 LDG.E R0, desc[UR10][R14.64] ;  /* 0x0000000a0e00b981 */ /* 0x000ea8000c1e1900 */
[----:B------:R-:W-:Y:S01]  /*2e10*/  STL [R1+0x2c], R20 ;  /* 0x00002c1401007387 */ /* 0x000fe20000100800 */
[----:B------:R-:W-:Y:S01]  /*2e20*/  VIADD R148, R161, 0x1000 ;  /* 0x00001000a1947836 */ /* 0x000fe20000000000 */
[----:B------:R-:W-:-:S02]  /*2e30*/  UIADD3 UR5, UR26, 0x80, URZ ;  /* 0x000000801a057890 */ /* 0x000fc4000fffe03f */
[----:B------:R-:W4:Y:S01]  /*2e40*/  @!P4 LDG.E R3, desc[UR10][R4.64+0x100] ;  /* 0x0001000a0403c981 */ /* 0x000f22000c1e1900 */
[----:B------:R-:W-:Y:S01]  /*2e50*/  IMAD.SHL.U32 R154, R161, 0x2, RZ ;  /* 0x00000002a19a7824 */ /* 0x000fe200078e00ff */
[----:B------:R-:W-:Y:S02]  /*2e60*/  CS2R R94, SRZ ;  /* 0x00000000005e7805 */ /* 0x000fe4000001ff00 */
[----:B------:R-:W-:Y:S01]  /*2e70*/  CS2R R92, SRZ ;  /* 0x00000000005c7805 */ /* 0x000fe2000001ff00 */
[----:B------:R-:W5:Y:S01]  /*2e80*/  @!P6 LDG.E R7, desc[UR10][R4.64] ;  /* 0x0000000a0407e981 */ /* 0x000f62000c1e1900 */
[----:B------:R-:W-:Y:S02]  /*2e90*/  CS2R R98, SRZ ;  /* 0x0000000000627805 */ /* 0x000fe4000001ff00 */
[----:B------:R-:W-:Y:S02]  /*2ea0*/  CS2R R96, SRZ ;  /* 0x0000000000607805 */ /* 0x000fe4000001ff00 */
[----:B------:R-:W-:Y:S01]  /*2eb0*/  CS2R R90, SRZ ;  /* 0x00000000005a7805 */ /* 0x000fe2000001ff00 */
[----:B------:R1:W3:Y:S01]  /*2ec0*/  @!P5 LDG.E R6, desc[UR10][R4.64+0x20] ;  /* 0x0000200a0406d981 */ /* 0x0002e2000c1e1900 */
        /* <DEDUP_REMOVED lines=9> */
[----:B------:R-:W-:Y:S01]  /*2f60*/  CS2R R74, SRZ ;  /* 0x00000000004a7805 */ /* 0x000fe2000001ff00 */
[----:B------:R-:W-:Y:S01]  /*2f70*/  STL [R1+0x28], R19 ;  /* 0x0000281301007387 */ /* 0x000fe20000100800 */
[----:B------:R-:W-:Y:S02]  /*2f80*/  CS2R R72, SRZ ;  /* 0x0000000000487805 */ /* 0x000fe4000001ff00 */
[----:B------:R-:W-:Y:S02]  /*2f90*/  CS2R R70, SRZ ;  /* 0x0000000000467805 */ /* 0x000fe4000001ff00 */
[----:B------:R-:W-:Y:S01]  /*2fa0*/  CS2R R68, SRZ ;  /* 0x0000000000447805 */ /* 0x000fe2000001ff00 */
[----:B------:R-:W-:Y:S02]  /*2fb0*/  USHF.L.U32 UR31, UR17, 0x3, URZ ;  /* 0x00000003111f7899 */ /* 0x000fe4000800063f */
[----:B------:R-:W-:Y:S02]  /*2fc0*/  USHF.L.U32 UR30, UR17, 0x4, URZ ;  /* 0x00000004111e7899 */ /* 0x000fe4000800063f */
[----:B------:R-:W-:-:S02]  /*2fd0*/  UIMAD UR29, UR17, 0x18, URZ ;  /* 0x00000018111d78a4 */ /* 0x000fc4000f8e023f */
[----:B------:R-:W-:Y:S02]  /*2fe0*/  USHF.L.U32 UR28, UR17, 0x5, URZ ;  /* 0x00000005111c7899 */ /* 0x000fe4000800063f */
[----:B------:R-:W-:Y:S02]  /*2ff0*/  UIMAD UR27, UR17, 0x28, URZ ;  /* 0x00000028111b78a4 */ /* 0x000fe4000f8e023f */
[----:B------:R-:W-:Y:S01]  /*3000*/  UIMAD UR25, UR17, 0x38, URZ ;  /* 0x00000038111978a4 */ /* 0x000fe2000f8e023f */
[----:B------:R-:W2:Y:S01]  /*3010*/  LDSM.16.M88.4 R116, [R149+0x8000] ;  /* 0x008000009574783b */ /* 0x000ea20000000200 */
[----:B------:R-:W-:Y:S02]  /*3020*/  USHF.L.U32 UR24, UR17, 0x6, URZ ;  /* 0x0000000611187899 */ /* 0x000fe4000800063f */
[----:B------:R-:W-:Y:S01]  /*3030*/  UIMAD UR23, UR17, 0x48, URZ ;  /* 0x00000048111778a4 */ /* 0x000fe2000f8e023f */
[----:B------:R-:W2:Y:S01]  /*3040*/  LDSM.16.M88.4 R120, [R149+0x8400] ;  /* 0x008400009578783b */ /* 0x000ea20000000200 */
[----:B------:R-:W-:-:S02]  /*3050*/  UIMAD UR22, UR17, 0x50, URZ ;  /* 0x00000050111678a4 */ /* 0x000fc4000f8e023f */
[----:B------:R-:W-:Y:S01]  /*3060*/  UIMAD UR21, UR17, 0x58, URZ ;  /* 0x00000058111578a4 */ /* 0x000fe2000f8e023f */
[----:B------:R-:W2:Y:S01]  /*3070*/  LDSM.16.M88.4 R124, [R149+0x8800] ;  /* 0x00880000957c783b */ /* 0x000ea20000000200 */
[----:B------:R-:W-:Y:S02]  /*3080*/  UIMAD UR20, UR17, 0x60, URZ ;  /* 0x00000060111478a4 */ /* 0x000fe4000f8e023f */
[----:B------:R-:W-:Y:S01]  /*3090*/  UIMAD UR19, UR17, 0x68, URZ ;  /* 0x00000068111378a4 */ /* 0x000fe2000f8e023f */
[----:B------:R-:W2:Y:S01]  /*30a0*/  LDSM.16.M88.4 R128, [R149+0x8c00] ;  /* 0x008c00009580783b */ /* 0x000ea20000000200 */
[----:B------:R-:W-:Y:S02]  /*30b0*/  UIMAD UR18, UR17, 0x70, URZ ;  /* 0x00000070111278a4 */ /* 0x000fe4000f8e023f */
[----:B------:R-:W-:Y:S01]  /*30c0*/  UIADD3 UR16, -UR16, URZ, URZ ;  /* 0x0000003f10107290 */ /* 0x000fe2000fffe13f */
[----:B------:R-:W2:Y:S01]  /*30d0*/  LDSM.16.M88.4 R132, [R150+0x8000] ;  /* 0x008000009684783b */ /* 0x000ea20000000200 */
[----:B------:R-:W-:-:S03]  /*30e0*/  ULDC UR7, c[0x0][0x2ec] ;  /* 0x0000bb0000077ab9 */ /* 0x000fc60000000800 */
[----:B------:R-:W2:Y:S04]  /*30f0*/  LDSM.16.M88.4 R136, [R150+0x8400] ;  /* 0x008400009688783b */ /* 0x000ea80000000200 */
[----:B------:R-:W2:Y:S04]  /*3100*/  LDSM.16.M88.4 R140, [R150+0x8800] ;  /* 0x00880000968c783b */ /* 0x000ea80000000200 */
[----:B------:R-:W2:Y:S01]  /*3110*/  LDSM.16.M88.4 R144, [R150+0x8c00] ;  /* 0x008c00009690783b */ /* 0x000ea20000000200 */
[----:B-1----:R-:W-:Y:S01]  /*3120*/  SHF.L.U64.HI R5, R16, 0x2, R13 ;  /* 0x0000000210057819 */ /* 0x002fe2000001020d */
[----:B------:R-:W-:Y:S01]  /*3130*/  VIADD R4, R156, 0x1000 ;  /* 0x000010009c047836 */ /* 0x000fe20000000000 */
[----:B------:R-:W-:Y:S01]  /*3140*/  SEL R148, R148, R161, !P0 ;  /* 0x000000a194947207 */ /* 0x000fe20004000000 */
[----:B------:R-:W-:-:S03]  /*3150*/  UIMAD UR26, UR17, 0x30, URZ ;  /* 0x00000030111a78a4 */ /* 0x000fc6000f8e023f */
[----:B------:R-:W-:Y:S01]  /*3160*/  LEA R148, R148, UR4, 0x1 ;  /* 0x0000000494947c11 */ /* 0x000fe2000f8e08ff */
[----:B------:R-:W-:Y:S02]  /*3170*/  UISETP.GE.AND UP0, UPT, UR5, UR6, UPT ;  /* 0x000000060500728c */ /* 0x000fe4000bf06270 */
[----:B------:R-:W-:Y:S01]  /*3180*/  UIMAD UR17, UR17, 0x78, URZ ;  /* 0x00000078111178a4 */ /* 0x000fe2000f8e023f */
[----:B------:R-:W-:Y:S01]  /*3190*/  ULDC UR5, c[0x0][0x39c] ;  /* 0x0000e70000057ab9 */ /* 0x000fe20000000800 */
[----:B--2---:R1:W-:Y:S04]  /*31a0*/  STL [R1+0x44], R0 ;  /* 0x0000440001007387 */ /* 0x0043e80000100800 */
[----:B----4-:R2:W-:Y:S01]  /*31b0*/  STL [R1+0x40], R3 ;  /* 0x0000400301007387 */ /* 0x0105e20000100800 */
[----:B-1----:R-:W-:-:S02]  /*31c0*/  VIADD R0, R16, 0xffffff80 ;  /* 0xffffff8010007836 */ /* 0x002fc40000000000 */
[----:B--2---:R-:W-:-:S05]  /*31d0*/  IMAD.SHL.U32 R3, R16, 0x4, RZ ;  /* 0x0000000410037824 */ /* 0x004fca00078e00ff */
[----:B------:R1:W-:Y:S04]  /*31e0*/  STL [R1+0x5c], R3 ;  /* 0x00005c0301007387 */ /* 0x0003e80000100800 */
[----:B-----5:R-:W-:Y:S04]  /*31f0*/  STL [R1+0x48], R7 ;  /* 0x0000480701007387 */ /* 0x020fe80000100800 */
[----:B---3--:R-:W-:Y:S04]  /*3200*/  STL [R1+0x4c], R6 ;  /* 0x00004c0601007387 */ /* 0x008fe80000100800 */
[----:B------:R-:W-:Y:S01]  /*3210*/  STL [R1+0x58], R5 ;  /* 0x0000580501007387 */ /* 0x000fe20000100800 */
[----:B-1----:R-:W-:-:S04]  /*3220*/  SHF.R.S32.HI R3, RZ, 0x1f, R0 ;  /* 0x0000001fff037819 */ /* 0x002fc80000011400 */
[C---:B------:R-:W-:Y:S01]  /*3230*/  SHF.L.U64.HI R3, R0.reuse, 0x2, R3 ;  /* 0x0000000200037819 */ /* 0x040fe20000010203 */
[----:B------:R-:W-:-:S04]  /*3240*/  IMAD.SHL.U32 R0, R0, 0x4, RZ ;  /* 0x0000000400007824 */ /* 0x000fc800078e00ff */
[----:B------:R1:W-:Y:S04]  /*3250*/  STL [R1+0x54], R3 ;  /* 0x0000540301007387 */ /* 0x0003e80000100800 */
[----:B------:R2:W-:Y:S04]  /*3260*/  STL [R1+0x50], R0 ;  /* 0x0000500001007387 */ /* 0x0005e80000100800 */
[----:B------:R2:W-:Y:S01]  /*3270*/  STL [R1+0x30], R171 ;  /* 0x000030ab01007387 */ /* 0x0005e20000100800 */
[----:B-1----:R-:W-:-:S04]  /*3280*/  SEL R3, R4, R156, !P0 ;  /* 0x0000009c04037207 */ /* 0x002fc80004000000 */
[----:B------:R-:W-:-:S07]  /*3290*/  LEA R3, R3, UR4, 0x1 ;  /* 0x0000000403037c11 */ /* 0x000fce000f8e08ff */
.L_x_398:
[----:B------:R-:W0:Y:S01]  /*32a0*/  LDGDEPBAR ;  /* 0x00000000000079af */ /* 0x000e220000000000 */
[----:B------:R-:W-:Y:S01]  /*32b0*/  IMAD.IADD R112, R155, 0x1, R148 ;  /* 0x000000019b707824 */ /* 0x000fe200078e0294 */
[----:B------:R-:W-:Y:S01]  /*32c0*/  PLOP3.LUT P1, PT, PT, PT, UP0, 0x80, 0x0 ;  /* 0x000000000000781c */ /* 0x000fe20003f2f008 */
[----:B------:R-:W-:Y:S05]  /*32d0*/  UISETP.GE.AND UP3, UPT, UR8, 0x1, UPT ;  /* 0x000000010800788c */ /* 0x000fea000bf66270 */
[----:B--2---:R-:W2:Y:S01]  /*32e0*/  LDL R0, [R1+0x64] ;  /* 0x0000640001007983 */ /* 0x004ea20000100800 */
        /* <DEDUP_REMOVED lines=122> */
[----:B------:R-:W-:Y:S02]  /*3a90*/  @P1 FSEL R8, R99, -INF , !P4 ;  /* 0xff80000063081808 */ /* 0x000fe40006000000 */
        /* <DEDUP_REMOVED lines=195> */
[----:B------:R-:W-:Y:S09]  /*46d0*/  FFMA.FTZ R12, R12, UR7, -R8 ;  /* 0x000000070c0c7c23 */ /* 0x000ff20008010808 */
        /* <DEDUP_REMOVED lines=27> */
[----:B--2---:R-:W-:Y:S01]  /*4890*/  STL [R1+0x4], R15 ;  /* 0x0000040f01007387 */ /* 0x004fe20000100800 */
[----:B------:R-:W-:Y:S07]  /*48a0*/  IMAD.MOV.U32 R5, RZ, RZ, R198 ;  /* 0x000000ffff057224 */ /* 0x000fee00078e00c6 */
[----:B------:R1:W2:Y:S10]  /*48b0*/  MUFU.EX2 R16, R4 ;  /* 0x0000000400107308 */ /* 0x0002b40000000800 */
[----:B------:R-:W-:Y:S01]  /*48c0*/  MUFU.TANH R164, R51 ;  /* 0x0000003300a47308 */ /* 0x000fe20000002400 */
[----:B-1----:R-:W-:Y:S01]  /*48d0*/  @P0 VIADD R4, R11, 0x18 ;  /* 0x000000180b040836 */ /* 0x002fe20000000000 */
[----:B------:R-:W-:Y:S01]  /*48e0*/  PLOP3.LUT P0, PT, PT, PT, UP0, 0x80, 0x0 ;  /* 0x000000000000781c */ /* 0x000fe20003f0f008 */
[----:B--2---:R-:W-:Y:S03]  /*48f0*/  STL [R1], R16 ;  /* 0x0000001001007387 */ /* 0x004fe60000100800 */
[----:B------:R-:W-:Y:S01]  /*4900*/  @P3 ISETP.GE.AND P3, PT, R4, UR6, PT ;  /* 0x0000000604003c0c */ /* 0x000fe2000bf66270 */
[----:B------:R-:W2:Y:S01]  /*4910*/  LDL R108, [R1+0x5c] ;  /* 0x00005c00016c7983 */ /* 0x000ea20000100800 */
        /* <DEDUP_REMOVED lines=25> */
[----:B------:R-:W-:Y:S01]  /*4ab0*/  FFMA.FTZ R12, R12, UR7, -R10 ;  /* 0x000000070c0c7c23 */ /* 0x000fe2000801080a */
        /* <DEDUP_REMOVED lines=65> */
[--C-:B------:R-:W-:Y:S01]  /*4ed0*/  FFMA.FTZ R4, R5, UR7, -R9.reuse ;  /* 0x0000000705047c23 */ /* 0x100fe20008010809 */
[----:B------:R-:W-:Y:S01]  /*4ee0*/  IMAD.MOV.U32 R5, RZ, RZ, R188 ;  /* 0x000000ffff057224 */ /* 0x000fe200078e00bc */
[----:B------:R-:W-:Y:S01]  /*4ef0*/  @P1 FSEL R5, R188, -INF , !P3 ;  /* 0xff800000bc051808 */ /* 0x000fe20005800000 */
[----:B------:R-:W1:Y:S01]  /*4f00*/  MUFU.TANH R173, R56 ;  /* 0x0000003800ad7308 */ /* 0x000e620000002400 */
[----:B------:R-:W-:Y:S01]  /*4f10*/  PLOP3.LUT P1, PT, PT, PT, UP0, 0x80, 0x0 ;  /* 0x000000000000781c */ /* 0x000fe20003f2f008 */
[----:B---3--:R-:W-:Y:S02]  /*4f20*/  IMAD.MOV.U32 R7, RZ, RZ, R162 ;  /* 0x000000ffff077224 */ /* 0x008fe400078e00a2 */
[----:B------:R-:W-:Y:S06]  /*4f30*/  FFMA.FTZ R5, R5, UR7, -R8 ;  /* 0x0000000705057c23 */ /* 0x000fec0008010808 */
[----:B------:R3:W-:Y:S10]  /*4f40*/  MUFU.EX2 R185, R4 ;  /* 0x0000000400b97308 */ /* 0x0007f40000000800 */
[----:B------:R4:W-:Y:S10]  /*4f50*/  MUFU.EX2 R215, R5 ;  /* 0x0000000500d77308 */ /* 0x0009f40000000800 */
[----:B------:R-:W-:Y:S01]  /*4f60*/  MUFU.TANH R174, R57 ;  /* 0x0000003900ae7308 */ /* 0x000fe20000002400 */
[--C-:B---3--:R-:W-:Y:S01]  /*4f70*/  FFMA.FTZ R4, R12, UR7, -R9.reuse ;  /* 0x000000070c047c23 */ /* 0x108fe20008010809 */
        /* <DEDUP_REMOVED lines=19> */
[----:B-1----:R-:W-:Y:S01]  /*50b0*/  FFMA.FTZ R4, R5, UR7, -R0 ;  /* 0x0000000705047c23 */ /* 0x002fe20008010800 */
        /* <DEDUP_REMOVED lines=57> */
[----:B------:R-:W-:Y:S04]  /*5450*/  FFMA.FTZ R4, R4, UR7, -R9 ;  /* 0x0000000704047c23 */ /* 0x000fe80008010809 */
[----:B------:R1:W-:Y:S08]  /*5460*/  MUFU.EX2 R169, R4 ;  /* 0x0000000400a97308 */ /* 0x0003f00000000800 */
[----:B------:R-:W-:Y:S02]  /*5470*/  @P5 ISETP.GE.AND P5, PT, R6, UR6, PT ;  /* 0x0000000606005c0c */ /* 0x000fe4000bfa6270 */
[----:B------:R-:W-:Y:S02]  /*5480*/  @P2 IADD3 R6, R11, 0x38, RZ ;  /* 0x000000380b062810 */ /* 0x000fe40007ffe0ff */
[----:B------:R-:W-:Y:S02]  /*5490*/  @P0 FSEL R5, R70, -INF , !P5 ;  /* 0xff80000046050808 */ /* 0x000fe40006800000 */
[----:B------:R-:W-:Y:S02]  /*54a0*/  PLOP3.LUT P0, PT, PT, PT, UP0, 0x80, 0x0 ;  /* 0x000000000000781c */ /* 0x000fe40003f0f008 */
[----:B------:R-:W-:Y:S01]  /*54b0*/  @P6 ISETP.GE.AND P6, PT, R6, UR6, PT ;  /* 0x0000000606006c0c */ /* 0x000fe2000bfc6270 */
[--C-:B------:R-:W-:Y:S01]  /*54c0*/  FFMA.FTZ R5, R5, UR7, -R10.reuse ;  /* 0x0000000705057c23 */ /* 0x100fe2000801080a */
        /* <DEDUP_REMOVED lines=273> */
[----:B------:R-:W-:Y:S01]  /*65e0*/  FADD.FTZ R49, -R106, R65 ;  /* 0x000000416a317221 */ /* 0x000fe20000010100 */
[----:B------:R-:W-:Y:S01]  /*65f0*/  FMUL.FTZ R48, R73, R48 ;  /* 0x0000003049307220 */ /* 0x000fe20000410000 */
        /* <DEDUP_REMOVED lines=35> */
[----:B------:R1:W5:Y:S06]  /*6830*/  LDL.64 R64, [R1+0x38] ;  /* 0x0000380001407983 */ /* 0x00036c0000100a00 */
[----:B------:R1:W5:Y:S04]  /*6840*/  LDL.LU R69, [R1+0x80] ;  /* 0x0000800001457983 */ /* 0x0003680000300800 */
[----:B------:R1:W5:Y:S04]  /*6850*/  LDL.LU R68, [R1+0x7c] ;  /* 0x00007c0001447983 */ /* 0x0003680000300800 */
[----:B------:R1:W5:Y:S04]  /*6860*/  LDL.LU R3, [R1+0x78] ;  /* 0x0000780001037983 */ /* 0x0003680000300800 */
[----:B------:R1:W5:Y:S01]  /*6870*/  LDL.LU R2, [R1+0x74] ;  /* 0x0000740001027983 */ /* 0x0003620000300800 */
[----:B------:R-:W-:Y:S05]  /*6880*/  @!P1 BRA `(.L_x_396) ;  /* 0x0000000000949947 */ /* 0x000fea0003800000 */
[----:B------:R-:W2:Y:S01]  /*6890*/  LDL.LU.64 R106, [R1+0x10] ;  /* 0x00001000016a7983 */ /* 0x000ea20000300a00 */
[----:B------:R-:W3:Y:S01]  /*68a0*/  LDC R33, c[0x0][0x240] ;  /* 0x00009000ff217b82 */ /* 0x000ee20000000800 */
[----:B-----5:R-:W-:Y:S01]  /*68b0*/  ISETP.GE.AND P2, PT, R64, UR33, PT ;  /* 0x0000002140007c0c */ /* 0x020fe2000bf46270 */
[----:B------:R-:W-:Y:S01]  /*68c0*/  ULOP3.LUT UR9, UR8, 0x1, URZ, 0xc0, !UPT ;  /* 0x0000000108097892 */ /* 0x000fe2000f8ec03f */
[----:B------:R-:W4:Y:S03]  /*68d0*/  LDL.LU R103, [R1+0x30] ;  /* 0x0000300001677983 */ /* 0x000f260000300800 */
[----:B------:R-:W-:Y:S04]  /*68e0*/  UISETP.NE.U32.AND UP1, UPT, UR9, 0x1, UPT ;  /* 0x000000010900788c */ /* 0x000fe8000bf25070 */
[----:B------:R-:W-:Y:S04]  /*68f0*/  USEL UR9, UR60, 0x2000, !UP1 ;  /* 0x000020003c097887 */ /* 0x000fe8000c800000 */
[----:B------:R-:W1:Y:S02]  /*6900*/  @!P2 LDC R32, c[0x0][0x244] ;  /* 0x00009100ff20ab82 */ /* 0x000e640000000800 */
[----:B------:R-:W-:Y:S01]  /*6910*/  VIADD R171, R171, UR9 ;  /* 0x00000009abab7c36 */ /* 0x000fe20008000000 */
[----:B------:R-:W-:Y:S04]  /*6920*/  IADD3 R148, R148, UR9, RZ ;  /* 0x0000000994947c10 */ /* 0x000fe8000fffe0ff */
[----:B------:R1:W-:Y:S04]  /*6930*/  @P2 STS [R171], RZ ;  /* 0x000000ffab002388 */ /* 0x0003e80000000800 */
[----:B------:R1:W-:Y:S04]  /*6940*/  @P2 STS [R171+0x4], RZ ;  /* 0x000004ffab002388 */ /* 0x0003e80000000800 */
[----:B------:R1:W-:Y:S04]  /*6950*/  @P2 STS [R171+0x8], RZ ;  /* 0x000008ffab002388 */ /* 0x0003e80000000800 */
[----:B------:R1:W-:Y:S01]  /*6960*/  @P2 STS [R171+0xc], RZ ;  /* 0x00000cffab002388 */ /* 0x0003e20000000800 */
[----:B----4-:R-:W-:Y:S02]  /*6970*/  VIADD R103, R103, UR9 ;  /* 0x0000000967677c36 */ /* 0x010fe40008000000 */
[C---:B---3--:R-:W-:Y:S03]  /*6980*/  IMAD.U32 R4, R33.reuse, -0x80, RZ ;  /* 0xffffff8021047824 */ /* 0x048fe600078e00ff */
[----:B------:R3:W-:Y:S02]  /*6990*/  STL [R1+0x30], R103 ;  /* 0x0000306701007387 */ /* 0x0007e40000100800 */
[C---:B--2---:R-:W-:Y:S04]  /*69a0*/  LEA R5, P0, R4.reuse, R106, 0x1 ;  /* 0x0000006a04057211 */ /* 0x044fe800078008ff */
        /* <DEDUP_REMOVED lines=8> */
[----:B-1----:R-:W-:Y:S03]  /*6a30*/  @!P2 LEA.HI.X R5, R33, R53, R32, 0x7, P0 ;  /* 0x000000352105a211 */ /* 0x002fe600000f3c20 */
        /* <DEDUP_REMOVED lines=8> */
[----:B------:R3:W-:Y:S04]  /*6ac0*/  STL.64 [R1+0x10], R52 ;  /* 0x0000103401007387 */ /* 0x0007e80000100a00 */
[----:B------:R-:W0:Y:S02]  /*6ad0*/  LDGDEPBAR ;  /* 0x00000000000079af */ /* 0x000e240000000000 */
.L_x_396:
[----:B------:R-:W2:Y:S01]  /*6ae0*/  LDL.LU R107, [R1+0x24] ;  /* 0x00002400016b7983 */ /* 0x000ea20000300800 */
[----:B------:R-:W-:Y:S01]  /*6af0*/  FMUL.FTZ R20, R21, R20 ;  /* 0x0000001415147220 */ /* 0x000fe20000410000 */
[C---:B-----5:R-:W-:Y:S01]  /*6b00*/  FADD.FTZ R29, -R104.reuse, R29 ;  /* 0x0000001d681d7221 */ /* 0x060fe20000010100 */
[----:B------:R-:W-:Y:S01]  /*6b10*/  FADD.FTZ R25, -R104, R25 ;  /* 0x0000001968197221 */ /* 0x000fe20000010100 */
[----:B------:R-:W4:Y:S01]  /*6b20*/  LDL.LU R106, [R1+0x20] ;  /* 0x00002000016a7983 */ /* 0x000f220000300800 */
[C---:B------:R-:W-:Y:S01]  /*6b30*/  FADD.FTZ R15, -R0.reuse, R15 ;  /* 0x0000000f000f7221 */ /* 0x040fe20000010100 */
[----:B------:R-:W-:Y:S01]  /*6b40*/  FMUL.FTZ R29, R225, R29 ;  /* 0x0000001de11d7220 */ /* 0x000fe20000410000 */
[----:B------:R-:W-:Y:S01]  /*6b50*/  FMUL.FTZ R25, R233, R25 ;  /* 0x00000019e9197220 */ /* 0x000fe20000410000 */
[----:B---3--:R-:W3:Y:S01]  /*6b60*/  LDL.LU R103, [R1+0x1c] ;  /* 0x00001c0001677983 */ /* 0x008ee20000300800 */
[----:B------:R-:W-:Y:S01]  /*6b70*/  FADD.FTZ R27, -R0, R27 ;  /* 0x0000001b001b7221 */ /* 0x000fe20000010100 */
[----:B------:R-:W-:Y:S01]  /*6b80*/  FFMA.FTZ R5, -R181, R181, 1 ;  /* 0x3f800000b5057423 */ /* 0x000fe200000101b5 */
[----:B------:R-:W-:Y:S01]  /*6b90*/  FFMA.FTZ R4, -R179, R179, 1 ;  /* 0x3f800000b3047423 */ /* 0x000fe200000101b3 */
[----:B------:R-:W2:Y:S01]  /*6ba0*/  LDL.LU R101, [R1+0x18] ;  /* 0x0000180001657983 */ /* 0x000ea20000300800 */
[C---:B------:R-:W-:Y:S01]  /*6bb0*/  FADD.FTZ R19, -R105.reuse, R19 ;  /* 0x0000001369137221 */ /* 0x040fe20000010100 */
[C---:B------:R-:W-:Y:S01]  /*6bc0*/  FADD.FTZ R24, -R104.reuse, R24 ;  /* 0x0000001868187221 */ /* 0x040fe20000010100 */
[----:B------:R-:W-:Y:S01]  /*6bd0*/  FADD.FTZ R28, -R104, R28 ;  /* 0x0000001c681c7221 */ /* 0x000fe20000010100 */
[----:B------:R-:W2:Y:S01]  /*6be0*/  LDL.LU R53, [R1+0x4] ;  /* 0x0000040001357983 */ /* 0x000ea20000300800 */
[----:B------:R-:W-:Y:S01]  /*6bf0*/  FMUL.FTZ R19, R216, R19 ;  /* 0x00000013d8137220 */ /* 0x000fe20000410000 */
[----:B------:R-:W-:Y:S01]  /*6c00*/  FMUL.FTZ R24, R234, R24 ;  /* 0x00000018ea187220 */ /* 0x000fe20000410000 */
[----:B------:R-:W-:Y:S01]  /*6c10*/  FMUL.FTZ R28, R226, R28 ;  /* 0x0000001ce21c7220 */ /* 0x000fe20000410000 */
[----:B------:R-:W2:Y:S01]  /*6c20*/  LDL.LU R52, [R1] ;  /* 0x0000000001347983 */ /* 0x000ea20000300800 */
[C---:B------:R-:W-:Y:S01]  /*6c30*/  FADD.FTZ R34, -R105.reuse, R34 ;  /* 0x0000002269227221 */ /* 0x040fe20000010100 */
[C---:B------:R-:W-:Y:S01]  /*6c40*/  FADD.FTZ R14, -R0.reuse, R14 ;  /* 0x0000000e000e7221 */ /* 0x040fe20000010100 */
[----:B------:R-:W-:Y:S01]  /*6c50*/  FADD.FTZ R26, -R0, R26 ;  /* 0x0000001a001a7221 */ /* 0x000fe20000010100 */
        /* <DEDUP_REMOVED lines=8> */
[----:B------:R-:W-:Y:S01]  /*6ce0*/  FADD.FTZ R38, -R105, R38 ;  /* 0x0000002669267221 */ /* 0x000fe20000010100 */
        /* <DEDUP_REMOVED lines=86> */
[----:B------:R-:W-:Y:S01]  /*7250*/  FMUL.FTZ R24, R24, R8 ;  /* 0x0000000818187220 */ /* 0x000fe20000410000 */
[----:B------:R-:W-:Y:S01]  /*7260*/  FMUL.FTZ R45, R203, R45 ;  /* 0x0000002dcb2d7220 */ /* 0x000fe20000410000 */
[----:B------:R-:W-:Y:S01]  /*7270*/  FMUL.FTZ R6, R6, UR5 ;  /* 0x0000000506067c20 */ /* 0x000fe20008410000 */
        /* <DEDUP_REMOVED lines=48> */
[----:B------:R-:W-:Y:S01]  /*7580*/  FMUL.FTZ R57, R195, R57 ;  /* 0x00000039c3397220 */ /* 0x000fe20000410000 */
[----:B-1----:R-:W-:Y:S01]  /*7590*/  FFMA.FTZ R4, -R230, R230, 1 ;  /* 0x3f800000e6047423 */ /* 0x002fe200000101e6 */
[----:B------:R-:W-:Y:S01]  /*75a0*/  FMUL.FTZ R7, R7, UR5 ;  /* 0x0000000507077c20 */ /* 0x000fe20008410000 */
[C---:B------:R-:W-:Y:S01]  /*75b0*/  FADD.FTZ R10, -R0.reuse, R10 ;  /* 0x0000000a000a7221 */ /* 0x040fe20000010100 */
[C---:B------:R-:W-:Y:S01]  /*75c0*/  FADD.FTZ R43, -R0.reuse, R43 ;  /* 0x0000002b002b7221 */ /* 0x040fe20000010100 */
[----:B------:R-:W-:Y:S01]  /*75d0*/  FADD.FTZ R30, -R0, R30 ;  /* 0x0000001e001e7221 */ /* 0x000fe20000010100 */
[----:B------:R-:W-:Y:S01]  /*75e0*/  FMUL.FTZ R12, R57, R7 ;  /* 0x00000007390c7220 */ /* 0x000fe20000410000 */
[----:B------:R-:W-:Y:S01]  /*75f0*/  FMUL.FTZ R7, R4, UR5 ;  /* 0x0000000504077c20 */ /* 0x000fe20008410000 */
[----:B------:R-:W-:Y:S01]  /*7600*/  FFMA.FTZ R4, -R227, R227, 1 ;  /* 0x3f800000e3047423 */ /* 0x000fe200000101e3 */
[----:B------:R-:W-:Y:S01]  /*7610*/  FMUL.FTZ R43, R235, R43 ;  /* 0x0000002beb2b7220 */ /* 0x000fe20000410000 */
[----:B------:R-:W-:Y:S01]  /*7620*/  FADD.FTZ R31, -R0, R31 ;  /* 0x0000001f001f7221 */ /* 0x000fe20000010100 */
[----:B------:R-:W-:Y:S01]  /*7630*/  FMUL.FTZ R30, R249, R30 ;  /* 0x0000001ef91e7220 */ /* 0x000fe20000410000 */
[----:B------:R-:W-:Y:S01]  /*7640*/  FMUL.FTZ R4, R4, UR5 ;  /* 0x0000000504047c20 */ /* 0x000fe20008410000 */
[----:B------:R-:W-:Y:S01]  /*7650*/  FADD.FTZ R58, -R0, R58 ;  /* 0x0000003a003a7221 */ /* 0x000fe20000010100 */
[----:B------:R-:W-:Y:S01]  /*7660*/  FMUL.FTZ R31, R248, R31 ;  /* 0x0000001ff81f7220 */ /* 0x000fe20000410000 */
        /* <DEDUP_REMOVED lines=11> */
[----:B------:R-:W4:Y:S01]  /*7720*/  LDL.LU R28, [R1+0x2c] ;  /* 0x00002c00011c7983 */ /* 0x000f220000300800 */
        /* <DEDUP_REMOVED lines=15> */
[----:B------:R-:W-:Y:S02]  /*7820*/  F2FP.F16.F32.PACK_AB R11, R61, R60 ;  /* 0x0000003c3d0b723e */ /* 0x000fe400000000ff */
[----:B----4-:R-:W-:Y:S01]  /*7830*/  MOV R54, R28 ;  /* 0x0000001c00367202 */ /* 0x010fe20000000f00 */
[----:B------:R-:W-:Y:S01]  /*7840*/  FMUL.FTZ R6, R106, R5 ;  /* 0x000000056a067220 */ /* 0x000fe20000410000 */
[----:B------:R-:W-:Y:S01]  /*7850*/  FFMA.FTZ R5, -R231, R231, 1 ;  /* 0x3f800000e7057423 */ /* 0x000fe200000101e7 */
[----:B---3--:R-:W-:Y:S01]  /*7860*/  FMUL.FTZ R14, R103, R14 ;  /* 0x0000000e670e7220 */ /* 0x008fe20000410000 */
[----:B--2---:R-:W-:Y:S01]  /*7870*/  FMUL.FTZ R10, R107, R10 ;  /* 0x0000000a6b0a7220 */ /* 0x004fe20000410000 */
[----:B------:R-:W-:Y:S01]  /*7880*/  FMUL.FTZ R15, R101, R15 ;  /* 0x0000000f650f7220 */ /* 0x000fe20000410000 */
[----:B------:R-:W-:Y:S01]  /*7890*/  FMUL.FTZ R8, R5, UR5 ;  /* 0x0000000505087c20 */ /* 0x000fe20008410000 */
[----:B------:R-:W-:Y:S01]  /*78a0*/  FFMA.FTZ R5, -R228, R228, 1 ;  /* 0x3f800000e4057423 */ /* 0x000fe200000101e4 */
[----:B------:R-:W-:Y:S01]  /*78b0*/  FMUL.FTZ R7, R6, R7 ;  /* 0x0000000706077220 */ /* 0x000fe20000410000 */
[----:B------:R-:W-:Y:S01]  /*78c0*/  FMUL.FTZ R26, R53, R26 ;  /* 0x0000001a351a7220 */ /* 0x000fe20000410000 */
[----:B------:R-:W-:Y:S01]  /*78d0*/  FMUL.FTZ R10, R10, R8 ;  /* 0x000000080a0a7220 */ /* 0x000fe20000410000 */
[----:B------:R-:W-:Y:S01]  /*78e0*/  FMUL.FTZ R5, R5, UR5 ;  /* 0x0000000505057c20 */ /* 0x000fe20008410000 */
[----:B------:R-:W-:Y:S01]  /*78f0*/  FMUL.FTZ R9, R15, R4 ;  /* 0x000000040f097220 */ /* 0x000fe20000410000 */
[----:B------:R-:W-:Y:S01]  /*7900*/  FFMA.FTZ R4, -R221, R221, 1 ;  /* 0x3f800000dd047423 */ /* 0x000fe200000101dd */
[----:B------:R-:W-:Y:S01]  /*7910*/  FMUL.FTZ R27, R52, R27 ;  /* 0x0000001b341b7220 */ /* 0x000fe20000410000 */
[----:B------:R-:W-:Y:S01]  /*7920*/  FMUL.FTZ R14, R14, R5 ;  /* 0x000000050e0e7220 */ /* 0x000fe20000410000 */
[----:B------:R-:W-:Y:S01]  /*7930*/  FFMA.FTZ R5, -R222, R222, 1 ;  /* 0x3f800000de057423 */ /* 0x000fe200000101de */
[----:B------:R-:W-:Y:S01]  /*7940*/  F2FP.F16.F32.PACK_AB R10, R7, R10 ;  /* 0x0000000a070a723e */ /* 0x000fe200000000ff */
[----:B------:R-:W-:Y:S01]  /*7950*/  FMUL.FTZ R8, R4, UR5 ;  /* 0x0000000504087c20 */ /* 0x000fe20008410000 */
        /* <DEDUP_REMOVED lines=8> */
[----:B------:R-:W-:Y:S01]  /*79e0*/  FMUL.FTZ R8, R27, R8 ;  /* 0x000000081b087220 */ /* 0x000fe20000410000 */
[----:B------:R-:W-:Y:S01]  /*79f0*/  FMUL.FTZ R5, R5, UR5 ;  /* 0x0000000505057c20 */ /* 0x000fe20008410000 */
[----:B------:R-:W-:Y:S01]  /*7a00*/  FMUL.FTZ R6, R6, UR5 ;  /* 0x0000000506067c20 */ /* 0x000fe20008410000 */
[----:B------:R-:W-:Y:S01]  /*7a10*/  STS [R243+0xa400], R9 ;  /* 0x00a40009f3007388 */ /* 0x000fe20000000800 */
[----:B------:R-:W-:Y:S01]  /*7a20*/  FMUL.FTZ R4, R4, UR5 ;  /* 0x0000000504047c20 */ /* 0x000fe20008410000 */
[----:B------:R-:W-:Y:S01]  /*7a30*/  F2FP.F16.F32.PACK_AB R8, R8, R26 ;  /* 0x0000001a0808723e */ /* 0x000fe200000000ff */
[----:B------:R-:W-:Y:S01]  /*7a40*/  FMUL.FTZ R43, R43, R6 ;  /* 0x000000062b2b7220 */ /* 0x000fe20000410000 */
[----:B------:R-:W-:Y:S01]  /*7a50*/  STS [R244+0x8000], R102 ;  /* 0x00800066f4007388 */ /* 0x000fe20000000800 */
[----:B------:R-:W-:Y:S01]  /*7a60*/  FFMA.FTZ R6, -R190, R190, 1 ;  /* 0x3f800000be067423 */ /* 0x000fe200000101be */
[----:B------:R-:W-:Y:S01]  /*7a70*/  FMUL.FTZ R30, R30, R5 ;  /* 0x000000051e1e7220 */ /* 0x000fe20000410000 */
[----:B------:R-:W-:Y:S01]  /*7a80*/  FMUL.FTZ R31, R31, R4 ;  /* 0x000000041f1f7220 */ /* 0x000fe20000410000 */
[----:B------:R-:W-:Y:S01]  /*7a90*/  STS [R244+0x8400], R33 ;  /* 0x00840021f4007388 */ /* 0x000fe20000000800 */
[----:B------:R-:W-:Y:S01]  /*7aa0*/  FFMA.FTZ R5, -R200, R200, 1 ;  /* 0x3f800000c8057423 */ /* 0x000fe200000101c8 */
[----:B------:R-:W-:Y:S01]  /*7ab0*/  FMUL.FTZ R6, R6, UR5 ;  /* 0x0000000506067c20 */ /* 0x000fe20008410000 */
[----:B------:R-:W-:Y:S01]  /*7ac0*/  FFMA.FTZ R4, -R199, R199, 1 ;  /* 0x3f800000c7047423 */ /* 0x000fe200000101c7 */
[----:B------:R-:W-:Y:S01]  /*7ad0*/  STS [R241+0x8000], R100 ;  /* 0x00800064f1007388 */ /* 0x000fe20000000800 */
[----:B------:R-:W-:Y:S01]  /*7ae0*/  FMUL.FTZ R5, R5, UR5 ;  /* 0x0000000505057c20 */ /* 0x000fe20008410000 */
[----:B------:R-:W-:Y:S01]  /*7af0*/  FMUL.FTZ R58, R58, R6 ;  /* 0x000000063a3a7220 */ /* 0x000fe20000410000 */
[----:B------:R-:W-:Y:S01]  /*7b00*/  F2FP.F16.F32.PACK_AB R6, R31, R30 ;  /* 0x0000001e1f06723e */ /* 0x000fe200000000ff */
[----:B------:R-:W-:Y:S01]  /*7b10*/  STS [R241+0x8400], R32 ;  /* 0x00840020f1007388 */ /* 0x000fe20000000800 */
[----:B------:R-:W-:Y:S01]  /*7b20*/  FFMA.FTZ R7, -R206, R206, 1 ;  /* 0x3f800000ce077423 */ /* 0x000fe200000101ce */
[----:B------:R-:W-:Y:S01]  /*7b30*/  FMUL.FTZ R46, R46, R5 ;  /* 0x000000052e2e7220 */ /* 0x000fe20000410000 */
[----:B------:R-:W-:Y:S01]  /*7b40*/  FMUL.FTZ R4, R4, UR5 ;  /* 0x0000000504047c20 */ /* 0x000fe20008410000 */
[----:B------:R-:W-:Y:S01]  /*7b50*/  STS [R244+0xa000], R18 ;  /* 0x00a00012f4007388 */ /* 0x000fe20000000800 */
[----:B------:R-:W-:Y:S01]  /*7b60*/  FMUL.FTZ R7, R7, UR5 ;  /* 0x0000000507077c20 */ /* 0x000fe20008410000 */
[----:B------:R-:W-:Y:S01]  /*7b70*/  FFMA.FTZ R5, -R189, R189, 1 ;  /* 0x3f800000bd057423 */ /* 0x000fe200000101bd */
[----:B------:R-:W-:Y:S01]  /*7b80*/  FMUL.FTZ R47, R47, R4 ;  /* 0x000000042f2f7220 */ /* 0x000fe20000410000 */
[----:B------:R-:W-:Y:S01]  /*7b90*/  STS [R244+0xa400], R8 ;  /* 0x00a40008f4007388 */ /* 0x000fe20000000800 */
[----:B------:R-:W-:Y:S01]  /*7ba0*/  FMUL.FTZ R42, R42, R7 ;  /* 0x000000072a2a7220 */ /* 0x000fe20000410000 */
[----:B------:R-:W-:Y:S01]  /*7bb0*/  FMUL.FTZ R5, R5, UR5 ;  /* 0x0000000505057c20 */ /* 0x000fe20008410000 */
[----:B------:R-:W-:Y:S01]  /*7bc0*/  FFMA.FTZ R4, -R182, R182, 1 ;  /* 0x3f800000b6047423 */ /* 0x000fe200000101b6 */
[----:B------:R-:W-:Y:S01]  /*7bd0*/  STS [R241+0xa000], R17 ;  /* 0x00a00011f1007388 */ /* 0x000fe20000000800 */
[----:B------:R-:W-:Y:S01]  /*7be0*/  FMUL.FTZ R7, R0, UR5 ;  /* 0x0000000500077c20 */ /* 0x000fe20008410000 */
[----:B------:R-:W-:Y:S01]  /*7bf0*/  FMUL.FTZ R0, R59, R5 ;  /* 0x000000053b007220 */ /* 0x000fe20000410000 */
[----:B------:R-:W-:Y:S01]  /*7c00*/  FMUL.FTZ R4, R4, UR5 ;  /* 0x0000000504047c20 */ /* 0x000fe20008410000 */
[----:B------:R-:W-:Y:S01]  /*7c10*/  STS [R241+0xa400], R6 ;  /* 0x00a40006f1007388 */ /* 0x000fe20000000800 */
[----:B------:R-:W-:Y:S01]  /*7c20*/  F2FP.F16.F32.PACK_AB R5, R43, R42 ;  /* 0x0000002a2b05723e */ /* 0x000fe200000000ff */
[----:B------:R-:W-:Y:S01]  /*7c30*/  FMUL.FTZ R7, R63, R7 ;  /* 0x000000073f077220 */ /* 0x000fe20000410000 */
[----:B------:R-:W-:Y:S01]  /*7c40*/  FMUL.FTZ R62, R62, R4 ;  /* 0x000000043e3e7220 */ /* 0x000fe20000410000 */
[----:B------:R-:W-:Y:S01]  /*7c50*/  STS [R237+0x8000], R49 ;  /* 0x00800031ed007388 */ /* 0x000fe20000000800 */
[----:B------:R-:W-:Y:S02]  /*7c60*/  F2FP.F16.F32.PACK_AB R4, R47, R46 ;  /* 0x0000002e2f04723e */ /* 0x000fe400000000ff */
[----:B------:R-:W-:Y:S01]  /*7c70*/  F2FP.F16.F32.PACK_AB R0, R0, R58 ;  /* 0x0000003a0000723e */ /* 0x000fe200000000ff */
[----:B------:R-:W-:Y:S01]  /*7c80*/  STS [R237+0x8400], R23 ;  /* 0x00840017ed007388 */ /* 0x000fe20000000800 */
[----:B------:R-:W-:Y:S02]  /*7c90*/  F2FP.F16.F32.PACK_AB R7, R7, R62 ;  /* 0x0000003e0707723e */ /* 0x000fe400000000ff */
[----:B------:R-:W-:Y:S01]  /*7ca0*/  LEA R52, R34, UR4, 0x1 ;  /* 0x0000000422347c11 */ /* 0x000fe2000f8e08ff */
[----:B------:R-:W-:Y:S01]  /*7cb0*/  STS [R238+0x8000], R48 ;  /* 0x00800030ee007388 */ /* 0x000fe20000000800 */
[----:B------:R-:W-:Y:S03]  /*7cc0*/  MOV R55, R29 ;  /* 0x0000001d00377202 */ /* 0x000fe60000000f00 */
        /* <DEDUP_REMOVED lines=76> */
[----:B------:R-:W1:Y:S01]  /*8190*/  LDC R7, c[0x0][0x420] ;  /* 0x00010800ff077b82 */ /* 0x000e620000000800 */
[----:B------:R-:W-:Y:S11]  /*81a0*/  ISETP.GE.AND P2, PT, R64, UR33, PT ;  /* 0x0000002140007c0c */ /* 0x000ff6000bf46270 */
[----:B------:R-:W-:Y:S02]  /*81b0*/  @!UPT UIADD3 URZ, URZ, URZ, URZ ;  /* 0x0000003f3f3ff290 */ /* 0x000fe4000fffe03f */
[----:B------:R3:W-:Y:S01]  /*81c0*/  @P2 STS [R52+0x4000], RZ ;  /* 0x004000ff34002388 */ /* 0x0007e20000000800 */
[----:B------:R-:W4:Y:S03]  /*81d0*/  @!P2 LDC R6, c[0x0][0x424] ;  /* 0x00010900ff06ab82 */ /* 0x000f260000000800 */
[----:B------:R3:W-:Y:S04]  /*81e0*/  @P2 STS [R52+0x4004], RZ ;  /* 0x004004ff34002388 */ /* 0x0007e80000000800 */
[----:B------:R3:W-:Y:S01]  /*81f0*/  @P2 STS.64 [R52+0x4008], RZ ;  /* 0x004008ff34002388 */ /* 0x0007e20000000a00 */
[C---:B-1----:R-:W-:Y:S05]  /*8200*/  IMAD.U32 R4, R7.reuse, -0x80, RZ ;  /* 0xffffff8007047824 */ /* 0x042fea00078e00ff */
[C---:B--2---:R-:W-:Y:S04]  /*8210*/  LEA R5, P0, R4.reuse, R28, 0x1 ;  /* 0x0000001c04057211 */ /* 0x044fe800078008ff */
        /* <DEDUP_REMOVED lines=8> */
[----:B----4-:R-:W-:Y:S03]  /*82a0*/  @!P2 LEA.HI.X R5, R7, R9, R6, 0x7, P0 ;  /* 0x000000090705a211 */ /* 0x010fe600000f3c06 */
[----:B------:R3:W-:Y:S04]  /*82b0*/  @P2 STS.128 [R52+0x5000], RZ ;  /* 0x005000ff34002388 */ /* 0x0007e80000000c00 */
[----:B------:R-:W-:Y:S01]  /*82c0*/  @!PT LDS RZ, [RZ] ;  /* 0x00000000fffff984 */ /* 0x000fe20000000800 */
[----:B------:R-:W-:Y:S01]  /*82d0*/  @!PT LDS RZ, [RZ] ;  /* 0x00000000fffff984 */ /* 0x000fe20000000800 */
[----:B------:R-:W-:Y:S01]  /*82e0*/  @!PT LDS RZ, [RZ] ;  /* 0x00000000fffff984 */ /* 0x000fe20000000800 */
[----:B------:R3:W-:Y:S04]  /*82f0*/  @!P2 LDGSTS.E.BYPASS.LTC128B.128 [R52+0x5000], desc[UR10][R4.64] ;  /* 0x050000000434afae */ /* 0x0007e8000b901d4a */
[----:B------:R3:W-:Y:S04]  /*8300*/  STL.64 [R1+0x8], R8 ;  /* 0x0000080801007387 */ /* 0x0007e80000100a00 */
[----:B------:R-:W0:Y:S02]  /*8310*/  LDGDEPBAR ;  /* 0x00000000000079af */ /* 0x000e240000000000 */
.L_x_397:
[----:B------:R-:W2:Y:S01]  /*8320*/  LDL R60, [R1+0x50] ;  /* 0x00005000013c7983 */ /* 0x000ea20000100800 */
[----:B------:R-:W-:Y:S03]  /*8330*/  ULOP3.LUT UR9, UR8, 0x1, URZ, 0xc0, !UPT ;  /* 0x0000000108097892 */ /* 0x000fe6000f8ec03f */
[----:B------:R-:W4:Y:S01]  /*8340*/  LDL R59, [R1+0x54] ;  /* 0x00005400013b7983 */ /* 0x000f220000100800 */
[----:B------:R-:W-:Y:S02]  /*8350*/  UISETP.NE.U32.AND UP1, UPT, UR9, 0x1, UPT ;  /* 0x000000010900788c */ /* 0x000fe4000bf25070 */
[----:B------:R-:W-:Y:S01]  /*8360*/  UIADD3 UR9, UR8, -0x1, URZ ;  /* 0xffffffff08097890 */ /* 0x000fe2000fffe03f */
[----:B------:R-:W5:Y:S04]  /*8370*/  LDL R58, [R1+0x48] ;  /* 0x00004800013a7983 */ /* 0x000f680000100800 */
[----:B------:R-:W5:Y:S04]  /*8380*/  LDL R57, [R1+0x4c] ;  /* 0x00004c0001397983 */ /* 0x000f680000100800 */
[----:B------:R-:W5:Y:S04]  /*8390*/  LDL R56, [R1+0x40] ;  /* 0x0000400001387983 */ /* 0x000f680000100800 */
[----:B------:R-:W5:Y:S04]  /*83a0*/  LDL R53, [R1+0x44] ;  /* 0x0000440001357983 */ /* 0x000f680000100800 */
[----:B------:R-:W-:Y:S04]  /*83b0*/  LDSM.16.M88.4 R16, [R151] ;  /* 0x000000009710783b */ /* 0x000fe80000000200 */
[----:B------:R-:W3:Y:S04]  /*83c0*/  LDSM.16.MT88.4 R20, [R0+0x6000] ;  /* 0x006000000014783b */ /* 0x000ee80000004200 */
        /* <DEDUP_REMOVED lines=8> */
[-C--:B---3--:R-:W-:Y:S06]  /*8450*/  HMMA.16816.F32 R4, R16, R20.reuse, RZ ;  /* 0x000000141004723c */ /* 0x088fec00000018ff */
[C---:B-1----:R-:W-:Y:S06]  /*8460*/  HMMA.16816.F32 R8, R12.reuse, R20, RZ ;  /* 0x000000140c08723c */ /* 0x042fec00000018ff */
[-C--:B------:R-:W-:Y:S06]  /*8470*/  HMMA.16816.F32 R12, R12, R22.reuse, RZ ;  /* 0x000000160c0c723c */ /* 0x080fec00000018ff */
[----:B------:R-:W-:Y:S01]  /*8480*/  HMMA.16816.F32 R16, R16, R22, RZ ;  /* 0x000000161010723c */ /* 0x000fe200000018ff */
[----:B------:R-:W1:Y:S05]  /*8490*/  LDSM.16.M88.4 R20, [R152] ;  /* 0x000000009814783b */ /* 0x000e6a0000000200 */
[-C--:B------:R-:W-:Y:S06]  /*84a0*/  HMMA.16816.F32 R4, R24, R28.reuse, R4 ;  /* 0x0000001c1804723c */ /* 0x080fec0000001804 */
[C---:B------:R-:W-:Y:S06]  /*84b0*/  HMMA.16816.F32 R8, R32.reuse, R28, R8 ;  /* 0x0000001c2008723c */ /* 0x040fec0000001808 */
[-C--:B------:R-:W-:Y:S01]  /*84c0*/  HMMA.16816.F32 R12, R32, R30.reuse, R12 ;  /* 0x0000001e200c723c */ /* 0x080fe2000000180c */
[----:B------:R-:W3:Y:S05]  /*84d0*/  LDSM.16.M88.4 R32, [R152+0x2000] ;  /* 0x002000009820783b */ /* 0x000eea0000000200 */
[----:B------:R-:W-:Y:S01]  /*84e0*/  HMMA.16816.F32 R16, R24, R30, R16 ;  /* 0x0000001e1810723c */ /* 0x000fe20000001810 */
[----:B------:R-:W-:Y:S04]  /*84f0*/  LDSM.16.M88.4 R24, [R151+0x4000] ;  /* 0x004000009718783b */ /* 0x000fe80000000200 */
[----:B------:R-:W3:Y:S01]  /*8500*/  LDSM.16.MT88.4 R28, [R0+0x7000] ;  /* 0x00700000001c783b */ /* 0x000ee20000004200 */
[-C--:B------:R-:W-:Y:S06]  /*8510*/  HMMA.16816.F32 R4, R36, R40.reuse, R4 ;  /* 0x000000282404723c */ /* 0x080fec0000001804 */
[C---:B------:R-:W-:Y:S06]  /*8520*/  HMMA.16816.F32 R8, R44.reuse, R40, R8 ;  /* 0x000000282c08723c */ /* 0x040fec0000001808 */
[-C--:B------:R-:W-:Y:S01]  /*8530*/  HMMA.16816.F32 R12, R44, R42.reuse, R12 ;  /* 0x0000002a2c0c723c */ /* 0x080fe2000000180c */
[----:B------:R-:W3:Y:S05]  /*8540*/  LDSM.16.M88.4 R44, [R151+0x6000] ;  /* 0x00600000972c783b */ /* 0x000eea0000000200 */
[----:B------:R-:W-:Y:S01]  /*8550*/  HMMA.16816.F32 R16, R36, R42, R16 ;  /* 0x0000002a2410723c */ /* 0x000fe20000001810 */
[----:B------:R-:W-:Y:S04]  /*8560*/  LDSM.16.M88.4 R36, [R159] ;  /* 0x000000009f24783b */ /* 0x000fe80000000200 */
[----:B------:R-:W3:Y:S01]  /*8570*/  LDSM.16.MT88.4 R40, [R0+0x7400] ;  /* 0x007400000028783b */ /* 0x000ee20000004200 */
[-C--:B-1----:R-:W-:Y:S06]  /*8580*/  HMMA.16816.F32 R4, R20, R48.reuse, R4 ;  /* 0x000000301404723c */ /* 0x082fec0000001804 */
[C---:B---3--:R-:W-:Y:S06]  /*8590*/  HMMA.16816.F32 R8, R32.reuse, R48, R8 ;  /* 0x000000302008723c */ /* 0x048fec0000001808 */
[-C--:B------:R-:W-:Y:S01]  /*85a0*/  HMMA.16816.F32 R12, R32, R50.reuse, R12 ;  /* 0x00000032200c723c */ /* 0x080fe2000000180c */
[----:B------:R-:W1:Y:S05]  /*85b0*/  LDSM.16.M88.4 R32, [R158] ;  /* 0x000000009e20783b */ /* 0x000e6a0000000200 */
        /* <DEDUP_REMOVED lines=16> */
[----:B---3--:R-:W-:Y:S05]  /*86c0*/  IMAD.U32 R0, RZ, RZ, UR16 ;  /* 0x00000010ff007e24 */ /* 0x008fea000f8e00ff */
        /* <DEDUP_REMOVED lines=39> */
[----:B----4-:R-:W-:Y:S01]  /*8940*/  @P1 IADD3.X R21, R59, UR12, RZ, P2, !PT ;  /* 0x0000000c3b151c10 */ /* 0x010fe200097fe4ff */
[----:B------:R-:W-:Y:S01]  /*8950*/  IMAD.U32 R59, RZ, RZ, UR23 ;  /* 0x00000017ff3b7e24 */ /* 0x000fe2000f8e00ff */
[----:B------:R-:W-:Y:S03]  /*8960*/  @UP3 UIADD3.X UR12, UR12, -0x1, URZ, UP2, !UPT ;  /* 0xffffffff0c0c3890 */ /* 0x000fe600097fe43f */
[----:B-----5:R-:W2:Y:S04]  /*8970*/  @P1 LDG.E R58, desc[UR10][R20.64] ;  /* 0x0000000a143a1981 */ /* 0x020ea8000c1e1900 */
[----:B------:R-:W4:Y:S04]  /*8980*/  @P1 LDG.E R57, desc[UR10][R20.64+0x20] ;  /* 0x0000200a14391981 */ /* 0x000f28000c1e1900 */
[----:B------:R-:W5:Y:S04]  /*8990*/  @P1 LDG.E R56, desc[UR10][R20.64+0x100] ;  /* 0x0001000a14381981 */ /* 0x000f68000c1e1900 */
[----:B------:R1:W3:Y:S02]  /*89a0*/  @P1 LDG.E R53, desc[UR10][R20.64+0x120] ;  /* 0x0001200a14351981 */ /* 0x0002e4000c1e1900 */
        /* <DEDUP_REMOVED lines=23> */
[-C--:B------:R-:W-:Y:S01]  /*8b20*/  LEA.HI.X.SX32 R37, R35, R21.reuse, 0x2, P0 ;  /* 0x0000001523257211 */ /* 0x080fe200000f16ff */
[----:B------:R-:W-:Y:S01]  /*8b30*/  REDG.E.ADD.F32.FTZ.RN.STRONG.GPU desc[UR10][R40.64], R10 ;  /* 0x0000000a280079a6 */ /* 0x000fe2000c10f38a */
[-C--:B------:R-:W-:Y:S02]  /*8b40*/  LEA R32, P5, R32, R20.reuse, 0x2 ;  /* 0x0000001420207211 */ /* 0x080fe400078a10ff */
[-C--:B------:R-:W-:Y:S01]  /*8b50*/  LEA.HI.X.SX32 R35, R59, R21.reuse, 0x2, P6 ;  /* 0x000000153b237211 */ /* 0x080fe200030f16ff */
[----:B------:R-:W-:Y:S01]  /*8b60*/  LDSM.16.MT88.4 R4, [R2+0x8000] ;  /* 0x008000000204783b */ /* 0x000fe20000004200 */
[-C--:B------:R-:W-:Y:S02]  /*8b70*/  LEA R22, P0, R33, R20.reuse, 0x2 ;  /* 0x0000001421167211 */ /* 0x080fe400078010ff */
[-C--:B------:R-:W-:Y:S02]  /*8b80*/  LEA R30, P4, R30, R20.reuse, 0x2 ;  /* 0x000000141e1e7211 */ /* 0x080fe400078810ff */
[-C--:B------:R-:W-:Y:S02]  /*8b90*/  LEA R28, P3, R28, R20.reuse, 0x2 ;  /* 0x000000141c1c7211 */ /* 0x080fe400078610ff */
[-C--:B------:R-:W-:Y:S04]  /*8ba0*/  LEA R26, P2, R26, R20.reuse, 0x2 ;  /* 0x000000141a1a7211 */ /* 0x080fe800078410ff */
[-C--:B------:R-:W-:Y:S01]  /*8bb0*/  LEA.HI.X.SX32 R27, R55, R21.reuse, 0x2, P2 ;  /* 0x00000015371b7211 */ /* 0x080fe200010f16ff */
[----:B--2---:R1:W-:Y:S04]  /*8bc0*/  @P1 STL [R1+0x48], R58 ;  /* 0x0000483a01001387 */ /* 0x0043e80000100800 */
[----:B----4-:R2:W-:Y:S04]  /*8bd0*/  @P1 STL [R1+0x4c], R57 ;  /* 0x00004c3901001387 */ /* 0x0105e80000100800 */
[----:B-----5:R4:W-:Y:S04]  /*8be0*/  @P1 STL [R1+0x40], R56 ;  /* 0x0000403801001387 */ /* 0x0209e80000100800 */
[----:B---3--:R3:W-:Y:S01]  /*8bf0*/  @P1 STL [R1+0x44], R53 ;  /* 0x0000443501001387 */ /* 0x0087e20000100800 */
        /* <DEDUP_REMOVED lines=12> */
[----:B----4-:R-:W-:Y:S02]  /*8cc0*/  MOV R56, UR20 ;  /* 0x0000001400387c02 */ /* 0x010fe40008000f00 */
[-C--:B------:R-:W-:Y:S01]  /*8cd0*/  LEA.HI.X.SX32 R31, R57, R21.reuse, 0x2, P4 ;  /* 0x00000015391f7211 */ /* 0x080fe200020f16ff */
[----:B------:R-:W-:Y:S01]  /*8ce0*/  REDG.E.ADD.F32.FTZ.RN.STRONG.GPU desc[UR10][R32.64], R18 ;  /* 0x00000012200079a6 */ /* 0x000fe2000c10f38a */
[-C--:B------:R-:W-:Y:S01]  /*8cf0*/  LEA.HI.X.SX32 R29, R56, R21.reuse, 0x2, P3 ;  /* 0x00000015381d7211 */ /* 0x080fe200018f16ff */
[----:B---3--:R-:W-:Y:S02]  /*8d00*/  IMAD.U32 R53, RZ, RZ, UR17 ;  /* 0x00000011ff357e24 */ /* 0x008fe4000f8e00ff */
[----:B------:R-:W-:Y:S03]  /*8d10*/  REDG.E.ADD.F32.FTZ.RN.STRONG.GPU desc[UR10][R30.64], R19 ;  /* 0x000000131e0079a6 */ /* 0x000fe6000c10f38a */
[----:B------:R-:W-:Y:S01]  /*8d20*/  LEA.HI.X.SX32 R23, R53, R21, 0x2, P0 ;  /* 0x0000001535177211 */ /* 0x000fe200000f16ff */
[----:B------:R-:W-:Y:S01]  /*8d30*/  REDG.E.ADD.F32.FTZ.RN.STRONG.GPU desc[UR10][R28.64], R12 ;  /* 0x0000000c1c0079a6 */ /* 0x000fe2000c10f38a */
[----:B------:R-:W-:Y:S01]  /*8d40*/  PLOP3.LUT P0, PT, PT, PT, UP1, 0x80, 0x0 ;  /* 0x000000000000781c */ /* 0x000fe20003f0f018 */
[----:B------:R-:W-:Y:S02]  /*8d50*/  @UP3 UIADD3 UR15, UP1, UR15, -0x200, URZ ;  /* 0xfffffe000f0f3890 */ /* 0x000fe4000ff3e03f */
[----:B------:R-:W-:Y:S02]  /*8d60*/  REDG.E.ADD.F32.FTZ.RN.STRONG.GPU desc[UR10][R26.64], R13 ;  /* 0x0000000d1a0079a6 */ /* 0x000fe4000c10f38a */
[----:B------:R-:W-:Y:S02]  /*8d70*/  @UP3 UIADD3.X UR14, UR14, -0x1, URZ, UP1, !UPT ;  /* 0xffffffff0e0e3890 */ /* 0x000fe40008ffe43f */
[----:B------:R-:W-:Y:S04]  /*8d80*/  REDG.E.ADD.F32.FTZ.RN.STRONG.GPU desc[UR10][R24.64], R14 ;  /* 0x0000000e180079a6 */ /* 0x000fe8000c10f38a */
[----:B------:R-:W-:Y:S02]  /*8d90*/  REDG.E.ADD.F32.FTZ.RN.STRONG.GPU desc[UR10][R22.64], R15 ;  /* 0x0000000f160079a6 */ /* 0x000fe4000c10f38a */
[----:B------:R-:W-:Y:S02]  /*8da0*/  @P0 VIADD R0, R3, 0x2000 ;  /* 0x0000200003000836 */ /* 0x000fe40000000000 */
        /* <DEDUP_REMOVED lines=135> */
.L_x_399:
        /* <DEDUP_REMOVED lines=19> */
.L_x_400:
        /* <DEDUP_REMOVED lines=32> */
[----:B------:R-:W5:Y:S01]  /*9950*/  LDS.128 R16, [R52+0x6000] ;  /* 0x0060000034107984 */ /* 0x000f620000000c00 */
        /* <DEDUP_REMOVED lines=9> */
[----:B-----5:R1:W-:Y:S04]  /*99f0*/  STG.E.128 desc[UR10][R10.64], R16 ;  /* 0x000000100a007986 */ /* 0x0203e8000c101d0a */
.L_x_402:
[----:B------:R-:W-:Y:S05]  /*9a00*/  BSYNC B0 ;  /* 0x0000000000007941 */ /* 0x000fea0003800000 */
.L_x_401:
[----:B------:R-:W-:Y:S04]  /*9a10*/  BSSY B0, `(.L_x_403) ;  /* 0x000000d000007945 */ /* 0x000fe80003800000 */
[----:B------:R-:W-:Y:S05]  /*9a20*/  @P1 BRA `(.L_x_404) ;  /* 0x00000000002c1947 */ /* 0x000fea0003800000 */
[----:B------:R-:W-:Y:S01]  /*9a30*/  IADD3 R3, P0, R0, 0x40, RZ ;  /* 0x0000004000037810 */ /* 0x000fe20007f1e0ff */
[----:B------:R-:W-:-:S03]  /*9a40*/  ULDC.64 UR16, c[0x0][0x3f0] ;  /* 0x0000fc0000107ab9 */ /* 0x000fc60000000a00 */
[----:B------:R-:W-:-:S05]  /*9a50*/  IADD3.X R7, RZ, R13, RZ, P0, !PT ;  /* 0x0000000dff077210 */ /* 0x000fca00007fe4ff */
[----:B-1----:R-:W-:Y:S01]  /*9a60*/  IMAD R10, R7, UR8, RZ ;  /* 0x00000008070a7c24 */ /* 0x002fe2000f8e02ff */
[----:B------:R-:W-:-:S03]  /*9a70*/  MOV R7, R12 ;  /* 0x0000000c00077202 */ /* 0x000fc60000000f00 */
[----:B------:R-:W-:-:S04]  /*9a80*/  IMAD.WIDE.U32 R8, R3, UR8, R6 ;  /* 0x0000000803087c25 */ /* 0x000fc8000f8e0006 */
[----:B------:R-:W-:Y:S01]  /*9a90*/  IMAD R3, R3, UR9, R10 ;  /* 0x0000000903037c24 */ /* 0x000fe2000f8e020a */
[----:B------:R-:W-:-:S04]  /*9aa0*/  LEA R6, P0, R8, UR16, 0x1 ;  /* 0x0000001008067c11 */ /* 0x000fc8000f8008ff */
[----:B------:R-:W-:-:S04]  /*9ab0*/  IADD3 R3, R9, R3, RZ ;  /* 0x0000000309037210 */ /* 0x000fc80007ffe0ff */
[----:B------:R-:W-:-:S05]  /*9ac0*/  LEA.HI.X R7, R8, UR17, R3, 0x1, P0 ;  /* 0x0000001108077c11 */ /* 0x000fca00080f0c03 */
[----:B---3--:R1:W-:Y:S02]  /*9ad0*/  STG.E.128 desc[UR10][R6.64], R20 ;  /* 0x0000001406007986 */ /* 0x0083e4000c101d0a */
.L_x_404:
[----:B------:R-:W-:Y:S05]  /*9ae0*/  BSYNC B0 ;  /* 0x0000000000007941 */ /* 0x000fea0003800000 */
.L_x_403:
        /* <DEDUP_REMOVED lines=27> */
.L_x_406:
[----:B------:R-:W-:Y:S05]  /*9ca0*/  BSYNC B0 ;  /* 0x0000000000007941 */ /* 0x000fea0003800000 */
.L_x_405:
        /* <DEDUP_REMOVED lines=14> */
.L_x_379:
        /* <DEDUP_REMOVED lines=24> */
.L_x_408:
        /* <DEDUP_REMOVED lines=23> */
.L_x_409:
[----:B------:R-:W2:Y:S01]  /*a080*/  LDL.64 R12, [R1+0x38] ;  /* 0x00003800010c7983 */ /* 0x000ea20000100a00 */
[----:B------:R-:W-:Y:S01]  /*a090*/  UIMAD UR5, UR19, UR8, URZ ;  /* 0x00000008130572a4 */ /* 0x000fe2000f8e023f */
[----:B------:R-:W-:Y:S01]  /*a0a0*/  SHF.R.S32.HI R0, RZ, 0x2, R0 ;  /* 0x00000002ff007819 */ /* 0x000fe20000011400 */
[----:B------:R-:W-:Y:S01]  /*a0b0*/  IMAD.U32 R4, RZ, RZ, UR8 ;  /* 0x00000008ff047e24 */ /* 0x000fe2000f8e00ff */
[----:B------:R-:W-:Y:S01]  /*a0c0*/  UIMAD UR6, UR34, -0x80, UR6 ;  /* 0xffffff80220678a4 */ /* 0x000fe2000f8e0206 */
[----:B------:R-:W-:Y:S01]  /*a0d0*/  BSSY B0, `(.L_x_410) ;  /* 0x000001e000007945 */ /* 0x000fe20003800000 */
[----:B------:R-:W-:Y:S01]  /*a0e0*/  UIMAD UR5, UR18, UR9, UR5 ;  /* 0x00000009120572a4 */ /* 0x000fe2000f8e0205 */
[----:B------:R-:W-:Y:S01]  /*a0f0*/  VIADD R6, R0, 0x40 ;  /* 0x0000004000067836 */ /* 0x000fe20000000000 */
[----:B------:R-:W-:Y:S01]  /*a100*/  USHF.R.S32.HI UR21, URZ, 0x1f, UR56 ;  /* 0x0000001f3f157899 */ /* 0x000fe20008011438 */
[----:B------:R-:W-:Y:S01]  /*a110*/  SHF.R.S32.HI R11, RZ, 0x1f, R0 ;  /* 0x0000001fff0b7819 */ /* 0x000fe20000011400 */
[----:B------:R-:W-:-:S02]  /*a120*/  ULDC.64 UR14, c[0x0][0x468] ;  /* 0x00011a00000e7ab9 */ /* 0x000fc40000000a00 */
[----:B------:R-:W-:Y:S01]  /*a130*/  IMAD.U32 R3, RZ, RZ, UR5 ;  /* 0x00000005ff037e24 */ /* 0x000fe2000f8e00ff */
[----:B------:R-:W-:Y:S01]  /*a140*/  ULDC UR5, c[0x0][0x2d0] ;  /* 0x0000b40000057ab9 */ /* 0x000fe20000000800 */
[----:B--2---:R-:W-:Y:S01]  /*a150*/  IMAD.WIDE.U32 R4, R4, UR18, R12 ;  /* 0x0000001204047c25 */ /* 0x004fe2000f8e000c */
[----:B------:R-:W-:Y:S01]  /*a160*/  ISETP.GE.AND P2, PT, R12, UR5, PT ;  /* 0x000000050c007c0c */ /* 0x000fe2000bf46270 */
[----:B------:R-:W-:Y:S01]  /*a170*/  UIMAD UR5, UR21, UR14, URZ ;  /* 0x0000000e150572a4 */ /* 0x000fe2000f8e023f */
[----:B------:R-:W-:-:S03]  /*a180*/  IADD3 R4, P0, R4, UR7, RZ ;  /* 0x0000000704047c10 */ /* 0x000fc6000ff1e0ff */
[----:B------:R-:W-:Y:S01]  /*a190*/  UIMAD UR15, UR56, UR15, UR5 ;  /* 0x0000000f380f72a4 */ /* 0x000fe2000f8e0205 */
[----:B------:R-:W-:Y:S02]  /*a1a0*/  ISETP.GE.OR P1, PT, R6, UR6, P2 ;  /* 0x0000000606007c0c */ /* 0x000fe40009726670 */
[----:B------:R-:W-:Y:S02]  /*a1b0*/  ISETP.GE.OR P2, PT, R0, UR6, P2 ;  /* 0x0000000600007c0c */ /* 0x000fe40009746670 */
[----:B------:R-:W-:Y:S01]  /*a1c0*/  IADD3.X R5, R5, UR20, R3, P0, !PT ;  /* 0x0000001405057c10 */ /* 0x000fe200087fe403 */
[----:B------:R-:W-:-:S04]  /*a1d0*/  IMAD.U32 R3, RZ, RZ, UR14 ;  /* 0x0000000eff037e24 */ /* 0x000fc8000f8e00ff */
[----:B------:R-:W-:-:S04]  /*a1e0*/  IMAD.WIDE.U32 R4, R3, UR56, R4 ;  /* 0x0000003803047c25 */ /* 0x000fc8000f8e0004 */
[----:B------:R-:W-:Y:S02]  /*a1f0*/  VIADD R10, R5, UR15 ;  /* 0x0000000f050a7c36 */ /* 0x000fe40008000000 */
        /* <DEDUP_REMOVED lines=11> */
.L_x_411:
[----:B------:R-:W-:Y:S05]  /*a2b0*/  BSYNC B0 ;  /* 0x0000000000007941 */ /* 0x000fea0003800000 */
.L_x_410:
        /* <DEDUP_REMOVED lines=14> */
.L_x_413:
[----:B------:R-:W-:Y:S05]  /*a3a0*/  BSYNC B0 ;  /* 0x0000000000007941 */ /* 0x000fea0003800000 */
.L_x_412:
        /* <DEDUP_REMOVED lines=26> */
.L_x_415:
[----:B------:R-:W-:Y:S05]  /*a550*/  BSYNC B0 ;  /* 0x0000000000007941 */ /* 0x000fea0003800000 */
.L_x_414:
        /* <DEDUP_REMOVED lines=13> */
.L_x_407:
[----:B------:R-:W-:Y:S05]  /*a630*/  BSYNC B1 ;  /* 0x0000000000017941 */ /* 0x000fea0003800000 */
.L_x_374:
        /* <DEDUP_REMOVED lines=11> */
.L_x_416:
[----:B------:R-:W-:Y:S05]  /*a6f0*/  EXIT ;  /* 0x000000000000794d */ /* 0x000fea0003800000 */
.L_x_418:
        /* <DEDUP_REMOVED lines=16> */
.L_x_1339:


//--------------------- .text._ZN5flash44flash_bwd_dq_dk_dv_loop_seqk_parallel_kernelI23Flash_bwd_kernel_traitsILi32ELi128ELi128ELi8ELi4ELi4ELi4ELb1ELb0EN7cutlass6half_tE19Flash_kernel_traitsILi32ELi128ELi128ELi8ES3_EELb1ELb0ELb1ELb0ELb0ELb0ELb0EEEvNS_16Flash_bwd_paramsE --------------------------
	.section	.text._ZN5flash44flash_bwd_dq_dk_dv_loop_seqk_parallel_kernelI23Flash_bwd_kernel_traitsILi32ELi128ELi128ELi8ELi4ELi4ELi4ELb1ELb0EN7cutlass6half_tE19Flash_kernel_traitsILi32ELi128ELi128ELi8ES3_EELb1ELb0ELb1ELb0ELb0ELb0ELb0EEEvNS_16Flash_bwd_paramsE,"ax",@progbits
	.align	128
        .global         _ZN5flash44flash_bwd_dq_dk_dv_loop_seqk_parallel_kernelI23Flash_bwd_kernel_traitsILi32ELi128ELi128ELi8ELi4ELi4ELi4ELb1ELb0EN7cutlass6half_tE19Flash_kernel_traitsILi32ELi128ELi128ELi8ES3_EELb1ELb0ELb1ELb0ELb0ELb0ELb0EEEvNS_16Flash_bwd_paramsE
        .type           _ZN5flash44flash_bwd_dq_dk_dv_loop_seqk_parallel_kernelI23Flash_bwd_kernel_traitsILi32ELi128ELi128ELi8ELi4ELi4ELi4ELb1ELb0EN7cutlass6half_tE19Flash_kernel_traitsILi32ELi128ELi128ELi8ES3_EELb1ELb0ELb1ELb0ELb0ELb0ELb0EEEvNS_16Flash_bwd_paramsE,@function
        .size           _ZN5flash44flash_bwd_dq_dk_dv_loop_seqk_parallel_kernelI23Flash_bwd_kernel_traitsILi32ELi128ELi128ELi8ELi4ELi4ELi4ELb1ELb0EN7cutlass6half_tE19Flash_kernel_traitsILi32ELi128ELi128ELi8ES3_EELb1ELb0ELb1ELb0ELb0ELb0ELb0EEEvNS_16Flash_bwd_paramsE,(.L_x_1340 - _ZN5flash44flash_bwd_dq_dk_dv_loop_seqk_parallel_kernelI23Flash_bwd_kernel_traitsILi32ELi128ELi128ELi8ELi4ELi4ELi4ELb1ELb0EN7cutlass6half_tE19Flash_kernel_traitsILi32ELi128ELi128ELi8ES3_EELb1ELb0ELb1ELb0ELb0ELb0ELb0EEEvNS_16Flash_bwd_paramsE)
        .other          _ZN5flash44flash_bwd_dq_dk_dv_loop_seqk_parallel_kernelI23Flash_bwd_kernel_traitsILi32ELi128ELi128ELi8ELi4ELi4ELi4ELb1ELb0EN7cutlass6half_tE19Flash_kernel_traitsILi32ELi128ELi128ELi8ES3_EELb1ELb0ELb1ELb0ELb0ELb0ELb0EEEvNS_16Flash_bwd_paramsE,@"STO_CUDA_ENTRY STV_DEFAULT"
_ZN5flash44flash_bwd_dq_dk_dv_loop_seqk_parallel_kernelI23Flash_bwd_kernel_traitsILi32ELi128ELi128ELi8ELi4ELi4ELi4ELb1ELb0EN7cutlass6half_tE19Flash_kernel_traitsILi32ELi128ELi128ELi8ES3_EELb1ELb0ELb1ELb0ELb0ELb0ELb0EEEvNS_16Flash_bwd_paramsE:
.text._ZN5flash44flash_bwd_dq_dk_dv_loop_seqk_parallel_kernelI23Flash_bwd_kernel_traitsILi32ELi128ELi128ELi8ELi4ELi4ELi4ELb1ELb0EN7cutlass6half_tE19Flash_kernel_traitsILi32ELi128ELi128ELi8ES3_EELb1ELb0ELb1ELb0ELb0ELb0ELb0EEEvNS_16Flash_bwd_paramsE:
        /* <DEDUP_REMOVED lines=16> */
[----:B------:R-:W-:Y:S01]  /*0100*/  IMAD.MOV.U32 R163, RZ, RZ, 0x40 ;  /* 0x00000040ffa37424 */ /* 0x000fe200078e00ff */
[----:B------:R-:W-:Y:S01]  /*0110*/  ULDC UR60, c[0x0][0x394] ;  /* 0x0000e500003c7ab9 */ /* 0x000fe20000000800 */
[----:B------:R-:W-:Y:S01]  /*0120*/  UMOV UR61, 0xffffe000 ;  /* 0xffffe000003d7882 */ /* 0x000fe20000000000 */
        /* <DEDUP_REMOVED lines=77> */
[----:B------:R-:W-:Y:S01]  /*0600*/  LOP3.LUT R2, R4, R3, RZ, 0x3c, !PT ;  /* 0x0000000304027212 */ /* 0x000fe200078e3cff */
[----:B------:R-:W-:Y:S01]  /*0610*/  IMAD.SHL.U32 R3, R249, 0x400, RZ ;  /* 0x00000400f9037824 */ /* 0x000fe200078e00ff */
[----:B------:R-:W-:Y:S02]  /*0620*/  LOP3.LUT R5, R5, 0x1c0, RZ, 0xc0, !PT ;  /* 0x000001c005057812 */ /* 0x000fe400078ec0ff */
[----:B------:R-:W-:Y:S01]  /*0630*/  SHF.R.S32.HI R4, RZ, 0x3, R13 ;  /* 0x00000003ff047819 */ /* 0x000fe2000001140d */
[----:B------:R-:W-:Y:S01]  /*0640*/  IMAD.U32 R168, R0, 0x20, R2 ;  /* 0x0000002000a87824 */ /* 0x000fe200078e0002 */
[----:B------:R-:W-:Y:S01]  /*0650*/  SHF.R.S32.HI R2, RZ, 0x1, R9 ;  /* 0x00000001ff027819 */ /* 0x000fe20000011409 */
[----:B------:R-:W-:Y:S01]  /*0660*/  IMAD.SHL.U32 R0, R246, 0x8, RZ ;  /* 0x00000008f6007824 */ /* 0x000fe200078e00ff */
[----:B------:R-:W-:Y:S01]  /*0670*/  SHF.R.U32.HI R7, RZ, 0x3, R6 ;  /* 0x00000003ff077819 */ /* 0x000fe20000011606 */
[C---:B------:R-:W-:Y:S01]  /*0680*/  IMAD R16, R4.reuse, 0x8, R16 ;  /* 0x0000000804107824 */ /* 0x040fe200078e0210 */
[----:B------:R-:W-:Y:S01]  /*0690*/  LEA.HI R6, R5, R5, RZ, 0x1d ;  /* 0x0000000505067211 */ /* 0x000fe200078fe8ff */
[----:B------:R-:W-:Y:S01]  /*06a0*/  IMAD R13, R4, 0x200, R3 ;  /* 0x00000200040d7824 */ /* 0x000fe200078e0203 */
[C---:B------:R-:W-:Y:S01]  /*06b0*/  LOP3.LUT P3, RZ, R2.reuse, 0x2, RZ, 0xc0, !PT ;  /* 0x0000000202ff7812 */ /* 0x040fe2000786c0ff */
[----:B------:R-:W-:Y:S01]  /*06c0*/  IMAD.SHL.U32 R2, R2, 0x40, RZ ;  /* 0x0000004002027824 */ /* 0x000fe200078e00ff */
[----:B------:R-:W-:Y:S01]  /*06d0*/  LOP3.LUT R4, R11, R7, RZ, 0x3c, !PT ;  /* 0x000000070b047212 */ /* 0x000fe200078e3cff */
[----:B------:R-:W-:Y:S01]  /*06e0*/  IMAD R5, R249, 0x200, R17 ;  /* 0x00000200f9057824 */ /* 0x000fe200078e0211 */
[----:B------:R-:W-:Y:S01]  /*06f0*/  LOP3.LUT R7, R0, 0x8, RZ, 0xc0, !PT ;  /* 0x0000000800077812 */ /* 0x000fe200078ec0ff */
[----:B------:R-:W-:Y:S01]  /*0700*/  IMAD.SHL.U32 R9, R12, 0x10, RZ ;  /* 0x000000100c097824 */ /* 0x000fe200078e00ff */
[----:B------:R-:W-:Y:S01]  /*0710*/  IADD3 R223, R6, R8, R3 ;  /* 0x0000000806df7210 */ /* 0x000fe20007ffe003 */
[----:B------:R-:W-:Y:S01]  /*0720*/  IMAD.SHL.U32 R3, R14, 0x40, RZ ;  /* 0x000000400e037824 */ /* 0x000fe200078e00ff */
[----:B------:R-:W-:Y:S01]  /*0730*/  SEL R0, R165, 0xffffffe0, !P0 ;  /* 0xffffffe0a5007807 */ /* 0x000fe20004000000 */
[----:B------:R-:W-:Y:S01]  /*0740*/  IMAD R10, R10, 0x20, R5 ;  /* 0x000000200a0a7824 */ /* 0x000fe200078e0205 */
[----:B------:R-:W-:Y:S01]  /*0750*/  R2P PR, R14, 0x6 ;  /* 0x000000060e007804 */ /* 0x000fe20000000000 */
[----:B------:R-:W-:Y:S01]  /*0760*/  IMAD.SHL.U32 R5, R12, 0x8, RZ ;  /* 0x000000080c057824 */ /* 0x000fe200078e00ff */
[C---:B------:R-:W-:Y:S01]  /*0770*/  LOP3.LUT P0, RZ, R166.reuse, 0x2, RZ, 0xc0, !PT ;  /* 0x00000002a6ff7812 */ /* 0x040fe2000780c0ff */
[----:B------:R-:W-:Y:S01]  /*0780*/  IMAD.SHL.U32 R166, R166, 0x40, RZ ;  /* 0x00000040a6a67824 */ /* 0x000fe200078e00ff */
[----:B------:R-:W-:Y:S01]  /*0790*/  LOP3.LUT R2, R2, 0xc0, RZ, 0xc0, !PT ;  /* 0x000000c002027812 */ /* 0x000fe200078ec0ff */
[----:B------:R-:W-:Y:S01]  /*07a0*/  IMAD R4, R12, 0x200, R4 ;  /* 0x000002000c047824 */ /* 0x000fe200078e0204 */
[----:B------:R-:W-:-:S02]  /*07b0*/  LOP3.LUT R3, R3, 0x1c0, RZ, 0xc0, !PT ;  /* 0x000001c003037812 */ /* 0x000fc400078ec0ff */
[----:B------:R-:W-:Y:S02]  /*07c0*/  LOP3.LUT R166, R166, 0xc0, RZ, 0xc0, !PT ;  /* 0x000000c0a6a67812 */ /* 0x000fe400078ec0ff */
[----:B------:R-:W-:Y:S02]  /*07d0*/  SHF.R.U32.HI R8, RZ, 0x3, R2 ;  /* 0x00000003ff087819 */ /* 0x000fe40000011602 */
[----:B------:R-:W-:Y:S02]  /*07e0*/  LOP3.LUT R5, R5, 0x8, RZ, 0xc0, !PT ;  /* 0x0000000805057812 */ /* 0x000fe400078ec0ff */
[----:B------:R-:W-:Y:S02]  /*07f0*/  SHF.R.U32.HI R162, RZ, 0x3, R3 ;  /* 0x00000003ffa27819 */ /* 0x000fe40000011603 */
[----:B------:R-:W-:Y:S02]  /*0800*/  LEA R161, R168, UR5, 0x1 ;  /* 0x00000005a8a17c11 */ /* 0x000fe4000f8e08ff */
[----:B------:R-:W-:-:S02]  /*0810*/  SHF.R.U32.HI R6, RZ, 0x3, R166 ;  /* 0x00000003ff067819 */ /* 0x000fc400000116a6 */
[----:B------:R-:W-:Y:S01]  /*0820*/  LOP3.LUT R8, R8, R2, R7, 0x1e, !PT ;  /* 0x0000000208087212 */ /* 0x000fe200078e1e07 */
[----:B------:R-:W-:Y:S01]  /*0830*/  IMAD.SHL.U32 R2, R16, 0x20, RZ ;  /* 0x0000002010027824 */ /* 0x000fe200078e00ff */
[--C-:B------:R-:W-:Y:S01]  /*0840*/  LOP3.LUT R162, R162, R3, R5.reuse, 0x1e, !PT ;  /* 0x00000003a2a27212 */ /* 0x100fe200078e1e05 */
[----:B------:R-:W-:Y:S01]  /*0850*/  IMAD.IADD R161, R161, 0x1, R0 ;  /* 0x00000001a1a17824 */ /* 0x000fe200078e0200 */
[----:B------:R-:W-:Y:S01]  /*0860*/  LOP3.LUT R3, R6, R166, R5, 0x1e, !PT ;  /* 0x000000a606037212 */ /* 0x000fe200078e1e05 */
[----:B------:R-:W-:Y:S01]  /*0870*/  IMAD R0, R249, 0x200, R2 ;  /* 0x00000200f9007824 */ /* 0x000fe200078e0202 */
[----:B------:R-:W-:Y:S01]  /*0880*/  LOP3.LUT R9, R7, 0x10, R9, 0xf8, !PT ;  /* 0x0000001007097812 */ /* 0x000fe200078ef809 */
[----:B------:R-:W-:Y:S01]  /*0890*/  IMAD.IADD R162, R13, 0x1, R162 ;  /* 0x000000010da27824 */ /* 0x000fe200078e02a2 */
[----:B------:R-:W-:Y:S01]  /*08a0*/  LEA R223, R223, UR4, 0x1 ;  /* 0x00000004dfdf7c11 */ /* 0x000fe2000f8e08ff */
[----:B------:R-:W-:Y:S01]  /*08b0*/  IMAD.IADD R167, R0, 0x1, R3 ;  /* 0x0000000100a77824 */ /* 0x000fe200078e0203 */
[----:B------:R-:W-:Y:S01]  /*08c0*/  LOP3.LUT R166, R6, R9, R166, 0x1e, !PT ;  /* 0x0000000906a67212 */ /* 0x000fe200078e1ea6 */
[----:B------:R-:W-:Y:S01]  /*08d0*/  IMAD.U32 R0, RZ, RZ, UR6 ;  /* 0x00000006ff007e24 */ /* 0x000fe2000f8e00ff */
[----:B------:R-:W-:Y:S01]  /*08e0*/  USHF.R.S32.HI UR6, URZ, 0x1f, UR57 ;  /* 0x0000001f3f067899 */ /* 0x000fe20008011439 */
[----:B------:R-:W-:Y:S01]  /*08f0*/  IMAD.IADD R8, R8, 0x1, R10 ;  /* 0x0000000108087824 */ /* 0x000fe200078e020a */
[----:B------:R-:W-:Y:S01]  /*0900*/  SEL R224, R224, 0x10, !P6 ;  /* 0x00000010e0e07807 */ /* 0x000fe20007000000 */
[----:B------:R-:W-:Y:S01]  /*0910*/  VIADD R222, R223, 0x40 ;  /* 0x00000040dfde7836 */ /* 0x000fe20000000000 */
[----:B------:R-:W-:Y:S01]  /*0920*/  LEA R162, R162, UR5, 0x1 ;  /* 0x00000005a2a27c11 */ /* 0x000fe2000f8e08ff */
[----:B------:R-:W-:Y:S01]  /*0930*/  IMAD.IADD R166, R2, 0x1, R166 ;  /* 0x0000000102a67824 */ /* 0x000fe200078e02a6 */
[----:B------:R-:W-:Y:S01]  /*0940*/  SEL R226, R165, 0xffffffe0, !P5 ;  /* 0xffffffe0a5e27807 */ /* 0x000fe20006800000 */
[----:B------:R-:W-:Y:S01]  /*0950*/  IMAD.U32 R0, RZ, RZ, UR6 ;  /* 0x00000006ff007e24 */ /* 0x000fe2000f8e00ff */
[----:B------:R-:W-:Y:S01]  /*0960*/  UIADD3 UR6, UR4, 0x6000, URZ ;  /* 0x0000600004067890 */ /* 0x000fe2000fffe03f */
[----:B------:R-:W-:Y:S01]  /*0970*/  @P4 VIADD R222, R223, 0xffffffc0 ;  /* 0xffffffc0dfde4836 */ /* 0x000fe20000000000 */
[----:B------:R-:W-:Y:S01]  /*0980*/  SEL R163, R163, 0xffffffc0, !P2 ;  /* 0xffffffc0a3a37807 */ /* 0x000fe20005000000 */
[----:B------:R-:W-:Y:S01]  /*0990*/  IMAD.U32 R2, RZ, RZ, UR7 ;  /* 0x00000007ff027e24 */ /* 0x000fe2000f8e00ff */
[----:B------:R-:W-:Y:S01]  /*09a0*/  USHF.R.S32.HI UR7, URZ, 0x1f, UR58 ;  /* 0x0000001f3f077899 */ /* 0x000fe2000801143a */
[----:B------:R-:W-:Y:S01]  /*09b0*/  IMAD.IADD R225, R223, 0x1, R224 ;  /* 0x00000001dfe17824 */ /* 0x000fe200078e02e0 */
[----:B------:R-:W-:Y:S01]  /*09c0*/  LEA R250, R8, UR6, 0x1 ;  /* 0x0000000608fa7c11 */ /* 0x000fe2000f8e08ff */
[----:B------:R-:W-:Y:S01]  /*09d0*/  VIADD R169, R162, 0x20 ;  /* 0x00000020a2a97836 */ /* 0x000fe20000000000 */
[----:B------:R-:W-:Y:S01]  /*09e0*/  SEL R165, R165, 0xffffffe0, !P0 ;  /* 0xffffffe0a5a57807 */ /* 0x000fe20004000000 */
[----:B------:R-:W-:Y:S01]  /*09f0*/  IMAD.IADD R224, R224, 0x1, R222 ;  /* 0x00000001e0e07824 */ /* 0x000fe200078e02de */
[----:B------:R-:W-:Y:S01]  /*0a00*/  LEA R2, R4, UR4, 0x1 ;  /* 0x0000000404027c11 */ /* 0x000fe2000f8e08ff */
[----:B------:R-:W-:-:S02]  /*0a10*/  @P1 VIADD R169, R162, 0xffffffe0 ;  /* 0xffffffe0a2a91836 */ /* 0x000fc40000000000 */
[--C-:B------:R-:W-:Y:S02]  /*0a20*/  IMAD.IADD R229, R223, 0x1, R226.reuse ;  /* 0x00000001dfe57824 */ /* 0x100fe400078e02e2 */
[----:B------:R-:W-:Y:S02]  /*0a30*/  IMAD.IADD R228, R225, 0x1, R226 ;  /* 0x00000001e1e47824 */ /* 0x000fe400078e02e2 */
[----:B------:R-:W-:Y:S02]  /*0a40*/  IMAD.IADD R227, R226, 0x1, R222 ;  /* 0x00000001e2e37824 */ /* 0x000fe400078e02de */
[----:B------:R-:W-:Y:S02]  /*0a50*/  VIADD R251, R250, 0x20 ;  /* 0x00000020fafb7836 */ /* 0x000fe40000000000 */
[----:B------:R-:W-:Y:S02]  /*0a60*/  IMAD.IADD R164, R162, 0x1, R163 ;  /* 0x00000001a2a47824 */ /* 0x000fe400078e02a3 */
[----:B------:R-:W-:-:S02]  /*0a70*/  IMAD.U32 R0, RZ, RZ, UR7 ;  /* 0x00000007ff007e24 */ /* 0x000fc4000f8e00ff */
[----:B------:R-:W-:Y:S02]  /*0a80*/  IMAD.IADD R226, R226, 0x1, R224 ;  /* 0x00000001e2e27824 */ /* 0x000fe400078e02e0 */
[----:B------:R-:W-:Y:S02]  /*0a90*/  @P3 VIADD R251, R250, 0xffffffe0 ;  /* 0xffffffe0fafb3836 */ /* 0x000fe40000000000 */
[----:B------:R-:W-:Y:S02]  /*0aa0*/  IMAD.IADD R163, R163, 0x1, R169 ;  /* 0x00000001a3a37824 */ /* 0x000fe400078e02a9 */
[C---:B------:R-:W-:Y:S02]  /*0ab0*/  VIADD R172, R169.reuse, 0x2000 ;  /* 0x00002000a9ac7836 */ /* 0x040fe40000000000 */
[C---:B------:R-:W-:Y:S02]  /*0ac0*/  VIADD R171, R169.reuse, 0x4000 ;  /* 0x00004000a9ab7836 */ /* 0x040fe40000000000 */
[----:B------:R-:W-:-:S07]  /*0ad0*/  VIADD R170, R169, 0x6000 ;  /* 0x00006000a9aa7836 */ /* 0x000fce0000000000 */
.L_x_465:
        /* <DEDUP_REMOVED lines=29> */
[----:B-1--4-:R-:W2:Y:S02]  /*0cb0*/  @P1 LDG.E R8, desc[UR12][R6.64] ;  /* 0x0000000c06081981 */ /* 0x012ea4000c1e1900 */
[----:B------:R-:W-:-:S02]  /*0cc0*/  UISETP.EQ.OR.EX UP4, UPT, UR7, URZ, !UP2, UP4 ;  /* 0x0000003f0700728c */ /* 0x000fc4000d782740 */
        /* <DEDUP_REMOVED lines=23> */
[----:B------:R-:W-:Y:S02]  /*0e40*/  ISETP.NE.AND.EX P0, PT, RZ, UR7, PT, P0 ;  /* 0x00000007ff007c0c */ /* 0x000fe4000bf05300 */
[----:B------:R-:W-:-:S05]  /*0e50*/  ULDC UR6, c[0x0][0x2c8] ;  /* 0x0000b20000067ab9 */ /* 0x000fca0000000800 */
        /* <DEDUP_REMOVED lines=11> */
.L_x_419:
        /* <DEDUP_REMOVED lines=17> */
[----:B------:R-:W-:Y:S01]  /*1020*/  ULDC.U8 UR29, c[0x0][0x480] ;  /* 0x00012000001d7ab9 */ /* 0x000fe20000000000 */
[----:B------:R-:W-:Y:S02]  /*1030*/  @!UP2 UIMAD UR6, UR56, UR8, URZ ;  /* 0x000000083806a2a4 */ /* 0x000fe4000f8e023f */
[----:B------:R-:W-:Y:S02]  /*1040*/  USHF.R.S32.HI UR37, URZ, 0x1f, UR59 ;  /* 0x0000001f3f257899 */ /* 0x000fe4000801143b */
[----:B------:R-:W-:Y:S02]  /*1050*/  @!UP2 UIMAD.WIDE.U32 UR38, UR57, UR8, URZ ;  /* 0x000000083926a2a5 */ /* 0x000fe4000f8e003f */
[----:B------:R-:W-:Y:S02]  /*1060*/  USHF.L.U32 UR18, UR57, 0x7, URZ ;  /* 0x0000000739127899 */ /* 0x000fe4000800063f */
[----:B------:R-:W-:Y:S01]  /*1070*/  UISETP.NE.AND UP4, UPT, UR29, URZ, UPT ;  /* 0x0000003f1d00728c */ /* 0x000fe2000bf85270 */
[----:B-1----:R-:W-:Y:S01]  /*1080*/  IABS R6, R7 ;  /* 0x0000000700067213 */ /* 0x002fe20000000000 */
[----:B------:R-:W-:Y:S01]  /*1090*/  ULDC UR8, c[0x0][0x394] ;  /* 0x0000e50000087ab9 */ /* 0x000fe20000000800 */
[----:B------:R-:W-:Y:S01]  /*10a0*/  ULDC.64 UR32, c[0x0][0x240] ;  /* 0x0000900000207ab9 */ /* 0x000fe20000000a00 */
[----:B------:R-:W-:Y:S01]  /*10b0*/  ULDC UR43, c[0x0][0x2dc] ;  /* 0x0000b700002b7ab9 */ /* 0x000fe20000000800 */
[----:B------:R-:W1:Y:S01]  /*10c0*/  I2F.RP R4, R6 ;  /* 0x0000000600047306 */ /* 0x000e620000209400 */
[----:B------:R-:W-:Y:S01]  /*10d0*/  ULDC UR41, c[0x0][0x270] ;  /* 0x00009c0000297ab9 */ /* 0x000fe20000000800 */
[----:B------:R-:W-:Y:S01]  /*10e0*/  USEL UR36, UR18, URZ, UP0 ;  /* 0x0000003f12247287 */ /* 0x000fe20008000000 */
[----:B------:R-:W-:Y:S01]  /*10f0*/  ISETP.NE.AND P3, PT, R7, RZ, PT ;  /* 0x000000ff0700720c */ /* 0x000fe20003f65270 */
[----:B--2---:R-:W-:-:S02]  /*1100*/  UIMAD.WIDE.U32 UR30, UR10, UR14, URZ ;  /* 0x0000000e0a1e72a5 */ /* 0x004fc4000f8e003f */
[----:B------:R-:W-:Y:S02]  /*1110*/  UIMAD.WIDE.U32 UR18, UR5, UR32, URZ ;  /* 0x00000020051272a5 */ /* 0x000fe4000f8e003f */
[----:B------:R-:W-:Y:S02]  /*1120*/  UIMAD UR42, UR10, UR15, UR31 ;  /* 0x0000000f0a2a72a4 */ /* 0x000fe4000f8e021f */
[----:B------:R-:W-:Y:S02]  /*1130*/  UIADD3 UR10, UR11, 0x7f, URZ ;  /* 0x0000007f0b0a7890 */ /* 0x000fe4000fffe03f */
[----:B------:R-:W-:Y:S02]  /*1140*/  @!UP2 UIMAD UR31, UR57, UR9, UR6 ;  /* 0x00000009391fa2a4 */ /* 0x000fe4000f8e0206 */
[----:B------:R-:W-:Y:S01]  /*1150*/  USHF.R.S32.HI UR22, URZ, 0x1f, UR10 ;  /* 0x0000001f3f167899 */ /* 0x000fe2000801140a */
[----:B-1----:R-:W1:Y:S01]  /*1160*/  MUFU.RCP R4, R4 ;  /* 0x0000000400047308 */ /* 0x002e620000001000 */
[----:B------:R-:W-:Y:S01]  /*1170*/  @UP2 ULDC.64 UR14, c[0x0][0x420] ;  /* 0x00010800000e2ab9 */ /* 0x000fe20000000a00 */
[----:B------:R-:W-:-:S02]  /*1180*/  UIADD3 UR6, UR11, 0x80, UR24 ;  /* 0x000000800b067890 */ /* 0x000fc4000fffe018 */
[----:B------:R-:W-:Y:S02]  /*1190*/  @UP2 UIMAD.WIDE.U32 UR44, UR5, UR14, URZ ;  /* 0x0000000e052c22a5 */ /* 0x000fe4000f8e003f */
[----:B------:R-:W-:Y:S02]  /*11a0*/  ULEA.HI UR29, UR22, UR10, URZ, 0x7 ;  /* 0x0000000a161d7291 */ /* 0x000fe4000f8f383f */
[----:B------:R-:W-:Y:S02]  /*11b0*/  UIMAD UR10, UR37, UR57, URZ ;  /* 0x00000039250a72a4 */ /* 0x000fe4000f8e023f */
[----:B------:R-:W-:Y:S02]  /*11c0*/  UIADD3 UR6, UR6, UR8, -UR7 ;  /* 0x0000000806067290 */ /* 0x000fe4000fffe807 */
[----:B------:R-:W-:Y:S02]  /*11d0*/  @UP2 UIMAD UR48, UR5, UR15, UR45 ;  /* 0x0000000f053022a4 */ /* 0x000fe4000f8e022d */
[----:B------:R-:W-:-:S02]  /*11e0*/  USHF.L.U64.HI UR17, UR57, 0x7, UR56 ;  /* 0x0000000739117899 */ /* 0x000fc40008010238 */
[----:B------:R-:W-:Y:S01]  /*11f0*/  UIMAD.WIDE UR8, UR43, UR41, URZ ;  /* 0x000000292b0872a5 */ /* 0x000fe2000f8e023f */
[----:B-1----:R-:W-:Y:S01]  /*1200*/  VIADD R4, R4, 0xffffffe ;  /* 0x0ffffffe04047836 */ /* 0x002fe20000000000 */
[----:B------:R-:W-:Y:S02]  /*1210*/  UIMAD.WIDE.U32 UR14, UR57, UR59, URZ ;  /* 0x0000003b390e72a5 */ /* 0x000fe4000f8e003f */
[----:B------:R-:W-:Y:S01]  /*1220*/  UIMAD UR10, UR56, UR59, UR10 ;  /* 0x0000003b380a72a4 */ /* 0x000fe2000f8e020a */
[----:B------:R-:W1:Y:S01]  /*1230*/  F2I.FTZ.U32.TRUNC.NTZ R5, R4 ;  /* 0x0000000400057305 */ /* 0x000e62000021f000 */
[----:B------:R-:W-:Y:S02]  /*1240*/  UIADD3 UR6, UR6, 0x7f, URZ ;  /* 0x0000007f06067890 */ /* 0x000fe4000fffe03f */
[----:B------:R-:W-:Y:S02]  /*1250*/  USEL UR52, UR20, UR18, !UP2 ;  /* 0x0000001214347287 */ /* 0x000fe4000d000000 */
[----:B------:R-:W-:-:S02]  /*1260*/  USEL UR34, UR17, URZ, UP0 ;  /* 0x0000003f11227287 */ /* 0x000fc40008000000 */
[----:B------:R-:W-:Y:S02]  /*1270*/  UIMAD UR18, UR9, UR14, URZ ;  /* 0x0000000e091272a4 */ /* 0x000fe4000f8e023f */
[----:B------:R-:W-:Y:S02]  /*1280*/  UIADD3 UR10, UR15, UR10, URZ ;  /* 0x0000000a0f0a7290 */ /* 0x000fe4000fffe03f */
[----:B------:R-:W-:Y:S01]  /*1290*/  USHF.R.S32.HI UR17, URZ, 0x1f, UR6 ;  /* 0x0000001f3f117899 */ /* 0x000fe20008011406 */
[----:B------:R-:W-:Y:S01]  /*12a0*/  ULDC.U8 UR23, c[0x0][0x3d8] ;  /* 0x0000f60000177ab9 */ /* 0x000fe20000000000 */
[----:B------:R-:W-:Y:S01]  /*12b0*/  UIADD3 UR46, UR21, UR26, URZ ;  /* 0x0000001a152e7290 */ /* 0x000fe2000fffe03f */
[----:B-1----:R-:W-:Y:S01]  /*12c0*/  IMAD.MOV R0, RZ, RZ, -R5 ;  /* 0x000000ffff007224 */ /* 0x002fe200078e0a05 */
[----:B------:R-:W-:Y:S01]  /*12d0*/  UIMAD.WIDE.U32 UR20, UR8, UR14, URZ ;  /* 0x0000000e081472a5 */ /* 0x000fe2000f8e003f */
[----:B------:R-:W-:Y:S01]  /*12e0*/  IMAD.MOV.U32 R4, RZ, RZ, RZ ;  /* 0x000000ffff047224 */ /* 0x000fe200078e00ff */
[----:B------:R-:W-:Y:S01]  /*12f0*/  UIMAD UR10, UR8, UR10, UR18 ;  /* 0x0000000a080a72a4 */ /* 0x000fe2000f8e0212 */
[----:B------:R-:W-:Y:S01]  /*1300*/  IMAD R0, R0, R6, RZ ;  /* 0x0000000600007224 */ /* 0x000fe200078e02ff */
[----:B------:R-:W-:-:S02]  /*1310*/  UISETP.NE.AND UP3, UPT, UR23, URZ, UPT ;  /* 0x0000003f1700728c */ /* 0x000fc4000bf65270 */
[----:B------:R-:W-:Y:S01]  /*1320*/  ULEA.HI UR6, UR17, UR6, URZ, 0x7 ;  /* 0x0000000611067291 */ /* 0x000fe2000f8f383f */
[----:B------:R-:W-:Y:S01]  /*1330*/  IMAD.HI.U32 R0, R5, R0, R4 ;  /* 0x0000000005007227 */ /* 0x000fe200078e0004 */
[----:B------:R-:W-:Y:S02]  /*1340*/  UIADD3 UR47, UR21, UR10, URZ ;  /* 0x0000000a152f7290 */ /* 0x000fe4000fffe03f */
[----:B------:R-:W-:Y:S02]  /*1350*/  USHF.R.S32.HI UR10, URZ, 0x7, UR29 ;  /* 0x000000073f0a7899 */ /* 0x000fe4000801141d */
[----:B------:R-:W-:Y:S01]  /*1360*/  USHF.R.S32.HI UR6, URZ, 0x7, UR6 ;  /* 0x000000073f067899 */ /* 0x000fe20008011406 */
[----:B------:R-:W-:Y:S01]  /*1370*/  IMAD.HI.U32 R0, R0, R3, RZ ;  /* 0x0000000300007227 */ /* 0x000fe200078e00ff */
[----:B------:R-:W-:Y:S01]  /*1380*/  ULDC UR40, c[0x0][0x2c4] ;  /* 0x0000b10000287ab9 */ /* 0x000fe20000000800 */
[----:B------:R-:W-:Y:S02]  /*1390*/  UISETP.NE.AND UP1, UPT, UR55, -0x1, UPT ;  /* 0xffffffff3700788c */ /* 0x000fe4000bf25270 */
[----:B------:R-:W-:Y:S01]  /*13a0*/  UISETP.LT.AND UP0, UPT, UR10, UR6, UPT ;  /* 0x000000060a00728c */ /* 0x000fe2000bf01270 */
[----:B------:R-:W-:Y:S01]  /*13b0*/  IADD3 R4, -R0, RZ, RZ ;  /* 0x000000ff00047210 */ /* 0x000fe20007ffe1ff */
[----:B------:R-:W-:-:S02]  /*13c0*/  @UP3 UIMAD UR17, UR57, UR40, URZ ;  /* 0x00000028391132a4 */ /* 0x000fc4000f8e023f */
[----:B------:R-:W-:Y:S02]  /*13d0*/  USEL UR37, UR10, UR6, UP0 ;  /* 0x000000060a257287 */ /* 0x000fe40008000000 */
[C---:B------:R-:W-:Y:S01]  /*13e0*/  IMAD R3, R6.reuse, R4, R3 ;  /* 0x0000000406037224 */ /* 0x040fe200078e0203 */
[----:B------:R-:W-:Y:S02]  /*13f0*/  @UP3 USEL UR17, UR17, UR5, !UP2 ;  /* 0x0000000511113287 */ /* 0x000fe4000d000000 */
[----:B------:R-:W-:Y:S02]  /*1400*/  ULEA UR6, UR37, 0xffffff80, 0x7 ;  /* 0xffffff8025067891 */ /* 0x000fe4000f8e383f */
[----:B------:R-:W-:Y:S01]  /*1410*/  ISETP.GT.U32.AND P1, PT, R6, R3, PT ;  /* 0x000000030600720c */ /* 0x000fe20003f24070 */
[----:B------:R-:W-:Y:S01]  /*1420*/  UIMAD.WIDE.U32 UR14, UR8, UR5, URZ ;  /* 0x00000005080e72a5 */ /* 0x000fe2000f8e003f */
[----:B------:R-:W-:Y:S01]  /*1430*/  @UP3 ULDC UR10, c[0x0][0x2e4] ;  /* 0x0000b900000a3ab9 */ /* 0x000fe20000000800 */
[----:B------:R-:W-:-:S02]  /*1440*/  USHF.R.S32.HI UR26, URZ, 0x1f, UR6 ;  /* 0x0000001f3f1a7899 */ /* 0x000fc40008011406 */
[----:B------:R-:W-:Y:S02]  /*1450*/  @UP3 UIMAD UR29, UR58, UR10, UR17 ;  /* 0x0000000a3a1d32a4 */ /* 0x000fe4000f8e0211 */
[----:B------:R-:W-:Y:S02]  /*1460*/  UIADD3 UR10, UP0, UR6, UR36, URZ ;  /* 0x00000024060a7290 */ /* 0x000fe4000ff1e03f */
[----:B------:R-:W-:Y:S02]  /*1470*/  USEL UR54, UR20, UR14, !UP2 ;  /* 0x0000000e14367287 */ /* 0x000fe4000d000000 */
[----:B------:R-:W-:Y:S02]  /*1480*/  UIMAD UR25, UR5, UR33, URZ ;  /* 0x00000021051972a4 */ /* 0x000fe4000f8e023f */
[----:B------:R-:W-:Y:S01]  /*1490*/  @!P1 IMAD.IADD R3, R3, 0x1, -R6 ;  /* 0x0000000103039824 */ /* 0x000fe200078e0a06 */
[----:B------:R-:W-:Y:S01]  /*14a0*/  @!UP3 UIMAD UR20, UR57, UR41, UR58 ;  /* 0x000000293914b2a4 */ /* 0x000fe2000f8e023a */
[----:B------:R-:W-:Y:S01]  /*14b0*/  @!P1 VIADD R0, R0, 0x1 ;  /* 0x0000000100009836 */ /* 0x000fe20000000000 */
[----:B------:R-:W-:Y:S01]  /*14c0*/  UIMAD UR14, UR9, UR5, URZ ;  /* 0x00000005090e72a4 */ /* 0x000fe2000f8e023f */
[----:B------:R-:W-:Y:S01]  /*14d0*/  PLOP3.LUT P1, PT, PT, PT, UP1, 0x80, 0x0 ;  /* 0x000000000000781c */ /* 0x000fe20003f2f018 */
[----:B------:R-:W-:Y:S01]  /*14e0*/  UIADD3.X UR17, UR26, UR34, URZ, UP0, !UPT ;  /* 0x000000221a117290 */ /* 0x000fe200087fe43f */
[----:B------:R-:W-:Y:S01]  /*14f0*/  ISETP.GE.U32.AND P0, PT, R3, R6, PT ;  /* 0x000000060300720c */ /* 0x000fe20003f06070 */
[----:B------:R-:W-:Y:S01]  /*1500*/  UIMAD UR9, UR9, UR10, URZ ;  /* 0x0000000a090972a4 */ /* 0x000fe2000f8e023f */
[----:B------:R-:W-:Y:S01]  /*1510*/  LOP3.LUT R3, R7, UR58, RZ, 0x3c, !PT ;  /* 0x0000003a07037c12 */ /* 0x000fe2000f8e3cff */
[----:B------:R-:W-:-:S02]  /*1520*/  @UP1 UIADD3 UR27, UR53, UR55, URZ ;  /* 0x00000037351b1290 */ /* 0x000fc4000fffe03f */
[----:B------:R-:W-:Y:S01]  /*1530*/  @UP1 UIADD3 UR28, UR53, UR55, URZ ;  /* 0x00000037351c1290 */ /* 0x000fe2000fffe03f */
[----:B------:R-:W-:Y:S01]  /*1540*/  ISETP.GE.AND P2, PT, R3, RZ, PT ;  /* 0x000000ff0300720c */ /* 0x000fe20003f46270 */
[----:B------:R-:W-:Y:S02]  /*1550*/  @UP2 UIADD3 UR46, UR19, UR25, URZ ;  /* 0x00000019132e2290 */ /* 0x000fe4000fffe03f */
[----:B------:R-:W-:Y:S01]  /*1560*/  @!UP3 UIMAD UR29, UR20, UR40, URZ ;  /* 0x00000028141db2a4 */ /* 0x000fe2000f8e023f */
[----:B------:R-:W-:Y:S01]  /*1570*/  @UP1 ULDC.64 UR22, c[0x0][0x248] ;  /* 0x0000920000161ab9 */ /* 0x000fe20000000a00 */
[----:B------:R-:W-:Y:S01]  /*1580*/  @UP1 ULDC.64 UR18, c[0x0][0x250] ;  /* 0x0000940000121ab9 */ /* 0x000fe20000000a00 */
[----:B------:R-:W-:Y:S01]  /*1590*/  UIMAD.WIDE.U32 UR40, UR8, UR10, URZ ;  /* 0x0000000a082872a5 */ /* 0x000fe2000f8e003f */
[----:B------:R-:W-:Y:S01]  /*15a0*/  @P0 IADD3 R0, R0, 0x1, RZ ;  /* 0x0000000100000810 */ /* 0x000fe20007ffe0ff */
[----:B------:R-:W-:Y:S01]  /*15b0*/  @UP2 UIADD3 UR47, UR15, UR14, URZ ;  /* 0x0000000e0f2f2290 */ /* 0x000fe2000fffe03f */
[----:B------:R-:W-:Y:S01]  /*15c0*/  PLOP3.LUT P0, PT, PT, PT, UP3, 0x80, 0x0 ;  /* 0x000000000000781c */ /* 0x000fe20003f0f038 */
[----:B------:R-:W-:-:S02]  /*15d0*/  UIMAD UR10, UR8, UR17, UR9 ;  /* 0x00000011080a72a4 */ /* 0x000fc4000f8e0209 */
[----:B------:R-:W-:Y:S01]  /*15e0*/  @UP1 UIMAD.WIDE.U32 UR14, UR27, UR22, URZ ;  /* 0x000000161b0e12a5 */ /* 0x000fe2000f8e003f */
[----:B------:R-:W-:Y:S01]  /*15f0*/  IMAD.MOV.U32 R10, RZ, RZ, R0 ;  /* 0x000000ffff0a7224 */ /* 0x000fe200078e0000 */
[----:B------:R-:W-:Y:S02]  /*1600*/  @UP1 UIMAD.WIDE.U32 UR8, UR28, UR18, URZ ;  /* 0x000000121c0812a5 */ /* 0x000fe4000f8e003f */
[----:B------:R-:W-:Y:S02]  /*1610*/  UIMAD UR49, UR58, UR43, URZ ;  /* 0x0000002b3a3172a4 */ /* 0x000fe4000f8e023f */
[----:B------:R-:W-:Y:S01]  /*1620*/  @UP1 UIMAD UR21, UR27, UR23, URZ ;  /* 0x000000171b1512a4 */ /* 0x000fe2000f8e023f */
[----:B------:R-:W-:Y:S01]  /*1630*/  @!P2 IADD3 R10, -R10, RZ, RZ ;  /* 0x000000ff0a0aa210 */ /* 0x000fe20007ffe1ff */
[----:B------:R-:W-:Y:S01]  /*1640*/  @UP1 UIMAD UR17, UR28, UR19, URZ ;  /* 0x000000131c1112a4 */ /* 0x000fe2000f8e023f */
[----:B------:R-:W-:Y:S01]  /*1650*/  @!P3 LOP3.LUT R10, RZ, R7, RZ, 0x33, !PT ;  /* 0x00000007ff0ab212 */ /* 0x000fe200078e33ff */
[----:B------:R-:W-:-:S02]  /*1660*/  @!UP2 UIADD3 UR48, UR39, UR31, URZ ;  /* 0x0000001f2730a290 */ /* 0x000fc4000fffe03f */
[----:B------:R-:W-:Y:S02]  /*1670*/  USEL UR50, UR42, URZ, UP4 ;  /* 0x0000003f2a327287 */ /* 0x000fe4000a000000 */
[----:B------:R-:W-:Y:S02]  /*1680*/  USHF.R.S32.HI UR35, URZ, 0x1f, UR24 ;  /* 0x0000001f3f237899 */ /* 0x000fe40008011418 */
[----:B------:R-:W-:Y:S02]  /*1690*/  USHF.R.S32.HI UR28, URZ, 0x1f, UR49 ;  /* 0x0000001f3f1c7899 */ /* 0x000fe40008011431 */
        /* <DEDUP_REMOVED lines=19> */
.L_x_421:
        /* <DEDUP_REMOVED lines=13> */
.L_x_422:
        /* <DEDUP_REMOVED lines=11> */
.L_x_423:
[----:B------:R-:W-:Y:S02]  /*1950*/  ULDC UR5, c[0x0][0x270] ;  /* 0x00009c0000057ab9 */ /* 0x000fe40000000800 */
[----:B------:R-:W-:-:S04]  /*1960*/  UIMAD UR5, UR57, UR5, UR58 ;  /* 0x00000005390572a4 */ /* 0x000fc8000f8e023a */
[----:B------:R-:W-:-:S12]  /*1970*/  UIMAD UR5, UR5, UR59, URZ ;  /* 0x0000003b050572a4 */ /* 0x000fd8000f8e023f */
.L_x_424:
[----:B------:R-:W-:Y:S01]  /*1980*/  SHF.R.S32.HI R16, RZ, 0x1f, R240 ;  /* 0x0000001fff107819 */ /* 0x000fe200000114f0 */
[----:B------:R-:W1:Y:S01]  /*1990*/  LDC.64 R12, c[0x0][0x420] ;  /* 0x00010800ff0c7b82 */ /* 0x000e620000000a00 */
[----:B------:R-:W-:Y:S01]  /*19a0*/  IADD3 R0, P0, R240, UR6, RZ ;  /* 0x00000006f0007c10 */ /* 0x000fe2000ff1e0ff */
[----:B------:R-:W2:Y:S01]  /*19b0*/  S2R R9, SR_TID.X ;  /* 0x0000000000097919 */ /* 0x000ea20000002100 */
[--C-:B------:R-:W-:Y:S01]  /*19c0*/  SHF.R.S32.HI R235, RZ, 0x1f, R234.reuse ;  /* 0x0000001fffeb7819 */ /* 0x100fe200000114ea */
[----:B------:R-:W-:Y:S01]  /*19d0*/  USHF.R.S32.HI UR34, URZ, 0x1f, UR58 ;  /* 0x0000001f3f227899 */ /* 0x000fe2000801143a */
[----:B------:R-:W-:Y:S01]  /*19e0*/  IADD3.X R3, R16, UR26, RZ, P0, !PT ;  /* 0x0000001a10037c10 */ /* 0x000fe200087fe4ff */
[----:B------:R-:W-:Y:S01]  /*19f0*/  ULDC UR8, c[0x0][0x2dc] ;  /* 0x0000b70000087ab9 */ /* 0x000fe20000000800 */
[----:B------:R-:W-:Y:S01]  /*1a00*/  ULDC UR10, c[0x0][0x270] ;  /* 0x00009c00000a7ab9 */ /* 0x000fe20000000800 */
[----:B------:R-:W-:Y:S01]  /*1a10*/  IMAD.WIDE.U32 R4, R0, UR32, R234 ;  /* 0x0000002000047c25 */ /* 0x000fe2000f8e00ea */
[----:B------:R-:W-:Y:S01]  /*1a20*/  UIADD3 UR17, UR6, UR5, URZ ;  /* 0x0000000506117290 */ /* 0x000fe2000fffe03f */
[----:B------:R-:W-:Y:S01]  /*1a30*/  BSSY B1, `(.L_x_420) ;  /* 0x00008fb000017945 */ /* 0x000fe20003800000 */
[----:B------:R-:W-:Y:S01]  /*1a40*/  ULDC.64 UR20, c[0x0][0x428] ;  /* 0x00010a0000147ab9 */ /* 0x000fe20000000a00 */
[----:B------:R-:W-:Y:S01]  /*1a50*/  IMAD R3, R3, UR32, RZ ;  /* 0x0000002003037c24 */ /* 0x000fe2000f8e02ff */
[----:B------:R-:W-:Y:S01]  /*1a60*/  IADD3 R6, P0, R4, UR52, RZ ;  /* 0x0000003404067c10 */ /* 0x000fe2000ff1e0ff */
[----:B------:R-:W-:-:S02]  /*1a70*/  UIMAD UR5, UR8, UR10, URZ ;  /* 0x0000000a080572a4 */ /* 0x000fc4000f8e023f */
[----:B------:R-:W-:Y:S01]  /*1a80*/  IMAD R0, R0, UR33, R3 ;  /* 0x0000002100007c24 */ /* 0x000fe2000f8e0203 */
[----:B------:R-:W-:Y:S01]  /*1a90*/  UIMAD UR10, UR34, UR20, URZ ;  /* 0x00000014220a72a4 */ /* 0x000fe2000f8e023f */
[----:B------:R-:W-:Y:S01]  /*1aa0*/  IMAD.U32 R3, RZ, RZ, UR20 ;  /* 0x00000014ff037e24 */ /* 0x000fe2000f8e00ff */
[----:B------:R-:W-:Y:S01]  /*1ab0*/  ULDC UR52, c[0x0][0x398] ;  /* 0x0000e60000347ab9 */ /* 0x000fe20000000800 */
[----:B------:R-:W-:Y:S01]  /*1ac0*/  UIADD3 UR30, UR6, UR29, URZ ;  /* 0x0000001d061e7290 */ /* 0x000fe2000fffe03f */
[----:B------:R-:W-:Y:S01]  /*1ad0*/  IADD3.X R7, R5, UR46, R0, P0, !PT ;  /* 0x0000002e05077c10 */ /* 0x000fe200087fe400 */
[----:B------:R-:W-:Y:S01]  /*1ae0*/  UIMAD UR21, UR58, UR21, UR10 ;  /* 0x000000153a1572a4 */ /* 0x000fe2000f8e020a */
[----:B------:R-:W-:Y:S01]  /*1af0*/  IADD3 R4, P0, R234, UR9, RZ ;  /* 0x00000009ea047c10 */ /* 0x000fe2000ff1e0ff */
[C---:B-1----:R-:W-:Y:S01]  /*1b00*/  IMAD R0, R12.reuse, UR26, RZ ;  /* 0x0000001a0c007c24 */ /* 0x042fe2000f8e02ff */
[----:B------:R-:W-:Y:S02]  /*1b10*/  UIADD3 UR10, -UR7, UR11, UR24 ;  /* 0x0000000b070a7290 */ /* 0x000fe4000fffe118 */
[----:B------:R-:W-:Y:S01]  /*1b20*/  IADD3.X R5, R235, UR48, RZ, P0, !PT ;  /* 0x00000030eb057c10 */ /* 0x000fe200087fe4ff */
[----:B------:R-:W-:Y:S01]  /*1b30*/  IMAD R0, R13, UR6, R0 ;  /* 0x000000060d007c24 */ /* 0x000fe2000f8e0200 */
[----:B------:R-:W-:Y:S01]  /*1b40*/  ULDC.64 UR14, c[0x0][0x258] ;  /* 0x00009600000e7ab9 */ /* 0x000fe20000000a00 */
[----:B------:R-:W-:Y:S01]  /*1b50*/  USHF.L.U32 UR36, UR5, 0x7, URZ ;  /* 0x0000000705247899 */ /* 0x000fe2000800063f */
[----:B------:R-:W-:Y:S01]  /*1b60*/  IMAD.U32 R8, RZ, RZ, UR14 ;  /* 0x0000000eff087e24 */ /* 0x000fe2000f8e00ff */
[----:B------:R-:W-:Y:S01]  /*1b70*/  UIMAD UR9, UR34, UR14, URZ ;  /* 0x0000000e220972a4 */ /* 0x000fe2000f8e023f */
[----:B------:R-:W-:Y:S01]  /*1b80*/  IMAD.WIDE.U32 R4, R12, UR6, R4 ;  /* 0x000000060c047c25 */ /* 0x000fe2000f8e0004 */
[----:B------:R-:W-:Y:S01]  /*1b90*/  UIADD3 UR6, UR10, -UR52, URZ ;  /* 0x800000340a067290 */ /* 0x000fe2000fffe03f */
[----:B--2---:R-:W-:Y:S01]  /*1ba0*/  SHF.R.S32.HI R11, RZ, 0x1f, R9 ;  /* 0x0000001fff0b7819 */ /* 0x004fe20000011409 */
[----:B------:R-:W-:Y:S01]  /*1bb0*/  UIMAD UR15, UR58, UR15, UR9 ;  /* 0x0000000f3a0f72a4 */ /* 0x000fe2000f8e0209 */
[----:B------:R-:W-:Y:S01]  /*1bc0*/  IMAD.IADD R5, R5, 0x1, R0 ;  /* 0x0000000105057824 */ /* 0x000fe200078e0200 */
[----:B------:R-:W-:Y:S01]  /*1bd0*/  USHF.R.S32.HI UR34, URZ, 0x1f, UR6 ;  /* 0x0000001f3f227899 */ /* 0x000fe20008011406 */
[----:B------:R-:W-:Y:S01]  /*1be0*/  LEA.HI R0, R11, R9, RZ, 0x5 ;  /* 0x000000090b007211 */ /* 0x000fe200078f28ff */
[----:B------:R-:W-:Y:S01]  /*1bf0*/  USHF.R.S32.HI UR9, URZ, 0x1f, UR36 ;  /* 0x0000001f3f097899 */ /* 0x000fe20008011424 */
[----:B------:R-:W-:Y:S01]  /*1c00*/  IMAD.WIDE.U32 R4, R3, UR58, R4 ;  /* 0x0000003a03047c25 */ /* 0x000fe2000f8e0004 */
[----:B------:R-:W-:Y:S01]  /*1c10*/  ULEA.HI UR34, UR34, UR6, URZ, 0x7 ;  /* 0x0000000622227291 */ /* 0x000fe2000f8f383f */
[----:B------:R-:W-:Y:S01]  /*1c20*/  LOP3.LUT R0, R0, 0xffffffe0, RZ, 0xc0, !PT ;  /* 0xffffffe000007812 */ /* 0x000fe200078ec0ff */
[----:B------:R-:W-:Y:S01]  /*1c30*/  UIADD3 UR10, UP2, UP0, UR40, UR36, UR49 ;  /* 0x00000024280a7290 */ /* 0x000fe2000f85e031 */
[----:B------:R-:W-:Y:S01]  /*1c40*/  IMAD.WIDE.U32 R6, R8, UR58, R6 ;  /* 0x0000003a08067c25 */ /* 0x000fe2000f8e0006 */
[----:B------:R-:W-:-:S02]  /*1c50*/  USHF.R.S32.HI UR34, URZ, 0x7, UR34 ;  /* 0x000000073f227899 */ /* 0x000fc40008011422 */
[----:B------:R-:W-:Y:S01]  /*1c60*/  UIADD3.X UR9, UR27, UR9, UR28, UP2, UP0 ;  /* 0x000000091b097290 */ /* 0x000fe200097e041c */
[----:B------:R-:W-:Y:S01]  /*1c70*/  IMAD.IADD R14, R9, 0x1, -R0 ;  /* 0x00000001090e7824 */ /* 0x000fe200078e0a00 */
[----:B------:R-:W-:Y:S01]  /*1c80*/  UISETP.LT.AND UP0, UPT, URZ, UR34, UPT ;  /* 0x000000223f00728c */ /* 0x000fe2000bf01270 */
[----:B------:R-:W-:Y:S01]  /*1c90*/  VIADD R5, R5, UR21 ;  /* 0x0000001505057c36 */ /* 0x000fe20008000000 */
[----:B------:R-:W-:Y:S01]  /*1ca0*/  UIADD3 UR10, UP3, UP2, UR51, UR10, UR54 ;  /* 0x0000000a330a7290 */ /* 0x000fe2000fa7e036 */
[----:B------:R-:W-:Y:S01]  /*1cb0*/  IMAD R3, R248, UR5, R14 ;  /* 0x00000005f8037c24 */ /* 0x000fe2000f8e020e */
[----:B------:R-:W-:Y:S01]  /*1cc0*/  USEL UR34, URZ, UR34, !UP0 ;  /* 0x000000223f227287 */ /* 0x000fe2000c000000 */
[-C--:B------:R-:W-:Y:S01]  /*1cd0*/  IMAD R8, R16, R12.reuse, RZ ;  /* 0x0000000c10087224 */ /* 0x080fe200078e02ff */
[----:B------:R-:W-:Y:S01]  /*1ce0*/  UIADD3.X UR9, UR50, UR9, UR47, UP3, UP2 ;  /* 0x0000000932097290 */ /* 0x000fe20009fe442f */
[C---:B------:R-:W-:Y:S01]  /*1cf0*/  IMAD.WIDE.U32 R4, R240.reuse, R12, R4 ;  /* 0x0000000cf0047225 */ /* 0x040fe200078e0004 */
[----:B------:R-:W-:Y:S01]  /*1d00*/  UISETP.GT.AND UP0, UPT, UR37, UR34, UPT ;  /* 0x000000222500728c */ /* 0x000fe2000bf04270 */
[C---:B------:R-:W-:Y:S01]  /*1d10*/  IADD3 R0, P0, R3.reuse, UR10, RZ ;  /* 0x0000000a03007c10 */ /* 0x040fe2000ff1e0ff */
[----:B------:R-:W-:Y:S01]  /*1d20*/  ULDC.64 UR44, c[0x0][0x478] ;  /* 0x00011e00002c7ab9 */ /* 0x000fe20000000a00 */
[----:B------:R-:W-:Y:S01]  /*1d30*/  IMAD R8, R240, R13, R8 ;  /* 0x0000000df0087224 */ /* 0x000fe200078e0208 */
[----:B------:R-:W-:Y:S01]  /*1d40*/  ULDC.64 UR28, c[0x0][0x3e0] ;  /* 0x0000f800001c7ab9 */ /* 0x000fe20000000a00 */
[----:B------:R-:W-:Y:S01]  /*1d50*/  LEA.HI.X.SX32 R177, R3, UR9, 0x1, P0 ;  /* 0x0000000903b17c11 */ /* 0x000fe200080f0eff */
[----:B------:R-:W-:Y:S01]  /*1d60*/  UIMAD.WIDE UR20, UR17, 0x4, UR44 ;  /* 0x00000004111478a5 */ /* 0x000fe2000f8e022c */
[----:B------:R-:W-:Y:S01]  /*1d70*/  PLOP3.LUT P0, PT, PT, PT, UP0, 0x80, 0x0 ;  /* 0x000000000000781c */ /* 0x000fe20003f0f008 */
[----:B------:R-:W-:Y:S01]  /*1d80*/  ULDC.64 UR38, c[0x0][0x210] ;  /* 0x0000840000267ab9 */ /* 0x000fe20000000a00 */
[----:B------:R-:W-:Y:S01]  /*1d90*/  ULDC.64 UR26, c[0x0][0x400] ;  /* 0x00010000001a7ab9 */ /* 0x000fe20000000a00 */
[----:B------:R-:W-:Y:S01]  /*1da0*/  IMAD.IADD R3, R5, 0x1, R8 ;  /* 0x0000000105037824 */ /* 0x000fe200078e0208 */
[----:B------:R-:W-:Y:S01]  /*1db0*/  LEA R230, P3, R4, UR28, 0x1 ;  /* 0x0000001c04e67c11 */ /* 0x000fe2000f8608ff */
[----:B------:R-:W-:Y:S01]  /*1dc0*/  VIADD R7, R7, UR15 ;  /* 0x0000000f07077c36 */ /* 0x000fe20008000000 */
[----:B------:R-:W-:Y:S01]  /*1dd0*/  LEA R232, P4, R6, UR38, 0x1 ;  /* 0x0000002606e87c11 */ /* 0x000fe2000f8808ff */
[----:B------:R-:W-:Y:S01]  /*1de0*/  ULDC.64 UR48, c[0x0][0x2b0] ;  /* 0x0000ac0000307ab9 */ /* 0x000fe20000000a00 */
[----:B------:R-:W-:Y:S01]  /*1df0*/  LEA R178, P2, R0, UR26, 0x2 ;  /* 0x0000001a00b27c11 */ /* 0x000fe2000f8410ff */
[----:B------:R-:W-:Y:S01]  /*1e00*/  UIMAD.WIDE UR14, UR30, 0x4, UR48 ;  /* 0x000000041e0e78a5 */ /* 0x000fe2000f8e0230 */
[----:B------:R-:W-:Y:S01]  /*1e10*/  LEA.HI.X R231, R4, UR29, R3, 0x1, P3 ;  /* 0x0000001d04e77c11 */ /* 0x000fe200098f0c03 */
[----:B------:R-:W-:Y:S01]  /*1e20*/  UIADD3 UR8, UR37, -0x1, URZ ;  /* 0xffffffff25087890 */ /* 0x000fe2000fffe03f */
[----:B------:R-:W-:Y:S01]  /*1e30*/  LEA.HI.X R233, R6, UR39, R7, 0x1, P4 ;  /* 0x0000002706e97c11 */ /* 0x000fe2000a0f0c07 */
[----:B------:R-:W-:Y:S01]  /*1e40*/  UMOV UR30, UR20 ;  /* 0x00000014001e7c82 */ /* 0x000fe20008000000 */
[----:B------:R-:W-:Y:S01]  /*1e50*/  LEA.HI.X R177, R0, UR27, R177, 0x2, P2 ;  /* 0x0000001b00b17c11 */ /* 0x000fe200090f14b1 */
[----:B------:R-:W-:Y:S01]  /*1e60*/  UMOV UR29, UR21 ;  /* 0x00000015001d7c82 */ /* 0x000fe20008000000 */
[----:B------:R-:W-:Y:S07]  /*1e70*/  @P0 BRA `(.L_x_425) ;  /* 0x0000000400fc0947 */ /* 0x000fee0003800000 */
        /* <DEDUP_REMOVED lines=19> */
.L_x_426:
        /* <DEDUP_REMOVED lines=19> */
.L_x_427:
        /* <DEDUP_REMOVED lines=32> */
.L_x_429:
[----:B------:R-:W-:Y:S05]  /*22e0*/  BSYNC B0 ;  /* 0x0000000000007941 */ /* 0x000fea0003800000 */
.L_x_428:
        /* <DEDUP_REMOVED lines=14> */
.L_x_431:
[----:B------:R-:W-:Y:S05]  /*23d0*/  BSYNC B0 ;  /* 0x0000000000007941 */ /* 0x000fea0003800000 */
.L_x_430:
        /* <DEDUP_REMOVED lines=26> */
.L_x_433:
[----:B------:R-:W-:Y:S05]  /*2580*/  BSYNC B0 ;  /* 0x0000000000007941 */ /* 0x000fea0003800000 */
.L_x_432:
        /* <DEDUP_REMOVED lines=14> */
.L_x_425:
[CC--:B------:R-:W-:Y:S01]  /*2670*/  LEA.HI R0, R11.reuse, R9.reuse, RZ, 0x3 ;  /* 0x000000090b007211 */ /* 0x0c0fe200078f18ff */
[----:B------:R-:W-:Y:S01]  /*2680*/  UIMAD UR9, UR16, -0x80, UR7 ;  /* 0xffffff80100978a4 */ /* 0x000fe2000f8e0207 */
[----:B------:R-:W-:Y:S01]  /*2690*/  PLOP3.LUT P3, PT, PT, PT, UP4, 0x80, 0x0 ;  /* 0x000000000000781c */ /* 0x000fe20003f6f048 */
[----:B------:R-:W-:Y:S01]  /*26a0*/  UIMAD UR6, UR8, -0x80, UR11 ;  /* 0xffffff80080678a4 */ /* 0x000fe2000f8e020b */
[----:B------:R-:W-:Y:S01]  /*26b0*/  SHF.R.S32.HI R0, RZ, 0x3, R0 ;  /* 0x00000003ff007819 */ /* 0x000fe20000011400 */
[C---:B------:R-:W-:Y:S01]  /*26c0*/  VIADD R3, R240.reuse, 0x40 ;  /* 0x00000040f0037836 */ /* 0x040fe20000000000 */
[----:B------:R-:W-:Y:S01]  /*26d0*/  LEA.HI R6, R11, R9, RZ, 0x2 ;  /* 0x000000090b067211 */ /* 0x000fe200078f10ff */
[----:B------:R-:W-:Y:S01]  /*26e0*/  UIMAD UR10, UR35, UR18, URZ ;  /* 0x00000012230a72a4 */ /* 0x000fe2000f8e023f */
[----:B------:R-:W-:Y:S01]  /*26f0*/  ISETP.GE.AND P1, PT, R240, UR9, PT ;  /* 0x00000009f0007c0c */ /* 0x000fe2000bf26270 */
[----:B------:R-:W-:Y:S01]  /*2700*/  IMAD.SHL.U32 R0, R0, 0x40, RZ ;  /* 0x0000004000007824 */ /* 0x000fe200078e00ff */
[C---:B------:R-:W-:Y:S01]  /*2710*/  ISETP.GE.AND P2, PT, R3.reuse, UR9, PT ;  /* 0x0000000903007c0c */ /* 0x040fe2000bf46270 */
[----:B------:R-:W-:Y:S01]  /*2720*/  UIMAD UR10, UR24, UR19, UR10 ;  /* 0x00000013180a72a4 */ /* 0x000fe2000f8e020a */
[----:B------:R-:W-:Y:S01]  /*2730*/  ISETP.GE.AND P4, PT, R3, UR6, PT ;  /* 0x0000000603007c0c */ /* 0x000fe2000bf86270 */
[----:B------:R-:W-:Y:S01]  /*2740*/  IMAD.U32 R4, RZ, RZ, UR18 ;  /* 0x00000012ff047e24 */ /* 0x000fe2000f8e00ff */
[----:B------:R-:W-:Y:S01]  /*2750*/  LEA.HI R3, R6, R240, RZ, 0x1 ;  /* 0x000000f006037211 */ /* 0x000fe200078f08ff */
[----:B------:R-:W-:Y:S01]  /*2760*/  @P3 BAR.SYNC.DEFER_BLOCKING 0x0 ;  /* 0x0000000000003b1d */ /* 0x000fe20000010000 */
[----:B------:R-:W-:Y:S01]  /*2770*/  LOP3.LUT R0, R0, 0xc0, RZ, 0xc0, !PT ;  /* 0x000000c000007812 */ /* 0x000fe200078ec0ff */
[----:B------:R-:W-:Y:S01]  /*2780*/  ULEA.HI UR17, UR8, UR8, URZ, 0x1 ;  /* 0x0000000808117291 */ /* 0x000fe2000f8f083f */
[----:B------:R-:W-:Y:S01]  /*2790*/  LOP3.LUT R3, R3, 0x7fffffe, RZ, 0xc0, !PT ;  /* 0x07fffffe03037812 */ /* 0x000fe200078ec0ff */
[----:B------:R-:W-:Y:S01]  /*27a0*/  IMAD.U32 R7, RZ, RZ, UR10 ;  /* 0x0000000aff077e24 */ /* 0x000fe2000f8e00ff */
[--C-:B------:R-:W-:Y:S01]  /*27b0*/  LOP3.LUT R6, R0, 0x18, R234.reuse, 0xf8, !PT ;  /* 0x0000001800067812 */ /* 0x100fe200078ef8ea */
[----:B------:R-:W-:Y:S01]  /*27c0*/  IMAD.WIDE.U32 R4, R4, UR24, R234 ;  /* 0x0000001804047c25 */ /* 0x000fe2000f8e00ea */
[----:B------:R-:W-:Y:S01]  /*27d0*/  SHF.R.U32.HI R0, RZ, 0x3, R0 ;  /* 0x00000003ff007819 */ /* 0x000fe20000011600 */
[----:B------:R-:W-:Y:S01]  /*27e0*/  ULOP3.LUT UR10, UR17, 0xfffffffe, URZ, 0xc0, !UPT ;  /* 0xfffffffe110a7892 */ /* 0x000fe2000f8ec03f */
[----:B------:R-:W-:Y:S01]  /*27f0*/  BSSY B0, `(.L_x_435) ;  /* 0x000002a000007945 */ /* 0x000fe20003800000 */
[----:B------:R-:W-:Y:S01]  /*2800*/  IMAD.IADD R3, R240, 0x1, -R3 ;  /* 0x00000001f0037824 */ /* 0x000fe200078e0a03 */
[----:B------:R-:W-:Y:S01]  /*2810*/  LOP3.LUT R0, R6, R0, RZ, 0x3c, !PT ;  /* 0x0000000006007212 */ /* 0x000fe200078e3cff */
[----:B------:R-:W-:Y:S01]  /*2820*/  UIADD3 UR10, UR8, -UR10, URZ ;  /* 0x8000000a080a7290 */ /* 0x000fe2000fffe03f */
[----:B------:R-:W-:Y:S01]  /*2830*/  IADD3 R4, P0, R4, UR42, RZ ;  /* 0x0000002a04047c10 */ /* 0x000fe2000ff1e0ff */
[----:B------:R-:W-:Y:S01]  /*2840*/  IMAD R3, R248, 0x8, R3 ;  /* 0x00000008f8037824 */ /* 0x000fe200078e0203 */
[----:B------:R-:W-:Y:S01]  /*2850*/  ULDC.64 UR20, c[0x0][0x268] ;  /* 0x00009a0000147ab9 */ /* 0x000fe20000000a00 */
[----:B------:R-:W-:Y:S01]  /*2860*/  UISETP.NE.AND UP0, UPT, UR10, 0x1, UPT ;  /* 0x000000010a00788c */ /* 0x000fe2000bf05270 */
[----:B------:R-:W-:Y:S01]  /*2870*/  IMAD R6, R15, UR20, RZ ;  /* 0x000000140f067c24 */ /* 0x000fe2000f8e02ff */
[----:B------:R-:W-:Y:S01]  /*2880*/  IADD3.X R5, R5, UR43, R7, P0, !PT ;  /* 0x0000002b05057c10 */ /* 0x000fe200087fe407 */
[----:B------:R-:W-:Y:S01]  /*2890*/  IMAD.U32 R3, R3, 0x20, R0 ;  /* 0x0000002003037824 */ /* 0x000fe200078e0000 */
[----:B------:R-:W-:Y:S01]  /*28a0*/  ISETP.GE.AND P5, PT, R240, UR6, PT ;  /* 0x00000006f0007c0c */ /* 0x000fe2000bfa6270 */
[C---:B------:R-:W-:Y:S01]  /*28b0*/  IMAD R11, R10.reuse, UR21, R6 ;  /* 0x000000150a0b7c24 */ /* 0x040fe2000f8e0206 */
[----:B------:R-:W-:Y:S01]  /*28c0*/  PLOP3.LUT P0, PT, PT, PT, UP0, 0x80, 0x0 ;  /* 0x000000000000781c */ /* 0x000fe20003f0f008 */
[C---:B------:R-:W-:Y:S01]  /*28d0*/  VIADD R6, R3.reuse, 0x1000 ;  /* 0x0000100003067836 */ /* 0x040fe20000000000 */
[----:B------:R-:W-:Y:S01]  /*28e0*/  LEA R0, R3, UR4, 0x1 ;  /* 0x0000000403007c11 */ /* 0x000fe2000f8e08ff */
[----:B------:R-:W-:-:S03]  /*28f0*/  IMAD.WIDE.U32 R4, R10, UR20, R4 ;  /* 0x000000140a047c25 */ /* 0x000fc6000f8e0004 */
[----:B------:R-:W-:Y:S01]  /*2900*/  SEL R221, R6, R3, !P0 ;  /* 0x0000000306dd7207 */ /* 0x000fe20004000000 */
[----:B------:R1:W-:Y:S01]  /*2910*/  @P1 STS [R0+0x8000], RZ ;  /* 0x008000ff00001388 */ /* 0x0003e20000000800 */
[----:B------:R-:W-:-:S03]  /*2920*/  IMAD.IADD R11, R5, 0x1, R11 ;  /* 0x00000001050b7824 */ /* 0x000fc600078e020b */
        /* <DEDUP_REMOVED lines=22> */
.L_x_436:
[----:B------:R-:W-:Y:S05]  /*2a90*/  BSYNC B0 ;  /* 0x0000000000007941 */ /* 0x000fea0003800000 */
.L_x_435:
        /* <DEDUP_REMOVED lines=22> */
.L_x_438:
[----:B------:R-:W-:Y:S05]  /*2c00*/  BSYNC B0 ;  /* 0x0000000000007941 */ /* 0x000fea0003800000 */
.L_x_437:
        /* <DEDUP_REMOVED lines=18> */
.L_x_440:
[----:B------:R-:W-:Y:S05]  /*2d30*/  BSYNC B0 ;  /* 0x0000000000007941 */ /* 0x000fea0003800000 */
.L_x_439:
        /* <DEDUP_REMOVED lines=13> */
.L_x_442:
[----:B------:R-:W-:Y:S05]  /*2e10*/  BSYNC B0 ;  /* 0x0000000000007941 */ /* 0x000fea0003800000 */
.L_x_441:
        /* <DEDUP_REMOVED lines=17> */
.L_x_444:
[----:B------:R-:W-:Y:S05]  /*2f30*/  BSYNC B0 ;  /* 0x0000000000007941 */ /* 0x000fea0003800000 */
.L_x_443:
        /* <DEDUP_REMOVED lines=21> */
.L_x_446:
[----:B------:R-:W-:Y:S05]  /*3090*/  BSYNC B0 ;  /* 0x0000000000007941 */ /* 0x000fea0003800000 */
.L_x_445:
        /* <DEDUP_REMOVED lines=12> */
[----:B------:R-:W-:Y:S02]  /*3160*/  IADD3 R11, R237, 0x48, RZ ;  /* 0x00000048ed0b7810 */ /* 0x000fe40007ffe0ff */
        /* <DEDUP_REMOVED lines=23> */
[----:B---3--:R-:W-:-:S04]  /*32e0*/  LEA R8, P1, R6, UR18, 0x1 ;  /* 0x0000001206087c11 */ /* 0x008fc8000f8208ff */
[----:B------:R-:W-:-:S05]  /*32f0*/  LEA.HI.X R9, R6, UR19, R3, 0x1, P1 ;  /* 0x0000001306097c11 */ /* 0x000fca00088f0c03 */
[----:B------:R-:W-:Y:S01]  /*3300*/  @!PT LDS RZ, [RZ] ;  /* 0x00000000fffff984 */ /* 0x000fe20000000800 */
[----:B------:R-:W-:Y:S01]  /*3310*/  @!PT LDS RZ, [RZ] ;  /* 0x00000000fffff984 */ /* 0x000fe20000000800 */
[----:B------:R-:W-:Y:S01]  /*3320*/  @!PT LDS RZ, [RZ] ;  /* 0x00000000fffff984 */ /* 0x000fe20000000800 */
[----:B------:R3:W-:Y:S04]  /*3330*/  LDGSTS.E.BYPASS.LTC128B.128 [R0+0x6000], desc[UR12][R8.64] ;  /* 0x0600000008007fae */ /* 0x0007e8000b901d4c */
.L_x_448:
[----:B------:R-:W-:Y:S05]  /*3340*/  BSYNC B0 ;  /* 0x0000000000007941 */ /* 0x000fea0003800000 */
.L_x_447:
        /* <DEDUP_REMOVED lines=22> */
.L_x_450:
[----:B------:R-:W-:Y:S05]  /*34b0*/  BSYNC B0 ;  /* 0x0000000000007941 */ /* 0x000fea0003800000 */
.L_x_449:
[----:B------:R-:W0:Y:S01]  /*34c0*/  LDGDEPBAR ;  /* 0x00000000000079af */ /* 0x000e220000000000 */
[----:B-1----:R-:W-:Y:S01]  /*34d0*/  IMAD.MOV.U32 R4, RZ, RZ, 0x4 ;  /* 0x00000004ff047424 */ /* 0x002fe200078e00ff */
[----:B---3--:R-:W1:Y:S01]  /*34e0*/  LDC.64 R8, c[0x0][0x3b8] ;  /* 0x0000ee00ff087b82 */ /* 0x008e620000000a00 */
[----:B------:R-:W-:Y:S01]  /*34f0*/  IMAD.MOV.U32 R6, RZ, RZ, 0x4 ;  /* 0x00000004ff067424 */ /* 0x000fe200078e00ff */
[----:B------:R-:W-:Y:S01]  /*3500*/  ULDC UR6, c[0x0][0x270] ;  /* 0x00009c0000067ab9 */ /* 0x000fe20000000800 */
[----:B------:R-:W-:Y:S02]  /*3510*/  IMAD.MOV.U32 R242, RZ, RZ, 0x7f800000 ;  /* 0x7f800000fff27424 */ /* 0x000fe400078e00ff */
[----:B------:R-:W-:Y:S02]  /*3520*/  IMAD.MOV.U32 R243, RZ, RZ, 0x7f800000 ;  /* 0x7f800000fff37424 */ /* 0x000fe400078e00ff */
[----:B------:R-:W-:Y:S02]  /*3530*/  IMAD.MOV.U32 R244, RZ, RZ, 0x7f800000 ;  /* 0x7f800000fff47424 */ /* 0x000fe400078e00ff */
[----:B------:R-:W-:Y:S01]  /*3540*/  IMAD.MOV.U32 R241, RZ, RZ, 0x7f800000 ;  /* 0x7f800000fff17424 */ /* 0x000fe200078e00ff */
[----:B--2-4-:R-:W-:Y:S01]  /*3550*/  SHF.R.S32.HI R0, RZ, 0x1f, R14 ;  /* 0x0000001fff007819 */ /* 0x014fe2000001140e */
[----:B------:R-:W-:Y:S01]  /*3560*/  IMAD.WIDE R4, R237, R4, UR14 ;  /* 0x0000000eed047e25 */ /* 0x000fe2000f8e0204 */
[----:B------:R-:W-:Y:S01]  /*3570*/  ULDC UR54, c[0x0][0x2d0] ;  /* 0x0000b40000367ab9 */ /* 0x000fe20000000800 */
[----:B------:R-:W-:-:S02]  /*3580*/  ULDC UR56, c[0x0][0x398] ;  /* 0x0000e60000387ab9 */ /* 0x000fc40000000800 */
[----:B------:R-:W-:Y:S01]  /*3590*/  @!P3 IMAD.WIDE R6, R11, R6, UR14 ;  /* 0x0000000e0b06be25 */ /* 0x000fe2000f8e0206 */
[----:B------:R2:W5:Y:S04]  /*35a0*/  @!P6 LDG.E R243, desc[UR12][R4.64] ;  /* 0x0000000c04f3e981 */ /* 0x000568000c1e1900 */
[----:B------:R2:W5:Y:S01]  /*35b0*/  @!P5 LDG.E R244, desc[UR12][R4.64+0x20] ;  /* 0x0000200c04f4d981 */ /* 0x000562000c1e1900 */
[----:B------:R-:W-:-:S04]  /*35c0*/  DEPBAR.LE SB0, 0x1 ;  /* 0x000080400000791a */ /* 0x000fc80000000000 */
[----:B------:R2:W5:Y:S04]  /*35d0*/  @!P4 LDG.E R241, desc[UR12][R4.64+0x100] ;  /* 0x0001000c04f1c981 */ /* 0x000568000c1e1900 */
[----:B------:R2:W5:Y:S01]  /*35e0*/  @!P3 LDG.E R242, desc[UR12][R6.64] ;  /* 0x0000000c06f2b981 */ /* 0x000562000c1e1900 */
[----:B------:R-:W-:Y:S06]  /*35f0*/  BAR.SYNC.DEFER_BLOCKING 0x0 ;  /* 0x0000000000007b1d */ /* 0x000fec0000010000 */
[----:B-1----:R-:W3:Y:S04]  /*3600*/  LDG.E.64 R4, desc[UR12][R8.64+0x8] ;  /* 0x0000080c08047981 */ /* 0x002ee8000c1e1b00 */
[----:B------:R-:W4:Y:S01]  /*3610*/  LDG.E.64 R6, desc[UR12][R8.64] ;  /* 0x0000000c08067981 */ /* 0x000f22000c1e1b00 */
[----:B------:R-:W-:Y:S01]  /*3620*/  LEA R140, R168, UR4, 0x1 ;  /* 0x00000004a88c7c11 */ /* 0x000fe2000f8e08ff */
[----:B------:R-:W-:Y:S01]  /*3630*/  UIMAD UR6, UR57, UR6, UR58 ;  /* 0x00000006390672a4 */ /* 0x000fe2000f8e023a */
[----:B------:R-:W-:Y:S01]  /*3640*/  VIADD R160, R167, 0x1000 ;  /* 0x00001000a7a07836 */ /* 0x000fe20000000000 */
[----:B------:R2:W1:Y:S01]  /*3650*/  LDSM.16.M88.4 R144, [R161] ;  /* 0x00000000a190783b */ /* 0x0004620000000200 */
[----:B------:R-:W-:Y:S01]  /*3660*/  VIADD R3, R166, 0x1000 ;  /* 0x00001000a6037836 */ /* 0x000fe20000000000 */
[----:B------:R-:W-:Y:S01]  /*3670*/  USHF.L.U32 UR6, UR6, 0x5, URZ ;  /* 0x0000000506067899 */ /* 0x000fe2000800063f */
[----:B------:R-:W-:Y:S01]  /*3680*/  IMAD.MOV.U32 R252, RZ, RZ, 0x4 ;  /* 0x00000004fffc7424 */ /* 0x000fe200078e00ff */
[----:B------:R2:W1:Y:S01]  /*3690*/  LDSM.16.M88.4 R128, [R140+0x8000] ;  /* 0x008000008c80783b */ /* 0x0004620000000200 */
[----:B------:R-:W-:Y:S01]  /*36a0*/  UIADD3 UR24, UR24, UR11, URZ ;  /* 0x0000000b18187290 */ /* 0x000fe2000fffe03f */
[----:B------:R-:W-:Y:S01]  /*36b0*/  SEL R160, R160, R167, !P0 ;  /* 0x000000a7a0a07207 */ /* 0x000fe20004000000 */
[----:B------:R-:W-:Y:S01]  /*36c0*/  USHF.R.S32.HI UR9, URZ, 0x1f, UR6 ;  /* 0x0000001f3f097899 */ /* 0x000fe20008011406 */
[----:B------:R2:W1:Y:S01]  /*36d0*/  LDSM.16.M88.4 R132, [R140+0x8400] ;  /* 0x008400008c84783b */ /* 0x0004620000000200 */
[----:B------:R-:W-:Y:S01]  /*36e0*/  SEL R3, R3, R166, !P0 ;  /* 0x000000a603037207 */ /* 0x000fe20004000000 */
[----:B------:R-:W-:Y:S01]  /*36f0*/  UIADD3 UR24, -UR7, 0x80, UR24 ;  /* 0x0000008007187890 */ /* 0x000fe2000fffe118 */
[----:B------:R-:W-:Y:S01]  /*3700*/  CS2R R94, SRZ ;  /* 0x00000000005e7805 */ /* 0x000fe2000001ff00 */
[----:B------:R2:W1:Y:S01]  /*3710*/  LDSM.16.M88.4 R136, [R140+0x8800] ;  /* 0x008800008c88783b */ /* 0x0004620000000200 */
[----:B------:R-:W-:-:S02]  /*3720*/  CS2R R92, SRZ ;  /* 0x00000000005c7805 */ /* 0x000fc4000001ff00 */
[----:B------:R-:W-:Y:S02]  /*3730*/  CS2R R98, SRZ ;  /* 0x0000000000627805 */ /* 0x000fe4000001ff00 */
[----:B------:R-:W-:Y:S01]  /*3740*/  CS2R R96, SRZ ;  /* 0x0000000000607805 */ /* 0x000fe2000001ff00 */
[----:B------:R-:W1:Y:S01]  /*3750*/  LDSM.16.M88.4 R140, [R140+0x8c00] ;  /* 0x008c00008c8c783b */ /* 0x000e620000000200 */
[----:B------:R-:W-:Y:S02]  /*3760*/  CS2R R90, SRZ ;  /* 0x00000000005a7805 */ /* 0x000fe4000001ff00 */
[----:B------:R-:W-:Y:S02]  /*3770*/  CS2R R88, SRZ ;  /* 0x0000000000587805 */ /* 0x000fe4000001ff00 */
[----:B------:R-:W-:Y:S01]  /*3780*/  CS2R R86, SRZ ;  /* 0x0000000000567805 */ /* 0x000fe2000001ff00 */
[----:B------:R2:W1:Y:S01]  /*3790*/  LDSM.16.M88.4 R148, [R161+0x400] ;  /* 0x00040000a194783b */ /* 0x0004620000000200 */
[----:B------:R-:W-:-:S02]  /*37a0*/  CS2R R84, SRZ ;  /* 0x0000000000547805 */ /* 0x000fc4000001ff00 */
[----:B------:R-:W-:Y:S02]  /*37b0*/  CS2R R78, SRZ ;  /* 0x00000000004e7805 */ /* 0x000fe4000001ff00 */
[----:B------:R-:W-:Y:S01]  /*37c0*/  CS2R R76, SRZ ;  /* 0x00000000004c7805 */ /* 0x000fe2000001ff00 */
[----:B------:R2:W1:Y:S01]  /*37d0*/  LDSM.16.M88.4 R152, [R161+0x800] ;  /* 0x00080000a198783b */ /* 0x0004620000000200 */
[----:B------:R-:W-:Y:S02]  /*37e0*/  CS2R R82, SRZ ;  /* 0x0000000000527805 */ /* 0x000fe4000001ff00 */
[----:B------:R-:W-:Y:S02]  /*37f0*/  CS2R R80, SRZ ;  /* 0x0000000000507805 */ /* 0x000fe4000001ff00 */
[----:B------:R-:W-:Y:S01]  /*3800*/  CS2R R74, SRZ ;  /* 0x00000000004a7805 */ /* 0x000fe2000001ff00 */
[----:B------:R2:W1:Y:S01]  /*3810*/  LDSM.16.M88.4 R156, [R161+0xc00] ;  /* 0x000c0000a19c783b */ /* 0x0004620000000200 */
[----:B------:R-:W-:-:S02]  /*3820*/  CS2R R72, SRZ ;  /* 0x0000000000487805 */ /* 0x000fc4000001ff00 */
[----:B------:R-:W-:Y:S02]  /*3830*/  CS2R R70, SRZ ;  /* 0x0000000000467805 */ /* 0x000fe4000001ff00 */
[----:B------:R-:W-:Y:S02]  /*3840*/  CS2R R68, SRZ ;  /* 0x0000000000447805 */ /* 0x000fe4000001ff00 */
[----:B------:R-:W-:Y:S01]  /*3850*/  LEA R160, R160, UR4, 0x1 ;  /* 0x00000004a0a07c11 */ /* 0x000fe2000f8e08ff */
[----:B------:R-:W-:Y:S01]  /*3860*/  IMAD.MOV.U32 R236, RZ, RZ, R221 ;  /* 0x000000ffffec7224 */ /* 0x000fe200078e00dd */
[----:B------:R-:W-:Y:S01]  /*3870*/  LEA R3, R3, UR4, 0x1 ;  /* 0x0000000403037c11 */ /* 0x000fe2000f8e08ff */
[----:B------:R-:W-:Y:S01]  /*3880*/  UIADD3 UR51, UR24, -UR52, URZ ;  /* 0x8000003418337290 */ /* 0x000fe2000fffe03f */
[----:B------:R-:W-:Y:S01]  /*3890*/  ULDC UR10, c[0x0][0x394] ;  /* 0x0000e500000a7ab9 */ /* 0x000fe20000000800 */
[----:B------:R-:W-:Y:S02]  /*38a0*/  USHF.L.U32 UR50, UR5, 0x3, URZ ;  /* 0x0000000305327899 */ /* 0x000fe4000800063f */
[----:B------:R-:W-:-:S02]  /*38b0*/  USHF.L.U32 UR49, UR5, 0x4, URZ ;  /* 0x0000000405317899 */ /* 0x000fc4000800063f */
[----:B------:R-:W-:Y:S02]  /*38c0*/  UIMAD UR48, UR5, 0x18, URZ ;  /* 0x00000018053078a4 */ /* 0x000fe4000f8e023f */
[----:B------:R-:W-:Y:S02]  /*38d0*/  USHF.L.U32 UR47, UR5, 0x5, URZ ;  /* 0x00000005052f7899 */ /* 0x000fe4000800063f */
[----:B------:R-:W-:Y:S02]  /*38e0*/  UIMAD UR46, UR5, 0x28, URZ ;  /* 0x00000028052e78a4 */ /* 0x000fe4000f8e023f */
[----:B------:R-:W-:Y:S02]  /*38f0*/  UIMAD UR45, UR5, 0x30, URZ ;  /* 0x00000030052d78a4 */ /* 0x000fe4000f8e023f */
[----:B------:R-:W-:Y:S02]  /*3900*/  UIMAD UR44, UR5, 0x38, URZ ;  /* 0x00000038052c78a4 */ /* 0x000fe4000f8e023f */
[----:B------:R-:W-:-:S02]  /*3910*/  USHF.L.U32 UR43, UR5, 0x6, URZ ;  /* 0x00000006052b7899 */ /* 0x000fc4000800063f */
[----:B------:R-:W-:Y:S02]  /*3920*/  UIMAD UR42, UR5, 0x48, URZ ;  /* 0x00000048052a78a4 */ /* 0x000fe4000f8e023f */
[----:B------:R-:W-:Y:S02]  /*3930*/  UIMAD UR41, UR5, 0x50, URZ ;  /* 0x00000050052978a4 */ /* 0x000fe4000f8e023f */
[----:B------:R-:W-:Y:S02]  /*3940*/  UIMAD UR40, UR5, 0x58, URZ ;  /* 0x00000058052878a4 */ /* 0x000fe4000f8e023f */
[----:B------:R-:W-:Y:S02]  /*3950*/  UIMAD UR39, UR5, 0x60, URZ ;  /* 0x00000060052778a4 */ /* 0x000fe4000f8e023f */
[----:B------:R-:W-:Y:S02]  /*3960*/  UIMAD UR38, UR5, 0x68, URZ ;  /* 0x00000068052678a4 */ /* 0x000fe4000f8e023f */
[----:B------:R-:W-:-:S02]  /*3970*/  UIMAD UR37, UR5, 0x70, URZ ;  /* 0x00000070052578a4 */ /* 0x000fc4000f8e023f */
[----:B------:R-:W-:Y:S02]  /*3980*/  UIMAD UR35, UR5, 0x78, URZ ;  /* 0x00000078052378a4 */ /* 0x000fe4000f8e023f */
[----:B------:R-:W-:Y:S01]  /*3990*/  UIADD3 UR36, -UR36, URZ, URZ ;  /* 0x0000003f24247290 */ /* 0x000fe2000fffe13f */
[----:B------:R-:W-:Y:S01]  /*39a0*/  UMOV UR28, UR10 ;  /* 0x0000000a001c7c82 */ /* 0x000fe20008000000 */
[----:B------:R-:W-:Y:S01]  /*39b0*/  ULDC UR5, c[0x0][0x2ec] ;  /* 0x0000bb0000057ab9 */ /* 0x000fe20000000800 */
[----:B---3--:R-:W-:Y:S02]  /*39c0*/  IADD3 R247, P2, P1, R4, UR6, R14 ;  /* 0x0000000604f77c10 */ /* 0x008fe4000f95e00e */
[----:B----4-:R-:W-:Y:S02]  /*39d0*/  R2UR UR6, R6 ;  /* 0x00000000060672ca */ /* 0x010fe400000e0000 */
[----:B------:R-:W-:Y:S02]  /*39e0*/  R2UR UR33, R7 ;  /* 0x00000000072172ca */ /* 0x000fe400000e0000 */
[----:B------:R-:W-:-:S09]  /*39f0*/  IADD3.X R0, R5, UR9, R0, P2, P1 ;  /* 0x0000000905007c10 */ /* 0x000fd200097e2400 */
[----:B------:R-:W-:Y:S01]  /*3a00*/  UIADD3 UR27, UR6, -0x61c88647, URZ ;  /* 0x9e3779b9061b7890 */ /* 0x000fe2000fffe03f */
[----:B------:R-:W-:Y:S01]  /*3a10*/  LOP3.LUT R245, R0, UR6, RZ, 0x3c, !PT ;  /* 0x0000000600f57c12 */ /* 0x000fe2000f8e3cff */
[----:B------:R-:W-:Y:S02]  /*3a20*/  UIADD3 UR26, UR6, 0x3c6ef372, URZ ;  /* 0x3c6ef372061a7890 */ /* 0x000fe4000fffe03f */
[----:B------:R-:W-:Y:S02]  /*3a30*/  UIADD3 UR24, UR6, -0x255992d5, URZ ;  /* 0xdaa66d2b06187890 */ /* 0x000fe4000fffe03f */
[----:B------:R-:W-:Y:S02]  /*3a40*/  UIADD3 UR22, UR6, 0x78dde6e4, URZ ;  /* 0x78dde6e406167890 */ /* 0x000fe4000fffe03f */
[----:B------:R-:W-:Y:S02]  /*3a50*/  UIADD3 UR20, UR6, 0x1715609d, URZ ;  /* 0x1715609d06147890 */ /* 0x000fe4000fffe03f */
[----:B------:R-:W-:-:S02]  /*3a60*/  UIADD3 UR18, UR6, -0x4ab325aa, URZ ;  /* 0xb54cda5606127890 */ /* 0x000fc4000fffe03f */
[----:B------:R-:W-:Y:S02]  /*3a70*/  UIADD3 UR52, UR33, -0x4498517b, URZ ;  /* 0xbb67ae8521347890 */ /* 0x000fe4000fffe03f */
[----:B------:R-:W-:Y:S02]  /*3a80*/  UIADD3 UR25, UR33, 0x76cf5d0a, URZ ;  /* 0x76cf5d0a21197890 */ /* 0x000fe4000fffe03f */
[----:B------:R-:W-:Y:S02]  /*3a90*/  UIADD3 UR23, UR33, 0x32370b8f, URZ ;  /* 0x32370b8f21177890 */ /* 0x000fe4000fffe03f */
[----:B------:R-:W-:Y:S02]  /*3aa0*/  UIADD3 UR21, UR33, -0x126145ec, URZ ;  /* 0xed9eba1421157890 */ /* 0x000fe4000fffe03f */
[----:B------:R-:W-:Y:S02]  /*3ab0*/  UIADD3 UR19, UR33, -0x56f99767, URZ ;  /* 0xa906689921137890 */ /* 0x000fe4000fffe03f */
[----:B------:R-:W-:Y:S01]  /*3ac0*/  UIADD3 UR17, UR33, 0x646e171e, URZ ;  /* 0x646e171e21117890 */ /* 0x000fe2000fffe03f */
[----:B-12---:R-:W-:-:S11]  /*3ad0*/  ULDC.U8 UR6, c[0x0][0x388] ;  /* 0x0000e20000067ab9 */ /* 0x006fd60000000000 */
.L_x_455:
[----:B------:R-:W0:Y:S01]  /*3ae0*/  LDGDEPBAR ;  /* 0x00000000000079af */ /* 0x000e220000000000 */
[----:B------:R-:W-:Y:S01]  /*3af0*/  IMAD.U32 R4, RZ, RZ, UR30 ;  /* 0x0000001eff047e24 */ /* 0x000fe2000f8e00ff */
[----:B------:R-:W-:Y:S01]  /*3b00*/  LEA R100, R168, UR4, 0x1 ;  /* 0x00000004a8647c11 */ /* 0x000fe2000f8e08ff */
[----:B------:R-:W-:Y:S01]  /*3b10*/  IMAD.U32 R5, RZ, RZ, UR29 ;  /* 0x0000001dff057e24 */ /* 0x000fe2000f8e00ff */
[----:B------:R-:W-:Y:S01]  /*3b20*/  IADD3 R112, R165, R160, RZ ;  /* 0x000000a0a5707210 */ /* 0x000fe20007ffe0ff */
[----:B------:R-:W-:Y:S01]  /*3b30*/  USHF.L.U32 UR9, UR8, 0x7, URZ ;  /* 0x0000000708097899 */ /* 0x000fe2000800063f */
[C---:B------:R-:W-:Y:S01]  /*3b40*/  LEA R4, P0, R237.reuse, R4, 0x2 ;  /* 0x00000004ed047211 */ /* 0x040fe200078010ff */
[----:B------:R-:W-:Y:S01]  /*3b50*/  UMOV UR10, UR60 ;  /* 0x0000003c000a7c82 */ /* 0x000fe20008000000 */
[----:B------:R-:W-:Y:S01]  /*3b60*/  IMAD.MOV.U32 R238, RZ, RZ, R178 ;  /* 0x000000ffffee7224 */ /* 0x000fe200078e00b2 */
[----:B------:R-:W-:Y:S01]  /*3b70*/  UISETP.GE.AND UP0, UPT, UR9, UR51, UPT ;  /* 0x000000330900728c */ /* 0x000fe2000bf06270 */
[----:B------:R-:W-:Y:S02]  /*3b80*/  LEA.HI.X.SX32 R5, R237, R5, 0x2, P0 ;  /* 0x00000005ed057211 */ /* 0x000fe400000f16ff */
[----:B------:R-:W-:Y:S03]  /*3b90*/  MOV R239, R177 ;  /* 0x000000b100ef7202 */ /* 0x000fe60000000f00 */
        /* <DEDUP_REMOVED lines=9> */
[----:B------:R-:W2:Y:S04]  /*3c30*/  LDSM.16.M88.4 R60, [R160+0x1000] ;  /* 0x00100000a03c783b */ /* 0x000ea80000000200 */
[----:B------:R-:W3:Y:S04]  /*3c40*/  LDSM.16.M88.4 R32, [R100+0x6400] ;  /* 0x006400006420783b */ /* 0x000ee80000000200 */
[----:B------:R-:W4:Y:S04]  /*3c50*/  LDSM.16.M88.4 R48, [R100+0x6800] ;  /* 0x006800006430783b */ /* 0x000f280000000200 */
[----:B------:R-:W4:Y:S04]  /*3c60*/  LDSM.16.M88.4 R100, [R100+0x6c00] ;  /* 0x006c00006464783b */ /* 0x000f280000000200 */
[----:B------:R-:W-:Y:S04]  /*3c70*/  LDSM.16.M88.4 R104, [R112] ;  /* 0x000000007068783b */ /* 0x000fe80000000200 */
[----:B------:R-:W4:Y:S04]  /*3c80*/  LDSM.16.M88.4 R108, [R161+-0x2000] ;  /* 0xffe00000a16c783b */ /* 0x000f280000000200 */
[----:B------:R-:W4:Y:S04]  /*3c90*/  LDSM.16.M88.4 R112, [R112+0x1000] ;  /* 0x001000007070783b */ /* 0x000f280000000200 */
[----:B------:R-:W4:Y:S04]  /*3ca0*/  LDSM.16.M88.4 R116, [R161+-0x1c00] ;  /* 0xffe40000a174783b */ /* 0x000f280000000200 */
[----:B------:R-:W4:Y:S01]  /*3cb0*/  LDSM.16.M88.4 R120, [R161+-0x1800] ;  /* 0xffe80000a178783b */ /* 0x000f220000000200 */
[-C--:B-1----:R-:W-:Y:S03]  /*3cc0*/  HMMA.16816.F32 R4, R64, R16.reuse, RZ ;  /* 0x000000104004723c */ /* 0x082fe600000018ff */
[----:B------:R-:W1:Y:S03]  /*3cd0*/  LDSM.16.M88.4 R124, [R161+-0x1400] ;  /* 0xffec0000a17c783b */ /* 0x000e660000000200 */
[C---:B--2---:R-:W-:Y:S06]  /*3ce0*/  HMMA.16816.F32 R8, R60.reuse, R16, RZ ;  /* 0x000000103c08723c */ /* 0x044fec00000018ff */
[-C--:B------:R-:W-:Y:S06]  /*3cf0*/  HMMA.16816.F32 R12, R60, R18.reuse, RZ ;  /* 0x000000123c0c723c */ /* 0x080fec00000018ff */
        /* <DEDUP_REMOVED lines=32> */
[----:B------:R-:W-:Y:S04]  /*3f00*/  USHF.L.U32 UR10, UR16, 0x7, URZ ;  /* 0x00000007100a7899 */ /* 0x000fe8000800063f */
[----:B------:R-:W-:Y:S02]  /*3f10*/  UIADD3 UR31, UR10, UR11, URZ ;  /* 0x0000000b0a1f7290 */ /* 0x000fe4000fffe03f */
[----:B------:R-:W-:Y:S02]  /*3f20*/  UIADD3 UR10, UR10, 0x80, URZ ;  /* 0x000000800a0a7890 */ /* 0x000fe4000fffe03f */
[----:B------:R-:W-:Y:S02]  /*3f30*/  UIADD3 UR32, UR28, UR31, -UR7 ;  /* 0x0000001f1c207290 */ /* 0x000fe4000fffe807 */
[----:B------:R-:W-:Y:S02]  /*3f40*/  UIADD3 UR31, UR9, 0x80, URZ ;  /* 0x00000080091f7890 */ /* 0x000fe4000fffe03f */
[----:B------:R-:W-:Y:S01]  /*3f50*/  IMAD.U32 R0, RZ, RZ, UR10 ;  /* 0x0000000aff007e24 */ /* 0x000fe2000f8e00ff */
[----:B------:R-:W-:Y:S01]  /*3f60*/  UMOV UR10, UR28 ;  /* 0x0000001c000a7c82 */ /* 0x000fe20008000000 */
[----:B------:R-:W-:Y:S03]  /*3f70*/  UISETP.GE.AND UP0, UPT, UR31, UR32, UPT ;  /* 0x000000201f00728c */ /* 0x000fe6000bf06270 */
[----:B------:R-:W-:Y:S03]  /*3f80*/  ISETP.LT.AND P0, PT, R0, UR7, PT ;  /* 0x0000000700007c0c */ /* 0x000fe6000bf01270 */
[----:B------:R-:W-:Y:S11]  /*3f90*/  PLOP3.LUT P1, PT, PT, PT, UP0, 0x80, 0x0 ;  /* 0x000000000000781c */ /* 0x000ff60003f2f008 */
[----:B------:R-:W-:Y:S02]  /*3fa0*/  @!UPT UIADD3 URZ, URZ, URZ, URZ ;  /* 0x0000003f3f3ff290 */ /* 0x000fe4000fffe03f */
[----:B------:R-:W-:Y:S05]  /*3fb0*/  @!P1 BRA P0, `(.L_x_452) ;  /* 0x0000000c00b09947 */ /* 0x000fea0000000000 */
.L_x_451:
[----:B------:R-:W1:Y:S01]  /*3fc0*/  S2R R110, SR_TID.X ;  /* 0x00000000006e7919 */ /* 0x000e620000002100 */
[----:B------:R-:W-:Y:S01]  /*3fd0*/  VIADD R106, R237, UR9 ;  /* 0x00000009ed6a7c36 */ /* 0x000fe20008000000 */
[----:B------:R-:W-:Y:S01]  /*3fe0*/  UIADD3 UR9, -UR10, UR7, -UR11 ;  /* 0x000000070a097290 */ /* 0x000fe2000fffe90b */
[----:B------:R-:W-:Y:S01]  /*3ff0*/  IMAD.U32 R108, RZ, RZ, UR16 ;  /* 0x00000010ff6c7e24 */ /* 0x000fe2000f8e00ff */
[----:B------:R-:W-:Y:S01]  /*4000*/  UMOV UR28, UR10 ;  /* 0x0000000a001c7c82 */ /* 0x000fe20008000000 */
[C---:B------:R-:W-:Y:S02]  /*4010*/  VIADD R105, R106.reuse, 0x8 ;  /* 0x000000086a697836 */ /* 0x040fe40000000000 */
[C---:B------:R-:W-:Y:S01]  /*4020*/  VIADD R103, R106.reuse, 0x40 ;  /* 0x000000406a677836 */ /* 0x040fe20000000000 */
[C---:B------:R-:W-:Y:S01]  /*4030*/  VIADDMNMX R107, R106.reuse, UR9, RZ, !PT ;  /* 0x000000096a6b7c46 */ /* 0x040fe2000f8001ff */
[----:B------:R-:W-:Y:S01]  /*4040*/  VIADD R101, R106, 0x48 ;  /* 0x000000486a657836 */ /* 0x000fe20000000000 */
[----:B------:R-:W-:Y:S02]  /*4050*/  VIADDMNMX R105, R105, UR9, RZ, !PT ;  /* 0x0000000969697c46 */ /* 0x000fe4000f8001ff */
[----:B------:R-:W-:Y:S02]  /*4060*/  VIADDMNMX R103, R103, UR9, RZ, !PT ;  /* 0x0000000967677c46 */ /* 0x000fe4000f8001ff */
[----:B------:R-:W-:Y:S01]  /*4070*/  VIADDMNMX R101, R101, UR9, RZ, !PT ;  /* 0x0000000965657c46 */ /* 0x000fe2000f8001ff */
[----:B------:R-:W-:Y:S04]  /*4080*/  UIADD3 UR9, UR7, 0x1, -UR11 ;  /* 0x0000000107097890 */ /* 0x000fe8000fffe80b */
[----:B------:R-:W-:Y:S06]  /*4090*/  UIADD3 UR9, UR9, UR56, URZ ;  /* 0x0000003809097290 */ /* 0x000fec000fffe03f */
[----:B------:R-:W-:Y:S02]  /*40a0*/  IMAD.U32 R102, RZ, RZ, UR9 ;  /* 0x00000009ff667e24 */ /* 0x000fe4000f8e00ff */
[----:B------:R-:W-:Y:S02]  /*40b0*/  IMAD.U32 R100, RZ, RZ, UR9 ;  /* 0x00000009ff647e24 */ /* 0x000fe4000f8e00ff */
[----:B------:R-:W-:Y:S01]  /*40c0*/  IMAD.U32 R0, RZ, RZ, UR9 ;  /* 0x00000009ff007e24 */ /* 0x000fe2000f8e00ff */
[--C-:B------:R-:W-:Y:S01]  /*40d0*/  IADD3 R109, R102, 0x8, R106.reuse ;  /* 0x00000008666d7810 */ /* 0x100fe20007ffe06a */
[----:B------:R-:W-:Y:S01]  /*40e0*/  IMAD.U32 R104, RZ, RZ, UR9 ;  /* 0x00000009ff687e24 */ /* 0x000fe2000f8e00ff */
[--C-:B------:R-:W-:Y:S01]  /*40f0*/  IADD3 R102, R100, 0x40, R106.reuse ;  /* 0x0000004064667810 */ /* 0x100fe20007ffe06a */
[----:B-1----:R-:W-:Y:S01]  /*4100*/  IMAD.SHL.U32 R110, R110, 0x2, RZ ;  /* 0x000000026e6e7824 */ /* 0x002fe200078e00ff */
[----:B------:R-:W-:Y:S02]  /*4110*/  IADD3 R100, R0, 0x48, R106 ;  /* 0x0000004800647810 */ /* 0x000fe40007ffe06a */
[----:B------:R-:W-:Y:S02]  /*4120*/  VIADDMNMX R106, R106, R104, UR7, PT ;  /* 0x000000076a6a7e46 */ /* 0x000fe4000b800168 */
[----:B------:R-:W-:Y:S02]  /*4130*/  LOP3.LUT R110, R110, 0x6, RZ, 0xc0, !PT ;  /* 0x000000066e6e7812 */ /* 0x000fe400078ec0ff */
[----:B------:R-:W-:Y:S02]  /*4140*/  VIMNMX R104, R109, UR7, PT ;  /* 0x000000076d687c48 */ /* 0x000fe4000bfe0100 */
[----:B------:R-:W-:Y:S01]  /*4150*/  VIMNMX R102, R102, UR7, PT ;  /* 0x0000000766667c48 */ /* 0x000fe2000bfe0100 */
[----:B------:R-:W-:Y:S01]  /*4160*/  IMAD R110, R246, 0x40, R110 ;  /* 0x00000040f66e7824 */ /* 0x000fe200078e026e */
[----:B------:R-:W-:Y:S03]  /*4170*/  VIMNMX R100, R100, UR7, PT ;  /* 0x0000000764647c48 */ /* 0x000fe6000bfe0100 */
[----:B------:R-:W-:Y:S04]  /*4180*/  IMAD R0, R108, 0x80, R110 ;  /* 0x000000806c007824 */ /* 0x000fe800078e026e */
[C---:B------:R-:W-:Y:S01]  /*4190*/  VIADD R121, R0.reuse, 0x1 ;  /* 0x0000000100797836 */ /* 0x040fe20000000000 */
[C---:B------:R-:W-:Y:S01]  /*41a0*/  ISETP.GE.AND P0, PT, R0.reuse, R107, PT ;  /* 0x0000006b0000720c */ /* 0x040fe20003f06270 */
[C---:B------:R-:W-:Y:S01]  /*41b0*/  VIADD R120, R0.reuse, 0x8 ;  /* 0x0000000800787836 */ /* 0x040fe20000000000 */
[C---:B------:R-:W-:Y:S01]  /*41c0*/  ISETP.GE.AND P6, PT, R0.reuse, R105, PT ;  /* 0x000000690000720c */ /* 0x040fe20003fc6270 */
[C---:B------:R-:W-:Y:S01]  /*41d0*/  VIADD R119, R0.reuse, 0x9 ;  /* 0x0000000900777836 */ /* 0x040fe20000000000 */
[C---:B------:R-:W-:Y:S01]  /*41e0*/  ISETP.GE.OR P0, PT, R0.reuse, R106, !P0 ;  /* 0x0000006a0000720c */ /* 0x040fe20004706670 */
[C---:B------:R-:W-:Y:S01]  /*41f0*/  VIADD R118, R0.reuse, 0x10 ;  /* 0x0000001000767836 */ /* 0x040fe20000000000 */
[C---:B------:R-:W-:Y:S01]  /*4200*/  ISETP.GE.AND P5, PT, R0.reuse, R103, PT ;  /* 0x000000670000720c */ /* 0x040fe20003fa6270 */
[----:B------:R-:W-:Y:S01]  /*4210*/  VIADD R117, R0, 0x11 ;  /* 0x0000001100757836 */ /* 0x000fe20000000000 */
[----:B------:R-:W-:Y:S01]  /*4220*/  FSEL R4, R4, -INF , !P0 ;  /* 0xff80000004047808 */ /* 0x000fe20004000000 */
[C---:B------:R-:W-:Y:S01]  /*4230*/  VIADD R116, R0.reuse, 0x18 ;  /* 0x0000001800747836 */ /* 0x040fe20000000000 */
[C---:B------:R-:W-:Y:S01]  /*4240*/  ISETP.GE.AND P4, PT, R0.reuse, R101, PT ;  /* 0x000000650000720c */ /* 0x040fe20003f86270 */
        /* <DEDUP_REMOVED lines=9> */
[C---:B------:R-:W-:Y:S01]  /*42e0*/  ISETP.GE.OR P6, PT, R0.reuse, R104, !P6 ;  /* 0x000000680000720c */ /* 0x040fe200077c6670 */
[C---:B------:R-:W-:Y:S01]  /*42f0*/  VIADD R110, R0.reuse, 0x30 ;  /* 0x00000030006e7836 */ /* 0x040fe20000000000 */
[C---:B------:R-:W-:Y:S01]  /*4300*/  ISETP.GE.OR P5, PT, R0.reuse, R102, !P5 ;  /* 0x000000660000720c */ /* 0x040fe20006fa6670 */
[C---:B------:R-:W-:Y:S01]  /*4310*/  VIADD R109, R0.reuse, 0x31 ;  /* 0x00000031006d7836 */ /* 0x040fe20000000000 */
[C---:B------:R-:W-:Y:S01]  /*4320*/  ISETP.GE.OR P4, PT, R0.reuse, R100, !P4 ;  /* 0x000000640000720c */ /* 0x040fe20006786670 */
[C---:B------:R-:W-:Y:S01]  /*4330*/  VIADD R108, R0.reuse, 0x38 ;  /* 0x00000038006c7836 */ /* 0x040fe20000000000 */
[-C--:B------:R-:W-:Y:S01]  /*4340*/  ISETP.GE.OR P3, PT, R121, R106.reuse, !P3 ;  /* 0x0000006a7900720c */ /* 0x080fe20005f66670 */
[----:B------:R-:W-:Y:S01]  /*4350*/  VIADD R0, R0, 0x39 ;  /* 0x0000003900007836 */ /* 0x000fe20000000000 */
        /* <DEDUP_REMOVED lines=35> */
[-C--:B------:R-:W-:Y:S02]  /*4590*/  ISETP.GE.AND P2, PT, R121, R105.reuse, PT ;  /* 0x000000697900720c */ /* 0x080fe40003f46270 */
[-C--:B------:R-:W-:Y:S02]  /*45a0*/  ISETP.GE.AND P1, PT, R120, R105.reuse, PT ;  /* 0x000000697800720c */ /* 0x080fe40003f26270 */
[-C--:B------:R-:W-:Y:S02]  /*45b0*/  ISETP.GE.AND P0, PT, R119, R105.reuse, PT ;  /* 0x000000697700720c */ /* 0x080fe40003f06270 */
[-C--:B------:R-:W-:Y:S02]  /*45c0*/  ISETP.GE.OR P6, PT, R110, R106.reuse, !P6 ;  /* 0x0000006a6e00720c */ /* 0x080fe400077c6670 */
[-C--:B------:R-:W-:Y:S02]  /*45d0*/  ISETP.GE.OR P5, PT, R109, R106.reuse, !P5 ;  /* 0x0000006a6d00720c */ /* 0x080fe40006fa6670 */
[-C--:B------:R-:W-:Y:S02]  /*45e0*/  ISETP.GE.OR P4, PT, R108, R106.reuse, !P4 ;  /* 0x0000006a6c00720c */ /* 0x080fe40006786670 */
[----:B------:R-:W-:Y:S02]  /*45f0*/  ISETP.GE.OR P3, PT, R0, R106, !P3 ;  /* 0x0000006a0000720c */ /* 0x000fe40005f66670 */
        /* <DEDUP_REMOVED lines=78> */
[----:B------:R-:W-:Y:S02]  /*4ae0*/  ISETP.GE.AND P1, PT, R0, R103, PT ;  /* 0x000000670000720c */ /* 0x000fe40003f26270 */
[-C--:B------:R-:W-:Y:S02]  /*4af0*/  ISETP.GE.AND P0, PT, R121, R101.reuse, PT ;  /* 0x000000657900720c */ /* 0x080fe40003f06270 */
[-C--:B------:R-:W-:Y:S02]  /*4b00*/  ISETP.GE.OR P6, PT, R112, R102.reuse, !P6 ;  /* 0x000000667000720c */ /* 0x080fe400077c6670 */
[-C--:B------:R-:W-:Y:S02]  /*4b10*/  ISETP.GE.OR P5, PT, R111, R102.reuse, !P5 ;  /* 0x000000666f00720c */ /* 0x080fe40006fa6670 */
[-C--:B------:R-:W-:Y:S02]  /*4b20*/  ISETP.GE.OR P4, PT, R110, R102.reuse, !P4 ;  /* 0x000000666e00720c */ /* 0x080fe40006786670 */
[-C--:B------:R-:W-:Y:S02]  /*4b30*/  ISETP.GE.OR P3, PT, R109, R102.reuse, !P3 ;  /* 0x000000666d00720c */ /* 0x080fe40005f66670 */
[-C--:B------:R-:W-:Y:S02]  /*4b40*/  ISETP.GE.OR P2, PT, R108, R102.reuse, !P2 ;  /* 0x000000666c00720c */ /* 0x080fe40005746670 */
[----:B------:R-:W-:Y:S02]  /*4b50*/  ISETP.GE.OR P1, PT, R0, R102, !P1 ;  /* 0x000000660000720c */ /* 0x000fe40004f26670 */
        /* <DEDUP_REMOVED lines=50> */
.L_x_452:
[C---:B------:R-:W-:Y:S01]  /*4e80*/  FSETP.NEU.FTZ.AND P1, PT, R243.reuse, -INF , PT ;  /* 0xff800000f300780b */ /* 0x040fe20003f3d000 */
[----:B------:R-:W-:Y:S01]  /*4e90*/  FMUL.FTZ R101, R243, 1.4426950216293334961 ;  /* 0x3fb8aa3bf3657820 */ /* 0x000fe20000410000 */
[C---:B------:R-:W-:Y:S01]  /*4ea0*/  FSETP.NEU.FTZ.AND P0, PT, R244.reuse, -INF , PT ;  /* 0xff800000f400780b */ /* 0x040fe20003f1d000 */
[----:B------:R-:W-:Y:S01]  /*4eb0*/  FMUL.FTZ R100, R244, 1.4426950216293334961 ;  /* 0x3fb8aa3bf4647820 */ /* 0x000fe20000410000 */
[----:B------:R-:W-:Y:S01]  /*4ec0*/  FMUL.FTZ R0, R242, 1.4426950216293334961 ;  /* 0x3fb8aa3bf2007820 */ /* 0x000fe20000410000 */
[----:B------:R-:W-:Y:S01]  /*4ed0*/  IMAD.U32 R104, RZ, RZ, UR4 ;  /* 0x00000004ff687e24 */ /* 0x000fe2000f8e00ff */
[----:B------:R-:W-:Y:S01]  /*4ee0*/  FSEL R101, R101, RZ, P1 ;  /* 0x000000ff65657208 */ /* 0x000fe20000800000 */
[----:B------:R-:W-:Y:S01]  /*4ef0*/  UISETP.GT.AND UP2, UPT, UR8, UR34, UPT ;  /* 0x000000220800728c */ /* 0x000fe2000bf44270 */
[----:B------:R-:W-:Y:S02]  /*4f00*/  FSEL R100, R100, RZ, P0 ;  /* 0x000000ff64647208 */ /* 0x000fe40000000000 */
[----:B------:R-:W-:Y:S01]  /*4f10*/  FSETP.NEU.FTZ.AND P1, PT, R241, -INF , PT ;  /* 0xff800000f100780b */ /* 0x000fe20003f3d000 */
[--C-:B------:R-:W-:Y:S01]  /*4f20*/  FFMA.FTZ R16, R16, UR5, -R101.reuse ;  /* 0x0000000510107c23 */ /* 0x100fe20008010865 */
[----:B------:R-:W-:Y:S01]  /*4f30*/  FSETP.NEU.FTZ.AND P0, PT, R242, -INF , PT ;  /* 0xff800000f200780b */ /* 0x000fe20003f1d000 */
[--C-:B------:R-:W-:Y:S01]  /*4f40*/  FFMA.FTZ R18, R18, UR5, -R100.reuse ;  /* 0x0000000512127c23 */ /* 0x100fe20008010864 */
[--C-:B------:R-:W-:Y:S01]  /*4f50*/  FFMA.FTZ R4, R4, UR5, -R101.reuse ;  /* 0x0000000504047c23 */ /* 0x100fe20008010865 */
[----:B------:R1:W-:Y:S01]  /*4f60*/  MUFU.EX2 R208, R16 ;  /* 0x0000001000d07308 */ /* 0x0003e20000000800 */
[----:B------:R-:W-:Y:S01]  /*4f70*/  FSEL R0, R0, RZ, P0 ;  /* 0x000000ff00007208 */ /* 0x000fe20000000000 */
[--C-:B------:R-:W-:Y:S01]  /*4f80*/  FFMA.FTZ R19, R19, UR5, -R100.reuse ;  /* 0x0000000513137c23 */ /* 0x100fe20008010864 */
[--C-:B------:R-:W-:Y:S01]  /*4f90*/  FFMA.FTZ R7, R7, UR5, -R100.reuse ;  /* 0x0000000507077c23 */ /* 0x100fe20008010864 */
[----:B------:R-:W-:Y:S01]  /*4fa0*/  FFMA.FTZ R192, R6, UR5, -R100 ;  /* 0x0000000506c07c23 */ /* 0x000fe20008010864 */
[----:B------:R-:W-:Y:S02]  /*4fb0*/  IMAD.U32 R6, RZ, RZ, UR8 ;  /* 0x00000008ff067e24 */ /* 0x000fe4000f8e00ff */
[--C-:B------:R-:W-:Y:S01]  /*4fc0*/  FFMA.FTZ R15, R15, UR5, -R0.reuse ;  /* 0x000000050f0f7c23 */ /* 0x100fe20008010800 */
[----:B------:R-:W-:Y:S02]  /*4fd0*/  FFMA.FTZ R126, R5, UR5, -R101 ;  /* 0x00000005057e7c23 */ /* 0x000fe40008010865 */
[----:B------:R2:W-:Y:S01]  /*4fe0*/  MUFU.EX2 R205, R18 ;  /* 0x0000001200cd7308 */ /* 0x0005e20000000800 */
[----:B------:R-:W-:Y:S02]  /*4ff0*/  IMAD R6, R6, 0x8, R249 ;  /* 0x0000000806067824 */ /* 0x000fe400078e02f9 */
[--C-:B------:R-:W-:Y:S01]  /*5000*/  FFMA.FTZ R191, R17, UR5, -R101.reuse ;  /* 0x0000000511bf7c23 */ /* 0x100fe20008010865 */
[--C-:B------:R-:W-:Y:S01]  /*5010*/  FFMA.FTZ R20, R20, UR5, -R101.reuse ;  /* 0x0000000514147c23 */ /* 0x100fe20008010865 */
[--C-:B------:R-:W-:Y:S01]  /*5020*/  FFMA.FTZ R30, R30, UR5, -R0.reuse ;  /* 0x000000051e1e7c23 */ /* 0x100fe20008010800 */
[--C-:B------:R-:W-:Y:S01]  /*5030*/  FFMA.FTZ R185, R14, UR5, -R0.reuse ;  /* 0x000000050eb97c23 */ /* 0x100fe20008010800 */
[--C-:B------:R-:W-:Y:S01]  /*5040*/  FFMA.FTZ R125, R10, UR5, -R0.reuse ;  /* 0x000000050a7d7c23 */ /* 0x100fe20008010800 */
[----:B------:R-:W-:Y:S02]  /*5050*/  FFMA.FTZ R31, R31, UR5, -R0 ;  /* 0x000000051f1f7c23 */ /* 0x000fe40008010800 */
[----:B------:R3:W-:Y:S01]  /*5060*/  MUFU.EX2 R194, R4 ;  /* 0x0000000400c27308 */ /* 0x0007e20000000800 */
[----:B-1----:R-:W-:Y:S01]  /*5070*/  FMUL.FTZ R16, R241, 1.4426950216293334961 ;  /* 0x3fb8aa3bf1107820 */ /* 0x002fe20000410000 */
[--C-:B------:R-:W-:Y:S01]  /*5080*/  FFMA.FTZ R64, R64, UR5, -R101.reuse ;  /* 0x0000000540407c23 */ /* 0x100fe20008010865 */
[--C-:B------:R-:W-:Y:S01]  /*5090*/  FFMA.FTZ R67, R67, UR5, -R100.reuse ;  /* 0x0000000543437c23 */ /* 0x100fe20008010864 */
[----:B------:R-:W-:Y:S01]  /*50a0*/  FFMA.FTZ R66, R66, UR5, -R100 ;  /* 0x0000000542427c23 */ /* 0x000fe20008010864 */
[--C-:B------:R-:W-:Y:S01]  /*50b0*/  FFMA.FTZ R65, R65, UR5, -R101.reuse ;  /* 0x0000000541417c23 */ /* 0x100fe20008010865 */
[----:B------:R-:W-:Y:S01]  /*50c0*/  FSEL R16, R16, RZ, P1 ;  /* 0x000000ff10107208 */ /* 0x000fe20000800000 */
[--C-:B------:R-:W-:Y:S03]  /*50d0*/  FFMA.FTZ R63, R63, UR5, -R0.reuse ;  /* 0x000000053f3f7c23 */ /* 0x100fe60008010800 */
[----:B------:R1:W4:Y:S01]  /*50e0*/  MUFU.EX2 R209, R19 ;  /* 0x0000001300d17308 */ /* 0x0003220000000800 */
[----:B--2---:R-:W-:Y:S02]  /*50f0*/  VIADD R18, R6, 0x4 ;  /* 0x0000000406127836 */ /* 0x004fe40000000000 */
[----:B------:R-:W-:Y:S01]  /*5100*/  FFMA.FTZ R187, R11, UR5, -R0 ;  /* 0x000000050bbb7c23 */ /* 0x000fe20008010800 */
[--C-:B------:R-:W-:Y:S01]  /*5110*/  FFMA.FTZ R12, R12, UR5, -R16.reuse ;  /* 0x000000050c0c7c23 */ /* 0x100fe20008010810 */
[--C-:B------:R-:W-:Y:S01]  /*5120*/  FFMA.FTZ R190, R8, UR5, -R16.reuse ;  /* 0x0000000508be7c23 */ /* 0x100fe20008010810 */
[----:B------:R-:W-:Y:S02]  /*5130*/  IMAD.U32 R8, RZ, RZ, UR16 ;  /* 0x00000010ff087e24 */ /* 0x000fe4000f8e00ff */
[--C-:B------:R-:W-:Y:S01]  /*5140*/  FFMA.FTZ R28, R28, UR5, -R16.reuse ;  /* 0x000000051c1c7c23 */ /* 0x100fe20008010810 */
[----:B------:R-:W-:Y:S01]  /*5150*/  FFMA.FTZ R124, R13, UR5, -R16 ;  /* 0x000000050d7c7c23 */ /* 0x000fe20008010810 */
[----:B------:R2:W-:Y:S01]  /*5160*/  MUFU.EX2 R195, R7 ;  /* 0x0000000700c37308 */ /* 0x0005e20000000800 */
[----:B------:R-:W-:Y:S02]  /*5170*/  IMAD R8, R8, 0x2, R246 ;  /* 0x0000000208087824 */ /* 0x000fe400078e02f6 */
[--C-:B------:R-:W-:Y:S01]  /*5180*/  FFMA.FTZ R60, R60, UR5, -R16.reuse ;  /* 0x000000053c3c7c23 */ /* 0x100fe20008010810 */
[----:B---3--:R-:W-:Y:S04]  /*5190*/  IMAD.WIDE.U32 R4, R247, -0x2daee0ad, RZ ;  /* 0xd2511f53f7047825 */ /* 0x008fe800078e00ff */
[----:B------:R-:W-:Y:S01]  /*51a0*/  FFMA.FTZ R117, R9, UR5, -R16 ;  /* 0x0000000509757c23 */ /* 0x000fe20008010810 */
[----:B------:R-:W-:Y:S01]  /*51b0*/  FFMA.FTZ R27, R27, UR5, -R0 ;  /* 0x000000051b1b7c23 */ /* 0x000fe20008010800 */
[----:B------:R-:W-:Y:S01]  /*51c0*/  IMAD.SHL.U32 R8, R8, 0x2, RZ ;  /* 0x0000000208087824 */ /* 0x000fe200078e00ff */
[----:B------:R-:W-:Y:S01]  /*51d0*/  LOP3.LUT R17, R4, UR52, RZ, 0x3c, !PT ;  /* 0x0000003404117c12 */ /* 0x000fe2000f8e3cff */
[----:B------:R3:W-:Y:S01]  /*51e0*/  MUFU.EX2 R200, R12 ;  /* 0x0000000c00c87308 */ /* 0x0007e20000000800 */
[----:B-1----:R-:W-:Y:S04]  /*51f0*/  IMAD.WIDE.U32 R18, R18, -0x326172a9, RZ ;  /* 0xcd9e8d5712127825 */ /* 0x002fe800078e00ff */
[----:B------:R-:W-:Y:S01]  /*5200*/  FFMA.FTZ R24, R24, UR5, -R16 ;  /* 0x0000000518187c23 */ /* 0x000fe20008010810 */
[----:B------:R-:W-:Y:S01]  /*5210*/  LOP3.LUT R10, R5, UR33, R8, 0x96, !PT ;  /* 0x00000021050a7c12 */ /* 0x000fe2000f8e9608 */
[----:B------:R-:W-:Y:S02]  /*5220*/  VIADD R4, R8, 0x1 ;  /* 0x0000000108047836 */ /* 0x000fe40000000000 */
[----:B------:R-:W-:Y:S01]  /*5230*/  FFMA.FTZ R182, R26, UR5, -R0 ;  /* 0x000000051ab67c23 */ /* 0x000fe20008010800 */
[----:B------:R-:W-:Y:S01]  /*5240*/  FFMA.FTZ R23, R23, UR5, -R100 ;  /* 0x0000000517177c23 */ /* 0x000fe20008010864 */
[----:B------:R1:W-:Y:S01]  /*5250*/  MUFU.EX2 R198, R15 ;  /* 0x0000000f00c67308 */ /* 0x0003e20000000800 */
[----:B--2---:R-:W-:Y:S01]  /*5260*/  IMAD.WIDE.U32 R6, R6, -0x326172a9, RZ ;  /* 0xcd9e8d5706067825 */ /* 0x004fe200078e00ff */
[----:B------:R-:W-:Y:S03]  /*5270*/  LOP3.LUT R4, R5, UR33, R4, 0x96, !PT ;  /* 0x0000002105047c12 */ /* 0x000fe6000f8e9604 */
[--C-:B------:R-:W-:Y:S01]  /*5280*/  FFMA.FTZ R123, R21, UR5, -R101.reuse ;  /* 0x00000005157b7c23 */ /* 0x100fe20008010865 */
[----:B------:R-:W-:Y:S01]  /*5290*/  FFMA.FTZ R181, R29, UR5, -R16 ;  /* 0x000000051db57c23 */ /* 0x000fe20008010810 */
[-C--:B------:R-:W-:Y:S01]  /*52a0*/  LOP3.LUT R14, R7, R245.reuse, RZ, 0x3c, !PT ;  /* 0x000000f5070e7212 */ /* 0x080fe200078e3cff */
[--C-:B------:R-:W-:Y:S02]  /*52b0*/  FFMA.FTZ R32, R32, UR5, -R101.reuse ;  /* 0x0000000520207c23 */ /* 0x100fe40008010865 */
[----:B------:R-:W-:Y:S01]  /*52c0*/  MUFU.EX2 R216, R64 ;  /* 0x0000004000d87308 */ /* 0x000fe20000000800 */
[----:B---3--:R-:W-:Y:S01]  /*52d0*/  LOP3.LUT R12, R19, R245, RZ, 0x3c, !PT ;  /* 0x000000f5130c7212 */ /* 0x008fe200078e3cff */
[----:B------:R-:W-:Y:S04]  /*52e0*/  IMAD.WIDE.U32 R10, R10, -0x326172a9, RZ ;  /* 0xcd9e8d570a0a7825 */ /* 0x000fe800078e00ff */
[----:B------:R-:W-:Y:S01]  /*52f0*/  FFMA.FTZ R184, R22, UR5, -R100 ;  /* 0x0000000516b87c23 */ /* 0x000fe20008010864 */
[----:B------:R-:W-:Y:S01]  /*5300*/  FFMA.FTZ R122, R25, UR5, -R16 ;  /* 0x00000005197a7c23 */ /* 0x000fe20008010810 */
[----:B------:R-:W-:Y:S04]  /*5310*/  IMAD.WIDE.U32 R12, R12, -0x2daee0ad, RZ ;  /* 0xd2511f530c0c7825 */ /* 0x000fe800078e00ff */
[--C-:B------:R-:W-:Y:S01]  /*5320*/  FFMA.FTZ R36, R36, UR5, -R101.reuse ;  /* 0x0000000524247c23 */ /* 0x100fe20008010865 */
[----:B------:R2:W-:Y:S01]  /*5330*/  MUFU.EX2 R202, R20 ;  /* 0x0000001400ca7308 */ /* 0x0005e20000000800 */
[--C-:B------:R-:W-:Y:S01]  /*5340*/  FFMA.FTZ R34, R34, UR5, -R100.reuse ;  /* 0x0000000522227c23 */ /* 0x100fe20008010864 */
[----:B-1----:R-:W-:Y:S04]  /*5350*/  IMAD.WIDE.U32 R14, R14, -0x2daee0ad, RZ ;  /* 0xd2511f530e0e7825 */ /* 0x002fe800078e00ff */
[--C-:B------:R-:W-:Y:S01]  /*5360*/  FFMA.FTZ R35, R35, UR5, -R100.reuse ;  /* 0x0000000523237c23 */ /* 0x100fe20008010864 */
[----:B------:R-:W-:Y:S01]  /*5370*/  FFMA.FTZ R39, R39, UR5, -R100 ;  /* 0x0000000527277c23 */ /* 0x000fe20008010864 */
[----:B------:R-:W-:Y:S01]  /*5380*/  IMAD.WIDE.U32 R8, R4, -0x326172a9, RZ ;  /* 0xcd9e8d5704087825 */ /* 0x000fe200078e00ff */
[C---:B------:R-:W-:Y:S01]  /*5390*/  LOP3.LUT R7, R17.reuse, R15, RZ, 0x3c, !PT ;  /* 0x0000000f11077212 */ /* 0x040fe200078e3cff */
[----:B------:R1:W-:Y:S01]  /*53a0*/  MUFU.EX2 R197, R30 ;  /* 0x0000001e00c57308 */ /* 0x0003e20000000800 */
[----:B------:R-:W-:Y:S01]  /*53b0*/  LOP3.LUT R4, R17, R13, RZ, 0x3c, !PT ;  /* 0x0000000d11047212 */ /* 0x000fe200078e3cff */
[--C-:B------:R-:W-:Y:S01]  /*53c0*/  FFMA.FTZ R183, R33, UR5, -R101.reuse ;  /* 0x0000000521b77c23 */ /* 0x100fe20008010865 */
[----:B------:R-:W-:Y:S01]  /*53d0*/  LOP3.LUT R15, R11, UR27, R6, 0x96, !PT ;  /* 0x0000001b0b0f7c12 */ /* 0x000fe2000f8e9606 */
[----:B------:R-:W-:Y:S01]  /*53e0*/  FFMA.FTZ R180, R38, UR5, -R100 ;  /* 0x0000000526b47c23 */ /* 0x000fe20008010864 */
[----:B------:R-:W-:Y:S01]  /*53f0*/  LOP3.LUT R13, R9, UR27, R6, 0x96, !PT ;  /* 0x0000001b090d7c12 */ /* 0x000fe2000f8e9606 */
[----:B------:R-:W-:Y:S04]  /*5400*/  IMAD.WIDE.U32 R6, R7, -0x326172a9, RZ ;  /* 0xcd9e8d5707067825 */ /* 0x000fe800078e00ff */
[--C-:B------:R-:W-:Y:S01]  /*5410*/  FFMA.FTZ R48, R48, UR5, -R101.reuse ;  /* 0x0000000530307c23 */ /* 0x100fe20008010865 */
[----:B------:R3:W-:Y:S01]  /*5420*/  MUFU.EX2 R214, R28 ;  /* 0x0000001c00d67308 */ /* 0x0007e20000000800 */
[----:B--2---:R-:W-:Y:S01]  /*5430*/  LOP3.LUT R20, R11, UR27, R18, 0x96, !PT ;  /* 0x0000001b0b147c12 */ /* 0x004fe2000f8e9612 */
[----:B------:R-:W-:Y:S01]  /*5440*/  IMAD.WIDE.U32 R4, R4, -0x326172a9, RZ ;  /* 0xcd9e8d5704047825 */ /* 0x000fe200078e00ff */
[----:B------:R-:W-:Y:S02]  /*5450*/  LOP3.LUT R17, R7, UR26, R10, 0x96, !PT ;  /* 0x0000001a07117c12 */ /* 0x000fe4000f8e960a */
[----:B------:R-:W-:Y:S01]  /*5460*/  LOP3.LUT R18, R9, UR27, R18, 0x96, !PT ;  /* 0x0000001b09127c12 */ /* 0x000fe2000f8e9612 */
[--C-:B------:R-:W-:Y:S01]  /*5470*/  FFMA.FTZ R121, R37, UR5, -R101.reuse ;  /* 0x0000000525797c23 */ /* 0x100fe20008010865 */
[----:B------:R-:W-:Y:S03]  /*5480*/  LOP3.LUT R26, R5, UR26, R10, 0x96, !PT ;  /* 0x0000001a051a7c12 */ /* 0x000fe6000f8e960a */
[----:B------:R2:W-:Y:S01]  /*5490*/  MUFU.EX2 R215, R31 ;  /* 0x0000001f00d77308 */ /* 0x0005e20000000800 */
[----:B-1----:R-:W-:Y:S01]  /*54a0*/  LOP3.LUT R30, R7, UR26, R8, 0x96, !PT ;  /* 0x0000001a071e7c12 */ /* 0x002fe2000f8e9608 */
[----:B------:R-:W-:Y:S04]  /*54b0*/  IMAD.WIDE.U32 R10, R15, -0x2daee0ad, RZ ;  /* 0xd2511f530f0a7825 */ /* 0x000fe800078e00ff */
[----:B------:R-:W-:Y:S01]  /*54c0*/  FFMA.FTZ R51, R51, UR5, -R100 ;  /* 0x0000000533337c23 */ /* 0x000fe20008010864 */
[----:B------:R-:W-:Y:S01]  /*54d0*/  FFMA.FTZ R44, R44, UR5, -R16 ;  /* 0x000000052c2c7c23 */ /* 0x000fe20008010810 */
[----:B------:R-:W-:Y:S01]  /*54e0*/  FFMA.FTZ R50, R50, UR5, -R100 ;  /* 0x0000000532327c23 */ /* 0x000fe20008010864 */
[----:B------:R-:W-:Y:S01]  /*54f0*/  LOP3.LUT R7, R11, UR25, R14, 0x96, !PT ;  /* 0x000000190b077c12 */ /* 0x000fe2000f8e960e */
[----:B------:R1:W-:Y:S01]  /*5500*/  MUFU.EX2 R196, R27 ;  /* 0x0000001b00c47308 */ /* 0x0003e20000000800 */
[----:B---3--:R-:W-:Y:S01]  /*5510*/  LOP3.LUT R28, R5, UR26, R8, 0x96, !PT ;  /* 0x0000001a051c7c12 */ /* 0x008fe2000f8e9608 */
[----:B------:R-:W-:Y:S04]  /*5520*/  IMAD.WIDE.U32 R8, R13, -0x2daee0ad, RZ ;  /* 0xd2511f530d087825 */ /* 0x000fe800078e00ff */
[----:B------:R-:W-:Y:S01]  /*5530*/  FFMA.FTZ R47, R47, UR5, -R0 ;  /* 0x000000052f2f7c23 */ /* 0x000fe20008010800 */
[----:B------:R-:W-:Y:S01]  /*5540*/  FFMA.FTZ R40, R40, UR5, -R16 ;  /* 0x0000000528287c23 */ /* 0x000fe20008010810 */
[--C-:B------:R-:W-:Y:S01]  /*5550*/  FFMA.FTZ R49, R49, UR5, -R101.reuse ;  /* 0x0000000531317c23 */ /* 0x100fe20008010865 */
[----:B------:R-:W-:Y:S01]  /*5560*/  LOP3.LUT R5, R9, UR25, R14, 0x96, !PT ;  /* 0x0000001909057c12 */ /* 0x000fe2000f8e960e */
[----:B------:R3:W-:Y:S01]  /*5570*/  MUFU.EX2 R199, R24 ;  /* 0x0000001800c77308 */ /* 0x0007e20000000800 */
[----:B--2---:R-:W-:Y:S04]  /*5580*/  IMAD.WIDE.U32 R30, R30, -0x2daee0ad, RZ ;  /* 0xd2511f531e1e7825 */ /* 0x004fe800078e00ff */
[--C-:B------:R-:W-:Y:S01]  /*5590*/  FFMA.FTZ R43, R43, UR5, -R0.reuse ;  /* 0x000000052b2b7c23 */ /* 0x100fe20008010800 */
[----:B------:R-:W-:Y:S01]  /*55a0*/  FFMA.FTZ R46, R46, UR5, -R0 ;  /* 0x000000052e2e7c23 */ /* 0x000fe20008010800 */
[--C-:B------:R-:W-:Y:S01]  /*55b0*/  FFMA.FTZ R52, R52, UR5, -R101.reuse ;  /* 0x0000000534347c23 */ /* 0x100fe20008010865 */
[----:B------:R-:W-:Y:S01]  /*55c0*/  LOP3.LUT R13, R31, UR23, R8, 0x96, !PT ;  /* 0x000000171f0d7c12 */ /* 0x000fe2000f8e9608 */
[----:B------:R-:W-:Y:S01]  /*55d0*/  IMAD.WIDE.U32 R20, R20, -0x2daee0ad, RZ ;  /* 0xd2511f5314147825 */ /* 0x000fe200078e00ff */
[----:B------:R2:W-:Y:S03]  /*55e0*/  MUFU.EX2 R201, R23 ;  /* 0x0000001700c97308 */ /* 0x0005e60000000800 */
[----:B------:R-:W-:Y:S01]  /*55f0*/  FFMA.FTZ R101, R53, UR5, -R101 ;  /* 0x0000000535657c23 */ /* 0x000fe20008010865 */
[----:B------:R-:W-:Y:S01]  /*5600*/  IMAD.WIDE.U32 R8, R7, -0x326172a9, RZ ;  /* 0xcd9e8d5707087825 */ /* 0x000fe200078e00ff */
[----:B------:R-:W-:Y:S03]  /*5610*/  LOP3.LUT R11, R21, UR25, R12, 0x96, !PT ;  /* 0x00000019150b7c12 */ /* 0x000fe6000f8e960c */
[----:B------:R-:W-:Y:S01]  /*5620*/  FFMA.FTZ R55, R55, UR5, -R100 ;  /* 0x0000000537377c23 */ /* 0x000fe20008010864 */
[----:B-1----:R-:W-:Y:S01]  /*5630*/  IMAD.WIDE.U32 R26, R26, -0x2daee0ad, RZ ;  /* 0xd2511f531a1a7825 */ /* 0x002fe200078e00ff */
[----:B------:R-:W-:Y:S02]  /*5640*/  MUFU.EX2 R213, R67 ;  /* 0x0000004300d57308 */ /* 0x000fe40000000800 */
[----:B---3--:R-:W-:Y:S01]  /*5650*/  LOP3.LUT R24, R9, UR24, R6, 0x96, !PT ;  /* 0x0000001809187c12 */ /* 0x008fe2000f8e9606 */
[----:B------:R-:W-:Y:S01]  /*5660*/  IMAD.WIDE.U32 R14, R17, -0x2daee0ad, RZ ;  /* 0xd2511f53110e7825 */ /* 0x000fe200078e00ff */
[----:B------:R-:W-:Y:S03]  /*5670*/  LOP3.LUT R17, R27, UR23, R20, 0x96, !PT ;  /* 0x000000171b117c12 */ /* 0x000fe6000f8e9614 */
[----:B------:R-:W-:Y:S01]  /*5680*/  FFMA.FTZ R100, R54, UR5, -R100 ;  /* 0x0000000536647c23 */ /* 0x000fe20008010864 */
[----:B------:R-:W-:Y:S01]  /*5690*/  IMAD.WIDE.U32 R28, R28, -0x2daee0ad, RZ ;  /* 0xd2511f531c1c7825 */ /* 0x000fe200078e00ff */
[----:B------:R-:W-:Y:S01]  /*56a0*/  LOP3.LUT R22, R15, UR23, R10, 0x96, !PT ;  /* 0x000000170f167c12 */ /* 0x000fe2000f8e960a */
[----:B------:R1:W-:Y:S02]  /*56b0*/  MUFU.EX2 R218, R32 ;  /* 0x0000002000da7308 */ /* 0x0003e40000000800 */
[----:B------:R-:W-:Y:S01]  /*56c0*/  FFMA.FTZ R42, R42, UR5, -R0 ;  /* 0x000000052a2a7c23 */ /* 0x000fe20008010800 */
[----:B------:R-:W-:Y:S04]  /*56d0*/  IMAD.WIDE.U32 R18, R18, -0x2daee0ad, RZ ;  /* 0xd2511f5312127825 */ /* 0x000fe800078e00ff */
[--C-:B------:R-:W-:Y:S01]  /*56e0*/  FFMA.FTZ R45, R45, UR5, -R16.reuse ;  /* 0x000000052d2d7c23 */ /* 0x100fe20008010810 */
[----:B------:R-:W-:Y:S01]  /*56f0*/  FFMA.FTZ R41, R41, UR5, -R16 ;  /* 0x0000000529297c23 */ /* 0x000fe20008010810 */
[----:B------:R-:W-:Y:S01]  /*5700*/  IMAD.WIDE.U32 R20, R5, -0x326172a9, RZ ;  /* 0xcd9e8d5705147825 */ /* 0x000fe200078e00ff */
[----:B------:R-:W-:Y:S01]  /*5710*/  LOP3.LUT R12, R19, UR25, R12, 0x96, !PT ;  /* 0x00000019130c7c12 */ /* 0x000fe2000f8e960c */
[----:B------:R-:W-:Y:S01]  /*5720*/  MUFU.EX2 R210, R60 ;  /* 0x0000003c00d27308 */ /* 0x000fe20000000800 */
[----:B------:R-:W-:Y:S01]  /*5730*/  LOP3.LUT R15, R29, UR23, R18, 0x96, !PT ;  /* 0x000000171d0f7c12 */ /* 0x000fe2000f8e9612 */
[----:B------:R-:W-:Y:S01]  /*5740*/  IMAD.WIDE.U32 R18, R11, -0x326172a9, RZ ;  /* 0xcd9e8d570b127825 */ /* 0x000fe200078e00ff */
[----:B------:R-:W-:Y:S03]  /*5750*/  LOP3.LUT R5, R21, UR24, R6, 0x96, !PT ;  /* 0x0000001815057c12 */ /* 0x000fe6000f8e9606 */
[----:B------:R-:W-:Y:S01]  /*5760*/  FFMA.FTZ R59, R59, UR5, -R0 ;  /* 0x000000053b3b7c23 */ /* 0x000fe20008010800 */
[----:B------:R-:W-:Y:S01]  /*5770*/  IMAD.WIDE.U32 R24, R24, -0x2daee0ad, RZ ;  /* 0xd2511f5318187825 */ /* 0x000fe200078e00ff */
[----:B------:R-:W-:Y:S02]  /*5780*/  LOP3.LUT R10, R19, UR24, R4, 0x96, !PT ;  /* 0x00000018130a7c12 */ /* 0x000fe4000f8e9604 */
[----:B------:R-:W-:Y:S01]  /*5790*/  MUFU.EX2 R193, R66 ;  /* 0x0000004200c17308 */ /* 0x000fe20000000800 */
[----:B------:R-:W-:Y:S01]  /*57a0*/  FFMA.FTZ R58, R58, UR5, -R0 ;  /* 0x000000053a3a7c23 */ /* 0x000fe20008010800 */
[----:B------:R-:W-:Y:S01]  /*57b0*/  IMAD.WIDE.U32 R6, R12, -0x326172a9, RZ ;  /* 0xcd9e8d570c067825 */ /* 0x000fe200078e00ff */
[----:B------:R-:W-:Y:S03]  /*57c0*/  LOP3.LUT R21, R25, UR21, R14, 0x96, !PT ;  /* 0x0000001519157c12 */ /* 0x000fe6000f8e960e */
[----:B------:R-:W-:Y:S01]  /*57d0*/  FFMA.FTZ R0, R62, UR5, -R0 ;  /* 0x000000053e007c23 */ /* 0x000fe20008010800 */
[----:B--2---:R-:W-:Y:S01]  /*57e0*/  IMAD.WIDE.U32 R22, R22, -0x326172a9, RZ ;  /* 0xcd9e8d5716167825 */ /* 0x004fe200078e00ff */
[----:B------:R-:W-:Y:S02]  /*57f0*/  LOP3.LUT R4, R7, UR24, R4, 0x96, !PT ;  /* 0x0000001807047c12 */ /* 0x000fe4000f8e9604 */
[----:B------:R-:W-:Y:S01]  /*5800*/  MUFU.EX2 R120, R100 ;  /* 0x0000006400787308 */ /* 0x000fe20000000800 */
[----:B------:R-:W-:Y:S01]  /*5810*/  FFMA.FTZ R56, R56, UR5, -R16 ;  /* 0x0000000538387c23 */ /* 0x000fe20008010810 */
        /* <DEDUP_REMOVED lines=9> */
[----:B------:R-:W-:Y:S01]  /*58b0*/  IMAD.WIDE.U32 R8, R17, -0x326172a9, RZ ;  /* 0xcd9e8d5711087825 */ /* 0x000fe200078e00ff */
[----:B-1----:R-:W-:Y:S03]  /*58c0*/  LOP3.LUT R32, R13, UR22, R20, 0x96, !PT ;  /* 0x000000160d207c12 */ /* 0x002fe6000f8e9614 */
[----:B------:R1:W-:Y:S01]  /*58d0*/  MUFU.EX2 R206, R36 ;  /* 0x0000002400ce7308 */ /* 0x0003e20000000800 */
[----:B------:R-:W-:Y:S01]  /*58e0*/  IMAD.WIDE.U32 R6, R5, -0x2daee0ad, RZ ;  /* 0xd2511f5305067825 */ /* 0x000fe200078e00ff */
[----:B------:R-:W-:Y:S03]  /*58f0*/  LOP3.LUT R23, R9, UR22, R18, 0x96, !PT ;  /* 0x0000001609177c12 */ /* 0x000fe6000f8e9612 */
[----:B------:R-:W-:Y:S01]  /*5900*/  IMAD.WIDE.U32 R4, R4, -0x2daee0ad, RZ ;  /* 0xd2511f5304047825 */ /* 0x000fe200078e00ff */
[----:B------:R-:W-:Y:S04]  /*5910*/  LOP3.LUT R18, R7, UR21, R30, 0x96, !PT ;  /* 0x0000001507127c12 */ /* 0x000fe8000f8e961e */
[----:B------:R2:W-:Y:S01]  /*5920*/  MUFU.EX2 R211, R34 ;  /* 0x0000002200d37308 */ /* 0x0005e20000000800 */
[----:B------:R-:W-:Y:S01]  /*5930*/  IMAD.WIDE.U32 R20, R21, -0x326172a9, RZ ;  /* 0xcd9e8d5715147825 */ /* 0x000fe200078e00ff */
[----:B------:R-:W-:Y:S03]  /*5940*/  LOP3.LUT R25, R5, UR21, R28, 0x96, !PT ;  /* 0x0000001505197c12 */ /* 0x000fe6000f8e961c */
[----:B------:R-:W-:Y:S01]  /*5950*/  IMAD.WIDE.U32 R26, R27, -0x2daee0ad, RZ ;  /* 0xd2511f531b1a7825 */ /* 0x000fe200078e00ff */
[----:B------:R-:W-:Y:S04]  /*5960*/  LOP3.LUT R11, R21, UR20, R22, 0x96, !PT ;  /* 0x00000014150b7c12 */ /* 0x000fe8000f8e9616 */
[----:B------:R3:W4:Y:S01]  /*5970*/  MUFU.EX2 R217, R35 ;  /* 0x0000002300d97308 */ /* 0x0007220000000800 */
        /* <DEDUP_REMOVED lines=9> */
[----:B------:R-:W-:Y:S01]  /*5a10*/  MUFU.EX2 R115, R101 ;  /* 0x0000006500737308 */ /* 0x000fe20000000800 */
[----:B------:R-:W-:Y:S01]  /*5a20*/  IMAD.WIDE.U32 R24, R25, -0x326172a9, RZ ;  /* 0xcd9e8d5719187825 */ /* 0x000fe200078e00ff */
[----:B------:R-:W-:Y:S03]  /*5a30*/  LOP3.LUT R23, R31, UR19, R4, 0x96, !PT ;  /* 0x000000131f177c12 */ /* 0x000fe6000f8e9604 */
[----:B------:R-:W-:Y:S01]  /*5a40*/  IMAD.WIDE.U32 R8, R9, -0x326172a9, RZ ;  /* 0xcd9e8d5709087825 */ /* 0x000fe200078e00ff */
[----:B------:R-:W-:Y:S04]  /*5a50*/  LOP3.LUT R21, R25, UR20, R14, 0x96, !PT ;  /* 0x0000001419157c12 */ /* 0x000fe8000f8e960e */
[----:B------:R-:W-:Y:S01]  /*5a60*/  MUFU.EX2 R116, R63 ;  /* 0x0000003f00747308 */ /* 0x000fe20000000800 */
[----:B------:R-:W-:Y:S01]  /*5a70*/  IMAD.WIDE.U32 R4, R5, -0x2daee0ad, RZ ;  /* 0xd2511f5305047825 */ /* 0x000fe200078e00ff */
[----:B------:R-:W-:Y:S02]  /*5a80*/  LOP3.LUT R20, R9, UR18, R20, 0x96, !PT ;  /* 0x0000001209147c12 */ /* 0x000fe4000f8e9614 */
[----:B------:R-:W-:Y:S01]  /*5a90*/  LOP3.LUT R14, R8, 0xff, RZ, 0xc0, !PT ;  /* 0x000000ff080e7812 */ /* 0x000fe200078ec0ff */
[----:B------:R-:W-:Y:S01]  /*5aa0*/  IMAD.WIDE.U32 R6, R6, -0x326172a9, RZ ;  /* 0xcd9e8d5706067825 */ /* 0x000fe200078e00ff */
[--C-:B------:R-:W-:Y:S04]  /*5ab0*/  SHF.R.U32.HI R15, RZ, 0x18, R8.reuse ;  /* 0x00000018ff0f7819 */ /* 0x100fe80000011608 */
[----:B------:R-:W-:Y:S01]  /*5ac0*/  MUFU.EX2 R108, R0 ;  /* 0x00000000006c7308 */ /* 0x000fe20000000800 */
[----:B------:R-:W-:Y:S01]  /*5ad0*/  SHF.R.U32.HI R31, RZ, 0x10, R8 ;  /* 0x00000010ff1f7819 */ /* 0x000fe20000011608 */
[----:B------:R-:W-:Y:S01]  /*5ae0*/  IMAD.WIDE.U32 R18, R18, -0x326172a9, RZ ;  /* 0xcd9e8d5712127825 */ /* 0x000fe200078e00ff */
[----:B-1----:R-:W-:Y:S02]  /*5af0*/  LOP3.LUT R36, R8, 0xffff, RZ, 0xc0, !PT ;  /* 0x0000ffff08247812 */ /* 0x002fe400078ec0ff */
[C---:B------:R-:W-:Y:S01]  /*5b00*/  LOP3.LUT R9, R4.reuse, 0xff, RZ, 0xc0, !PT ;  /* 0x000000ff04097812 */ /* 0x040fe200078ec0ff */
[----:B------:R-:W-:Y:S01]  /*5b10*/  IMAD.WIDE.U32 R10, R11, -0x2daee0ad, RZ ;  /* 0xd2511f530b0a7825 */ /* 0x000fe200078e00ff */
[--C-:B------:R-:W-:Y:S03]  /*5b20*/  SHF.R.U32.HI R8, RZ, 0x18, R4.reuse ;  /* 0x00000018ff087819 */ /* 0x100fe60000011604 */
[----:B------:R-:W1:Y:S01]  /*5b30*/  MUFU.EX2 R219, R48 ;  /* 0x0000003000db7308 */ /* 0x000e620000000800 */
[----:B--2---:R-:W-:Y:S02]  /*5b40*/  SHF.R.U32.HI R34, RZ, 0x10, R4 ;  /* 0x00000010ff227819 */ /* 0x004fe40000011604 */
[----:B------:R-:W-:Y:S02]  /*5b50*/  LOP3.LUT R38, R4, 0xffff, RZ, 0xc0, !PT ;  /* 0x0000ffff04267812 */ /* 0x000fe400078ec0ff */
[----:B------:R-:W-:Y:S02]  /*5b60*/  LOP3.LUT R4, R6, 0xff, RZ, 0xc0, !PT ;  /* 0x000000ff06047812 */ /* 0x000fe400078ec0ff */
[----:B------:R-:W-:Y:S03]  /*5b70*/  LOP3.LUT R27, R19, UR20, R12, 0x96, !PT ;  /* 0x00000014131b7c12 */ /* 0x000fe6000f8e960c */
[----:B------:R-:W2:Y:S01]  /*5b80*/  MUFU.EX2 R220, R51 ;  /* 0x0000003300dc7308 */ /* 0x000ea20000000800 */
[----:B------:R-:W-:Y:S02]  /*5b90*/  ISETP.LE.U32.AND P4, PT, R15, UR6, PT ;  /* 0x000000060f007c0c */ /* 0x000fe4000bf83070 */
[----:B------:R-:W-:Y:S02]  /*5ba0*/  SHF.R.U32.HI R12, RZ, 0x18, R10 ;  /* 0x00000018ff0c7819 */ /* 0x000fe4000001160a */
[----:B------:R-:W-:Y:S02]  /*5bb0*/  ISETP.LE.U32.AND P3, PT, R14, UR6, PT ;  /* 0x000000060e007c0c */ /* 0x000fe4000bf63070 */
[----:B------:R-:W-:Y:S03]  /*5bc0*/  LOP3.LUT R17, R5, UR17, R22, 0x96, !PT ;  /* 0x0000001105117c12 */ /* 0x000fe6000f8e9616 */
[----:B------:R-:W2:Y:S01]  /*5bd0*/  MUFU.EX2 R207, R44 ;  /* 0x0000002c00cf7308 */ /* 0x000ea20000000800 */
[----:B------:R-:W-:Y:S02]  /*5be0*/  LOP3.LUT R18, R7, UR18, R18, 0x96, !PT ;  /* 0x0000001207127c12 */ /* 0x000fe4000f8e9612 */
[----:B------:R-:W-:Y:S02]  /*5bf0*/  LOP3.LUT R13, R10, 0xff, RZ, 0xc0, !PT ;  /* 0x000000ff0a0d7812 */ /* 0x000fe400078ec0ff */
[--C-:B------:R-:W-:Y:S02]  /*5c00*/  SHF.R.U32.HI R14, RZ, 0x18, R6.reuse ;  /* 0x00000018ff0e7819 */ /* 0x100fe40000011606 */
[----:B---3--:R-:W-:Y:S03]  /*5c10*/  SHF.R.U32.HI R35, RZ, 0x10, R6 ;  /* 0x00000010ff237819 */ /* 0x008fe60000011606 */
[----:B------:R-:W3:Y:S01]  /*5c20*/  MUFU.EX2 R212, R50 ;  /* 0x0000003200d47308 */ /* 0x000ee20000000800 */
[----:B----4-:R-:W-:Y:S01]  /*5c30*/  LOP3.LUT R39, R6, 0xffff, RZ, 0xc0, !PT ;  /* 0x0000ffff06277812 */ /* 0x010fe200078ec0ff */
[----:B------:R-:W-:Y:S01]  /*5c40*/  IMAD.WIDE.U32 R6, R21, -0x2daee0ad, RZ ;  /* 0xd2511f5315067825 */ /* 0x000fe200078e00ff */
[----:B------:R-:W-:Y:S02]  /*5c50*/  ISETP.LE.U32.AND P0, PT, R4, UR6, PT ;  /* 0x0000000604007c0c */ /* 0x000fe4000bf03070 */
[----:B------:R-:W-:Y:S01]  /*5c60*/  ISETP.LE.U32.AND P1, PT, R12, UR6, PT ;  /* 0x000000060c007c0c */ /* 0x000fe2000bf23070 */
[----:B------:R-:W-:Y:S01]  /*5c70*/  IMAD.WIDE.U32 R4, R23, -0x326172a9, RZ ;  /* 0xcd9e8d5717047825 */ /* 0x000fe200078e00ff */
[----:B------:R-:W-:Y:S03]  /*5c80*/  ISETP.LE.U32.AND P2, PT, R13, UR6, PT ;  /* 0x000000060d007c0c */ /* 0x000fe6000bf43070 */
[----:B------:R-:W4:Y:S01]  /*5c90*/  MUFU.EX2 R203, R47 ;  /* 0x0000002f00cb7308 */ /* 0x000f220000000800 */
[----:B------:R-:W-:Y:S02]  /*5ca0*/  LOP3.LUT R19, R11, UR17, R26, 0x96, !PT ;  /* 0x000000110b137c12 */ /* 0x000fe4000f8e961a */
[----:B------:R-:W-:Y:S02]  /*5cb0*/  SHF.R.U32.HI R33, RZ, 0x10, R10 ;  /* 0x00000010ff217819 */ /* 0x000fe4000001160a */
[----:B------:R-:W-:Y:S01]  /*5cc0*/  LOP3.LUT R37, R10, 0xffff, RZ, 0xc0, !PT ;  /* 0x0000ffff0a257812 */ /* 0x000fe200078ec0ff */
[----:B------:R-:W-:Y:S01]  /*5cd0*/  IMAD.WIDE.U32 R10, R27, -0x2daee0ad, RZ ;  /* 0xd2511f531b0a7825 */ /* 0x000fe200078e00ff */
[----:B------:R-:W-:Y:S03]  /*5ce0*/  LOP3.LUT R13, R5, UR18, R24, 0x96, !PT ;  /* 0x00000012050d7c12 */ /* 0x000fe6000f8e9618 */
[----:B------:R-:W-:Y:S01]  /*5cf0*/  MUFU.EX2 R192, R192 ;  /* 0x000000c000c07308 */ /* 0x000fe20000000800 */
[----:B------:R-:W-:Y:S02]  /*5d00*/  LOP3.LUT R12, R7, UR17, R30, 0x96, !PT ;  /* 0x00000011070c7c12 */ /* 0x000fe4000f8e961e */
[C---:B------:R-:W-:Y:S02]  /*5d10*/  LOP3.LUT R25, R4.reuse, 0xff, RZ, 0xc0, !PT ;  /* 0x000000ff04197812 */ /* 0x040fe400078ec0ff */
[--C-:B------:R-:W-:Y:S02]  /*5d20*/  SHF.R.U32.HI R24, RZ, 0x18, R4.reuse ;  /* 0x00000018ff187819 */ /* 0x100fe40000011604 */
[----:B------:R-:W-:Y:S03]  /*5d30*/  SHF.R.U32.HI R27, RZ, 0x10, R4 ;  /* 0x00000010ff1b7819 */ /* 0x000fe60000011604 */
[----:B------:R-:W4:Y:S01]  /*5d40*/  MUFU.EX2 R191, R191 ;  /* 0x000000bf00bf7308 */ /* 0x000f220000000800 */
[----:B------:R-:W-:Y:S02]  /*5d50*/  LOP3.LUT R30, R4, 0xffff, RZ, 0xc0, !PT ;  /* 0x0000ffff041e7812 */ /* 0x000fe400078ec0ff */
[----:B------:R-:W-:Y:S02]  /*5d60*/  SHF.R.U32.HI R4, RZ, 0x18, R20 ;  /* 0x00000018ff047819 */ /* 0x000fe40000011614 */
[----:B------:R-:W-:Y:S02]  /*5d70*/  ISETP.LE.U32.AND P6, PT, R9, UR6, PT ;  /* 0x0000000609007c0c */ /* 0x000fe4000bfc3070 */
[----:B------:R-:W-:Y:S03]  /*5d80*/  LOP3.LUT R5, R20, 0xff, RZ, 0xc0, !PT ;  /* 0x000000ff14057812 */ /* 0x000fe600078ec0ff */
[----:B------:R-:W-:Y:S01]  /*5d90*/  MUFU.EX2 R190, R190 ;  /* 0x000000be00be7308 */ /* 0x000fe20000000800 */
[----:B------:R-:W-:Y:S01]  /*5da0*/  ISETP.LE.U32.AND P5, PT, R8, UR6, PT ;  /* 0x0000000608007c0c */ /* 0x000fe2000bfa3070 */
[----:B------:R-:W-:Y:S01]  /*5db0*/  IMAD.WIDE.U32 R8, R29, -0x326172a9, RZ ;  /* 0xcd9e8d571d087825 */ /* 0x000fe200078e00ff */
[----:B------:R-:W-:Y:S02]  /*5dc0*/  LOP3.LUT R23, R10, 0xff, RZ, 0xc0, !PT ;  /* 0x000000ff0a177812 */ /* 0x000fe400078ec0ff */
[----:B------:R-:W-:Y:S02]  /*5dd0*/  LOP3.LUT R15, R11, UR17, R32, 0x96, !PT ;  /* 0x000000110b0f7c12 */ /* 0x000fe4000f8e9620 */
[C---:B------:R-:W-:Y:S03]  /*5de0*/  LOP3.LUT R21, R8.reuse, 0xff, RZ, 0xc0, !PT ;  /* 0x000000ff08157812 */ /* 0x040fe600078ec0ff */
[----:B------:R-:W-:Y:S01]  /*5df0*/  MUFU.EX2 R185, R185 ;  /* 0x000000b900b97308 */ /* 0x000fe20000000800 */
[--C-:B------:R-:W-:Y:S02]  /*5e00*/  SHF.R.U32.HI R22, RZ, 0x18, R8.reuse ;  /* 0x00000018ff167819 */ /* 0x100fe40000011608 */
[----:B------:R-:W-:Y:S02]  /*5e10*/  LOP3.LUT R29, R8, 0xffff, RZ, 0xc0, !PT ;  /* 0x0000ffff081d7812 */ /* 0x000fe400078ec0ff */
[----:B------:R-:W-:Y:S02]  /*5e20*/  SHF.R.U32.HI R26, RZ, 0x10, R8 ;  /* 0x00000010ff1a7819 */ /* 0x000fe40000011608 */
[----:B------:R-:W-:Y:S03]  /*5e30*/  LOP3.LUT R8, R6, 0xff, RZ, 0xc0, !PT ;  /* 0x000000ff06087812 */ /* 0x000fe600078ec0ff */
[----:B------:R-:W4:Y:S01]  /*5e40*/  MUFU.EX2 R187, R187 ;  /* 0x000000bb00bb7308 */ /* 0x000f220000000800 */
[----:B------:R-:W-:Y:S02]  /*5e50*/  LOP3.LUT R32, R10, 0xffff, RZ, 0xc0, !PT ;  /* 0x0000ffff0a207812 */ /* 0x000fe400078ec0ff */
[----:B------:R-:W-:Y:S02]  /*5e60*/  SHF.R.U32.HI R11, RZ, 0x10, R6 ;  /* 0x00000010ff0b7819 */ /* 0x000fe40000011606 */
[----:B------:R-:W-:Y:S05]  /*5e70*/  LOP3.LUT R7, R6, 0xffff, RZ, 0xc0, !PT ;  /* 0x0000ffff06077812 */ /* 0x000fea00078ec0ff */
[----:B------:R-:W-:Y:S10]  /*5e80*/  MUFU.EX2 R183, R183 ;  /* 0x000000b700b77308 */ /* 0x000ff40000000800 */
[----:B------:R-:W4:Y:S10]  /*5e90*/  MUFU.EX2 R184, R184 ;  /* 0x000000b800b87308 */ /* 0x000f340000000800 */
[----:B------:R-:W4:Y:S10]  /*5ea0*/  MUFU.EX2 R182, R182 ;  /* 0x000000b600b67308 */ /* 0x000f340000000800 */
[----:B------:R-:W-:Y:S10]  /*5eb0*/  MUFU.EX2 R180, R180 ;  /* 0x000000b400b47308 */ /* 0x000ff40000000800 */
[----:B------:R-:W4:Y:S10]  /*5ec0*/  MUFU.EX2 R181, R181 ;  /* 0x000000b500b57308 */ /* 0x000f340000000800 */
[----:B------:R-:W-:Y:S10]  /*5ed0*/  MUFU.EX2 R179, R40 ;  /* 0x0000002800b37308 */ /* 0x000ff40000000800 */
[----:B------:R-:W4:Y:S10]  /*5ee0*/  MUFU.EX2 R186, R49 ;  /* 0x0000003100ba7308 */ /* 0x000f340000000800 */
[----:B------:R-:W4:Y:S10]  /*5ef0*/  MUFU.EX2 R178, R43 ;  /* 0x0000002b00b27308 */ /* 0x000f340000000800 */
[----:B------:R-:W4:Y:S10]  /*5f00*/  MUFU.EX2 R177, R46 ;  /* 0x0000002e00b17308 */ /* 0x000f340000000800 */
        /* <DEDUP_REMOVED lines=13> */
[----:B------:R-:W4:Y:S10]  /*5fe0*/  MUFU.EX2 R112, R59 ;  /* 0x0000003b00707308 */ /* 0x000f340000000800 */
[----:B------:R-:W-:Y:S10]  /*5ff0*/  MUFU.EX2 R111, R57 ;  /* 0x00000039006f7308 */ /* 0x000ff40000000800 */
[----:B------:R-:W4:Y:S10]  /*6000*/  MUFU.EX2 R110, R58 ;  /* 0x0000003a006e7308 */ /* 0x000f340000000800 */
[----:B------:R-:W4:Y:S01]  /*6010*/  MUFU.EX2 R109, R16 ;  /* 0x00000010006d7308 */ /* 0x000f220000000800 */
[----:B------:R-:W-:Y:S01]  /*6020*/  @!P4 FADD.FTZ R209, -R209, -RZ ;  /* 0x800000ffd1d1c221 */ /* 0x000fe20000010100 */
[----:B------:R-:W-:Y:S01]  /*6030*/  ISETP.LE.U32.AND P4, PT, R4, UR6, PT ;  /* 0x0000000604007c0c */ /* 0x000fe2000bf83070 */
[----:B------:R-:W-:Y:S01]  /*6040*/  @!P3 FADD.FTZ R208, -R208, -RZ ;  /* 0x800000ffd0d0b221 */ /* 0x000fe20000010100 */
[----:B------:R-:W-:Y:S01]  /*6050*/  ISETP.LE.U32.AND P3, PT, R14, UR6, PT ;  /* 0x000000060e007c0c */ /* 0x000fe2000bf63070 */
[----:B------:R-:W-:Y:S01]  /*6060*/  @!P1 FADD.FTZ R217, -R217, -RZ ;  /* 0x800000ffd9d99221 */ /* 0x000fe20000010100 */
[----:B------:R-:W-:Y:S01]  /*6070*/  LOP3.LUT R4, R31, 0xff, RZ, 0xc0, !PT ;  /* 0x000000ff1f047812 */ /* 0x000fe200078ec0ff */
[----:B------:R-:W-:Y:S01]  /*6080*/  @!P2 FADD.FTZ R218, -R218, -RZ ;  /* 0x800000ffdadaa221 */ /* 0x000fe20000010100 */
[----:B------:R-:W-:Y:S01]  /*6090*/  ISETP.LE.U32.AND P2, PT, R5, UR6, PT ;  /* 0x0000000605007c0c */ /* 0x000fe2000bf43070 */
[----:B-1----:R-:W-:Y:S01]  /*60a0*/  @!P0 FADD.FTZ R219, -R219, -RZ ;  /* 0x800000ffdbdb8221 */ /* 0x002fe20000010100 */
[----:B------:R-:W-:Y:S01]  /*60b0*/  ISETP.LE.U32.AND P1, PT, R4, UR6, PT ;  /* 0x0000000604007c0c */ /* 0x000fe2000bf23070 */
[----:B------:R-:W-:Y:S01]  /*60c0*/  @!P6 FADD.FTZ R214, -R214, -RZ ;  /* 0x800000ffd6d6e221 */ /* 0x000fe20000010100 */
[----:B------:R-:W-:Y:S01]  /*60d0*/  LOP3.LUT R4, R19, 0xff, RZ, 0xc0, !PT ;  /* 0x000000ff13047812 */ /* 0x000fe200078ec0ff */
[----:B------:R-:W-:Y:S01]  /*60e0*/  @!P5 FADD.FTZ R215, -R215, -RZ ;  /* 0x800000ffd7d7d221 */ /* 0x000fe20000010100 */
[----:B------:R-:W-:Y:S01]  /*60f0*/  ISETP.LE.U32.AND P6, PT, R21, UR6, PT ;  /* 0x0000000615007c0c */ /* 0x000fe2000bfc3070 */
[----:B------:R-:W-:Y:S01]  /*6100*/  @!P4 FADD.FTZ R195, -R195, -RZ ;  /* 0x800000ffc3c3c221 */ /* 0x000fe20000010100 */
[----:B------:R-:W-:Y:S01]  /*6110*/  ISETP.LE.U32.AND P0, PT, R4, UR6, PT ;  /* 0x0000000604007c0c */ /* 0x000fe2000bf03070 */
[----:B--2---:R-:W-:Y:S01]  /*6120*/  @!P3 FADD.FTZ R220, -R220, -RZ ;  /* 0x800000ffdcdcb221 */ /* 0x004fe20000010100 */
[----:B------:R-:W-:Y:S02]  /*6130*/  SHF.R.U32.HI R4, RZ, 0x18, R19 ;  /* 0x00000018ff047819 */ /* 0x000fe40000011613 */
[----:B------:R-:W-:Y:S01]  /*6140*/  LOP3.LUT R5, R33, 0xff, RZ, 0xc0, !PT ;  /* 0x000000ff21057812 */ /* 0x000fe200078ec0ff */
[----:B------:R-:W-:Y:S01]  /*6150*/  @!P2 FADD.FTZ R194, -R194, -RZ ;  /* 0x800000ffc2c2a221 */ /* 0x000fe20000010100 */
[----:B------:R-:W-:Y:S01]  /*6160*/  ISETP.LE.U32.AND P3, PT, R4, UR6, PT ;  /* 0x0000000604007c0c */ /* 0x000fe2000bf63070 */
[----:B------:R-:W-:Y:S01]  /*6170*/  @!P1 FADD.FTZ R205, -R205, -RZ ;  /* 0x800000ffcdcd9221 */ /* 0x000fe20000010100 */
[----:B------:R-:W-:Y:S02]  /*6180*/  LOP3.LUT R4, R17, 0xff, RZ, 0xc0, !PT ;  /* 0x000000ff11047812 */ /* 0x000fe400078ec0ff */
[----:B------:R-:W-:Y:S01]  /*6190*/  ISETP.LE.U32.AND P5, PT, R22, UR6, PT ;  /* 0x0000000616007c0c */ /* 0x000fe2000bfa3070 */
[----:B------:R-:W-:Y:S01]  /*61a0*/  @!P6 FADD.FTZ R200, -R200, -RZ ;  /* 0x800000ffc8c8e221 */ /* 0x000fe20000010100 */
[----:B------:R-:W-:Y:S01]  /*61b0*/  ISETP.LE.U32.AND P4, PT, R5, UR6, PT ;  /* 0x0000000605007c0c */ /* 0x000fe2000bf83070 */
[----:B------:R-:W-:Y:S01]  /*61c0*/  @!P0 FADD.FTZ R202, -R202, -RZ ;  /* 0x800000ffcaca8221 */ /* 0x000fe20000010100 */
[----:B------:R-:W-:Y:S02]  /*61d0*/  ISETP.LE.U32.AND P2, PT, R4, UR6, PT ;  /* 0x0000000604007c0c */ /* 0x000fe4000bf43070 */
[----:B------:R-:W-:Y:S02]  /*61e0*/  SHF.R.U32.HI R4, RZ, 0x18, R17 ;  /* 0x00000018ff047819 */ /* 0x000fe40000011611 */
[----:B------:R-:W-:Y:S01]  /*61f0*/  LOP3.LUT R5, R34, 0xff, RZ, 0xc0, !PT ;  /* 0x000000ff22057812 */ /* 0x000fe200078ec0ff */
[----:B------:R-:W-:Y:S01]  /*6200*/  @!P3 FADD.FTZ R201, -R201, -RZ ;  /* 0x800000ffc9c9b221 */ /* 0x000fe20000010100 */
[----:B------:R-:W-:Y:S02]  /*6210*/  ISETP.LE.U32.AND P1, PT, R4, UR6, PT ;  /* 0x0000000604007c0c */ /* 0x000fe4000bf23070 */
[----:B------:R-:W-:Y:S01]  /*6220*/  LOP3.LUT R4, R18, 0xff, RZ, 0xc0, !PT ;  /* 0x000000ff12047812 */ /* 0x000fe200078ec0ff */
[----:B------:R-:W-:Y:S01]  /*6230*/  @!P5 FADD.FTZ R198, -R198, -RZ ;  /* 0x800000ffc6c6d221 */ /* 0x000fe20000010100 */
[----:B------:R-:W-:Y:S01]  /*6240*/  ISETP.LE.U32.AND P6, PT, R5, UR6, PT ;  /* 0x0000000605007c0c */ /* 0x000fe2000bfc3070 */
[----:B------:R-:W-:Y:S01]  /*6250*/  @!P4 FADD.FTZ R211, -R211, -RZ ;  /* 0x800000ffd3d3c221 */ /* 0x000fe20000010100 */
[----:B------:R-:W-:Y:S01]  /*6260*/  ISETP.LE.U32.AND P5, PT, R4, UR6, PT ;  /* 0x0000000604007c0c */ /* 0x000fe2000bfa3070 */
[----:B------:R-:W-:Y:S01]  /*6270*/  @!P2 FADD.FTZ R199, -R199, -RZ ;  /* 0x800000ffc7c7a221 */ /* 0x000fe20000010100 */
[----:B------:R-:W-:Y:S02]  /*6280*/  ISETP.LE.U32.AND P4, PT, R25, UR6, PT ;  /* 0x0000000619007c0c */ /* 0x000fe4000bf83070 */
[----:B------:R-:W-:Y:S02]  /*6290*/  LOP3.LUT R4, R35, 0xff, RZ, 0xc0, !PT ;  /* 0x000000ff23047812 */ /* 0x000fe400078ec0ff */
[----:B------:R-:W-:Y:S01]  /*62a0*/  LOP3.LUT R14, R9, UR18, R28, 0x96, !PT ;  /* 0x00000012090e7c12 */ /* 0x000fe2000f8e961c */
[----:B------:R-:W-:Y:S01]  /*62b0*/  @!P1 FADD.FTZ R196, -R196, -RZ ;  /* 0x800000ffc4c49221 */ /* 0x000fe20000010100 */
[----:B------:R-:W-:Y:S02]  /*62c0*/  ISETP.LE.U32.AND P3, PT, R4, UR6, PT ;  /* 0x0000000604007c0c */ /* 0x000fe4000bf63070 */
[----:B------:R-:W-:Y:S01]  /*62d0*/  ISETP.LE.U32.AND P1, PT, R23, UR6, PT ;  /* 0x0000000617007c0c */ /* 0x000fe2000bf23070 */
[----:B------:R-:W-:Y:S01]  /*62e0*/  @!P6 FADD.FTZ R197, -R197, -RZ ;  /* 0x800000ffc5c5e221 */ /* 0x000fe20000010100 */
[----:B------:R-:W-:Y:S01]  /*62f0*/  SHF.R.U32.HI R9, RZ, 0x18, R10 ;  /* 0x00000018ff097819 */ /* 0x000fe2000001160a */
[----:B------:R-:W-:Y:S01]  /*6300*/  @!P5 FADD.FTZ R206, -R206, -RZ ;  /* 0x800000ffceced221 */ /* 0x000fe20000010100 */
[----:B------:R-:W-:Y:S01]  /*6310*/  SHF.R.U32.HI R5, RZ, 0x18, R18 ;  /* 0x00000018ff057819 */ /* 0x000fe20000011612 */
[----:B------:R-:W-:Y:S01]  /*6320*/  @!P4 FADD.FTZ R207, -R207, -RZ ;  /* 0x800000ffcfcfc221 */ /* 0x000fe20000010100 */
[----:B------:R-:W-:Y:S02]  /*6330*/  SHF.R.U32.HI R4, RZ, 0x8, R36 ;  /* 0x00000008ff047819 */ /* 0x000fe40000011624 */
[----:B------:R-:W-:Y:S02]  /*6340*/  ISETP.LE.U32.AND P0, PT, R5, UR6, PT ;  /* 0x0000000605007c0c */ /* 0x000fe4000bf03070 */
[----:B------:R-:W-:Y:S01]  /*6350*/  ISETP.LE.U32.AND P2, PT, R24, UR6, PT ;  /* 0x0000000618007c0c */ /* 0x000fe2000bf43070 */
[----:B---3--:R-:W-:Y:S01]  /*6360*/  @!P3 FADD.FTZ R212, -R212, -RZ ;  /* 0x800000ffd4d4b221 */ /* 0x008fe20000010100 */
[----:B------:R-:W-:Y:S01]  /*6370*/  ISETP.LE.U32.AND P6, PT, R9, UR6, PT ;  /* 0x0000000609007c0c */ /* 0x000fe2000bfc3070 */
[----:B------:R-:W-:Y:S01]  /*6380*/  @!P1 FADD.FTZ R216, -R216, -RZ ;  /* 0x800000ffd8d89221 */ /* 0x000fe20000010100 */
[----:B------:R-:W-:Y:S02]  /*6390*/  LOP3.LUT R4, R4, 0xffff, RZ, 0xc0, !PT ;  /* 0x0000ffff04047812 */ /* 0x000fe400078ec0ff */
[----:B------:R-:W-:Y:S02]  /*63a0*/  SHF.R.U32.HI R5, RZ, 0x10, R20 ;  /* 0x00000010ff057819 */ /* 0x000fe40000011614 */
[----:B------:R-:W-:Y:S02]  /*63b0*/  ISETP.LE.U32.AND P4, PT, R4, UR6, PT ;  /* 0x0000000604007c0c */ /* 0x000fe4000bf83070 */
[----:B------:R-:W-:Y:S01]  /*63c0*/  LOP3.LUT R5, R5, 0xff, RZ, 0xc0, !PT ;  /* 0x000000ff05057812 */ /* 0x000fe200078ec0ff */
[----:B------:R-:W-:Y:S01]  /*63d0*/  @!P0 FADD.FTZ R204, -R204, -RZ ;  /* 0x800000ffcccc8221 */ /* 0x000fe20000010100 */
[----:B------:R-:W-:Y:S01]  /*63e0*/  SHF.R.U32.HI R4, RZ, 0x18, R14 ;  /* 0x00000018ff047819 */ /* 0x000fe2000001160e */
[----:B----4-:R-:W-:Y:S01]  /*63f0*/  @!P2 FADD.FTZ R203, -R203, -RZ ;  /* 0x800000ffcbcba221 */ /* 0x010fe20000010100 */
[----:B------:R-:W-:Y:S01]  /*6400*/  ISETP.LE.U32.AND P5, PT, R8, UR6, PT ;  /* 0x0000000608007c0c */ /* 0x000fe2000bfa3070 */
[----:B------:R-:W-:Y:S01]  /*6410*/  @!P6 FADD.FTZ R213, -R213, -RZ ;  /* 0x800000ffd5d5e221 */ /* 0x000fe20000010100 */
[----:B------:R-:W-:Y:S02]  /*6420*/  ISETP.LE.U32.AND P3, PT, R5, UR6, PT ;  /* 0x0000000605007c0c */ /* 0x000fe4000bf63070 */
[----:B------:R-:W-:Y:S02]  /*6430*/  ISETP.LE.U32.AND P1, PT, R4, UR6, PT ;  /* 0x0000000604007c0c */ /* 0x000fe4000bf23070 */
[----:B------:R-:W-:Y:S01]  /*6440*/  LOP3.LUT R5, R14, 0xff, RZ, 0xc0, !PT ;  /* 0x000000ff0e057812 */ /* 0x000fe200078ec0ff */
[----:B------:R-:W-:Y:S01]  /*6450*/  @!P4 FADD.FTZ R191, -R191, -RZ ;  /* 0x800000ffbfbfc221 */ /* 0x000fe20000010100 */
[----:B------:R-:W-:Y:S02]  /*6460*/  LOP3.LUT R4, R26, 0xff, RZ, 0xc0, !PT ;  /* 0x000000ff1a047812 */ /* 0x000fe400078ec0ff */
        /* <DEDUP_REMOVED lines=8> */
[----:B------:R-:W-:Y:S02]  /*64f0*/  SHF.R.U32.HI R10, RZ, 0x18, R6 ;  /* 0x00000018ff0a7819 */ /* 0x000fe40000011606 */
[----:B------:R-:W-:Y:S01]  /*6500*/  LOP3.LUT R5, R5, 0xff, RZ, 0xc0, !PT ;  /* 0x000000ff05057812 */ /* 0x000fe200078ec0ff */
[----:B------:R-:W-:Y:S01]  /*6510*/  @!P2 FADD.FTZ R190, -R190, -RZ ;  /* 0x800000ffbebea221 */ /* 0x000fe20000010100 */
[----:B------:R-:W-:Y:S01]  /*6520*/  LOP3.LUT R4, R4, 0xffff, RZ, 0xc0, !PT ;  /* 0x0000ffff04047812 */ /* 0x000fe200078ec0ff */
[----:B------:R-:W-:Y:S01]  /*6530*/  @!P6 FADD.FTZ R185, -R185, -RZ ;  /* 0x800000ffb9b9e221 */ /* 0x000fe20000010100 */
[----:B------:R-:W-:Y:S02]  /*6540*/  SHF.R.U32.HI R6, RZ, 0x10, R17 ;  /* 0x00000010ff067819 */ /* 0x000fe40000011611 */
[----:B------:R-:W-:Y:S02]  /*6550*/  ISETP.LE.U32.AND P5, PT, R5, UR6, PT ;  /* 0x0000000605007c0c */ /* 0x000fe4000bfa3070 */
[----:B------:R-:W-:Y:S02]  /*6560*/  ISETP.LE.U32.AND P3, PT, R4, UR6, PT ;  /* 0x0000000604007c0c */ /* 0x000fe4000bf63070 */
[----:B------:R-:W-:Y:S02]  /*6570*/  LOP3.LUT R5, R6, 0xff, RZ, 0xc0, !PT ;  /* 0x000000ff06057812 */ /* 0x000fe400078ec0ff */
[----:B------:R-:W-:Y:S02]  /*6580*/  SHF.R.U32.HI R4, RZ, 0x8, R38 ;  /* 0x00000008ff047819 */ /* 0x000fe40000011626 */
[----:B------:R-:W-:Y:S02]  /*6590*/  ISETP.LE.U32.AND P4, PT, R5, UR6, PT ;  /* 0x0000000605007c0c */ /* 0x000fe4000bf83070 */
[----:B------:R-:W-:Y:S02]  /*65a0*/  LOP3.LUT R4, R4, 0xffff, RZ, 0xc0, !PT ;  /* 0x0000ffff04047812 */ /* 0x000fe400078ec0ff */
[----:B------:R-:W-:Y:S01]  /*65b0*/  SHF.R.U32.HI R5, RZ, 0x8, R39 ;  /* 0x00000008ff057819 */ /* 0x000fe20000011627 */
[----:B------:R-:W-:Y:S01]  /*65c0*/  @!P5 FADD.FTZ R184, -R184, -RZ ;  /* 0x800000ffb8b8d221 */ /* 0x000fe20000010100 */
[----:B------:R-:W-:Y:S01]  /*65d0*/  SHF.R.U32.HI R6, RZ, 0x10, R18 ;  /* 0x00000010ff067819 */ /* 0x000fe20000011612 */
[----:B------:R-:W-:Y:S01]  /*65e0*/  @!P3 FADD.FTZ R183, -R183, -RZ ;  /* 0x800000ffb7b7b221 */ /* 0x000fe20000010100 */
[----:B------:R-:W-:Y:S02]  /*65f0*/  ISETP.LE.U32.AND P2, PT, R4, UR6, PT ;  /* 0x0000000604007c0c */ /* 0x000fe4000bf43070 */
[----:B------:R-:W-:Y:S02]  /*6600*/  LOP3.LUT R4, R5, 0xffff, RZ, 0xc0, !PT ;  /* 0x0000ffff05047812 */ /* 0x000fe400078ec0ff */
[----:B------:R-:W-:Y:S01]  /*6610*/  LOP3.LUT R6, R6, 0xff, RZ, 0xc0, !PT ;  /* 0x000000ff06067812 */ /* 0x000fe200078ec0ff */
[----:B------:R-:W-:Y:S01]  /*6620*/  @!P4 FADD.FTZ R182, -R182, -RZ ;  /* 0x800000ffb6b6c221 */ /* 0x000fe20000010100 */
[----:B------:R-:W-:Y:S02]  /*6630*/  ISETP.LE.U32.AND P6, PT, R4, UR6, PT ;  /* 0x0000000604007c0c */ /* 0x000fe4000bfc3070 */
[----:B------:R-:W-:Y:S02]  /*6640*/  ISETP.LE.U32.AND P1, PT, R6, UR6, PT ;  /* 0x0000000606007c0c */ /* 0x000fe4000bf23070 */
[----:B------:R-:W-:Y:S02]  /*6650*/  SHF.R.U32.HI R4, RZ, 0x18, R13 ;  /* 0x00000018ff047819 */ /* 0x000fe4000001160d */
[----:B------:R-:W-:Y:S01]  /*6660*/  LOP3.LUT R5, R13, 0xff, RZ, 0xc0, !PT ;  /* 0x000000ff0d057812 */ /* 0x000fe200078ec0ff */
[----:B------:R-:W-:Y:S01]  /*6670*/  @!P2 FADD.FTZ R181, -R181, -RZ ;  /* 0x800000ffb5b5a221 */ /* 0x000fe20000010100 */
[----:B------:R-:W-:Y:S02]  /*6680*/  ISETP.LE.U32.AND P3, PT, R4, UR6, PT ;  /* 0x0000000604007c0c */ /* 0x000fe4000bf63070 */
[----:B------:R-:W-:Y:S02]  /*6690*/  ISETP.LE.U32.AND P5, PT, R5, UR6, PT ;  /* 0x0000000605007c0c */ /* 0x000fe4000bfa3070 */
[----:B------:R-:W-:Y:S01]  /*66a0*/  LOP3.LUT R4, R27, 0xff, RZ, 0xc0, !PT ;  /* 0x000000ff1b047812 */ /* 0x000fe200078ec0ff */
[----:B------:R-:W-:Y:S01]  /*66b0*/  @!P6 FADD.FTZ R186, -R186, -RZ ;  /* 0x800000ffbabae221 */ /* 0x000fe20000010100 */
[----:B------:R-:W-:Y:S01]  /*66c0*/  LOP3.LUT R5, R15, 0xff, RZ, 0xc0, !PT ;  /* 0x000000ff0f057812 */ /* 0x000fe200078ec0ff */
[----:B------:R-:W-:Y:S01]  /*66d0*/  @!P1 FADD.FTZ R180, -R180, -RZ ;  /* 0x800000ffb4b49221 */ /* 0x000fe20000010100 */
[----:B------:R-:W-:Y:S02]  /*66e0*/  ISETP.LE.U32.AND P4, PT, R4, UR6, PT ;  /* 0x0000000604007c0c */ /* 0x000fe4000bf83070 */
[----:B------:R-:W-:Y:S02]  /*66f0*/  SHF.R.U32.HI R4, RZ, 0x18, R15 ;  /* 0x00000018ff047819 */ /* 0x000fe4000001160f */
[----:B------:R-:W-:Y:S01]  /*6700*/  LOP3.LUT R20, R20, 0xffff, RZ, 0xc0, !PT ;  /* 0x0000ffff14147812 */ /* 0x000fe200078ec0ff */
[----:B------:R-:W-:Y:S01]  /*6710*/  @!P3 FADD.FTZ R178, -R178, -RZ ;  /* 0x800000ffb2b2b221 */ /* 0x000fe20000010100 */
[----:B------:R-:W-:Y:S01]  /*6720*/  ISETP.LE.U32.AND P1, PT, R4, UR6, PT ;  /* 0x0000000604007c0c */ /* 0x000fe2000bf23070 */
[----:B------:R-:W-:Y:S01]  /*6730*/  @!P5 FADD.FTZ R179, -R179, -RZ ;  /* 0x800000ffb3b3d221 */ /* 0x000fe20000010100 */
[----:B------:R-:W-:Y:S02]  /*6740*/  LOP3.LUT R4, R12, 0xff, RZ, 0xc0, !PT ;  /* 0x000000ff0c047812 */ /* 0x000fe400078ec0ff */
[----:B------:R-:W-:Y:S02]  /*6750*/  ISETP.LE.U32.AND P2, PT, R5, UR6, PT ;  /* 0x0000000605007c0c */ /* 0x000fe4000bf43070 */
[----:B------:R-:W-:Y:S01]  /*6760*/  LOP3.LUT R5, R28, 0xff, RZ, 0xc0, !PT ;  /* 0x000000ff1c057812 */ /* 0x000fe200078ec0ff */
[----:B------:R-:W-:Y:S01]  /*6770*/  @!P4 FADD.FTZ R177, -R177, -RZ ;  /* 0x800000ffb1b1c221 */ /* 0x000fe20000010100 */
[----:B------:R-:W-:Y:S02]  /*6780*/  ISETP.LE.U32.AND P5, PT, R4, UR6, PT ;  /* 0x0000000604007c0c */ /* 0x000fe4000bfa3070 */
[----:B------:R-:W-:Y:S02]  /*6790*/  SHF.R.U32.HI R4, RZ, 0x8, R20 ;  /* 0x00000008ff047819 */ /* 0x000fe40000011614 */
[----:B------:R-:W-:Y:S01]  /*67a0*/  ISETP.LE.U32.AND P6, PT, R5, UR6, PT ;  /* 0x0000000605007c0c */ /* 0x000fe2000bfc3070 */
[----:B------:R-:W-:Y:S01]  /*67b0*/  @!P1 FADD.FTZ R188, -R188, -RZ ;  /* 0x800000ffbcbc9221 */ /* 0x000fe20000010100 */
[----:B------:R-:W-:Y:S02]  /*67c0*/  SHF.R.U32.HI R5, RZ, 0x18, R12 ;  /* 0x00000018ff057819 */ /* 0x000fe4000001160c */
[----:B------:R-:W-:Y:S01]  /*67d0*/  SHF.R.U32.HI R6, RZ, 0x10, R14 ;  /* 0x00000010ff067819 */ /* 0x000fe2000001160e */
[----:B------:R-:W-:Y:S01]  /*67e0*/  @!P2 FADD.FTZ R189, -R189, -RZ ;  /* 0x800000ffbdbda221 */ /* 0x000fe20000010100 */
[----:B------:R-:W-:Y:S02]  /*67f0*/  LOP3.LUT R4, R4, 0xffff, RZ, 0xc0, !PT ;  /* 0x0000ffff04047812 */ /* 0x000fe400078ec0ff */
[----:B------:R-:W-:Y:S01]  /*6800*/  ISETP.LE.U32.AND P3, PT, R5, UR6, PT ;  /* 0x0000000605007c0c */ /* 0x000fe2000bf63070 */
[----:B------:R-:W-:Y:S01]  /*6810*/  @!P5 FADD.FTZ R113, -R113, -RZ ;  /* 0x800000ff7171d221 */ /* 0x000fe20000010100 */
[----:B------:R-:W-:Y:S02]  /*6820*/  LOP3.LUT R5, R6, 0xff, RZ, 0xc0, !PT ;  /* 0x000000ff06057812 */ /* 0x000fe400078ec0ff */
[----:B------:R-:W-:Y:S01]  /*6830*/  ISETP.LE.U32.AND P4, PT, R4, UR6, PT ;  /* 0x0000000604007c0c */ /* 0x000fe2000bf83070 */
[----:B------:R-:W-:Y:S01]  /*6840*/  @!P6 FADD.FTZ R193, -R193, -RZ ;  /* 0x800000ffc1c1e221 */ /* 0x000fe20000010100 */
[----:B------:R-:W-:Y:S02]  /*6850*/  SHF.R.U32.HI R4, RZ, 0x8, R29 ;  /* 0x00000008ff047819 */ /* 0x000fe4000001161d */
[----:B------:R-:W-:Y:S02]  /*6860*/  LOP3.LUT R19, R19, 0xffff, RZ, 0xc0, !PT ;  /* 0x0000ffff13137812 */ /* 0x000fe400078ec0ff */
[----:B------:R-:W-:Y:S02]  /*6870*/  ISETP.LE.U32.AND P2, PT, R5, UR6, PT ;  /* 0x0000000605007c0c */ /* 0x000fe4000bf43070 */
[----:B------:R-:W-:Y:S01]  /*6880*/  LOP3.LUT R5, R4, 0xffff, RZ, 0xc0, !PT ;  /* 0x0000ffff04057812 */ /* 0x000fe200078ec0ff */
[----:B------:R-:W-:Y:S01]  /*6890*/  @!P3 FADD.FTZ R112, -R112, -RZ ;  /* 0x800000ff7070b221 */ /* 0x000fe20000010100 */
[----:B------:R-:W-:Y:S02]  /*68a0*/  SHF.R.U32.HI R6, RZ, 0x8, R19 ;  /* 0x00000008ff067819 */ /* 0x000fe40000011613 */
[----:B------:R-:W-:Y:S01]  /*68b0*/  LOP3.LUT R4, R17, 0xffff, RZ, 0xc0, !PT ;  /* 0x0000ffff11047812 */ /* 0x000fe200078ec0ff */
[----:B------:R-:W-:Y:S01]  /*68c0*/  @!P4 FADD.FTZ R126, -R126, -RZ ;  /* 0x800000ff7e7ec221 */ /* 0x000fe20000010100 */
[----:B------:R-:W-:Y:S02]  /*68d0*/  LOP3.LUT R6, R6, 0xffff, RZ, 0xc0, !PT ;  /* 0x0000ffff06067812 */ /* 0x000fe400078ec0ff */
[----:B------:R-:W-:Y:S02]  /*68e0*/  SHF.R.U32.HI R4, RZ, 0x8, R4 ;  /* 0x00000008ff047819 */ /* 0x000fe40000011604 */
[----:B------:R-:W-:Y:S01]  /*68f0*/  LOP3.LUT R18, R18, 0xffff, RZ, 0xc0, !PT ;  /* 0x0000ffff12127812 */ /* 0x000fe200078ec0ff */
[----:B------:R-:W-:Y:S01]  /*6900*/  @!P2 FADD.FTZ R125, -R125, -RZ ;  /* 0x800000ff7d7da221 */ /* 0x000fe20000010100 */
        /* <DEDUP_REMOVED lines=8> */
[----:B------:R-:W-:Y:S01]  /*6990*/  ISETP.LE.U32.AND P2, PT, R5, UR6, PT ;  /* 0x0000000605007c0c */ /* 0x000fe2000bf43070 */
[----:B------:R-:W-:Y:S01]  /*69a0*/  @!P6 FADD.FTZ R123, -R123, -RZ ;  /* 0x800000ff7b7be221 */ /* 0x000fe20000010100 */
[----:B------:R-:W-:Y:S02]  /*69b0*/  LOP3.LUT R4, R11, 0xff, RZ, 0xc0, !PT ;  /* 0x000000ff0b047812 */ /* 0x000fe400078ec0ff */
[----:B------:R-:W-:Y:S02]  /*69c0*/  LOP3.LUT R6, R6, 0xff, RZ, 0xc0, !PT ;  /* 0x000000ff06067812 */ /* 0x000fe400078ec0ff */
[----:B------:R-:W-:Y:S01]  /*69d0*/  SHF.R.U32.HI R5, RZ, 0x8, R30 ;  /* 0x00000008ff057819 */ /* 0x000fe2000001161e */
[----:B------:R-:W-:Y:S01]  /*69e0*/  @!P4 FADD.FTZ R122, -R122, -RZ ;  /* 0x800000ff7a7ac221 */ /* 0x000fe20000010100 */
[----:B------:R-:W-:Y:S02]  /*69f0*/  ISETP.LE.U32.AND P1, PT, R4, UR6, PT ;  /* 0x0000000604007c0c */ /* 0x000fe4000bf23070 */
[----:B------:R-:W-:Y:S02]  /*6a00*/  ISETP.LE.U32.AND P6, PT, R6, UR6, PT ;  /* 0x0000000606007c0c */ /* 0x000fe4000bfc3070 */
[----:B------:R-:W-:Y:S01]  /*6a10*/  LOP3.LUT R4, R5, 0xffff, RZ, 0xc0, !PT ;  /* 0x0000ffff05047812 */ /* 0x000fe200078ec0ff */
[----:B------:R-:W-:Y:S01]  /*6a20*/  @!P2 FADD.FTZ R121, -R121, -RZ ;  /* 0x800000ff7979a221 */ /* 0x000fe20000010100 */
[----:B------:R-:W-:Y:S02]  /*6a30*/  FSETP.GE.FTZ.AND P3, PT, R194, RZ, PT ;  /* 0x000000ffc200720b */ /* 0x000fe40003f76000 */
[----:B------:R-:W-:Y:S02]  /*6a40*/  ISETP.LE.U32.AND P4, PT, R4, UR6, PT ;  /* 0x0000000604007c0c */ /* 0x000fe4000bf83070 */
[----:B------:R-:W-:Y:S02]  /*6a50*/  SHF.R.U32.HI R4, RZ, 0x8, R32 ;  /* 0x00000008ff047819 */ /* 0x000fe40000011620 */
[----:B------:R-:W-:Y:S01]  /*6a60*/  SHF.R.U32.HI R5, RZ, 0x10, R15 ;  /* 0x00000010ff057819 */ /* 0x000fe2000001160f */
[----:B------:R-:W-:Y:S01]  /*6a70*/  @!P1 FADD.FTZ R108, -R108, -RZ ;  /* 0x800000ff6c6c9221 */ /* 0x000fe20000010100 */
[----:B------:R-:W-:Y:S01]  /*6a80*/  LOP3.LUT R4, R4, 0xffff, RZ, 0xc0, !PT ;  /* 0x0000ffff04047812 */ /* 0x000fe200078ec0ff */
[----:B------:R-:W-:Y:S01]  /*6a90*/  @!P6 FADD.FTZ R119, -R119, -RZ ;  /* 0x800000ff7777e221 */ /* 0x000fe20000010100 */
[----:B------:R-:W-:Y:S02]  /*6aa0*/  FSETP.GE.FTZ.AND P1, PT, R192, RZ, PT ;  /* 0x000000ffc000720b */ /* 0x000fe40003f36000 */
[----:B------:R-:W-:Y:S02]  /*6ab0*/  ISETP.LE.U32.AND P6, PT, R4, UR6, PT ;  /* 0x0000000604007c0c */ /* 0x000fe4000bfc3070 */
[----:B------:R-:W-:Y:S01]  /*6ac0*/  LOP3.LUT R5, R5, 0xff, RZ, 0xc0, !PT ;  /* 0x000000ff05057812 */ /* 0x000fe200078ec0ff */
[----:B------:R-:W-:Y:S01]  /*6ad0*/  @!P4 FADD.FTZ R118, -R118, -RZ ;  /* 0x800000ff7676c221 */ /* 0x000fe20000010100 */
[----:B------:R-:W-:Y:S02]  /*6ae0*/  LOP3.LUT R6, R14, 0xffff, RZ, 0xc0, !PT ;  /* 0x0000ffff0e067812 */ /* 0x000fe400078ec0ff */
[----:B------:R-:W-:Y:S02]  /*6af0*/  ISETP.LE.U32.AND P2, PT, R5, UR6, PT ;  /* 0x0000000605007c0c */ /* 0x000fe4000bf43070 */
[----:B------:R-:W-:Y:S02]  /*6b00*/  SHF.R.U32.HI R6, RZ, 0x8, R6 ;  /* 0x00000008ff067819 */ /* 0x000fe40000011606 */
[----:B------:R-:W-:Y:S02]  /*6b10*/  LOP3.LUT R13, R13, 0xffff, RZ, 0xc0, !PT ;  /* 0x0000ffff0d0d7812 */ /* 0x000fe400078ec0ff */
[----:B------:R-:W-:Y:S01]  /*6b20*/  LOP3.LUT R4, R6, 0xffff, RZ, 0xc0, !PT ;  /* 0x0000ffff06047812 */ /* 0x000fe200078ec0ff */
[----:B------:R-:W-:Y:S01]  /*6b30*/  @!P6 FADD.FTZ R127, -R127, -RZ ;  /* 0x800000ff7f7fe221 */ /* 0x000fe20000010100 */
[----:B------:R-:W-:Y:S02]  /*6b40*/  SHF.R.U32.HI R5, RZ, 0x8, R13 ;  /* 0x00000008ff057819 */ /* 0x000fe4000001160d */
[----:B------:R-:W-:Y:S02]  /*6b50*/  ISETP.LE.U32.AND P4, PT, R4, UR6, PT ;  /* 0x0000000604007c0c */ /* 0x000fe4000bf83070 */
[----:B------:R-:W-:Y:S01]  /*6b60*/  F2FP.RELU.F16.F32.PACK_AB R0, R127, R216 ;  /* 0x000000d87f00723e */ /* 0x000fe200000008ff */
[----:B------:R-:W-:Y:S01]  /*6b70*/  @!P2 FADD.FTZ R120, -R120, -RZ ;  /* 0x800000ff7878a221 */ /* 0x000fe20000010100 */
[----:B------:R-:W-:Y:S02]  /*6b80*/  LOP3.LUT R5, R5, 0xffff, RZ, 0xc0, !PT ;  /* 0x0000ffff05057812 */ /* 0x000fe400078ec0ff */
[----:B------:R-:W-:Y:S02]  /*6b90*/  LOP3.LUT R15, R15, 0xffff, RZ, 0xc0, !PT ;  /* 0x0000ffff0f0f7812 */ /* 0x000fe400078ec0ff */
[----:B------:R-:W-:Y:S02]  /*6ba0*/  ISETP.LE.U32.AND P2, PT, R5, UR6, PT ;  /* 0x0000000605007c0c */ /* 0x000fe4000bf43070 */
[----:B------:R-:W-:Y:S02]  /*6bb0*/  SHF.R.U32.HI R5, RZ, 0x10, R12 ;  /* 0x00000010ff057819 */ /* 0x000fe4000001160c */
[----:B------:R-:W-:Y:S01]  /*6bc0*/  SHF.R.U32.HI R4, RZ, 0x8, R15 ;  /* 0x00000008ff047819 */ /* 0x000fe2000001160f */
[----:B------:R-:W-:Y:S01]  /*6bd0*/  @!P4 FADD.FTZ R117, -R117, -RZ ;  /* 0x800000ff7575c221 */ /* 0x000fe20000010100 */
[----:B------:R-:W-:Y:S02]  /*6be0*/  LOP3.LUT R5, R5, 0xff, RZ, 0xc0, !PT ;  /* 0x000000ff05057812 */ /* 0x000fe400078ec0ff */
[----:B------:R-:W-:Y:S02]  /*6bf0*/  LOP3.LUT R4, R4, 0xffff, RZ, 0xc0, !PT ;  /* 0x0000ffff04047812 */ /* 0x000fe400078ec0ff */
[----:B------:R-:W-:Y:S02]  /*6c00*/  ISETP.LE.U32.AND P4, PT, R5, UR6, PT ;  /* 0x0000000605007c0c */ /* 0x000fe4000bf83070 */
[----:B------:R-:W-:Y:S01]  /*6c10*/  F2FP.RELU.F16.F32.PACK_AB R5, R126, R194 ;  /* 0x000000c27e05723e */ /* 0x000fe200000008ff */
[----:B------:R-:W-:Y:S01]  /*6c20*/  @!P2 FADD.FTZ R114, -R114, -RZ ;  /* 0x800000ff7272a221 */ /* 0x000fe20000010100 */
[----:B------:R-:W-:Y:S02]  /*6c30*/  ISETP.LE.U32.AND P6, PT, R4, UR6, PT ;  /* 0x0000000604007c0c */ /* 0x000fe4000bfc3070 */
[----:B------:R-:W-:Y:S01]  /*6c40*/  SHF.R.U32.HI R4, RZ, 0x8, R7 ;  /* 0x00000008ff047819 */ /* 0x000fe20000011607 */
[----:B------:R1:W-:Y:S01]  /*6c50*/  STS [R223+0x10000], R5 ;  /* 0x01000005df007388 */ /* 0x0003e20000000800 */
[----:B------:R-:W-:Y:S02]  /*6c60*/  LOP3.LUT R6, R12, 0xffff, RZ, 0xc0, !PT ;  /* 0x0000ffff0c067812 */ /* 0x000fe400078ec0ff */
[----:B------:R-:W-:Y:S02]  /*6c70*/  LOP3.LUT R7, R4, 0xffff, RZ, 0xc0, !PT ;  /* 0x0000ffff04077812 */ /* 0x000fe400078ec0ff */
[----:B------:R-:W-:Y:S01]  /*6c80*/  F2FP.RELU.F16.F32.PACK_AB R4, R195, R192 ;  /* 0x000000c0c304723e */ /* 0x000fe200000008ff */
[----:B------:R-:W-:Y:S01]  /*6c90*/  @!P4 FADD.FTZ R110, -R110, -RZ ;  /* 0x800000ff6e6ec221 */ /* 0x000fe20000010100 */
[----:B------:R-:W-:Y:S02]  /*6ca0*/  SHF.R.U32.HI R6, RZ, 0x8, R6 ;  /* 0x00000008ff067819 */ /* 0x000fe40000011606 */
[----:B------:R-:W-:Y:S01]  /*6cb0*/  F2FP.RELU.F16.F32.PACK_AB R8, R117, R190 ;  /* 0x000000be7508723e */ /* 0x000fe200000008ff */
[----:B------:R2:W-:Y:S01]  /*6cc0*/  STS [R223+0x10400], R4 ;  /* 0x01040004df007388 */ /* 0x0005e20000000800 */
[----:B------:R-:W-:Y:S01]  /*6cd0*/  LOP3.LUT R6, R6, 0xffff, RZ, 0xc0, !PT ;  /* 0x0000ffff06067812 */ /* 0x000fe200078ec0ff */
[----:B------:R-:W-:Y:S01]  /*6ce0*/  @!P6 FADD.FTZ R115, -R115, -RZ ;  /* 0x800000ff7373e221 */ /* 0x000fe20000010100 */
[----:B------:R-:W-:Y:S02]  /*6cf0*/  ISETP.LE.U32.AND P2, PT, R7, UR6, PT ;  /* 0x0000000607007c0c */ /* 0x000fe4000bf43070 */
[----:B------:R-:W-:Y:S02]  /*6d00*/  ISETP.LE.U32.AND P6, PT, R6, UR6, PT ;  /* 0x0000000606007c0c */ /* 0x000fe4000bfc3070 */
[----:B------:R-:W-:Y:S02]  /*6d10*/  F2FP.RELU.F16.F32.PACK_AB R6, R191, R208 ;  /* 0x000000d0bf06723e */ /* 0x000fe400000008ff */
[----:B------:R-:W-:Y:S02]  /*6d20*/  F2FP.RELU.F16.F32.PACK_AB R7, R187, R125 ;  /* 0x0000007dbb07723e */ /* 0x000fe400000008ff */
[----:B------:R-:W-:Y:S01]  /*6d30*/  ISETP.LE.U32.AND P0, PT, R10, UR6, PT ;  /* 0x000000060a007c0c */ /* 0x000fe2000bf03070 */
[----:B------:R3:W-:Y:S01]  /*6d40*/  STS [R225+0x10000], R6 ;  /* 0x01000006e1007388 */ /* 0x0007e20000000800 */
[----:B-1----:R-:W-:Y:S03]  /*6d50*/  F2FP.RELU.F16.F32.PACK_AB R5, R209, R205 ;  /* 0x000000cdd105723e */ /* 0x002fe600000008ff */
[----:B------:R-:W-:Y:S01]  /*6d60*/  @!P2 FADD.FTZ R109, -R109, -RZ ;  /* 0x800000ff6d6da221 */ /* 0x000fe20000010100 */
[----:B------:R-:W-:Y:S01]  /*6d70*/  FSETP.GE.FTZ.AND P2, PT, R126, RZ, PT ;  /* 0x000000ff7e00720b */ /* 0x000fe20003f56000 */
[----:B------:R-:W-:Y:S01]  /*6d80*/  @!P6 FADD.FTZ R111, -R111, -RZ ;  /* 0x800000ff6f6fe221 */ /* 0x000fe20000010100 */
[----:B------:R1:W-:Y:S04]  /*6d90*/  STS [R225+0x10400], R5 ;  /* 0x01040005e1007388 */ /* 0x0003e80000000800 */
[----:B------:R4:W-:Y:S01]  /*6da0*/  STS [R223+0x12000], R8 ;  /* 0x01200008df007388 */ /* 0x0009e20000000800 */
[----:B--2---:R-:W-:Y:S01]  /*6db0*/  F2FP.RELU.F16.F32.PACK_AB R4, R124, R200 ;  /* 0x000000c87c04723e */ /* 0x004fe200000008ff */
[----:B------:R-:W-:Y:S01]  /*6dc0*/  @!P0 FADD.FTZ R116, -R116, -RZ ;  /* 0x800000ff74748221 */ /* 0x000fe20000010100 */
[----:B------:R-:W-:Y:S01]  /*6dd0*/  FSETP.GE.FTZ.AND P0, PT, R195, RZ, PT ;  /* 0x000000ffc300720b */ /* 0x000fe20003f16000 */
[----:B------:R2:W-:Y:S04]  /*6de0*/  STS [R223+0x12400], R7 ;  /* 0x01240007df007388 */ /* 0x0005e80000000800 */
[----:B------:R2:W-:Y:S01]  /*6df0*/  STS [R225+0x12000], R4 ;  /* 0x01200004e1007388 */ /* 0x0005e20000000800 */
[----:B---3--:R-:W-:Y:S02]  /*6e00*/  F2FP.RELU.F16.F32.PACK_AB R6, R201, R184 ;  /* 0x000000b8c906723e */ /* 0x008fe400000008ff */
[----:B-1----:R-:W-:Y:S02]  /*6e10*/  F2FP.RELU.F16.F32.PACK_AB R5, R183, R218 ;  /* 0x000000dab705723e */ /* 0x002fe400000008ff */
[----:B----4-:R-:W-:Y:S02]  /*6e20*/  F2FP.RELU.F16.F32.PACK_AB R8, R198, R185 ;  /* 0x000000b9c608723e */ /* 0x010fe400000008ff */
[----:B--2---:R-:W-:Y:S03]  /*6e30*/  F2FP.RELU.F16.F32.PACK_AB R7, R123, R202 ;  /* 0x000000ca7b07723e */ /* 0x004fe600000008ff */
[----:B------:R1:W-:Y:S01]  /*6e40*/  STS [R225+0x12400], R8 ;  /* 0x01240008e1007388 */ /* 0x0003e20000000800 */
[----:B------:R-:W-:Y:S03]  /*6e50*/  F2FP.RELU.F16.F32.PACK_AB R4, R217, R211 ;  /* 0x000000d3d904723e */ /* 0x000fe600000008ff */
[----:B------:R2:W-:Y:S04]  /*6e60*/  STS [R229+0x10000], R7 ;  /* 0x01000007e5007388 */ /* 0x0005e80000000800 */
[----:B------:R3:W-:Y:S04]  /*6e70*/  STS [R229+0x10400], R6 ;  /* 0x01040006e5007388 */ /* 0x0007e80000000800 */
[----:B------:R4:W-:Y:S04]  /*6e80*/  STS [R228+0x10000], R5 ;  /* 0x01000005e4007388 */ /* 0x0009e80000000800 */
[----:B------:R4:W-:Y:S01]  /*6e90*/  STS [R228+0x10400], R4 ;  /* 0x01040004e4007388 */ /* 0x0009e20000000800 */
[----:B-1----:R-:W-:Y:S02]  /*6ea0*/  F2FP.RELU.F16.F32.PACK_AB R8, R122, R199 ;  /* 0x000000c77a08723e */ /* 0x002fe400000008ff */
[----:B--2---:R-:W-:Y:S03]  /*6eb0*/  F2FP.RELU.F16.F32.PACK_AB R7, R196, R182 ;  /* 0x000000b6c407723e */ /* 0x004fe600000008ff */
[----:B------:R1:W-:Y:S01]  /*6ec0*/  STS [R229+0x12000], R8 ;  /* 0x01200008e5007388 */ /* 0x0003e20000000800 */
[----:B---3--:R-:W-:Y:S03]  /*6ed0*/  F2FP.RELU.F16.F32.PACK_AB R6, R181, R214 ;  /* 0x000000d6b506723e */ /* 0x008fe600000008ff */
[----:B------:R2:W-:Y:S01]  /*6ee0*/  STS [R229+0x12400], R7 ;  /* 0x01240007e5007388 */ /* 0x0005e20000000800 */
[----:B----4-:R-:W-:Y:S03]  /*6ef0*/  F2FP.RELU.F16.F32.PACK_AB R5, R215, R197 ;  /* 0x000000c5d705723e */ /* 0x010fe600000008ff */
[----:B------:R3:W-:Y:S01]  /*6f00*/  STS [R228+0x12000], R6 ;  /* 0x01200006e4007388 */ /* 0x0007e20000000800 */
[----:B------:R-:W-:Y:S03]  /*6f10*/  F2FP.RELU.F16.F32.PACK_AB R4, R121, R206 ;  /* 0x000000ce7904723e */ /* 0x000fe600000008ff */
[----:B------:R4:W-:Y:S04]  /*6f20*/  STS [R228+0x12400], R5 ;  /* 0x01240005e4007388 */ /* 0x0009e80000000800 */
[----:B------:R4:W-:Y:S01]  /*6f30*/  STS [R222+0x10000], R4 ;  /* 0x01000004de007388 */ /* 0x0009e20000000800 */
[----:B-1----:R-:W-:Y:S02]  /*6f40*/  F2FP.RELU.F16.F32.PACK_AB R8, R204, R180 ;  /* 0x000000b4cc08723e */ /* 0x002fe400000008ff */
[----:B--2---:R-:W-:Y:S03]  /*6f50*/  F2FP.RELU.F16.F32.PACK_AB R7, R114, R179 ;  /* 0x000000b37207723e */ /* 0x004fe600000008ff */
[----:B------:R-:W-:Y:S01]  /*6f60*/  STS [R222+0x10400], R8 ;  /* 0x01040008de007388 */ /* 0x000fe20000000800 */
[----:B---3--:R-:W-:Y:S02]  /*6f70*/  F2FP.RELU.F16.F32.PACK_AB R6, R178, R119 ;  /* 0x00000077b206723e */ /* 0x008fe400000008ff */
[----:B----4-:R-:W-:Y:S02]  /*6f80*/  F2FP.RELU.F16.F32.PACK_AB R5, R186, R219 ;  /* 0x000000dbba05723e */ /* 0x010fe400000008ff */
[----:B------:R-:W-:Y:S03]  /*6f90*/  F2FP.RELU.F16.F32.PACK_AB R4, R220, R212 ;  /* 0x000000d4dc04723e */ /* 0x000fe600000008ff */
        /* <DEDUP_REMOVED lines=16> */
[----:B----4-:R-:W-:Y:S02]  /*70a0*/  F2FP.RELU.F16.F32.PACK_AB R4, R116, R108 ;  /* 0x0000006c7404723e */ /* 0x010fe400000008ff */
[----:B------:R-:W-:Y:S05]  /*70b0*/  F2FP.RELU.F16.F32.PACK_AB R0, R213, R193 ;  /* 0x000000c1d500723e */ /* 0x000fea00000008ff */
[----:B------:R1:W-:Y:S04]  /*70c0*/  STS [R226+0x10400], R0 ;  /* 0x01040000e2007388 */ /* 0x0003e80000000800 */
[----:B------:R-:W-:Y:S04]  /*70d0*/  STS [R227+0x12000], R7 ;  /* 0x01200007e3007388 */ /* 0x000fe80000000800 */
[----:B------:R-:W-:Y:S04]  /*70e0*/  STS [R227+0x12400], R6 ;  /* 0x01240006e3007388 */ /* 0x000fe80000000800 */
[----:B------:R-:W-:Y:S04]  /*70f0*/  STS [R226+0x12000], R5 ;  /* 0x01200005e2007388 */ /* 0x000fe80000000800 */
[----:B------:R-:W-:Y:S01]  /*7100*/  STS [R226+0x12400], R4 ;  /* 0x01240004e2007388 */ /* 0x000fe20000000800 */
[----:B-1----:R-:W-:Y:S05]  /*7110*/  IMAD.SHL.U32 R0, R167, 0x2, RZ ;  /* 0x00000002a7007824 */ /* 0x002fea00078e00ff */
[----:B------:R-:W-:Y:S01]  /*7120*/  IADD3 R104, R0, 0x4000, R104 ;  /* 0x0000400000687810 */ /* 0x000fe20007ffe068 */
[----:B------:R-:W1:Y:S04]  /*7130*/  LDSM.16.M88.4 R64, [R0+UR4+0x4000] ;  /* 0x004000040040783b */ /* 0x000e680008000200 */
[----:B------:R-:W-:Y:S04]  /*7140*/  IMAD.IADD R104, R104, 0x1, R165 ;  /* 0x0000000168687824 */ /* 0x000fe800078e02a5 */
        /* <DEDUP_REMOVED lines=23> */
[----:B-----5:R-:W-:Y:S01]  /*72c0*/  FADD.FTZ R7, -R175, R7 ;  /* 0x00000007af077221 */ /* 0x020fe20000010100 */
[-C--:B------:R-:W-:Y:S04]  /*72d0*/  HMMA.16816.F32 R20, R100, R148.reuse, R20 ;  /* 0x000000946414723c */ /* 0x080fe80000001814 */
[-C--:B------:R-:W-:Y:S01]  /*72e0*/  FSEL R7, R7, R175.reuse, P0 ;  /* 0x000000af07077208 */ /* 0x080fe20000000000 */
[----:B------:R-:W-:Y:S01]  /*72f0*/  FADD.FTZ R6, -R175, R6 ;  /* 0x00000006af067221 */ /* 0x000fe20000010100 */
[----:B------:R-:W-:Y:S01]  /*7300*/  FSETP.GE.FTZ.AND P0, PT, R187, RZ, PT ;  /* 0x000000ffbb00720b */ /* 0x000fe20003f16000 */
[C---:B------:R-:W-:Y:S04]  /*7310*/  HMMA.16816.F32 R24, R104.reuse, R148, R24 ;  /* 0x000000946818723c */ /* 0x040fe80000001818 */
[----:B------:R-:W-:Y:S01]  /*7320*/  FSEL R6, R6, R175, P1 ;  /* 0x000000af06067208 */ /* 0x000fe20000800000 */
[----:B------:R-:W-:Y:S01]  /*7330*/  FADD.FTZ R4, -R176, R4 ;  /* 0x00000004b0047221 */ /* 0x000fe20000010100 */
[----:B------:R-:W-:Y:S01]  /*7340*/  FSETP.GE.FTZ.AND P1, PT, R125, RZ, PT ;  /* 0x000000ff7d00720b */ /* 0x000fe20003f36000 */
[-C--:B------:R-:W-:Y:S04]  /*7350*/  HMMA.16816.F32 R28, R104, R150.reuse, R28 ;  /* 0x00000096681c723c */ /* 0x080fe8000000181c */
[-C--:B------:R-:W-:Y:S01]  /*7360*/  FSEL R4, R4, R176.reuse, P3 ;  /* 0x000000b004047208 */ /* 0x080fe20001800000 */
[----:B------:R-:W-:Y:S01]  /*7370*/  FADD.FTZ R11, -R173, R11 ;  /* 0x0000000bad0b7221 */ /* 0x000fe20000010100 */
[----:B------:R-:W-:Y:S01]  /*7380*/  FSETP.GE.FTZ.AND P3, PT, R190, RZ, PT ;  /* 0x000000ffbe00720b */ /* 0x000fe20003f76000 */
[C---:B------:R-:W-:Y:S04]  /*7390*/  HMMA.16816.F32 R32, R100.reuse, R150, R32 ;  /* 0x000000966420723c */ /* 0x040fe80000001820 */
[-C--:B------:R-:W-:Y:S01]  /*73a0*/  FSEL R11, R11, R173.reuse, P0 ;  /* 0x000000ad0b0b7208 */ /* 0x080fe20000000000 */
[----:B------:R-:W-:Y:S01]  /*73b0*/  FADD.FTZ R5, -R176, R5 ;  /* 0x00000005b0057221 */ /* 0x000fe20000010100 */
[----:B------:R-:W-:Y:S01]  /*73c0*/  FSETP.GE.FTZ.AND P0, PT, R198, RZ, PT ;  /* 0x000000ffc600720b */ /* 0x000fe20003f16000 */
[-C--:B------:R-:W-:Y:S04]  /*73d0*/  HMMA.16816.F32 R36, R100, R152.reuse, R36 ;  /* 0x000000986424723c */ /* 0x080fe80000001824 */
[----:B------:R-:W-:Y:S01]  /*73e0*/  FSEL R5, R5, R176, P2 ;  /* 0x000000b005057208 */ /* 0x000fe20001000000 */
[----:B------:R-:W-:Y:S01]  /*73f0*/  FADD.FTZ R8, -R174, R8 ;  /* 0x00000008ae087221 */ /* 0x000fe20000010100 */
[----:B------:R-:W-:Y:S01]  /*7400*/  FSETP.GE.FTZ.AND P2, PT, R117, RZ, PT ;  /* 0x000000ff7500720b */ /* 0x000fe20003f56000 */
[C---:B------:R-:W-:Y:S04]  /*7410*/  HMMA.16816.F32 R40, R104.reuse, R152, R40 ;  /* 0x000000986828723c */ /* 0x040fe80000001828 */
[----:B------:R-:W-:Y:S01]  /*7420*/  FSEL R8, R8, R174, P3 ;  /* 0x000000ae08087208 */ /* 0x000fe20001800000 */
[C---:B------:R-:W-:Y:S01]  /*7430*/  FADD.FTZ R0, -R173.reuse, R15 ;  /* 0x0000000fad007221 */ /* 0x040fe20000010100 */
[----:B------:R-:W-:Y:S01]  /*7440*/  FSETP.GE.FTZ.AND P3, PT, R200, RZ, PT ;  /* 0x000000ffc800720b */ /* 0x000fe20003f76000 */
[-C--:B------:R-:W-:Y:S04]  /*7450*/  HMMA.16816.F32 R44, R104, R154.reuse, R44 ;  /* 0x0000009a682c723c */ /* 0x080fe8000000182c */
[-C--:B------:R-:W-:Y:S01]  /*7460*/  FSEL R0, R0, R173.reuse, P0 ;  /* 0x000000ad00007208 */ /* 0x080fe20000000000 */
[----:B------:R-:W-:Y:S01]  /*7470*/  FADD.FTZ R10, -R173, R10 ;  /* 0x0000000aad0a7221 */ /* 0x000fe20000010100 */
[----:B------:R-:W-:Y:S01]  /*7480*/  FSETP.GE.FTZ.AND P0, PT, R209, RZ, PT ;  /* 0x000000ffd100720b */ /* 0x000fe20003f16000 */
[C---:B------:R-:W-:Y:S04]  /*7490*/  HMMA.16816.F32 R48, R100.reuse, R154, R48 ;  /* 0x0000009a6430723c */ /* 0x040fe80000001830 */
[----:B------:R-:W-:Y:S01]  /*74a0*/  FSEL R10, R10, R173, P1 ;  /* 0x000000ad0a0a7208 */ /* 0x000fe20000800000 */
[----:B------:R-:W-:Y:S01]  /*74b0*/  FMUL.FTZ R192, R192, R6 ;  /* 0x00000006c0c07220 */ /* 0x000fe20000410000 */
[----:B------:R-:W-:Y:S01]  /*74c0*/  FSETP.GE.FTZ.AND P1, PT, R185, RZ, PT ;  /* 0x000000ffb900720b */ /* 0x000fe20003f36000 */
[-C--:B------:R-:W-:Y:S04]  /*74d0*/  HMMA.16816.F32 R52, R100, R156.reuse, R52 ;  /* 0x0000009c6434723c */ /* 0x080fe80000001834 */
[C---:B------:R-:W-:Y:S01]  /*74e0*/  FADD.FTZ R9, -R174.reuse, R9 ;  /* 0x00000009ae097221 */ /* 0x040fe20000010100 */
[----:B------:R-:W-:Y:S01]  /*74f0*/  FADD.FTZ R6, -R174, R12 ;  /* 0x0000000cae067221 */ /* 0x000fe20000010100 */
[C---:B------:R-:W-:Y:S05]  /*7500*/  HMMA.16816.F32 R56, R104.reuse, R156, R56 ;  /* 0x0000009c6838723c */ /* 0x040fea0000001838 */
[-C--:B------:R-:W-:Y:S01]  /*7510*/  FSEL R9, R9, R174.reuse, P2 ;  /* 0x000000ae09097208 */ /* 0x080fe20001000000 */
[-C--:B------:R-:W-:Y:S03]  /*7520*/  HMMA.16816.F32 R60, R104, R158.reuse, R60 ;  /* 0x0000009e683c723c */ /* 0x080fe6000000183c */
[----:B------:R-:W-:Y:S02]  /*7530*/  FSETP.GE.FTZ.AND P2, PT, R124, RZ, PT ;  /* 0x000000ff7c00720b */ /* 0x000fe40003f56000 */
[----:B------:R-:W-:Y:S01]  /*7540*/  FSEL R6, R6, R174, P3 ;  /* 0x000000ae06067208 */ /* 0x000fe20001800000 */
[----:B------:R-:W-:Y:S01]  /*7550*/  FADD.FTZ R19, -R175, R19 ;  /* 0x00000013af137221 */ /* 0x000fe20000010100 */
[----:B------:R-:W-:Y:S01]  /*7560*/  FSETP.GE.FTZ.AND P3, PT, R208, RZ, PT ;  /* 0x000000ffd000720b */ /* 0x000fe20003f76000 */
[----:B------:R-:W-:Y:S01]  /*7570*/  FMUL.FTZ R104, R194, R4 ;  /* 0x00000004c2687220 */ /* 0x000fe20000410000 */
[----:B------:R-:W-:Y:S04]  /*7580*/  HMMA.16816.F32 R64, R100, R158, R64 ;  /* 0x0000009e6440723c */ /* 0x000fe80000001840 */
[----:B------:R-:W-:Y:S01]  /*7590*/  FSEL R19, R19, R175, P0 ;  /* 0x000000af13137208 */ /* 0x000fe20000000000 */
[----:B------:R-:W-:Y:S01]  /*75a0*/  FMUL.FTZ R126, R126, R5 ;  /* 0x000000057e7e7220 */ /* 0x000fe20000410000 */
[----:B------:R-:W-:Y:S01]  /*75b0*/  FSETP.GE.FTZ.AND P0, PT, R201, RZ, PT ;  /* 0x000000ffc900720b */ /* 0x000fe20003f16000 */
[----:B------:R-:W-:Y:S01]  /*75c0*/  FADD.FTZ R4, -R173, R14 ;  /* 0x0000000ead047221 */ /* 0x000fe20000010100 */
[----:B------:R-:W-:Y:S03]  /*75d0*/  FADD.FTZ R5, -R174, R13 ;  /* 0x0000000dae057221 */ /* 0x000fe60000010100 */
[----:B------:R-:W-:Y:S01]  /*75e0*/  F2FP.F16.F32.PACK_AB R126, R126, R104 ;  /* 0x000000687e7e723e */ /* 0x000fe200000000ff */
[----:B------:R-:W-:Y:S01]  /*75f0*/  FADD.FTZ R16, -R176, R16 ;  /* 0x00000010b0107221 */ /* 0x000fe20000010100 */
[----:B------:R-:W-:Y:S01]  /*7600*/  FSEL R4, R4, R173, P1 ;  /* 0x000000ad04047208 */ /* 0x000fe20000800000 */
[----:B------:R-:W-:Y:S01]  /*7610*/  FADD.FTZ R23, -R175, R23 ;  /* 0x00000017af177221 */ /* 0x000fe20000010100 */
[----:B------:R-:W-:Y:S01]  /*7620*/  FSEL R5, R5, R174, P2 ;  /* 0x000000ae05057208 */ /* 0x000fe20001000000 */
[----:B------:R-:W-:Y:S01]  /*7630*/  FADD.FTZ R18, -R175, R18 ;  /* 0x00000012af127221 */ /* 0x000fe20000010100 */
[----:B------:R-:W-:Y:S01]  /*7640*/  FSETP.GE.FTZ.AND P1, PT, R205, RZ, PT ;  /* 0x000000ffcd00720b */ /* 0x000fe20003f36000 */
[----:B------:R-:W-:Y:S01]  /*7650*/  FADD.FTZ R17, -R176, R17 ;  /* 0x00000011b0117221 */ /* 0x000fe20000010100 */
[-C--:B------:R-:W-:Y:S01]  /*7660*/  FSEL R16, R16, R176.reuse, P3 ;  /* 0x000000b010107208 */ /* 0x080fe20001800000 */
[----:B------:R-:W-:Y:S01]  /*7670*/  FADD.FTZ R20, -R176, R20 ;  /* 0x00000014b0147221 */ /* 0x000fe20000010100 */
[----:B------:R-:W-:Y:S01]  /*7680*/  FSETP.GE.FTZ.AND P2, PT, R191, RZ, PT ;  /* 0x000000ffbf00720b */ /* 0x000fe20003f56000 */
[----:B------:R-:W-:Y:S01]  /*7690*/  FADD.FTZ R27, -R173, R27 ;  /* 0x0000001bad1b7221 */ /* 0x000fe20000010100 */
[----:B------:R-:W-:Y:S01]  /*76a0*/  FSETP.GE.FTZ.AND P3, PT, R202, RZ, PT ;  /* 0x000000ffca00720b */ /* 0x000fe20003f76000 */
[----:B------:R-:W-:Y:S01]  /*76b0*/  FADD.FTZ R22, -R175, R22 ;  /* 0x00000016af167221 */ /* 0x000fe20000010100 */
[-C--:B------:R-:W-:Y:S01]  /*76c0*/  FSEL R23, R23, R175.reuse, P0 ;  /* 0x000000af17177208 */ /* 0x080fe20000000000 */
        /* <DEDUP_REMOVED lines=9> */
[----:B------:R-:W-:Y:S01]  /*7760*/  FSEL R20, R20, R176, P3 ;  /* 0x000000b014147208 */ /* 0x000fe20001800000 */
[C---:B------:R-:W-:Y:S01]  /*7770*/  FADD.FTZ R28, -R174.reuse, R28 ;  /* 0x0000001cae1c7221 */ /* 0x040fe20000010100 */
[----:B------:R-:W-:Y:S01]  /*7780*/  FSETP.GE.FTZ.AND P2, PT, R123, RZ, PT ;  /* 0x000000ff7b00720b */ /* 0x000fe20003f56000 */
[----:B------:R-:W-:Y:S01]  /*7790*/  FADD.FTZ R35, -R175, R35 ;  /* 0x00000023af237221 */ /* 0x000fe20000010100 */
[----:B------:R-:W-:Y:S01]  /*77a0*/  FSETP.GE.FTZ.AND P3, PT, R199, RZ, PT ;  /* 0x000000ffc700720b */ /* 0x000fe20003f76000 */
[----:B------:R-:W-:Y:S01]  /*77b0*/  FADD.FTZ R30, -R173, R30 ;  /* 0x0000001ead1e7221 */ /* 0x000fe20000010100 */
[----:B------:R-:W-:Y:S01]  /*77c0*/  FSEL R27, R27, R173, P0 ;  /* 0x000000ad1b1b7208 */ /* 0x000fe20000000000 */
[----:B------:R-:W-:Y:S01]  /*77d0*/  FADD.FTZ R29, -R174, R29 ;  /* 0x0000001dae1d7221 */ /* 0x000fe20000010100 */
[----:B------:R-:W-:Y:S01]  /*77e0*/  FSEL R22, R22, R175, P1 ;  /* 0x000000af16167208 */ /* 0x000fe20000800000 */
[----:B------:R-:W-:Y:S01]  /*77f0*/  FADD.FTZ R32, -R176, R32 ;  /* 0x00000020b0207221 */ /* 0x000fe20000010100 */
[----:B------:R-:W-:Y:S01]  /*7800*/  FSETP.GE.FTZ.AND P0, PT, R215, RZ, PT ;  /* 0x000000ffd700720b */ /* 0x000fe20003f16000 */
[----:B------:R-:W-:Y:S01]  /*7810*/  FMUL.FTZ R4, R185, R4 ;  /* 0x00000004b9047220 */ /* 0x000fe20000410000 */
[----:B------:R-:W-:Y:S01]  /*7820*/  FSEL R21, R21, R176, P2 ;  /* 0x000000b015157208 */ /* 0x000fe20001000000 */
[----:B------:R-:W-:Y:S01]  /*7830*/  FMUL.FTZ R0, R198, R0 ;  /* 0x00000000c6007220 */ /* 0x000fe20000410000 */
[----:B------:R-:W-:Y:S01]  /*7840*/  FSETP.GE.FTZ.AND P1, PT, R182, RZ, PT ;  /* 0x000000ffb600720b */ /* 0x000fe20003f36000 */
[C---:B------:R-:W-:Y:S01]  /*7850*/  FADD.FTZ R39, -R175.reuse, R39 ;  /* 0x00000027af277221 */ /* 0x040fe20000010100 */
[----:B------:R-:W-:Y:S01]  /*7860*/  FSEL R24, R24, R174, P3 ;  /* 0x000000ae18187208 */ /* 0x000fe20001800000 */
[----:B------:R-:W-:Y:S01]  /*7870*/  FADD.FTZ R34, -R175, R34 ;  /* 0x00000022af227221 */ /* 0x000fe20000010100 */
[----:B------:R-:W-:Y:S01]  /*7880*/  FSETP.GE.FTZ.AND P2, PT, R122, RZ, PT ;  /* 0x000000ff7a00720b */ /* 0x000fe20003f56000 */
[----:B------:R-:W-:Y:S01]  /*7890*/  FADD.FTZ R33, -R176, R33 ;  /* 0x00000021b0217221 */ /* 0x000fe20000010100 */
[----:B------:R-:W-:Y:S01]  /*78a0*/  FSETP.GE.FTZ.AND P3, PT, R214, RZ, PT ;  /* 0x000000ffd600720b */ /* 0x000fe20003f76000 */
[----:B------:R-:W-:Y:S01]  /*78b0*/  FADD.FTZ R36, -R176, R36 ;  /* 0x00000024b0247221 */ /* 0x000fe20000010100 */
[-C--:B------:R-:W-:Y:S01]  /*78c0*/  FSEL R31, R31, R173.reuse, P0 ;  /* 0x000000ad1f1f7208 */ /* 0x080fe20000000000 */
[----:B------:R-:W-:Y:S01]  /*78d0*/  FMUL.FTZ R6, R200, R6 ;  /* 0x00000006c8067220 */ /* 0x000fe20000410000 */
[----:B------:R-:W-:Y:S01]  /*78e0*/  FSEL R26, R26, R173, P1 ;  /* 0x000000ad1a1a7208 */ /* 0x000fe20000800000 */
[----:B------:R-:W-:Y:S01]  /*78f0*/  FMUL.FTZ R5, R124, R5 ;  /* 0x000000057c057220 */ /* 0x000fe20000410000 */
[----:B------:R-:W-:Y:S01]  /*7900*/  FSETP.GE.FTZ.AND P0, PT, R217, RZ, PT ;  /* 0x000000ffd900720b */ /* 0x000fe20003f16000 */
[----:B------:R-:W-:Y:S01]  /*7910*/  FADD.FTZ R38, -R175, R38 ;  /* 0x00000026af267221 */ /* 0x000fe20000010100 */
[-C--:B------:R-:W-:Y:S01]  /*7920*/  FSEL R25, R25, R174.reuse, P2 ;  /* 0x000000ae19197208 */ /* 0x080fe20001000000 */
[----:B------:R-:W-:Y:S01]  /*7930*/  FADD.FTZ R37, -R176, R37 ;  /* 0x00000025b0257221 */ /* 0x000fe20000010100 */
[----:B------:R-:W-:Y:S01]  /*7940*/  FSETP.GE.FTZ.AND P1, PT, R197, RZ, PT ;  /* 0x000000ffc500720b */ /* 0x000fe20003f36000 */
[----:B------:R-:W-:Y:S01]  /*7950*/  FADD.FTZ R40, -R174, R40 ;  /* 0x00000028ae287221 */ /* 0x000fe20000010100 */
[----:B------:R-:W-:Y:S01]  /*7960*/  FSEL R28, R28, R174, P3 ;  /* 0x000000ae1c1c7208 */ /* 0x000fe20001800000 */
[----:B------:R-:W-:Y:S01]  /*7970*/  FMUL.FTZ R16, R208, R16 ;  /* 0x00000010d0107220 */ /* 0x000fe20000410000 */
[----:B------:R-:W-:Y:S01]  /*7980*/  FSETP.GE.FTZ.AND P2, PT, R181, RZ, PT ;  /* 0x000000ffb500720b */ /* 0x000fe20003f56000 */
[----:B------:R-:W-:Y:S01]  /*7990*/  FMUL.FTZ R17, R191, R17 ;  /* 0x00000011bf117220 */ /* 0x000fe20000410000 */
[----:B------:R-:W-:Y:S01]  /*79a0*/  FSETP.GE.FTZ.AND P3, PT, R218, RZ, PT ;  /* 0x000000ffda00720b */ /* 0x000fe20003f76000 */
[----:B------:R-:W-:Y:S01]  /*79b0*/  FADD.FTZ R47, -R173, R47 ;  /* 0x0000002fad2f7221 */ /* 0x000fe20000010100 */
[----:B------:R-:W-:Y:S01]  /*79c0*/  FSEL R35, R35, R175, P0 ;  /* 0x000000af23237208 */ /* 0x000fe20000000000 */
[----:B------:R-:W-:Y:S01]  /*79d0*/  FADD.FTZ R41, -R174, R41 ;  /* 0x00000029ae297221 */ /* 0x000fe20000010100 */
[----:B------:R-:W-:Y:S01]  /*79e0*/  FSEL R30, R30, R173, P1 ;  /* 0x000000ad1e1e7208 */ /* 0x000fe20000800000 */
[----:B------:R-:W-:Y:S01]  /*79f0*/  FMUL.FTZ R7, R195, R7 ;  /* 0x00000007c3077220 */ /* 0x000fe20000410000 */
[----:B------:R-:W-:Y:S01]  /*7a00*/  FSETP.GE.FTZ.AND P0, PT, R204, RZ, PT ;  /* 0x000000ffcc00720b */ /* 0x000fe20003f16000 */
        /* <DEDUP_REMOVED lines=8> */
[----:B------:R-:W-:Y:S01]  /*7a90*/  FADD.FTZ R48, -R176, R48 ;  /* 0x00000030b0307221 */ /* 0x000fe20000010100 */
[----:B------:R-:W-:Y:S01]  /*7aa0*/  FSETP.GE.FTZ.AND P3, PT, R206, RZ, PT ;  /* 0x000000ffce00720b */ /* 0x000fe20003f76000 */
[----:B------:R-:W-:Y:S01]  /*7ab0*/  FMUL.FTZ R9, R117, R9 ;  /* 0x0000000975097220 */ /* 0x000fe20000410000 */
[----:B------:R-:W-:Y:S01]  /*7ac0*/  F2FP.F16.F32.PACK_AB R106, R0, R4 ;  /* 0x00000004006a723e */ /* 0x000fe200000000ff */
[----:B------:R-:W-:Y:S01]  /*7ad0*/  FADD.FTZ R0, -R173, R43 ;  /* 0x0000002bad007221 */ /* 0x000fe20000010100 */
[-C--:B------:R-:W-:Y:S01]  /*7ae0*/  FSEL R39, R39, R175.reuse, P0 ;  /* 0x000000af27277208 */ /* 0x080fe20000000000 */
[----:B------:R-:W-:Y:S01]  /*7af0*/  FADD.FTZ R4, -R173, R46 ;  /* 0x0000002ead047221 */ /* 0x000fe20000010100 */
[----:B------:R-:W-:Y:S01]  /*7b00*/  FSEL R34, R34, R175, P1 ;  /* 0x000000af22227208 */ /* 0x000fe20000800000 */
[----:B------:R-:W-:Y:S01]  /*7b10*/  FADD.FTZ R50, -R175, R50 ;  /* 0x00000032af327221 */ /* 0x000fe20000010100 */
[----:B------:R-:W-:Y:S01]  /*7b20*/  FSETP.GE.FTZ.AND P0, PT, R178, RZ, PT ;  /* 0x000000ffb200720b */ /* 0x000fe20003f16000 */
        /* <DEDUP_REMOVED lines=8> */
[----:B------:R-:W-:Y:S01]  /*7bb0*/  FADD.FTZ R49, -R176, R49 ;  /* 0x00000031b0317221 */ /* 0x000fe20000010100 */
[----:B------:R-:W-:Y:S01]  /*7bc0*/  FSETP.GE.FTZ.AND P3, PT, R179, RZ, PT ;  /* 0x000000ffb300720b */ /* 0x000fe20003f76000 */
[----:B------:R-:W-:Y:S01]  /*7bd0*/  FADD.FTZ R58, -R173, R58 ;  /* 0x0000003aad3a7221 */ /* 0x000fe20000010100 */
[----:B------:R-:W-:Y:S01]  /*7be0*/  F2FP.F16.F32.PACK_AB R107, R5, R6 ;  /* 0x00000006056b723e */ /* 0x000fe200000000ff */
[----:B------:R-:W-:Y:S01]  /*7bf0*/  FADD.FTZ R5, -R173, R42 ;  /* 0x0000002aad057221 */ /* 0x000fe20000010100 */
[----:B------:R-:W-:Y:S01]  /*7c00*/  FSEL R0, R0, R173, P0 ;  /* 0x000000ad00007208 */ /* 0x000fe20000000000 */
[----:B------:R-:W-:Y:S01]  /*7c10*/  FADD.FTZ R6, -R174, R44 ;  /* 0x0000002cae067221 */ /* 0x000fe20000010100 */
[----:B------:R-:W-:Y:S01]  /*7c20*/  FSEL R38, R38, R175, P1 ;  /* 0x000000af26267208 */ /* 0x000fe20000800000 */
[----:B------:R-:W-:Y:S01]  /*7c30*/  FADD.FTZ R64, -R176, R64 ;  /* 0x00000040b0407221 */ /* 0x000fe20000010100 */
[----:B------:R-:W-:Y:S01]  /*7c40*/  FSEL R37, R37, R176, P2 ;  /* 0x000000b025257208 */ /* 0x000fe20001000000 */
[----:B------:R-:W-:Y:S01]  /*7c50*/  FMUL.FTZ R18, R205, R18 ;  /* 0x00000012cd127220 */ /* 0x000fe20000410000 */
[----:B------:R-:W-:Y:S01]  /*7c60*/  FSETP.GE.FTZ.AND P1, PT, R119, RZ, PT ;  /* 0x000000ff7700720b */ /* 0x000fe20003f36000 */
[----:B------:R-:W-:Y:S01]  /*7c70*/  FMUL.FTZ R19, R209, R19 ;  /* 0x00000013d1137220 */ /* 0x000fe20000410000 */
[----:B------:R-:W-:Y:S01]  /*7c80*/  FSEL R40, R40, R174, P3 ;  /* 0x000000ae28287208 */ /* 0x000fe20001800000 */
[----:B------:R-:W-:Y:S01]  /*7c90*/  FADD.FTZ R66, -R175, R66 ;  /* 0x00000042af427221 */ /* 0x000fe20000010100 */
[----:B------:R-:W-:Y:S01]  /*7ca0*/  FSETP.GE.FTZ.AND P0, PT, R203, RZ, PT ;  /* 0x000000ffcb00720b */ /* 0x000fe20003f16000 */
[----:B------:R-:W-:Y:S01]  /*7cb0*/  FMUL.FTZ R20, R202, R20 ;  /* 0x00000014ca147220 */ /* 0x000fe20000410000 */
[----:B------:R-:W-:Y:S01]  /*7cc0*/  FSETP.GE.FTZ.AND P2, PT, R114, RZ, PT ;  /* 0x000000ff7200720b */ /* 0x000fe20003f56000 */
[----:B------:R-:W-:Y:S01]  /*7cd0*/  FMUL.FTZ R21, R123, R21 ;  /* 0x000000157b157220 */ /* 0x000fe20000410000 */
[----:B------:R-:W-:Y:S01]  /*7ce0*/  FSETP.GE.FTZ.AND P3, PT, R207, RZ, PT ;  /* 0x000000ffcf00720b */ /* 0x000fe20003f76000 */
[----:B------:R-:W-:Y:S01]  /*7cf0*/  FMUL.FTZ R22, R184, R22 ;  /* 0x00000016b8167220 */ /* 0x000fe20000410000 */
[----:B------:R-:W-:Y:S01]  /*7d00*/  F2FP.F16.F32.PACK_AB R105, R17, R16 ;  /* 0x000000101169723e */ /* 0x000fe200000000ff */
[----:B------:R-:W-:Y:S01]  /*7d10*/  FMUL.FTZ R16, R178, R0 ;  /* 0x00000000b2107220 */ /* 0x000fe20000410000 */
[----:B------:R-:W-:Y:S01]  /*7d20*/  FSEL R5, R5, R173, P1 ;  /* 0x000000ad05057208 */ /* 0x000fe20000800000 */
[----:B------:R-:W-:Y:S01]  /*7d30*/  FMUL.FTZ R23, R201, R23 ;  /* 0x00000017c9177220 */ /* 0x000fe20000410000 */
[----:B------:R-:W-:Y:S01]  /*7d40*/  FSEL R0, R47, R173, P0 ;  /* 0x000000ad2f007208 */ /* 0x000fe20000000000 */
[----:B------:R-:W-:Y:S01]  /*7d50*/  FMUL.FTZ R24, R199, R24 ;  /* 0x00000018c7187220 */ /* 0x000fe20000410000 */
[-C--:B------:R-:W-:Y:S01]  /*7d60*/  FSEL R41, R41, R174.reuse, P2 ;  /* 0x000000ae29297208 */ /* 0x080fe20001000000 */
[----:B------:R-:W-:Y:S01]  /*7d70*/  FMUL.FTZ R119, R119, R5 ;  /* 0x0000000577777220 */ /* 0x000fe20000410000 */
[----:B------:R-:W-:Y:S01]  /*7d80*/  FSEL R6, R6, R174, P3 ;  /* 0x000000ae06067208 */ /* 0x000fe20001800000 */
[----:B------:R-:W-:Y:S01]  /*7d90*/  FMUL.FTZ R14, R203, R0 ;  /* 0x00000000cb0e7220 */ /* 0x000fe20000410000 */
[----:B------:R-:W-:Y:S01]  /*7da0*/  FSETP.GE.FTZ.AND P2, PT, R118, RZ, PT ;  /* 0x000000ff7600720b */ /* 0x000fe20003f56000 */
[----:B------:R-:W-:Y:S01]  /*7db0*/  FMUL.FTZ R25, R122, R25 ;  /* 0x000000197a197220 */ /* 0x000fe20000410000 */
        /* <DEDUP_REMOVED lines=12> */
[----:B------:R-:W-:Y:S01]  /*7e80*/  FSEL R0, R51, R175, P0 ;  /* 0x000000af33007208 */ /* 0x000fe20000000000 */
[----:B------:R-:W-:Y:S01]  /*7e90*/  FMUL.FTZ R15, R118, R5 ;  /* 0x00000005760f7220 */ /* 0x000fe20000410000 */
[----:B------:R-:W-:Y:S01]  /*7ea0*/  F2FP.F16.F32.PACK_AB R117, R11, R10 ;  /* 0x0000000a0b75723e */ /* 0x000fe200000000ff */
[----:B------:R-:W-:Y:S01]  /*7eb0*/  FADD.FTZ R10, -R175, R55 ;  /* 0x00000037af0a7221 */ /* 0x000fe20000010100 */
[----:B------:R-:W-:Y:S01]  /*7ec0*/  FSEL R6, R48, R176, P3 ;  /* 0x000000b030067208 */ /* 0x000fe20001800000 */
[----:B------:R-:W-:Y:S01]  /*7ed0*/  FMUL.FTZ R177, R177, R4 ;  /* 0x00000004b1b17220 */ /* 0x000fe20000410000 */
[----:B------:R-:W-:Y:S01]  /*7ee0*/  FSETP.GE.FTZ.AND P1, PT, R212, RZ, PT ;  /* 0x000000ffd400720b */ /* 0x000fe20003f36000 */
[----:B------:R-:W-:Y:S01]  /*7ef0*/  FMUL.FTZ R12, R220, R0 ;  /* 0x00000000dc0c7220 */ /* 0x000fe20000410000 */
[----:B------:R-:W-:Y:S01]  /*7f00*/  FSETP.GE.FTZ.AND P3, PT, R189, RZ, PT ;  /* 0x000000ffbd00720b */ /* 0x000fe20003f76000 */
[----:B------:R-:W-:Y:S01]  /*7f10*/  FADD.FTZ R11, -R176, R53 ;  /* 0x00000035b00b7221 */ /* 0x000fe20000010100 */
[----:B------:R-:W-:Y:S01]  /*7f20*/  FSETP.GE.FTZ.AND P0, PT, R188, RZ, PT ;  /* 0x000000ffbc00720b */ /* 0x000fe20003f16000 */
[----:B------:R-:W-:Y:S01]  /*7f30*/  FMUL.FTZ R31, R215, R31 ;  /* 0x0000001fd71f7220 */ /* 0x000fe20000410000 */
[----:B------:R-:W-:Y:S01]  /*7f40*/  FSEL R4, R50, R175, P1 ;  /* 0x000000af32047208 */ /* 0x000fe20000800000 */
[----:B------:R-:W-:Y:S01]  /*7f50*/  FMUL.FTZ R32, R218, R32 ;  /* 0x00000020da207220 */ /* 0x000fe20000410000 */
[----:B------:R-:W-:Y:S01]  /*7f60*/  FSEL R0, R52, R176, P3 ;  /* 0x000000b034007208 */ /* 0x000fe20001800000 */
[----:B------:R-:W-:Y:S01]  /*7f70*/  FMUL.FTZ R33, R183, R33 ;  /* 0x00000021b7217220 */ /* 0x000fe20000410000 */
[----:B------:R-:W-:Y:S01]  /*7f80*/  FSEL R10, R10, R175, P0 ;  /* 0x000000af0a0a7208 */ /* 0x000fe20000000000 */
[----:B------:R-:W-:Y:S01]  /*7f90*/  FMUL.FTZ R34, R211, R34 ;  /* 0x00000022d3227220 */ /* 0x000fe20000410000 */
[----:B------:R-:W-:Y:S01]  /*7fa0*/  FSETP.GE.FTZ.AND P1, PT, R120, RZ, PT ;  /* 0x000000ff7800720b */ /* 0x000fe20003f36000 */
[----:B------:R-:W-:Y:S01]  /*7fb0*/  FMUL.FTZ R35, R217, R35 ;  /* 0x00000023d9237220 */ /* 0x000fe20000410000 */
[----:B------:R-:W-:Y:S01]  /*7fc0*/  FSETP.GE.FTZ.AND P0, PT, R112, RZ, PT ;  /* 0x000000ff7000720b */ /* 0x000fe20003f16000 */
[----:B------:R-:W-:Y:S01]  /*7fd0*/  FMUL.FTZ R36, R206, R36 ;  /* 0x00000024ce247220 */ /* 0x000fe20000410000 */
[----:B------:R-:W-:Y:S01]  /*7fe0*/  F2FP.F16.F32.PACK_AB R124, R9, R8 ;  /* 0x00000008097c723e */ /* 0x000fe200000000ff */
[----:B------:R-:W-:Y:S01]  /*7ff0*/  FMUL.FTZ R8, R212, R4 ;  /* 0x00000004d4087220 */ /* 0x000fe20000410000 */
[----:B------:R-:W-:Y:S01]  /*8000*/  F2FP.F16.F32.PACK_AB R15, R15, R7 ;  /* 0x000000070f0f723e */ /* 0x000fe200000000ff */
[----:B------:R-:W-:Y:S01]  /*8010*/  FMUL.FTZ R7, R189, R0 ;  /* 0x00000000bd077220 */ /* 0x000fe20000410000 */
[----:B------:R-:W-:Y:S01]  /*8020*/  FSEL R4, R54, R175, P1 ;  /* 0x000000af36047208 */ /* 0x000fe20000800000 */
[----:B------:R-:W-:Y:S01]  /*8030*/  FMUL.FTZ R9, R219, R6 ;  /* 0x00000006db097220 */ /* 0x000fe20000410000 */
[-C--:B------:R-:W-:Y:S01]  /*8040*/  FSEL R0, R59, R173.reuse, P0 ;  /* 0x000000ad3b007208 */ /* 0x080fe20000000000 */
[----:B------:R-:W-:Y:S01]  /*8050*/  FADD.FTZ R6, -R174, R56 ;  /* 0x00000038ae067221 */ /* 0x000fe20000010100 */
[----:B------:R-:W-:Y:S01]  /*8060*/  FSETP.GE.FTZ.AND P2, PT, R186, RZ, PT ;  /* 0x000000ffba00720b */ /* 0x000fe20003f56000 */
[----:B------:R-:W-:Y:S01]  /*8070*/  FMUL.FTZ R120, R120, R4 ;  /* 0x0000000478787220 */ /* 0x000fe20000410000 */
[----:B------:R-:W-:Y:S01]  /*8080*/  FSETP.GE.FTZ.AND P1, PT, R110, RZ, PT ;  /* 0x000000ff6e00720b */ /* 0x000fe20003f36000 */
[----:B------:R-:W-:Y:S01]  /*8090*/  FMUL.FTZ R38, R180, R38 ;  /* 0x00000026b4267220 */ /* 0x000fe20000410000 */
[----:B------:R-:W-:Y:S01]  /*80a0*/  F2FP.F16.F32.PACK_AB R12, R12, R8 ;  /* 0x000000080c0c723e */ /* 0x000fe200000000ff */
[----:B------:R-:W-:Y:S01]  /*80b0*/  FMUL.FTZ R8, R112, R0 ;  /* 0x0000000070087220 */ /* 0x000fe20000410000 */
[----:B------:R-:W-:Y:S01]  /*80c0*/  FSEL R5, R49, R176, P2 ;  /* 0x000000b031057208 */ /* 0x000fe20001000000 */
        /* <DEDUP_REMOVED lines=9> */
[----:B------:R-:W-:Y:S01]  /*8160*/  FSETP.GE.FTZ.AND P0, PT, R116, RZ, PT ;  /* 0x000000ff7400720b */ /* 0x000fe20003f16000 */
[----:B------:R-:W-:Y:S01]  /*8170*/  FADD.FTZ R4, -R174, R60 ;  /* 0x0000003cae047221 */ /* 0x000fe20000010100 */
        /* <DEDUP_REMOVED lines=8> */
[-C--:B------:R-:W-:Y:S02]  /*8200*/  FSEL R6, R6, R174.reuse, P3 ;  /* 0x000000ae06067208 */ /* 0x080fe40001800000 */
[----:B------:R-:W-:Y:S01]  /*8210*/  FSETP.GE.FTZ.AND P3, PT, R210, RZ, PT ;  /* 0x000000ffd200720b */ /* 0x000fe20003f76000 */
[----:B------:R-:W-:Y:S01]  /*8220*/  @P0 FADD.FTZ R173, -R173, R63 ;  /* 0x0000003fadad0221 */ /* 0x000fe20000010100 */
[----:B------:R-:W-:Y:S01]  /*8230*/  FSEL R5, R5, R174, P2 ;  /* 0x000000ae05057208 */ /* 0x000fe20001000000 */
[----:B------:R-:W-:Y:S01]  /*8240*/  FMUL.FTZ R6, R113, R6 ;  /* 0x0000000671067220 */ /* 0x000fe20000410000 */
[----:B------:R-:W-:Y:S02]  /*8250*/  FSETP.GE.FTZ.AND P2, PT, R109, RZ, PT ;  /* 0x000000ff6d00720b */ /* 0x000fe40003f56000 */
[----:B------:R-:W-:Y:S01]  /*8260*/  FSEL R4, R4, R174, P3 ;  /* 0x000000ae04047208 */ /* 0x000fe20001800000 */
[----:B------:R-:W-:Y:S01]  /*8270*/  FMUL.FTZ R5, R111, R5 ;  /* 0x000000056f057220 */ /* 0x000fe20000410000 */
[----:B------:R-:W-:Y:S02]  /*8280*/  FSETP.GE.FTZ.AND P3, PT, R216, RZ, PT ;  /* 0x000000ffd800720b */ /* 0x000fe40003f76000 */
[----:B------:R-:W-:Y:S01]  /*8290*/  FSETP.GE.FTZ.AND P0, PT, R213, RZ, PT ;  /* 0x000000ffd500720b */ /* 0x000fe20003f16000 */
[----:B------:R-:W-:Y:S01]  /*82a0*/  FMUL.FTZ R4, R210, R4 ;  /* 0x00000004d2047220 */ /* 0x000fe20000410000 */
[----:B------:R-:W-:Y:S01]  /*82b0*/  FSEL R64, R64, R176, P3 ;  /* 0x000000b040407208 */ /* 0x000fe20001800000 */
[----:B------:R-:W-:Y:S01]  /*82c0*/  @P1 FADD.FTZ R176, -R176, R65 ;  /* 0x00000041b0b01221 */ /* 0x000fe20000010100 */
[----:B------:R-:W-:Y:S02]  /*82d0*/  PLOP3.LUT P1, PT, PT, PT, UP2, 0x80, 0x0 ;  /* 0x000000000000781c */ /* 0x000fe40003f2f028 */
[----:B------:R-:W-:Y:S01]  /*82e0*/  F2FP.F16.F32.PACK_AB R13, R13, R9 ;  /* 0x000000090d0d723e */ /* 0x000fe200000000ff */
[----:B------:R-:W-:Y:S01]  /*82f0*/  @P2 FADD.FTZ R174, -R174, R61 ;  /* 0x0000003daeae2221 */ /* 0x000fe20000010100 */
[----:B------:R-:W-:Y:S01]  /*8300*/  FSETP.GE.FTZ.AND P2, PT, R193, RZ, PT ;  /* 0x000000ffc100720b */ /* 0x000fe20003f56000 */
[----:B------:R-:W-:Y:S01]  /*8310*/  FMUL.FTZ R64, R216, R64 ;  /* 0x00000040d8407220 */ /* 0x000fe20000410000 */
[----:B------:R-:W-:Y:S01]  /*8320*/  F2FP.F16.F32.PACK_AB R104, R19, R18 ;  /* 0x000000121368723e */ /* 0x000fe200000000ff */
[----:B------:R-:W-:Y:S01]  /*8330*/  FMUL.FTZ R19, R121, R37 ;  /* 0x0000002579137220 */ /* 0x000fe20000410000 */
[----:B------:R-:W-:Y:S01]  /*8340*/  F2FP.F16.F32.PACK_AB R11, R11, R7 ;  /* 0x000000070b0b723e */ /* 0x000fe200000000ff */
[----:B------:R-:W-:Y:S01]  /*8350*/  FMUL.FTZ R18, R204, R39 ;  /* 0x00000027cc127220 */ /* 0x000fe20000410000 */
[----:B------:R-:W-:Y:S01]  /*8360*/  F2FP.F16.F32.PACK_AB R9, R5, R6 ;  /* 0x000000060509723e */ /* 0x000fe200000000ff */
[----:B------:R-:W-:Y:S01]  /*8370*/  FMUL.FTZ R7, R109, R174 ;  /* 0x000000ae6d077220 */ /* 0x000fe20000410000 */
[----:B------:R-:W-:Y:S01]  /*8380*/  FSEL R66, R66, R175, P2 ;  /* 0x000000af42427208 */ /* 0x000fe20001000000 */
[----:B------:R-:W-:Y:S01]  /*8390*/  FMUL.FTZ R6, R116, R173 ;  /* 0x000000ad74067220 */ /* 0x000fe20000410000 */
[----:B------:R-:W-:Y:S01]  /*83a0*/  F2FP.F16.F32.PACK_AB R20, R21, R20 ;  /* 0x000000141514723e */ /* 0x000fe200000000ff */
[----:B------:R-:W-:Y:S01]  /*83b0*/  @P0 FADD.FTZ R175, -R175, R67 ;  /* 0x00000043afaf0221 */ /* 0x000fe20000010100 */
[----:B------:R-:W-:Y:S01]  /*83c0*/  F2FP.F16.F32.PACK_AB R22, R23, R22 ;  /* 0x000000161716723e */ /* 0x000fe200000000ff */
        /* <DEDUP_REMOVED lines=25> */
[----:B------:R-:W-:Y:S02]  /*8560*/  VIADD R221, R221, UR9 ;  /* 0x00000009dddd7c36 */ /* 0x000fe40008000000 */
[----:B------:R-:W-:Y:S02]  /*8570*/  VIADD R236, R236, UR9 ;  /* 0x00000009ecec7c36 */ /* 0x000fe40008000000 */
[----:B------:R-:W-:Y:S01]  /*8580*/  VIADD R160, R160, UR9 ;  /* 0x00000009a0a07c36 */ /* 0x000fe20008000000 */
[----:B------:R3:W-:Y:S04]  /*8590*/  @P2 STS [R221], RZ ;  /* 0x000000ffdd002388 */ /* 0x0007e80000000800 */
[----:B------:R3:W-:Y:S04]  /*85a0*/  @P2 STS [R221+0x4], RZ ;  /* 0x000004ffdd002388 */ /* 0x0007e80000000800 */
[----:B------:R3:W-:Y:S04]  /*85b0*/  @P2 STS [R221+0x8], RZ ;  /* 0x000008ffdd002388 */ /* 0x0007e80000000800 */
[----:B------:R3:W-:Y:S01]  /*85c0*/  @P2 STS [R221+0xc], RZ ;  /* 0x00000cffdd002388 */ /* 0x0007e20000000800 */
[C---:B-1----:R-:W-:Y:S04]  /*85d0*/  LEA R0, -R21.reuse, RZ, 0x7 ;  /* 0x000000ff15007211 */ /* 0x042fe800078e39ff */
[C---:B------:R-:W-:Y:S04]  /*85e0*/  LEA R4, P0, R0.reuse, R232, 0x1 ;  /* 0x000000e800047211 */ /* 0x040fe800078008ff */
[----:B------:R-:W-:Y:S01]  /*85f0*/  LEA.HI.X.SX32 R0, R0, R233, 0x1, P0 ;  /* 0x000000e900007211 */ /* 0x000fe200000f0eff */
[----:B------:R-:W-:Y:S03]  /*8600*/  IMAD.MOV.U32 R232, RZ, RZ, R4 ;  /* 0x000000ffffe87224 */ /* 0x000fe600078e0004 */
[----:B------:R-:W-:Y:S02]  /*8610*/  MOV R233, R0 ;  /* 0x0000000000e97202 */ /* 0x000fe40000000f00 */
[C---:B------:R-:W-:Y:S03]  /*8620*/  @!P2 LEA R4, P0, R21.reuse, R232, 0x7 ;  /* 0x000000e81504a211 */ /* 0x040fe600078038ff */
        /* <DEDUP_REMOVED lines=14> */
.L_x_453:
[----:B------:R-:W-:Y:S01]  /*8710*/  STS [R223+0x8000], R126 ;  /* 0x0080007edf007388 */ /* 0x000fe20000000800 */
[----:B---3--:R-:W-:Y:S02]  /*8720*/  F2FP.F16.F32.PACK_AB R4, R176, R64 ;  /* 0x00000040b004723e */ /* 0x008fe400000000ff */
        /* <DEDUP_REMOVED lines=81> */
[----:B------:R-:W5:Y:S01]  /*8c40*/  LDSM.16.MT88.4 R28, [R2+0x17800] ;  /* 0x01780000021c783b */ /* 0x000f620000004200 */
        /* <DEDUP_REMOVED lines=8> */
[C---:B-----5:R-:W-:Y:S05]  /*8cd0*/  HMMA.16816.F32 R72, R28.reuse, R20, R72 ;  /* 0x000000141c48723c */ /* 0x060fea0000001848 */
        /* <DEDUP_REMOVED lines=41> */
.L_x_454:
[----:B------:R-:W-:Y:S01]  /*8f70*/  LDSM.16.M88.4 R16, [R162] ;  /* 0x00000000a210783b */ /* 0x000fe20000000200 */
[----:B--2---:R-:W-:Y:S01]  /*8f80*/  @P1 VIADD R4, R237, 0xffffff80 ;  /* 0xffffff80ed041836 */ /* 0x004fe20000000000 */
[----:B------:R-:W-:Y:S01]  /*8f90*/  @UP2 UIADD3 UR10, UP0, UR14, -0x200, URZ ;  /* 0xfffffe000e0a2890 */ /* 0x000fe2000ff1e03f */
[----:B------:R-:W-:Y:S01]  /*8fa0*/  IMAD.U32 R58, RZ, RZ, UR42 ;  /* 0x0000002aff3a7e24 */ /* 0x000fe2000f8e00ff */
[----:B------:R-:W1:Y:S01]  /*8fb0*/  LDSM.16.MT88.4 R20, [R0+0x6000] ;  /* 0x006000000014783b */ /* 0x000e620000004200 */
[----:B------:R-:W-:Y:S01]  /*8fc0*/  @P1 IMAD.WIDE R52, R4, R252, UR14 ;  /* 0x0000000e04341e25 */ /* 0x000fe2000f8e02fc */
[----:B------:R-:W-:Y:S02]  /*8fd0*/  @UP2 UIADD3.X UR9, UR15, -0x1, URZ, UP0, !UPT ;  /* 0xffffffff0f092890 */ /* 0x000fe400087fe43f */
[----:B------:R-:W2:Y:S01]  /*8fe0*/  LDSM.16.M88.4 R12, [R162+0x2000] ;  /* 0x00200000a20c783b */ /* 0x000ea20000000200 */
[----:B------:R-:W-:Y:S01]  /*8ff0*/  IMAD.U32 R57, RZ, RZ, UR41 ;  /* 0x00000029ff397e24 */ /* 0x000fe2000f8e00ff */
[----:B------:R-:W-:Y:S01]  /*9000*/  UISETP.GT.AND UP1, UPT, UR8, UR34, UPT ;  /* 0x000000220800728c */ /* 0x000fe2000bf24270 */
[----:B------:R-:W-:Y:S01]  /*9010*/  IMAD.U32 R56, RZ, RZ, UR40 ;  /* 0x00000028ff387e24 */ /* 0x000fe2000f8e00ff */
[----:B------:R-:W-:Y:S01]  /*9020*/  LDSM.16.M88.4 R24, [R169] ;  /* 0x00000000a918783b */ /* 0x000fe20000000200 */
[----:B------:R-:W-:Y:S01]  /*9030*/  IMAD.U32 R55, RZ, RZ, UR39 ;  /* 0x00000027ff377e24 */ /* 0x000fe2000f8e00ff */
[----:B------:R-:W-:Y:S01]  /*9040*/  @UP2 UMOV UR15, UR9 ;  /* 0x00000009000f2c82 */ /* 0x000fe20008000000 */
[----:B------:R-:W-:Y:S01]  /*9050*/  IMAD.U32 R54, RZ, RZ, UR38 ;  /* 0x00000026ff367e24 */ /* 0x000fe2000f8e00ff */
[----:B------:R-:W3:Y:S01]  /*9060*/  LDSM.16.MT88.4 R28, [R0+0x6400] ;  /* 0x00640000001c783b */ /* 0x000ee20000004200 */
[----:B------:R-:W-:Y:S01]  /*9070*/  ULOP3.LUT UR9, UR8, 0x1, URZ, 0xc0, !UPT ;  /* 0x0000000108097892 */ /* 0x000fe2000f8ec03f */
[----:B------:R-:W-:Y:S02]  /*9080*/  @UP2 UMOV UR14, UR10 ;  /* 0x0000000a000e2c82 */ /* 0x000fe40008000000 */
[----:B------:R-:W4:Y:S01]  /*9090*/  LDSM.16.M88.4 R32, [R172] ;  /* 0x00000000ac20783b */ /* 0x000f220000000200 */
[----:B------:R-:W-:Y:S02]  /*90a0*/  UISETP.NE.U32.AND UP0, UPT, UR9, 0x1, UPT ;  /* 0x000000010900788c */ /* 0x000fe4000bf05070 */
[----:B------:R-:W-:Y:S01]  /*90b0*/  UIADD3 UR8, UR8, -0x1, URZ ;  /* 0xffffffff08087890 */ /* 0x000fe2000fffe03f */
[----:B------:R-:W-:Y:S04]  /*90c0*/  LDSM.16.M88.4 R36, [R164] ;  /* 0x00000000a424783b */ /* 0x000fe80000000200 */
[----:B------:R-:W4:Y:S04]  /*90d0*/  LDSM.16.MT88.4 R40, [R0+0x6800] ;  /* 0x006800000028783b */ /* 0x000f280000004200 */
[----:B------:R-:W4:Y:S04]  /*90e0*/  LDSM.16.M88.4 R44, [R164+0x2000] ;  /* 0x00200000a42c783b */ /* 0x000f280000000200 */
[----:B------:R-:W-:Y:S04]  /*90f0*/  LDSM.16.M88.4 R48, [R163+0x2000] ;  /* 0x00200000a330783b */ /* 0x000fe80000000200 */
[----:B------:R-:W5:Y:S01]  /*9100*/  @P1 LDG.E R243, desc[UR12][R52.64] ;  /* 0x0000000c34f31981 */ /* 0x000f62000c1e1900 */
[-C--:B-1----:R-:W-:Y:S03]  /*9110*/  HMMA.16816.F32 R4, R16, R20.reuse, RZ ;  /* 0x000000141004723c */ /* 0x082fe600000018ff */
[----:B------:R-:W5:Y:S04]  /*9120*/  @P1 LDG.E R244, desc[UR12][R52.64+0x20] ;  /* 0x0000200c34f41981 */ /* 0x000f68000c1e1900 */
[----:B------:R-:W5:Y:S01]  /*9130*/  @P1 LDG.E R241, desc[UR12][R52.64+0x100] ;  /* 0x0001000c34f11981 */ /* 0x000f62000c1e1900 */
[C---:B--2---:R-:W-:Y:S03]  /*9140*/  HMMA.16816.F32 R8, R12.reuse, R20, RZ ;  /* 0x000000140c08723c */ /* 0x044fe600000018ff */
[----:B------:R1:W5:Y:S03]  /*9150*/  @P1 LDG.E R242, desc[UR12][R52.64+0x120] ;  /* 0x0001200c34f21981 */ /* 0x000366000c1e1900 */
[-C--:B------:R-:W-:Y:S06]  /*9160*/  HMMA.16816.F32 R12, R12, R22.reuse, RZ ;  /* 0x000000160c0c723c */ /* 0x080fec00000018ff */
[----:B------:R-:W-:Y:S01]  /*9170*/  HMMA.16816.F32 R16, R16, R22, RZ ;  /* 0x000000161010723c */ /* 0x000fe200000018ff */
[----:B------:R-:W-:Y:S05]  /*9180*/  LDSM.16.M88.4 R20, [R163] ;  /* 0x00000000a314783b */ /* 0x000fea0000000200 */
[-C--:B---3--:R-:W-:Y:S06]  /*9190*/  HMMA.16816.F32 R4, R24, R28.reuse, R4 ;  /* 0x0000001c1804723c */ /* 0x088fec0000001804 */
[C---:B----4-:R-:W-:Y:S01]  /*91a0*/  HMMA.16816.F32 R8, R32.reuse, R28, R8 ;  /* 0x0000001c2008723c */ /* 0x050fe20000001808 */
[----:B-1----:R-:W-:Y:S05]  /*91b0*/  IMAD.U32 R53, RZ, RZ, UR37 ;  /* 0x00000025ff357e24 */ /* 0x002fea000f8e00ff */
[-C--:B------:R-:W-:Y:S01]  /*91c0*/  HMMA.16816.F32 R12, R32, R30.reuse, R12 ;  /* 0x0000001e200c723c */ /* 0x080fe2000000180c */
[----:B------:R-:W1:Y:S01]  /*91d0*/  LDSM.16.MT88.4 R32, [R0+0x6c00] ;  /* 0x006c00000020783b */ /* 0x000e620000004200 */
[----:B------:R-:W-:Y:S04]  /*91e0*/  MOV R52, UR35 ;  /* 0x0000002300347c02 */ /* 0x000fe80008000f00 */
[----:B------:R-:W-:Y:S01]  /*91f0*/  HMMA.16816.F32 R16, R24, R30, R16 ;  /* 0x0000001e1810723c */ /* 0x000fe20000001810 */
[----:B------:R-:W-:Y:S04]  /*9200*/  LDSM.16.M88.4 R24, [R162+0x4000] ;  /* 0x00400000a218783b */ /* 0x000fe80000000200 */
[----:B------:R-:W2:Y:S01]  /*9210*/  LDSM.16.MT88.4 R28, [R0+0x7000] ;  /* 0x00700000001c783b */ /* 0x000ea20000004200 */
[-C--:B------:R-:W-:Y:S06]  /*9220*/  HMMA.16816.F32 R4, R36, R40.reuse, R4 ;  /* 0x000000282404723c */ /* 0x080fec0000001804 */
[C---:B------:R-:W-:Y:S06]  /*9230*/  HMMA.16816.F32 R8, R44.reuse, R40, R8 ;  /* 0x000000282c08723c */ /* 0x040fec0000001808 */
[-C--:B------:R-:W-:Y:S01]  /*9240*/  HMMA.16816.F32 R12, R44, R42.reuse, R12 ;  /* 0x0000002a2c0c723c */ /* 0x080fe2000000180c */
[----:B------:R-:W3:Y:S05]  /*9250*/  LDSM.16.M88.4 R44, [R162+0x6000] ;  /* 0x00600000a22c783b */ /* 0x000eea0000000200 */
[----:B------:R-:W-:Y:S01]  /*9260*/  HMMA.16816.F32 R16, R36, R42, R16 ;  /* 0x0000002a2410723c */ /* 0x000fe20000001810 */
[----:B------:R-:W-:Y:S04]  /*9270*/  LDSM.16.M88.4 R36, [R171] ;  /* 0x00000000ab24783b */ /* 0x000fe80000000200 */
[----:B------:R-:W4:Y:S01]  /*9280*/  LDSM.16.MT88.4 R40, [R0+0x7400] ;  /* 0x007400000028783b */ /* 0x000f220000004200 */
[-C--:B-1----:R-:W-:Y:S06]  /*9290*/  HMMA.16816.F32 R4, R20, R32.reuse, R4 ;  /* 0x000000201404723c */ /* 0x082fec0000001804 */
[C---:B------:R-:W-:Y:S06]  /*92a0*/  HMMA.16816.F32 R8, R48.reuse, R32, R8 ;  /* 0x000000203008723c */ /* 0x040fec0000001808 */
[-C--:B------:R-:W-:Y:S01]  /*92b0*/  HMMA.16816.F32 R12, R48, R34.reuse, R12 ;  /* 0x00000022300c723c */ /* 0x080fe2000000180c */
[----:B------:R-:W1:Y:S05]  /*92c0*/  LDSM.16.M88.4 R48, [R170] ;  /* 0x00000000aa30783b */ /* 0x000e6a0000000200 */
[----:B------:R-:W-:Y:S01]  /*92d0*/  HMMA.16816.F32 R16, R20, R34, R16 ;  /* 0x000000221410723c */ /* 0x000fe20000001810 */
[----:B------:R-:W-:Y:S04]  /*92e0*/  LDSM.16.M88.4 R20, [R164+0x4000] ;  /* 0x00400000a414783b */ /* 0x000fe80000000200 */
[----:B------:R-:W1:Y:S01]  /*92f0*/  LDSM.16.MT88.4 R32, [R0+0x7800] ;  /* 0x007800000020783b */ /* 0x000e620000004200 */
[-C--:B--2---:R-:W-:Y:S06]  /*9300*/  HMMA.16816.F32 R4, R24, R28.reuse, R4 ;  /* 0x0000001c1804723c */ /* 0x084fec0000001804 */
[C---:B---3--:R-:W-:Y:S06]  /*9310*/  HMMA.16816.F32 R8, R44.reuse, R28, R8 ;  /* 0x0000001c2c08723c */ /* 0x048fec0000001808 */
[-C--:B------:R-:W-:Y:S01]  /*9320*/  HMMA.16816.F32 R12, R44, R30.reuse, R12 ;  /* 0x0000001e2c0c723c */ /* 0x080fe2000000180c */
[----:B------:R-:W2:Y:S05]  /*9330*/  LDSM.16.M88.4 R44, [R164+0x6000] ;  /* 0x00600000a42c783b */ /* 0x000eaa0000000200 */
[----:B------:R-:W-:Y:S01]  /*9340*/  HMMA.16816.F32 R16, R24, R30, R16 ;  /* 0x0000001e1810723c */ /* 0x000fe20000001810 */
[----:B------:R3:W-:Y:S04]  /*9350*/  LDSM.16.MT88.4 R28, [R0+0x7c00] ;  /* 0x007c0000001c783b */ /* 0x0007e80000004200 */
[----:B------:R-:W2:Y:S01]  /*9360*/  LDSM.16.M88.4 R24, [R163+0x4000] ;  /* 0x00400000a318783b */ /* 0x000ea20000000200 */
[-C--:B----4-:R-:W-:Y:S06]  /*9370*/  HMMA.16816.F32 R4, R36, R40.reuse, R4 ;  /* 0x000000282404723c */ /* 0x090fec0000001804 */
[C---:B-1----:R-:W-:Y:S06]  /*9380*/  HMMA.16816.F32 R8, R48.reuse, R40, R8 ;  /* 0x000000283008723c */ /* 0x042fec0000001808 */
[-C--:B------:R-:W-:Y:S01]  /*9390*/  HMMA.16816.F32 R12, R48, R42.reuse, R12 ;  /* 0x0000002a300c723c */ /* 0x080fe2000000180c */
[----:B------:R-:W1:Y:S01]  /*93a0*/  LDSM.16.M88.4 R48, [R163+0x6000] ;  /* 0x00600000a330783b */ /* 0x000e620000000200 */
[----:B------:R-:W-:Y:S04]  /*93b0*/  IMAD.U32 R40, RZ, RZ, UR45 ;  /* 0x0000002dff287e24 */ /* 0x000fe8000f8e00ff */
[----:B------:R-:W-:Y:S01]  /*93c0*/  HMMA.16816.F32 R16, R36, R42, R16 ;  /* 0x0000002a2410723c */ /* 0x000fe20000001810 */
[----:B---3--:R-:W-:Y:S05]  /*93d0*/  IMAD.U32 R0, RZ, RZ, UR36 ;  /* 0x00000024ff007e24 */ /* 0x008fea000f8e00ff */
[-C--:B------:R-:W-:Y:S01]  /*93e0*/  HMMA.16816.F32 R4, R20, R32.reuse, R4 ;  /* 0x000000201404723c */ /* 0x080fe20000001804 */
[----:B------:R-:W-:Y:S01]  /*93f0*/  IMAD.U32 R42, RZ, RZ, UR46 ;  /* 0x0000002eff2a7e24 */ /* 0x000fe2000f8e00ff */
[----:B------:R-:W-:Y:S03]  /*9400*/  MOV R38, UR44 ;  /* 0x0000002c00267c02 */ /* 0x000fe60008000f00 */
[----:B------:R-:W-:Y:S01]  /*9410*/  IMAD.U32 R36, RZ, RZ, UR43 ;  /* 0x0000002bff247e24 */ /* 0x000fe2000f8e00ff */
[C---:B--2---:R-:W-:Y:S06]  /*9420*/  HMMA.16816.F32 R8, R44.reuse, R32, R8 ;  /* 0x000000202c08723c */ /* 0x044fec0000001808 */
[-C--:B------:R-:W-:Y:S01]  /*9430*/  HMMA.16816.F32 R12, R44, R34.reuse, R12 ;  /* 0x000000222c0c723c */ /* 0x080fe2000000180c */
[----:B------:R-:W-:Y:S01]  /*9440*/  IMAD.U32 R32, RZ, RZ, UR41 ;  /* 0x00000029ff207e24 */ /* 0x000fe2000f8e00ff */
[----:B------:R-:W-:Y:S04]  /*9450*/  MOV R33, UR35 ;  /* 0x0000002300217c02 */ /* 0x000fe80008000f00 */
        /* <DEDUP_REMOVED lines=10> */
[----:B------:R-:W-:Y:S04]  /*9500*/  IMAD.U32 R34, RZ, RZ, UR42 ;  /* 0x0000002aff227e24 */ /* 0x000fe8000f8e00ff */
[----:B------:R-:W-:Y:S01]  /*9510*/  LEA.HI.X.SX32 R177, R0, R239, 0x2, P0 ;  /* 0x000000ef00b17211 */ /* 0x000fe200000f16ff */
[----:B------:R-:W-:Y:S01]  /*9520*/  HMMA.16816.F32 R16, R24, R30, R16 ;  /* 0x0000001e1810723c */ /* 0x000fe20000001810 */
[----:B------:R-:W-:Y:S04]  /*9530*/  IMAD.U32 R50, RZ, RZ, UR50 ;  /* 0x00000032ff327e24 */ /* 0x000fe8000f8e00ff */
[----:B------:R-:W-:Y:S02]  /*9540*/  IMAD.MOV.U32 R20, RZ, RZ, R178 ;  /* 0x000000ffff147224 */ /* 0x000fe400078e00b2 */
[----:B------:R-:W-:Y:S01]  /*9550*/  IMAD.MOV.U32 R21, RZ, RZ, R177 ;  /* 0x000000ffff157224 */ /* 0x000fe200078e00b1 */
[----:B------:R-:W-:Y:S03]  /*9560*/  MOV R30, UR40 ;  /* 0x00000028001e7c02 */ /* 0x000fe60008000f00 */
[----:B------:R-:W-:Y:S01]  /*9570*/  IMAD.U32 R48, RZ, RZ, UR49 ;  /* 0x00000031ff307e24 */ /* 0x000fe2000f8e00ff */
[-C--:B------:R-:W-:Y:S01]  /*9580*/  LEA R50, P0, R50, R20.reuse, 0x2 ;  /* 0x0000001432327211 */ /* 0x080fe200078010ff */
[----:B------:R-:W-:Y:S01]  /*9590*/  IMAD.U32 R0, RZ, RZ, UR50 ;  /* 0x00000032ff007e24 */ /* 0x000fe2000f8e00ff */
[----:B------:R-:W-:Y:S01]  /*95a0*/  REDG.E.ADD.F32.FTZ.RN.STRONG.GPU desc[UR12][R20.64], R4 ;  /* 0x00000004140079a6 */ /* 0x000fe2000c10f38c */
[-C--:B------:R-:W-:Y:S01]  /*95b0*/  LEA R46, P5, R46, R20.reuse, 0x2 ;  /* 0x000000142e2e7211 */ /* 0x080fe200078a10ff */
[----:B------:R-:W-:Y:S01]  /*95c0*/  IMAD.U32 R24, RZ, RZ, UR47 ;  /* 0x0000002fff187e24 */ /* 0x000fe2000f8e00ff */
[-C--:B------:R-:W-:Y:S01]  /*95d0*/  LEA R48, P6, R48, R20.reuse, 0x2 ;  /* 0x0000001430307211 */ /* 0x080fe200078c10ff */
[----:B------:R-:W-:Y:S01]  /*95e0*/  IMAD.U32 R25, RZ, RZ, UR46 ;  /* 0x0000002eff197e24 */ /* 0x000fe2000f8e00ff */
[-C--:B------:R-:W-:Y:S01]  /*95f0*/  LEA.HI.X.SX32 R51, R0, R21.reuse, 0x2, P0 ;  /* 0x0000001500337211 */ /* 0x080fe200000f16ff */
[----:B------:R-:W-:Y:S01]  /*9600*/  IMAD.U32 R27, RZ, RZ, UR45 ;  /* 0x0000002dff1b7e24 */ /* 0x000fe2000f8e00ff */
[-C--:B------:R-:W-:Y:S01]  /*9610*/  LEA.HI.X.SX32 R49, R22, R21.reuse, 0x2, P6 ;  /* 0x0000001516317211 */ /* 0x080fe200030f16ff */
[----:B------:R-:W-:Y:S01]  /*9620*/  IMAD.U32 R31, RZ, RZ, UR44 ;  /* 0x0000002cff1f7e24 */ /* 0x000fe2000f8e00ff */
        /* <DEDUP_REMOVED lines=19> */
[----:B------:R-:W-:Y:S01]  /*9760*/  VIADD R0, R3, 0xffffe000 ;  /* 0xffffe00003007836 */ /* 0x000fe20000000000 */
[-C--:B------:R-:W-:Y:S01]  /*9770*/  LEA R34, P6, R34, R20.reuse, 0x2 ;  /* 0x0000001422227211 */ /* 0x080fe200078c10ff */
[----:B------:R-:W-:Y:S01]  /*9780*/  REDG.E.ADD.F32.FTZ.RN.STRONG.GPU desc[UR12][R40.64], R10 ;  /* 0x0000000a280079a6 */ /* 0x000fe2000c10f38c */
[-C--:B------:R-:W-:Y:S02]  /*9790*/  LEA.HI.X.SX32 R37, R35, R21.reuse, 0x2, P0 ;  /* 0x0000001523257211 */ /* 0x080fe400000f16ff */
[-C--:B------:R-:W-:Y:S01]  /*97a0*/  LEA R32, P5, R32, R20.reuse, 0x2 ;  /* 0x0000001420207211 */ /* 0x080fe200078a10ff */
        /* <DEDUP_REMOVED lines=11> */
[----:B------:R-:W-:Y:S01]  /*9860*/  LEA R26, P2, R26, R20, 0x2 ;  /* 0x000000141a1a7211 */ /* 0x000fe200078410ff */
[----:B------:R-:W-:Y:S01]  /*9870*/  REDG.E.ADD.F32.FTZ.RN.STRONG.GPU desc[UR12][R30.64], R19 ;  /* 0x000000131e0079a6 */ /* 0x000fe2000c10f38c */
[-C--:B------:R-:W-:Y:S02]  /*9880*/  LEA.HI.X.SX32 R29, R55, R21.reuse, 0x2, P3 ;  /* 0x00000015371d7211 */ /* 0x080fe400018f16ff */
[-C--:B------:R-:W-:Y:S01]  /*9890*/  LEA.HI.X.SX32 R27, R54, R21.reuse, 0x2, P2 ;  /* 0x00000015361b7211 */ /* 0x080fe200010f16ff */
[----:B------:R-:W-:Y:S01]  /*98a0*/  LDSM.16.MT88.4 R4, [R2+0x8000] ;  /* 0x008000000204783b */ /* 0x000fe20000004200 */
        /* <DEDUP_REMOVED lines=57> */
[----:B------:R2:W3:Y:S01]  /*9c40*/  LDSM.16.MT88.4 R20, [R3+0x1c00] ;  /* 0x001c00000314783b */ /* 0x0004e20000004200 */
[-C--:B-1----:R-:W-:Y:S06]  /*9c50*/  HMMA.16816.F32 R84, R4, R8.reuse, R84 ;  /* 0x000000080454723c */ /* 0x082fec0000001854 */
[C---:B------:R-:W-:Y:S05]  /*9c60*/  HMMA.16816.F32 R88, R12.reuse, R8, R88 ;  /* 0x000000080c58723c */ /* 0x040fea0000001858 */
[----:B--2---:R-:W-:Y:S01]  /*9c70*/  IMAD.MOV.U32 R3, RZ, RZ, R0 ;  /* 0x000000ffff037224 */ /* 0x004fe200078e0000 */
[-C--:B------:R-:W-:Y:S06]  /*9c80*/  HMMA.16816.F32 R92, R12, R10.reuse, R92 ;  /* 0x0000000a0c5c723c */ /* 0x080fec000000185c */
[----:B------:R-:W-:Y:S06]  /*9c90*/  HMMA.16816.F32 R96, R4, R10, R96 ;  /* 0x0000000a0460723c */ /* 0x000fec0000001860 */
[-C--:B---3--:R-:W-:Y:S06]  /*9ca0*/  HMMA.16816.F32 R84, R16, R20.reuse, R84 ;  /* 0x000000141054723c */ /* 0x088fec0000001854 */
[C---:B------:R-:W-:Y:S06]  /*9cb0*/  HMMA.16816.F32 R88, R24.reuse, R20, R88 ;  /* 0x000000141858723c */ /* 0x040fec0000001858 */
        /* <DEDUP_REMOVED lines=95> */
.L_x_456:
        /* <DEDUP_REMOVED lines=19> */
.L_x_457:
        /* <DEDUP_REMOVED lines=40> */
.L_x_459:
[----:B------:R-:W-:Y:S05]  /*a660*/  BSYNC B0 ;  /* 0x0000000000007941 */ /* 0x000fea0003800000 */
.L_x_458:
        /* <DEDUP_REMOVED lines=13> */
.L_x_461:
[----:B------:R-:W-:Y:S05]  /*a740*/  BSYNC B0 ;  /* 0x0000000000007941 */ /* 0x000fea0003800000 */
.L_x_460:
        /* <DEDUP_REMOVED lines=27> */
.L_x_463:
[----:B------:R-:W-:Y:S05]  /*a900*/  BSYNC B0 ;  /* 0x0000000000007941 */ /* 0x000fea0003800000 */
.L_x_462:
        /* <DEDUP_REMOVED lines=13> */
.L_x_434:
[----:B------:R-:W-:Y:S05]  /*a9e0*/  BSYNC B1 ;  /* 0x0000000000017941 */ /* 0x000fea0003800000 */
.L_x_420:
        /* <DEDUP_REMOVED lines=11> */
.L_x_464:
[----:B------:R-:W-:Y:S05]  /*aaa0*/  EXIT ;  /* 0x000000000000794d */ /* 0x000fea0003800000 */
.L_x_466:
        /* <DEDUP_REMOVED lines=13> */
.L_x_1340:


//--------------------- .text._ZN5flash44flash_bwd_dq_dk_dv_loop_seqk_parallel_kernelI23Flash_bwd_kernel_traitsILi32ELi128ELi128ELi8ELi4ELi4ELi4ELb1ELb0EN7cutlass6half_tE19Flash_kernel_traitsILi32ELi128ELi128ELi8ES3_EELb0ELb0ELb1ELb0ELb0ELb0ELb1EEEvNS_16Flash_bwd_paramsE --------------------------
	.section	.text._ZN5flash44flash_bwd_dq_dk_dv_loop_seqk_parallel_kernelI23Flash_bwd_kernel_traitsILi32ELi128ELi128ELi8ELi4ELi4ELi4ELb1ELb0EN7cutlass6half_tE19Flash_kernel_traitsILi32ELi128ELi128ELi8ES3_EELb0ELb0ELb1ELb0ELb0ELb0ELb1EEEvNS_16Flash_bwd_paramsE,"ax",@progbits
	.align	128
        .global         _ZN5flash44flash_bwd_dq_dk_dv_loop_seqk_parallel_kernelI23Flash_bwd_kernel_traitsILi32ELi128ELi128ELi8ELi4ELi4ELi4ELb1ELb0EN7cutlass6half_tE19Flash_kernel_traitsILi32ELi128ELi128ELi8ES3_EELb0ELb0ELb1ELb0ELb0ELb0ELb1EEEvNS_16Flash_bwd_paramsE
        .type           _ZN5flash44flash_bwd_dq_dk_dv_loop_seqk_parallel_kernelI23Flash_bwd_kernel_traitsILi32ELi128ELi128ELi8ELi4ELi4ELi4ELb1ELb0EN7cutlass6half_tE19Flash_kernel_traitsILi32ELi128ELi128ELi8ES3_EELb0ELb0ELb1ELb0ELb0ELb0ELb1EEEvNS_16Flash_bwd_paramsE,@function
        .size           _ZN5flash44flash_bwd_dq_dk_dv_loop_seqk_parallel_kernelI23Flash_bwd_kernel_traitsILi32ELi128ELi128ELi8ELi4ELi4ELi4ELb1ELb0EN7cutlass6half_tE19Flash_kernel_traitsILi32ELi128ELi128ELi8ES3_EELb0ELb0ELb1ELb0ELb0ELb0ELb1EEEvNS_16Flash_bwd_paramsE,(.L_x_1341 - _ZN5flash44flash_bwd_dq_dk_dv_loop_seqk_parallel_kernelI23Flash_bwd_kernel_traitsILi32ELi128ELi128ELi8ELi4ELi4ELi4ELb1ELb0EN7cutlass6half_tE19Flash_kernel_traitsILi32ELi128ELi128ELi8ES3_EELb0ELb0ELb1ELb0ELb0ELb0ELb1EEEvNS_16Flash_bwd_paramsE)
        .other          _ZN5flash44flash_bwd_dq_dk_dv_loop_seqk_parallel_kernelI23Flash_bwd_kernel_traitsILi32ELi128ELi128ELi8ELi4ELi4ELi4ELb1ELb0EN7cutlass6half_tE19Flash_kernel_traitsILi32ELi128ELi128ELi8ES3_EELb0ELb0ELb1ELb0ELb0ELb0ELb1EEEvNS_16Flash_bwd_paramsE,@"STO_CUDA_ENTRY STV_DEFAULT"
_ZN5flash44flash_bwd_dq_dk_dv_loop_seqk_parallel_kernelI23Flash_bwd_kernel_traitsILi32ELi128ELi128ELi8ELi4ELi4ELi4ELb1ELb0EN7cutlass6half_tE19Flash_kernel_traitsILi32ELi128ELi128ELi8ES3_EELb0ELb0ELb1ELb0ELb0ELb0ELb1EEEvNS_16Flash_bwd_paramsE:
.text._ZN5flash44flash_bwd_dq_dk_dv_loop_seqk_parallel_kernelI23Flash_bwd_kernel_traitsILi32ELi128ELi128ELi8ELi4ELi4ELi4ELb1ELb0EN7cutlass6half_tE19Flash_kernel_traitsILi32ELi128ELi128ELi8ES3_EELb0ELb0ELb1ELb0ELb0ELb0ELb1EEEvNS_16Flash_bwd_paramsE:
        /* <DEDUP_REMOVED lines=12> */
[----:B------:R-:W2:Y:S01]  /*00c0*/  S2UR UR48, SR_CTAID.Y ;  /* 0x00000000003079c3 */ /* 0x000ea20000002600 */
[----:B------:R-:W-:Y:S01]  /*00d0*/  UMOV UR5, 0x400 ;  /* 0x0000040000057882 */ /* 0x000fe20000000000 */
[----:B------:R-:W-:Y:S01]  /*00e0*/  IMAD.MOV.U32 R158, RZ, RZ, 0x20 ;  /* 0x00000020ff9e7424 */ /* 0x000fe200078e00ff */
[----:B------:R-:W-:Y:S01]  /*00f0*/  ULDC.64 UR14, c[0x0][0x208] ;  /* 0x00008200000e7ab9 */ /* 0x000fe20000000a00 */
[----:B------:R-:W-:Y:S01]  /*0100*/  IMAD.MOV.U32 R230, RZ, RZ, -0x10 ;  /* 0xfffffff0ffe67424 */ /* 0x000fe200078e00ff */
[----:B------:R-:W-:Y:S01]  /*0110*/  ULDC UR60, c[0x0][0x394] ;  /* 0x0000e500003c7ab9 */ /* 0x000fe20000000800 */
[----:B------:R-:W-:Y:S01]  /*0120*/  IMAD.MOV.U32 R152, RZ, RZ, 0x40 ;  /* 0x00000040ff987424 */ /* 0x000fe200078e00ff */
[----:B------:R-:W-:Y:S01]  /*0130*/  UMOV UR61, 0xffffe000 ;  /* 0xffffe000003d7882 */ /* 0x000fe20000000000 */
[----:B------:R-:W-:Y:S08]  /*0140*/  S2UR UR57, SR_CTAID.Z ;  /* 0x00000000003979c3 */ /* 0x000ff00000002700 */
[----:B------:R-:W3:Y:S01]  /*0150*/  S2UR UR4, SR_CgaCtaId ;  /* 0x00000000000479c3 */ /* 0x000ee20000008800 */
[----:B--2---:R-:W-:Y:S01]  /*0160*/  USHF.L.U32 UR6, UR48, 0x7, URZ ;  /* 0x0000000730067899 */ /* 0x004fe2000800063f */
[----:B-1----:R-:W-:-:S04]  /*0170*/  SHF.R.S32.HI R10, RZ, 0x1f, R20 ;  /* 0x0000001fff0a7819 */ /* 0x002fc80000011414 */
[CC--:B------:R-:W-:Y:S02]  /*0180*/  LEA.HI R8, R10.reuse, R20.reuse, RZ, 0x5 ;  /* 0x000000140a087211 */ /* 0x0c0fe400078f28ff */
[-C--:B------:R-:W-:Y:S02]  /*0190*/  LEA.HI R11, R10, R20.reuse, RZ, 0x4 ;  /* 0x000000140a0b7211 */ /* 0x080fe400078f20ff */
[----:B------:R-:W-:Y:S01]  /*01a0*/  LOP3.LUT R0, R8, 0xffffffe0, RZ, 0xc0, !PT ;  /* 0xffffffe008007812 */ /* 0x000fe200078ec0ff */
[----:B---3--:R-:W-:Y:S01]  /*01b0*/  ULEA UR4, UR4, UR5, 0x18 ;  /* 0x0000000504047291 */ /* 0x008fe2000f8ec03f */
[----:B------:R-:W-:Y:S01]  /*01c0*/  SHF.R.S32.HI R7, RZ, 0x4, R11 ;  /* 0x00000004ff077819 */ /* 0x000fe2000001140b */
[----:B------:R-:W-:Y:S01]  /*01d0*/  USHF.R.S32.HI UR5, URZ, 0x1f, UR57 ;  /* 0x0000001f3f057899 */ /* 0x000fe20008011439 */
[----:B------:R-:W-:Y:S01]  /*01e0*/  LEA.HI R6, R10, R20, RZ, 0x2 ;  /* 0x000000140a067211 */ /* 0x000fe200078f10ff */
[----:B------:R-:W-:Y:S01]  /*01f0*/  IMAD.IADD R0, R20, 0x1, -R0 ;  /* 0x0000000114007824 */ /* 0x000fe200078e0a00 */
[----:B------:R-:W-:Y:S01]  /*0200*/  LEA.HI R5, R11, R7, RZ, 0x1 ;  /* 0x000000070b057211 */ /* 0x000fe200078f08ff */
[----:B------:R-:W-:Y:S01]  /*0210*/  IMAD.U32 R155, RZ, RZ, UR4 ;  /* 0x00000004ff9b7e24 */ /* 0x000fe2000f8e00ff */
[----:B------:R-:W-:-:S02]  /*0220*/  SHF.R.S32.HI R9, RZ, 0x2, R6 ;  /* 0x00000002ff097819 */ /* 0x000fc40000011406 */
[----:B------:R-:W-:Y:S02]  /*0230*/  SHF.R.S32.HI R2, RZ, 0x1f, R0 ;  /* 0x0000001fff027819 */ /* 0x000fe40000011400 */
[----:B------:R-:W-:Y:S02]  /*0240*/  SHF.R.S32.HI R4, RZ, 0x1f, R6 ;  /* 0x0000001fff047819 */ /* 0x000fe40000011406 */
[----:B------:R-:W-:Y:S02]  /*0250*/  LEA.HI R19, R2, R0, RZ, 0x2 ;  /* 0x0000000002137211 */ /* 0x000fe400078f10ff */
[----:B------:R-:W-:Y:S02]  /*0260*/  LOP3.LUT R0, R5, 0xfffffffe, RZ, 0xc0, !PT ;  /* 0xfffffffe05007812 */ /* 0x000fe400078ec0ff */
[--C-:B------:R-:W-:Y:S02]  /*0270*/  SHF.R.S32.HI R3, RZ, 0x5, R8.reuse ;  /* 0x00000005ff037819 */ /* 0x100fe40000011408 */
[----:B------:R-:W-:Y:S01]  /*0280*/  SHF.R.S32.HI R2, RZ, 0x1f, R8 ;  /* 0x0000001fff027819 */ /* 0x000fe20000011408 */
[----:B------:R-:W-:Y:S01]  /*0290*/  IMAD.IADD R16, R7, 0x1, -R0 ;  /* 0x0000000107107824 */ /* 0x000fe200078e0a00 */
[----:B------:R-:W-:-:S02]  /*02a0*/  LEA.HI R5, R6, R9, RZ, 0x1 ;  /* 0x0000000906057211 */ /* 0x000fc400078f08ff */
[----:B------:R-:W-:Y:S02]  /*02b0*/  LEA.HI R4, R4, R9, RZ, 0x3 ;  /* 0x0000000904047211 */ /* 0x000fe400078f18ff */
[----:B------:R-:W-:Y:S02]  /*02c0*/  LEA.HI R0, R2, R3, RZ, 0x2 ;  /* 0x0000000302007211 */ /* 0x000fe400078f10ff */
[----:B------:R-:W-:Y:S02]  /*02d0*/  LOP3.LUT R2, R5, 0x7fffffe, RZ, 0xc0, !PT ;  /* 0x07fffffe05027812 */ /* 0x000fe400078ec0ff */
[----:B------:R-:W-:Y:S02]  /*02e0*/  LOP3.LUT R4, R4, 0xfffffff8, RZ, 0xc0, !PT ;  /* 0xfffffff804047812 */ /* 0x000fe400078ec0ff */
        /* <DEDUP_REMOVED lines=57> */
[----:B------:R-:W-:Y:S01]  /*0680*/  SEL R150, R158, 0xffffffe0, !P0 ;  /* 0xffffffe09e967807 */ /* 0x000fe20004000000 */
        /* <DEDUP_REMOVED lines=10> */
[--C-:B------:R-:W-:Y:S01]  /*0730*/  IMAD R151, R4, 0x200, R2.reuse ;  /* 0x0000020004977824 */ /* 0x100fe200078e0202 */
[----:B------:R-:W-:Y:S01]  /*0740*/  IADD3 R13, R3, R13, R2 ;  /* 0x0000000d030d7210 */ /* 0x000fe20007ffe002 */
[----:B------:R-:W-:Y:S01]  /*0750*/  STL [R1+0x28], R11 ;  /* 0x0000280b01007387 */ /* 0x000fe20000100800 */
        /* <DEDUP_REMOVED lines=13> */
[----:B------:R-:W-:Y:S01]  /*0830*/  LOP3.LUT R7, R0, 0x8, RZ, 0xc0, !PT ;  /* 0x0000000800077812 */ /* 0x000fe200078ec0ff */
[----:B------:R-:W-:Y:S01]  /*0840*/  IMAD R3, R16, 0x200, R3 ;  /* 0x0000020010037824 */ /* 0x000fe200078e0203 */
[----:B------:R-:W-:Y:S01]  /*0850*/  SHF.R.S32.HI R0, RZ, 0x1, R9 ;  /* 0x00000001ff007819 */ /* 0x000fe20000011409 */
[----:B------:R-:W-:Y:S01]  /*0860*/  IMAD R2, R10, 0x40, R2 ;  /* 0x000000400a027824 */ /* 0x000fe200078e0202 */
[----:B------:R-:W-:Y:S01]  /*0870*/  R2P PR, R15, 0x6 ;  /* 0x000000060f007804 */ /* 0x000fe20000000000 */
[----:B------:R-:W-:Y:S01]  /*0880*/  IMAD.SHL.U32 R10, R16, 0x10, RZ ;  /* 0x00000010100a7824 */ /* 0x000fe200078e00ff */
[C---:B------:R-:W-:Y:S01]  /*0890*/  LOP3.LUT P3, RZ, R0.reuse, 0x2, RZ, 0xc0, !PT ;  /* 0x0000000200ff7812 */ /* 0x040fe2000786c0ff */
[----:B------:R-:W-:Y:S01]  /*08a0*/  IMAD.SHL.U32 R0, R0, 0x40, RZ ;  /* 0x0000004000007824 */ /* 0x000fe200078e00ff */
[----:B------:R1:W-:Y:S01]  /*08b0*/  STL [R1+0x40], R2 ;  /* 0x0000400201007387 */ /* 0x0003e20000100800 */
[----:B------:R-:W-:-:S02]  /*08c0*/  LOP3.LUT R6, R6, 0x1c0, RZ, 0xc0, !PT ;  /* 0x000001c006067812 */ /* 0x000fc400078ec0ff */
[----:B------:R-:W-:Y:S02]  /*08d0*/  LOP3.LUT R5, R5, 0x8, RZ, 0xc0, !PT ;  /* 0x0000000805057812 */ /* 0x000fe400078ec0ff */
[----:B------:R-:W-:Y:S02]  /*08e0*/  LOP3.LUT R0, R0, 0xc0, RZ, 0xc0, !PT ;  /* 0x000000c000007812 */ /* 0x000fe400078ec0ff */
[----:B------:R-:W-:Y:S02]  /*08f0*/  SHF.R.U32.HI R9, RZ, 0x3, R6 ;  /* 0x00000003ff097819 */ /* 0x000fe40000011606 */
[----:B------:R-:W-:Y:S02]  /*0900*/  SHF.R.U32.HI R8, RZ, 0x3, R0 ;  /* 0x00000003ff087819 */ /* 0x000fe40000011600 */
[----:B------:R-:W-:Y:S02]  /*0910*/  LOP3.LUT R10, R7, 0x10, R10, 0xf8, !PT ;  /* 0x00000010070a7812 */ /* 0x000fe400078ef80a */
[----:B------:R-:W-:-:S02]  /*0920*/  LOP3.LUT R9, R9, R6, R5, 0x1e, !PT ;  /* 0x0000000609097212 */ /* 0x000fc400078e1e05 */
[----:B------:R-:W-:Y:S01]  /*0930*/  LOP3.LUT R8, R8, R0, R7, 0x1e, !PT ;  /* 0x0000000008087212 */ /* 0x000fe200078e1e07 */
[----:B------:R-:W-:Y:S01]  /*0940*/  IMAD.SHL.U32 R0, R17, 0x20, RZ ;  /* 0x0000002011007824 */ /* 0x000fe200078e00ff */
[----:B------:R-:W-:Y:S01]  /*0950*/  LEA R236, R13, UR4, 0x1 ;  /* 0x000000040dec7c11 */ /* 0x000fe2000f8e08ff */
[----:B------:R-:W-:Y:S01]  /*0960*/  IMAD.IADD R151, R151, 0x1, R9 ;  /* 0x0000000197977824 */ /* 0x000fe200078e0209 */
[----:B------:R-:W-:Y:S01]  /*0970*/  SEL R230, R230, 0x10, !P6 ;  /* 0x00000010e6e67807 */ /* 0x000fe20007000000 */
[----:B------:R-:W-:Y:S01]  /*0980*/  IMAD R162, R162, 0x200, R0 ;  /* 0x00000200a2a27824 */ /* 0x000fe200078e0200 */
[----:B------:R-:W-:Y:S01]  /*0990*/  LOP3.LUT P0, RZ, R14, 0x2, RZ, 0xc0, !PT ;  /* 0x000000020eff7812 */ /* 0x000fe2000780c0ff */
[----:B------:R-:W-:Y:S01]  /*09a0*/  IMAD.IADD R8, R8, 0x1, R12 ;  /* 0x0000000108087824 */ /* 0x000fe200078e020c */
[----:B------:R-:W-:Y:S01]  /*09b0*/  SEL R152, R152, 0xffffffc0, !P2 ;  /* 0xffffffc098987807 */ /* 0x000fe20005000000 */
[----:B------:R-:W-:Y:S01]  /*09c0*/  VIADD R231, R236, 0x40 ;  /* 0x00000040ece77836 */ /* 0x000fe20000000000 */
[----:B------:R-:W-:Y:S01]  /*09d0*/  SEL R158, R158, 0xffffffe0, !P0 ;  /* 0xffffffe09e9e7807 */ /* 0x000fe20004000000 */
[----:B-1----:R-:W-:Y:S01]  /*09e0*/  IMAD.SHL.U32 R2, R14, 0x40, RZ ;  /* 0x000000400e027824 */ /* 0x002fe200078e00ff */
[----:B------:R-:W-:Y:S01]  /*09f0*/  LEA R149, R149, UR4, 0x1 ;  /* 0x0000000495957c11 */ /* 0x000fe2000f8e08ff */
[----:B------:R-:W-:-:S02]  /*0a00*/  @P4 VIADD R231, R236, 0xffffffc0 ;  /* 0xffffffc0ece74836 */ /* 0x000fc40000000000 */
[----:B------:R-:W-:Y:S01]  /*0a10*/  IMAD.IADD R235, R236, 0x1, R230 ;  /* 0x00000001eceb7824 */ /* 0x000fe200078e02e6 */
[----:B------:R-:W-:Y:S01]  /*0a20*/  LOP3.LUT R2, R2, 0xc0, RZ, 0xc0, !PT ;  /* 0x000000c002027812 */ /* 0x000fe200078ec0ff */
[--C-:B------:R-:W-:Y:S02]  /*0a30*/  IMAD.IADD R230, R230, 0x1, R231.reuse ;  /* 0x00000001e6e67824 */ /* 0x100fe400078e02e7 */
[----:B------:R-:W-:Y:S01]  /*0a40*/  IMAD.IADD R237, R236, 0x1, R232 ;  /* 0x00000001eced7824 */ /* 0x000fe200078e02e8 */
[----:B------:R-:W-:Y:S01]  /*0a50*/  SHF.R.U32.HI R4, RZ, 0x3, R2 ;  /* 0x00000003ff047819 */ /* 0x000fe20000011602 */
[----:B------:R-:W-:Y:S02]  /*0a60*/  IMAD.IADD R234, R235, 0x1, R232 ;  /* 0x00000001ebea7824 */ /* 0x000fe400078e02e8 */
[----:B------:R-:W-:Y:S01]  /*0a70*/  IMAD.IADD R233, R232, 0x1, R231 ;  /* 0x00000001e8e97824 */ /* 0x000fe200078e02e7 */
[----:B------:R-:W-:Y:S01]  /*0a80*/  LOP3.LUT R5, R4, R2, R5, 0x1e, !PT ;  /* 0x0000000204057212 */ /* 0x000fe200078e1e05 */
[----:B------:R-:W-:Y:S01]  /*0a90*/  IMAD.IADD R150, R150, 0x1, R149 ;  /* 0x0000000196967824 */ /* 0x000fe200078e0295 */
[----:B------:R-:W-:Y:S01]  /*0aa0*/  LOP3.LUT R2, R4, R10, R2, 0x1e, !PT ;  /* 0x0000000a04027212 */ /* 0x000fe200078e1e02 */
[----:B------:R-:W-:Y:S01]  /*0ab0*/  IMAD.U32 R4, RZ, RZ, UR5 ;  /* 0x00000005ff047e24 */ /* 0x000fe2000f8e00ff */
[----:B------:R-:W-:Y:S01]  /*0ac0*/  USHF.R.S32.HI UR5, URZ, 0x1f, UR48 ;  /* 0x0000001f3f057899 */ /* 0x000fe20008011430 */
[----:B------:R-:W-:-:S02]  /*0ad0*/  IMAD.IADD R162, R162, 0x1, R5 ;  /* 0x00000001a2a27824 */ /* 0x000fc400078e0205 */
[----:B------:R-:W-:Y:S02]  /*0ae0*/  IMAD.IADD R156, R0, 0x1, R2 ;  /* 0x00000001009c7824 */ /* 0x000fe400078e0202 */
[----:B------:R-:W-:Y:S01]  /*0af0*/  IMAD.U32 R0, RZ, RZ, UR6 ;  /* 0x00000006ff007e24 */ /* 0x000fe2000f8e00ff */
[----:B------:R-:W-:Y:S01]  /*0b00*/  USHF.R.S32.HI UR6, URZ, 0x1f, UR57 ;  /* 0x0000001f3f067899 */ /* 0x000fe20008011439 */
[----:B------:R-:W-:Y:S01]  /*0b10*/  IMAD.U32 R2, RZ, RZ, UR5 ;  /* 0x00000005ff027e24 */ /* 0x000fe2000f8e00ff */
[----:B------:R-:W-:Y:S01]  /*0b20*/  UIADD3 UR5, UR4, 0x8000, URZ ;  /* 0x0000800004057890 */ /* 0x000fe2000fffe03f */
[----:B------:R-:W-:Y:S01]  /*0b30*/  IMAD.SHL.U32 R154, R162, 0x2, RZ ;  /* 0x00000002a29a7824 */ /* 0x000fe200078e00ff */
[----:B------:R-:W-:Y:S01]  /*0b40*/  LEA R2, R3, UR4, 0x1 ;  /* 0x0000000403027c11 */ /* 0x000fe2000f8e08ff */
[----:B------:R-:W-:Y:S02]  /*0b50*/  IMAD.IADD R232, R232, 0x1, R230 ;  /* 0x00000001e8e87824 */ /* 0x000fe400078e02e6 */
[----:B------:R-:W-:Y:S01]  /*0b60*/  IMAD.U32 R0, RZ, RZ, UR6 ;  /* 0x00000006ff007e24 */ /* 0x000fe2000f8e00ff */
[----:B------:R-:W-:Y:S01]  /*0b70*/  UIADD3 UR6, UR4, 0x6000, URZ ;  /* 0x0000600004067890 */ /* 0x000fe2000fffe03f */
[----:B------:R-:W-:-:S02]  /*0b80*/  LEA R151, R151, UR5, 0x1 ;  /* 0x0000000597977c11 */ /* 0x000fc4000f8e08ff */
[----:B------:R-:W-:-:S03]  /*0b90*/  IADD3 R155, R154, 0x4000, R155 ;  /* 0x000040009a9b7810 */ /* 0x000fc60007ffe09b */
[----:B------:R-:W-:Y:S01]  /*0ba0*/  LEA R4, R8, UR6, 0x1 ;  /* 0x0000000608047c11 */ /* 0x000fe2000f8e08ff */
[C---:B------:R-:W-:Y:S02]  /*0bb0*/  VIADD R157, R151.reuse, 0x20 ;  /* 0x00000020979d7836 */ /* 0x040fe40000000000 */
[C---:B------:R-:W-:Y:S02]  /*0bc0*/  @P1 VIADD R157, R151.reuse, 0xffffffe0 ;  /* 0xffffffe0979d1836 */ /* 0x040fe40000000000 */
[C---:B------:R-:W-:Y:S01]  /*0bd0*/  VIADD R0, R4.reuse, 0x20 ;  /* 0x0000002004007836 */ /* 0x040fe20000000000 */
[----:B------:R1:W-:Y:S01]  /*0be0*/  STL [R1+0x44], R4 ;  /* 0x0000440401007387 */ /* 0x0003e20000100800 */
[----:B------:R-:W-:Y:S02]  /*0bf0*/  @P3 VIADD R0, R4, 0xffffffe0 ;  /* 0xffffffe004003836 */ /* 0x000fe40000000000 */
[----:B------:R-:W-:Y:S02]  /*0c00*/  IMAD.IADD R153, R151, 0x1, R152 ;  /* 0x0000000197997824 */ /* 0x000fe400078e0298 */
[----:B------:R-:W-:Y:S01]  /*0c10*/  IMAD.IADD R155, R155, 0x1, R158 ;  /* 0x000000019b9b7824 */ /* 0x000fe200078e029e */
[----:B------:R1:W-:Y:S01]  /*0c20*/  STL [R1+0x48], R0 ;  /* 0x0000480001007387 */ /* 0x0003e20000100800 */
[----:B------:R-:W-:-:S02]  /*0c30*/  IMAD.IADD R152, R152, 0x1, R157 ;  /* 0x0000000198987824 */ /* 0x000fc400078e029d */
[C---:B------:R-:W-:Y:S02]  /*0c40*/  VIADD R161, R157.reuse, 0x2000 ;  /* 0x000020009da17836 */ /* 0x040fe40000000000 */
[C---:B------:R-:W-:Y:S02]  /*0c50*/  VIADD R160, R157.reuse, 0x4000 ;  /* 0x000040009da07836 */ /* 0x040fe40000000000 */
[----:B------:R-:W-:-:S07]  /*0c60*/  VIADD R159, R157, 0x6000 ;  /* 0x000060009d9f7836 */ /* 0x000fce0000000000 */
.L_x_513:
        /* <DEDUP_REMOVED lines=16> */
[----:B-1-3--:R-:W-:Y:S01]  /*0d70*/  IMAD.U32 R4, RZ, RZ, UR8 ;  /* 0x00000008ff047e24 */ /* 0x00afe2000f8e00ff */
        /* <DEDUP_REMOVED lines=12> */
[----:B--2---:R-:W2:Y:S02]  /*0e40*/  @P1 LDG.E R8, desc[UR14][R6.64] ;  /* 0x0000000e06081981 */ /* 0x004ea4000c1e1900 */
        /* <DEDUP_REMOVED lines=8> */
[----:B------:R1:W5:Y:S02]  /*0ed0*/  @P3 LDG.E R0, desc[UR14][R4.64+0x4] ;  /* 0x0000040e04003981 */ /* 0x000364000c1e1900 */
        /* <DEDUP_REMOVED lines=28> */
.L_x_467:
        /* <DEDUP_REMOVED lines=14> */
[----:B------:R-:W-:Y:S02]  /*1180*/  UIMAD UR24, UR48, UR9, UR6 ;  /* 0x00000009301872a4 */ /* 0x000fe4000f8e0206 */
[----:B------:R-:W-:Y:S01]  /*1190*/  USHF.L.U32 UR16, UR48, 0x7, URZ ;  /* 0x0000000730107899 */ /* 0x000fe2000800063f */
[----:B------:R-:W-:Y:S01]  /*11a0*/  @!UP2 ULDC.64 UR8, c[0x0][0x418] ;  /* 0x000106000008aab9 */ /* 0x000fe20000000a00 */
[----:B------:R-:W-:Y:S01]  /*11b0*/  ULDC UR59, c[0x0][0x2d4] ;  /* 0x0000b500003b7ab9 */ /* 0x000fe20000000800 */
[----:B------:R-:W-:-:S02]  /*11c0*/  @!UP2 UIMAD UR6, UR58, UR8, URZ ;  /* 0x000000083a06a2a4 */ /* 0x000fc4000f8e023f */
[----:B------:R-:W-:Y:S02]  /*11d0*/  @!UP2 UIMAD.WIDE.U32 UR42, UR48, UR8, URZ ;  /* 0x00000008302aa2a5 */ /* 0x000fe4000f8e003f */
[----:B------:R-:W-:Y:S02]  /*11e0*/  @!UP2 UIMAD UR34, UR48, UR9, UR6 ;  /* 0x000000093022a2a4 */ /* 0x000fe4000f8e0206 */
[----:B------:R-:W-:Y:S01]  /*11f0*/  UIADD3 UR6, UR12, 0x80, UR30 ;  /* 0x000000800c067890 */ /* 0x000fe2000fffe01e */
[----:B------:R-:W-:Y:S01]  /*1200*/  ULDC UR8, c[0x0][0x394] ;  /* 0x0000e50000087ab9 */ /* 0x000fe20000000800 */
[----:B-1----:R-:W-:Y:S01]  /*1210*/  IABS R6, R7 ;  /* 0x0000000700067213 */ /* 0x002fe20000000000 */
[----:B------:R-:W-:Y:S01]  /*1220*/  ULDC.64 UR32, c[0x0][0x240] ;  /* 0x0000900000207ab9 */ /* 0x000fe20000000a00 */
[----:B------:R-:W-:Y:S01]  /*1230*/  USHF.R.S32.HI UR26, URZ, 0x1f, UR59 ;  /* 0x0000001f3f1a7899 */ /* 0x000fe2000801143b */
[----:B------:R-:W-:Y:S01]  /*1240*/  ISETP.NE.AND P3, PT, R7, RZ, PT ;  /* 0x000000ff0700720c */ /* 0x000fe20003f65270 */
[----:B------:R-:W1:Y:S01]  /*1250*/  I2F.RP R4, R6 ;  /* 0x0000000600047306 */ /* 0x000e620000209400 */
[----:B------:R-:W-:Y:S01]  /*1260*/  ULDC UR29, c[0x0][0x2dc] ;  /* 0x0000b700001d7ab9 */ /* 0x000fe20000000800 */
[----:B------:R-:W-:Y:S01]  /*1270*/  ULDC UR46, c[0x0][0x270] ;  /* 0x00009c00002e7ab9 */ /* 0x000fe20000000800 */
[----:B------:R-:W-:-:S02]  /*1280*/  USEL UR40, UR16, URZ, UP0 ;  /* 0x0000003f10287287 */ /* 0x000fc40008000000 */
[----:B--2---:R-:W-:Y:S02]  /*1290*/  UIMAD.WIDE.U32 UR36, UR13, UR10, URZ ;  /* 0x0000000a0d2472a5 */ /* 0x004fe4000f8e003f */
[----:B------:R-:W-:Y:S02]  /*12a0*/  UIADD3 UR6, UR6, UR8, -UR7 ;  /* 0x0000000806067290 */ /* 0x000fe4000fffe807 */
[----:B------:R-:W-:Y:S02]  /*12b0*/  UIMAD UR51, UR13, UR11, UR37 ;  /* 0x0000000b0d3372a4 */ /* 0x000fe4000f8e0225 */
[----:B------:R-:W-:Y:S01]  /*12c0*/  UIADD3 UR13, UR12, 0x7f, URZ ;  /* 0x0000007f0c0d7890 */ /* 0x000fe2000fffe03f */
[----:B------:R-:W-:Y:S01]  /*12d0*/  @UP2 ULDC.64 UR10, c[0x0][0x420] ;  /* 0x00010800000a2ab9 */ /* 0x000fe20000000a00 */
[----:B------:R-:W-:Y:S01]  /*12e0*/  UIMAD.WIDE.U32 UR16, UR5, UR32, URZ ;  /* 0x00000020051072a5 */ /* 0x000fe2000f8e003f */
[----:B-1----:R-:W1:Y:S01]  /*12f0*/  MUFU.RCP R4, R4 ;  /* 0x0000000400047308 */ /* 0x002e620000001000 */
[----:B------:R-:W-:-:S02]  /*1300*/  @UP2 UIMAD.WIDE.U32 UR44, UR5, UR10, URZ ;  /* 0x0000000a052c22a5 */ /* 0x000fc4000f8e003f */
[----:B------:R-:W-:Y:S02]  /*1310*/  USHF.R.S32.HI UR22, URZ, 0x1f, UR13 ;  /* 0x0000001f3f167899 */ /* 0x000fe4000801140d */
[----:B------:R-:W-:Y:S02]  /*1320*/  @UP2 UIMAD UR53, UR5, UR11, UR45 ;  /* 0x0000000b053522a4 */ /* 0x000fe4000f8e022d */
[----:B------:R-:W-:Y:S02]  /*1330*/  UIMAD UR23, UR5, UR33, URZ ;  /* 0x00000021051772a4 */ /* 0x000fe4000f8e023f */
[----:B------:R-:W-:Y:S02]  /*1340*/  UIMAD.WIDE UR8, UR29, UR46, URZ ;  /* 0x0000002e1d0872a5 */ /* 0x000fe4000f8e023f */
[----:B------:R-:W-:Y:S02]  /*1350*/  UIMAD.WIDE.U32 UR10, UR48, UR59, URZ ;  /* 0x0000003b300a72a5 */ /* 0x000fe4000f8e003f */
[----:B------:R-:W-:-:S02]  /*1360*/  ULEA.HI UR22, UR22, UR13, URZ, 0x7 ;  /* 0x0000000d16167291 */ /* 0x000fc4000f8f383f */
[----:B------:R-:W-:Y:S01]  /*1370*/  UIMAD UR13, UR26, UR48, URZ ;  /* 0x000000301a0d72a4 */ /* 0x000fe2000f8e023f */
[----:B-1----:R-:W-:Y:S01]  /*1380*/  VIADD R4, R4, 0xffffffe ;  /* 0x0ffffffe04047836 */ /* 0x002fe20000000000 */
[----:B------:R-:W-:Y:S02]  /*1390*/  UIADD3 UR50, UR19, UR24, URZ ;  /* 0x0000001813327290 */ /* 0x000fe4000fffe03f */
[----:B------:R-:W-:Y:S01]  /*13a0*/  USEL UR56, UR18, UR16, !UP2 ;  /* 0x0000001012387287 */ /* 0x000fe2000d000000 */
[----:B------:R-:W1:Y:S01]  /*13b0*/  F2I.FTZ.U32.TRUNC.NTZ R5, R4 ;  /* 0x0000000400057305 */ /* 0x000e62000021f000 */
[----:B------:R-:W-:Y:S02]  /*13c0*/  @UP2 UIADD3 UR50, UR17, UR23, URZ ;  /* 0x0000001711322290 */ /* 0x000fe4000fffe03f */
[----:B------:R-:W-:Y:S02]  /*13d0*/  UIMAD.WIDE.U32 UR18, UR8, UR10, URZ ;  /* 0x0000000a081272a5 */ /* 0x000fe4000f8e003f */
[----:B------:R-:W-:-:S02]  /*13e0*/  UIMAD UR17, UR9, UR10, URZ ;  /* 0x0000000a091172a4 */ /* 0x000fc4000f8e023f */
[----:B------:R-:W-:Y:S02]  /*13f0*/  UIMAD UR10, UR58, UR59, UR13 ;  /* 0x0000003b3a0a72a4 */ /* 0x000fe4000f8e020d */
[----:B------:R-:W-:Y:S02]  /*1400*/  UIADD3 UR6, UR6, 0x7f, URZ ;  /* 0x0000007f06067890 */ /* 0x000fe4000fffe03f */
[----:B------:R-:W-:Y:S02]  /*1410*/  UIADD3 UR13, UR11, UR10, URZ ;  /* 0x0000000a0b0d7290 */ /* 0x000fe4000fffe03f */
[----:B------:R-:W-:Y:S01]  /*1420*/  USHF.R.S32.HI UR16, URZ, 0x1f, UR6 ;  /* 0x0000001f3f107899 */ /* 0x000fe20008011406 */
[----:B-1----:R-:W-:Y:S01]  /*1430*/  IMAD.MOV R0, RZ, RZ, -R5 ;  /* 0x000000ffff007224 */ /* 0x002fe200078e0a05 */
[----:B------:R-:W-:Y:S01]  /*1440*/  ULDC.U8 UR27, c[0x0][0x3d8] ;  /* 0x0000f600001b7ab9 */ /* 0x000fe20000000000 */
[----:B------:R-:W-:Y:S01]  /*1450*/  IMAD.MOV.U32 R4, RZ, RZ, RZ ;  /* 0x000000ffff047224 */ /* 0x000fe200078e00ff */
[----:B------:R-:W-:Y:S01]  /*1460*/  UIMAD UR13, UR8, UR13, UR17 ;  /* 0x0000000d080d72a4 */ /* 0x000fe2000f8e0211 */
[----:B------:R-:W-:Y:S01]  /*1470*/  IMAD R0, R0, R6, RZ ;  /* 0x0000000600007224 */ /* 0x000fe200078e02ff */
[----:B------:R-:W-:-:S02]  /*1480*/  UISETP.NE.AND UP3, UPT, UR27, URZ, UPT ;  /* 0x0000003f1b00728c */ /* 0x000fc4000bf65270 */
[----:B------:R-:W-:Y:S01]  /*1490*/  ULEA.HI UR6, UR16, UR6, URZ, 0x7 ;  /* 0x0000000610067291 */ /* 0x000fe2000f8f383f */
[----:B------:R-:W-:Y:S01]  /*14a0*/  IMAD.HI.U32 R4, R5, R0, R4 ;  /* 0x0000000005047227 */ /* 0x000fe200078e0004 */
[----:B------:R-:W-:Y:S01]  /*14b0*/  MOV R0, R3 ;  /* 0x0000000300007202 */ /* 0x000fe20000000f00 */
[----:B------:R-:W-:Y:S02]  /*14c0*/  USHF.L.U64.HI UR21, UR48, 0x7, UR58 ;  /* 0x0000000730157899 */ /* 0x000fe4000801023a */
[----:B------:R-:W-:Y:S02]  /*14d0*/  UIADD3 UR47, UR19, UR13, URZ ;  /* 0x0000000d132f7290 */ /* 0x000fe4000fffe03f */
[----:B------:R-:W-:Y:S01]  /*14e0*/  IMAD.HI.U32 R4, R4, R0, RZ ;  /* 0x0000000004047227 */ /* 0x000fe200078e00ff */
[----:B------:R-:W-:Y:S02]  /*14f0*/  USHF.R.S32.HI UR13, URZ, 0x7, UR22 ;  /* 0x000000073f0d7899 */ /* 0x000fe40008011416 */
[----:B------:R-:W-:Y:S01]  /*1500*/  USHF.R.S32.HI UR6, URZ, 0x7, UR6 ;  /* 0x000000073f067899 */ /* 0x000fe20008011406 */
[----:B------:R-:W-:Y:S01]  /*1510*/  IMAD.MOV R3, RZ, RZ, -R4 ;  /* 0x000000ffff037224 */ /* 0x000fe200078e0a04 */
[----:B------:R-:W-:-:S02]  /*1520*/  USEL UR35, UR21, URZ, UP0 ;  /* 0x0000003f15237287 */ /* 0x000fc40008000000 */
[----:B------:R-:W-:Y:S01]  /*1530*/  UISETP.LT.AND UP0, UPT, UR13, UR6, UPT ;  /* 0x000000060d00728c */ /* 0x000fe2000bf01270 */
[C---:B------:R-:W-:Y:S01]  /*1540*/  IMAD R0, R6.reuse, R3, R0 ;  /* 0x0000000306007224 */ /* 0x040fe200078e0200 */
[----:B------:R-:W-:Y:S01]  /*1550*/  ULDC UR52, c[0x0][0x2c4] ;  /* 0x0000b10000347ab9 */ /* 0x000fe20000000800 */
[----:B------:R-:W-:Y:S02]  /*1560*/  UISETP.NE.AND UP1, UPT, UR41, -0x1, UPT ;  /* 0xffffffff2900788c */ /* 0x000fe4000bf25270 */
[----:B------:R-:W-:Y:S01]  /*1570*/  @UP3 UIMAD UR16, UR48, UR52, URZ ;  /* 0x00000034301032a4 */ /* 0x000fe2000f8e023f */
[----:B------:R-:W-:Y:S01]  /*1580*/  ISETP.GT.U32.AND P1, PT, R6, R0, PT ;  /* 0x000000000600720c */ /* 0x000fe20003f24070 */
[----:B------:R-:W-:Y:S02]  /*1590*/  USEL UR38, UR13, UR6, UP0 ;  /* 0x000000060d267287 */ /* 0x000fe40008000000 */
[----:B------:R-:W-:Y:S02]  /*15a0*/  @UP3 USEL UR13, UR16, UR5, !UP2 ;  /* 0x00000005100d3287 */ /* 0x000fe4000d000000 */
[----:B------:R-:W-:Y:S01]  /*15b0*/  ULEA UR16, UR38, 0xffffff80, 0x7 ;  /* 0xffffff8026107891 */ /* 0x000fe2000f8e383f */
[----:B------:R-:W-:Y:S01]  /*15c0*/  @UP3 ULDC UR6, c[0x0][0x2e4] ;  /* 0x0000b90000063ab9 */ /* 0x000fe20000000800 */
[----:B------:R-:W-:-:S02]  /*15d0*/  UIMAD.WIDE.U32 UR10, UR8, UR5, URZ ;  /* 0x00000005080a72a5 */ /* 0x000fc4000f8e003f */
[----:B------:R-:W-:Y:S02]  /*15e0*/  @!UP3 UIMAD UR17, UR48, UR46, UR57 ;  /* 0x0000002e3011b2a4 */ /* 0x000fe4000f8e0239 */
[----:B------:R-:W-:Y:S02]  /*15f0*/  @UP3 UIMAD UR46, UR57, UR6, UR13 ;  /* 0x00000006392e32a4 */ /* 0x000fe4000f8e020d */
[----:B------:R-:W-:Y:S01]  /*1600*/  @!P1 IMAD.IADD R0, R0, 0x1, -R6 ;  /* 0x0000000100009824 */ /* 0x000fe200078e0a06 */
[----:B------:R-:W-:Y:S01]  /*1610*/  USHF.R.S32.HI UR21, URZ, 0x1f, UR16 ;  /* 0x0000001f3f157899 */ /* 0x000fe20008011410 */
[----:B------:R-:W-:Y:S01]  /*1620*/  @!P1 IADD3 R4, R4, 0x1, RZ ;  /* 0x0000000104049810 */ /* 0x000fe20007ffe0ff */
[----:B------:R-:W-:Y:S01]  /*1630*/  UIADD3 UR6, UP0, UR16, UR40, URZ ;  /* 0x0000002810067290 */ /* 0x000fe2000ff1e03f */
[----:B------:R-:W-:Y:S01]  /*1640*/  PLOP3.LUT P1, PT, PT, PT, UP1, 0x80, 0x0 ;  /* 0x000000000000781c */ /* 0x000fe20003f2f018 */
[----:B------:R-:W-:Y:S01]  /*1650*/  USEL UR55, UR18, UR10, !UP2 ;  /* 0x0000000a12377287 */ /* 0x000fe2000d000000 */
[----:B------:R-:W-:Y:S01]  /*1660*/  ISETP.GE.U32.AND P0, PT, R0, R6, PT ;  /* 0x000000060000720c */ /* 0x000fe20003f06070 */
[----:B------:R-:W-:Y:S01]  /*1670*/  UIMAD UR10, UR9, UR5, URZ ;  /* 0x00000005090a72a4 */ /* 0x000fe2000f8e023f */
[----:B------:R-:W-:Y:S01]  /*1680*/  LOP3.LUT R0, R7, UR57, RZ, 0x3c, !PT ;  /* 0x0000003907007c12 */ /* 0x000fe2000f8e3cff */
[----:B------:R-:W-:Y:S01]  /*1690*/  ULDC.U8 UR28, c[0x0][0x480] ;  /* 0x00012000001c7ab9 */ /* 0x000fe20000000000 */
[----:B------:R-:W-:-:S02]  /*16a0*/  UIADD3.X UR13, UR21, UR35, URZ, UP0, !UPT ;  /* 0x00000023150d7290 */ /* 0x000fc400087fe43f */
[----:B------:R-:W-:Y:S01]  /*16b0*/  UIMAD UR9, UR9, UR6, URZ ;  /* 0x00000006090972a4 */ /* 0x000fe2000f8e023f */
[----:B------:R-:W-:Y:S01]  /*16c0*/  ISETP.GE.AND P2, PT, R0, RZ, PT ;  /* 0x000000ff0000720c */ /* 0x000fe20003f46270 */
[----:B------:R-:W-:Y:S02]  /*16d0*/  @UP1 UIADD3 UR25, UR39, UR41, URZ ;  /* 0x0000002927191290 */ /* 0x000fe4000fffe03f */
[----:B------:R-:W-:Y:S02]  /*16e0*/  @UP1 UIADD3 UR31, UR39, UR41, URZ ;  /* 0x00000029271f1290 */ /* 0x000fe4000fffe03f */
[----:B------:R-:W-:Y:S01]  /*16f0*/  UIMAD UR49, UR57, UR29, URZ ;  /* 0x0000001d393172a4 */ /* 0x000fe2000f8e023f */
[----:B------:R-:W-:Y:S01]  /*1700*/  @P0 VIADD R4, R4, 0x1 ;  /* 0x0000000104040836 */ /* 0x000fe20000000000 */
[----:B------:R-:W-:Y:S01]  /*1710*/  UISETP.NE.AND UP4, UPT, UR28, URZ, UPT ;  /* 0x0000003f1c00728c */ /* 0x000fe2000bf85270 */
[----:B------:R-:W-:Y:S01]  /*1720*/  PLOP3.LUT P0, PT, PT, PT, UP3, 0x80, 0x0 ;  /* 0x000000000000781c */ /* 0x000fe20003f0f038 */
[----:B------:R-:W-:Y:S01]  /*1730*/  @!UP2 UIADD3 UR53, UR43, UR34, URZ ;  /* 0x000000222b35a290 */ /* 0x000fe2000fffe03f */
        /* <DEDUP_REMOVED lines=34> */
.L_x_469:
        /* <DEDUP_REMOVED lines=13> */
.L_x_470:
        /* <DEDUP_REMOVED lines=11> */
.L_x_471:
[----:B------:R-:W-:Y:S02]  /*1ae0*/  ULDC UR5, c[0x0][0x270] ;  /* 0x00009c0000057ab9 */ /* 0x000fe40000000800 */
[----:B------:R-:W-:-:S04]  /*1af0*/  UIMAD UR5, UR48, UR5, UR57 ;  /* 0x00000005300572a4 */ /* 0x000fc8000f8e0239 */
[----:B------:R-:W-:-:S12]  /*1b00*/  UIMAD UR5, UR5, UR59, URZ ;  /* 0x0000003b050572a4 */ /* 0x000fd8000f8e023f */
.L_x_472:
[----:B------:R-:W2:Y:S01]  /*1b10*/  LDL.64 R8, [R1+0x10] ;  /* 0x0000100001087983 */ /* 0x000ea20000100a00 */
[----:B------:R-:W1:Y:S01]  /*1b20*/  LDC.64 R14, c[0x0][0x420] ;  /* 0x00010800ff0e7b82 */ /* 0x000e620000000a00 */
[----:B------:R-:W-:Y:S01]  /*1b30*/  ULDC UR8, c[0x0][0x2dc] ;  /* 0x0000b70000087ab9 */ /* 0x000fe20000000800 */
[----:B------:R-:W-:Y:S01]  /*1b40*/  ULDC UR9, c[0x0][0x270] ;  /* 0x00009c0000097ab9 */ /* 0x000fe20000000800 */
[----:B------:R3:W2:Y:S01]  /*1b50*/  LDL.64 R20, [R1+0x10] ;  /* 0x0000100001147983 */ /* 0x0006a20000100a00 */
[----:B------:R-:W-:Y:S01]  /*1b60*/  UIADD3 UR35, UR16, UR5, URZ ;  /* 0x0000000510237290 */ /* 0x000fe2000fffe03f */
[----:B------:R-:W-:Y:S01]  /*1b70*/  BSSY B1, `(.L_x_468) ;  /* 0x00008f1000017945 */ /* 0x000fe20003800000 */
[----:B------:R-:W-:Y:S01]  /*1b80*/  UIMAD UR5, UR8, UR9, URZ ;  /* 0x00000009080572a4 */ /* 0x000fe2000f8e023f */
[----:B------:R-:W4:Y:S01]  /*1b90*/  S2R R5, SR_TID.X ;  /* 0x0000000000057919 */ /* 0x000f220000002100 */
[----:B------:R-:W-:Y:S02]  /*1ba0*/  UIADD3 UR8, -UR7, UR12, UR30 ;  /* 0x0000000c07087290 */ /* 0x000fe4000fffe11e */
[----:B------:R-:W-:Y:S01]  /*1bb0*/  USHF.L.U32 UR23, UR5, 0x7, URZ ;  /* 0x0000000705177899 */ /* 0x000fe2000800063f */
[----:B------:R-:W-:Y:S01]  /*1bc0*/  ULDC UR43, c[0x0][0x398] ;  /* 0x0000e600002b7ab9 */ /* 0x000fe20000000800 */
[----:B------:R-:W-:-:S02]  /*1bd0*/  ULDC.64 UR24, c[0x0][0x400] ;  /* 0x0001000000187ab9 */ /* 0x000fc40000000a00 */
[----:B------:R-:W-:Y:S02]  /*1be0*/  UIADD3 UR9, UP2, UP0, UR34, UR23, UR49 ;  /* 0x0000001722097290 */ /* 0x000fe4000f85e031 */
[----:B------:R-:W-:Y:S01]  /*1bf0*/  USHF.R.S32.HI UR42, URZ, 0x1f, UR57 ;  /* 0x0000001f3f2a7899 */ /* 0x000fe20008011439 */
[----:B------:R-:W-:Y:S01]  /*1c00*/  ULDC.64 UR18, c[0x0][0x258] ;  /* 0x0000960000127ab9 */ /* 0x000fe20000000a00 */
[----:B------:R-:W-:Y:S01]  /*1c10*/  ULDC.64 UR10, c[0x0][0x428] ;  /* 0x00010a00000a7ab9 */ /* 0x000fe20000000a00 */
[----:B------:R-:W-:Y:S01]  /*1c20*/  ULDC.64 UR44, c[0x0][0x2b0] ;  /* 0x0000ac00002c7ab9 */ /* 0x000fe20000000a00 */
[----:B------:R-:W-:Y:S01]  /*1c30*/  UIMAD UR13, UR42, UR10, URZ ;  /* 0x0000000a2a0d72a4 */ /* 0x000fe2000f8e023f */
[----:B-1----:R-:W-:-:S03]  /*1c40*/  IMAD R10, R14, UR21, RZ ;  /* 0x000000150e0a7c24 */ /* 0x002fc6000f8e02ff */
[----:B------:R-:W-:Y:S01]  /*1c50*/  UIMAD UR11, UR57, UR11, UR13 ;  /* 0x0000000b390b72a4 */ /* 0x000fe2000f8e020d */
[----:B------:R-:W-:Y:S01]  /*1c60*/  IMAD R10, R15, UR16, R10 ;  /* 0x000000100f0a7c24 */ /* 0x000fe2000f8e020a */
[----:B----4-:R-:W-:-:S04]  /*1c70*/  SHF.R.S32.HI R3, RZ, 0x1f, R5 ;  /* 0x0000001fff037819 */ /* 0x010fc80000011405 */
[CC--:B------:R-:W-:Y:S02]  /*1c80*/  LEA.HI R0, R3.reuse, R5.reuse, RZ, 0x5 ;  /* 0x0000000503007211 */ /* 0x0c0fe400078f28ff */
[----:B------:R-:W-:Y:S02]  /*1c90*/  LEA.HI R3, R3, R5, RZ, 0x2 ;  /* 0x0000000503037211 */ /* 0x000fe400078f10ff */
[----:B------:R-:W-:Y:S02]  /*1ca0*/  LOP3.LUT R7, R0, 0xffffffe0, RZ, 0xc0, !PT ;  /* 0xffffffe000077812 */ /* 0x000fe400078ec0ff */
[----:B------:R-:W-:-:S03]  /*1cb0*/  SHF.R.S32.HI R3, RZ, 0x2, R3 ;  /* 0x00000002ff037819 */ /* 0x000fc60000011403 */
[----:B------:R-:W-:Y:S01]  /*1cc0*/  IMAD.IADD R7, R5, 0x1, -R7 ;  /* 0x0000000105077824 */ /* 0x000fe200078e0a07 */
[----:B------:R-:W-:Y:S02]  /*1cd0*/  SHF.R.S32.HI R5, RZ, 0x5, R0 ;  /* 0x00000005ff057819 */ /* 0x000fe40000011400 */
[----:B------:R-:W-:Y:S02]  /*1ce0*/  SHF.R.S32.HI R17, RZ, 0x1f, R3 ;  /* 0x0000001fff117819 */ /* 0x000fe40000011403 */
[----:B------:R-:W-:Y:S01]  /*1cf0*/  IADD3 R0, P2, R3, UR16, RZ ;  /* 0x0000001003007c10 */ /* 0x000fe2000ff5e0ff */
[----:B------:R-:W-:Y:S02]  /*1d00*/  IMAD R5, R5, UR5, R7 ;  /* 0x0000000505057c24 */ /* 0x000fe4000f8e0207 */
[----:B--2---:R-:W-:Y:S01]  /*1d10*/  IMAD.MOV.U32 R20, RZ, RZ, R8 ;  /* 0x000000ffff147224 */ /* 0x004fe200078e0008 */
[----:B------:R-:W-:-:S04]  /*1d20*/  IADD3.X R8, R17, UR21, RZ, P2, !PT ;  /* 0x0000001511087c10 */ /* 0x000fc800097fe4ff */
[----:B------:R-:W-:Y:S01]  /*1d30*/  IADD3 R6, P0, R20, UR6, RZ ;  /* 0x0000000614067c10 */ /* 0x000fe2000ff1e0ff */
[----:B------:R-:W-:Y:S01]  /*1d40*/  UIADD3 UR6, UR8, -UR43, URZ ;  /* 0x8000002b08067290 */ /* 0x000fe2000fffe03f */
[----:B------:R-:W-:Y:S01]  /*1d50*/  SHF.R.S32.HI R21, RZ, 0x1f, R20 ;  /* 0x0000001fff157819 */ /* 0x000fe20000011414 */
[----:B------:R-:W-:Y:S01]  /*1d60*/  USHF.R.S32.HI UR8, URZ, 0x1f, UR23 ;  /* 0x0000001f3f087899 */ /* 0x000fe20008011417 */
[----:B------:R-:W-:Y:S01]  /*1d70*/  IMAD R8, R8, UR32, RZ ;  /* 0x0000002008087c24 */ /* 0x000fe2000f8e02ff */
[----:B------:R-:W-:Y:S01]  /*1d80*/  USHF.R.S32.HI UR21, URZ, 0x1f, UR6 ;  /* 0x0000001f3f157899 */ /* 0x000fe20008011406 */
[----:B------:R-:W-:Y:S01]  /*1d90*/  IADD3.X R7, R21, UR53, RZ, P0, !PT ;  /* 0x0000003515077c10 */ /* 0x000fe200087fe4ff */
[----:B------:R-:W-:Y:S01]  /*1da0*/  UIADD3.X UR8, UR17, UR8, UR54, UP2, UP0 ;  /* 0x0000000811087290 */ /* 0x000fe200097e0436 */
[C---:B------:R-:W-:Y:S01]  /*1db0*/  IMAD R11, R0.reuse, UR33, R8 ;  /* 0x00000021000b7c24 */ /* 0x040fe2000f8e0208 */
[----:B------:R-:W-:Y:S01]  /*1dc0*/  UIADD3 UR9, UP2, UP0, UR52, UR9, UR55 ;  /* 0x0000000934097290 */ /* 0x000fe2000f85e037 */
[----:B------:R-:W-:Y:S01]  /*1dd0*/  IMAD.WIDE.U32 R8, R0, UR32, R20 ;  /* 0x0000002000087c25 */ /* 0x000fe2000f8e0014 */
[----:B------:R-:W-:Y:S01]  /*1de0*/  ULEA.HI UR21, UR21, UR6, URZ, 0x7 ;  /* 0x0000000615157291 */ /* 0x000fe2000f8f383f */
[----:B------:R3:W-:Y:S01]  /*1df0*/  STL [R1+0x14], R21 ;  /* 0x0000141501007387 */ /* 0x0007e20000100800 */
[----:B------:R-:W-:Y:S01]  /*1e00*/  UIADD3.X UR8, UR51, UR8, UR47, UP2, UP0 ;  /* 0x0000000833087290 */ /* 0x000fe200097e042f */
[----:B------:R-:W-:Y:S01]  /*1e10*/  IMAD.WIDE.U32 R6, R14, UR16, R6 ;  /* 0x000000100e067c25 */ /* 0x000fe2000f8e0006 */
[C---:B------:R-:W-:Y:S01]  /*1e20*/  IADD3 R0, P0, R5.reuse, UR9, RZ ;  /* 0x0000000905007c10 */ /* 0x040fe2000ff1e0ff */
[----:B------:R-:W-:Y:S01]  /*1e30*/  USHF.R.S32.HI UR21, URZ, 0x7, UR21 ;  /* 0x000000073f157899 */ /* 0x000fe20008011415 */
[----:B------:R-:W-:Y:S01]  /*1e40*/  IADD3 R8, P2, R8, UR56, RZ ;  /* 0x0000003808087c10 */ /* 0x000fe2000ff5e0ff */
[----:B------:R-:W-:Y:S01]  /*1e50*/  UIMAD UR9, UR42, UR18, URZ ;  /* 0x000000122a0972a4 */ /* 0x000fe2000f8e023f */
[----:B------:R-:W-:Y:S01]  /*1e60*/  LEA.HI.X.SX32 R5, R5, UR8, 0x1, P0 ;  /* 0x0000000805057c11 */ /* 0x000fe200080f0eff */
[----:B------:R-:W-:Y:S01]  /*1e70*/  UISETP.LT.AND UP0, UPT, URZ, UR21, UPT ;  /* 0x000000153f00728c */ /* 0x000fe2000bf01270 */
[C---:B------:R-:W-:Y:S01]  /*1e80*/  LEA R181, P0, R0.reuse, UR24, 0x2 ;  /* 0x0000001800b57c11 */ /* 0x040fe2000f8010ff */
[----:B------:R-:W-:Y:S01]  /*1e90*/  UIMAD UR19, UR57, UR19, UR9 ;  /* 0x00000013391372a4 */ /* 0x000fe2000f8e0209 */
[----:B------:R-:W-:Y:S01]  /*1ea0*/  IADD3.X R9, R9, UR50, R11, P2, !PT ;  /* 0x0000003209097c10 */ /* 0x000fe200097fe40b */
[----:B------:R-:W-:Y:S01]  /*1eb0*/  IMAD.IADD R7, R7, 0x1, R10 ;  /* 0x0000000107077824 */ /* 0x000fe200078e020a */
[----:B------:R-:W-:Y:S01]  /*1ec0*/  LEA.HI.X R177, R0, UR25, R5, 0x2, P0 ;  /* 0x0000001900b17c11 */ /* 0x000fe200080f1405 */
[----:B------:R-:W-:Y:S01]  /*1ed0*/  IMAD.U32 R5, RZ, RZ, UR18 ;  /* 0x00000012ff057e24 */ /* 0x000fe2000f8e00ff */
[----:B------:R-:W-:Y:S01]  /*1ee0*/  USEL UR21, URZ, UR21, !UP0 ;  /* 0x000000153f157287 */ /* 0x000fe2000c000000 */
[----:B------:R-:W-:Y:S01]  /*1ef0*/  IMAD.U32 R0, RZ, RZ, UR10 ;  /* 0x0000000aff007e24 */ /* 0x000fe2000f8e00ff */
[----:B------:R-:W-:Y:S01]  /*1f00*/  ULDC.64 UR8, c[0x0][0x210] ;  /* 0x0000840000087ab9 */ /* 0x000fe20000000a00 */
[----:B------:R-:W-:Y:S01]  /*1f10*/  IMAD.WIDE.U32 R8, R5, UR57, R8 ;  /* 0x0000003905087c25 */ /* 0x000fe2000f8e0008 */
[----:B------:R-:W-:-:S02]  /*1f20*/  UISETP.GT.AND UP0, UPT, UR38, UR21, UPT ;  /* 0x000000152600728c */ /* 0x000fc4000bf04270 */
[----:B------:R-:W-:Y:S01]  /*1f30*/  UIADD3 UR10, UR16, UR46, URZ ;  /* 0x0000002e100a7290 */ /* 0x000fe2000fffe03f */
[----:B------:R-:W-:Y:S01]  /*1f40*/  IMAD.WIDE.U32 R6, R0, UR57, R6 ;  /* 0x0000003900067c25 */ /* 0x000fe2000f8e0006 */
[C---:B------:R-:W-:Y:S01]  /*1f50*/  LEA R240, P0, R8.reuse, UR8, 0x1 ;  /* 0x0000000808f07c11 */ /* 0x040fe2000f8008ff */
[----:B------:R-:W-:Y:S01]  /*1f60*/  ULDC.64 UR24, c[0x0][0x478] ;  /* 0x00011e0000187ab9 */ /* 0x000fe20000000a00 */
[----:B------:R-:W-:Y:S01]  /*1f70*/  ULDC.64 UR16, c[0x0][0x3e0] ;  /* 0x0000f80000107ab9 */ /* 0x000fe20000000a00 */
[----:B------:R-:W-:Y:S01]  /*1f80*/  VIADD R5, R9, UR19 ;  /* 0x0000001309057c36 */ /* 0x000fe20008000000 */
[----:B------:R-:W-:Y:S01]  /*1f90*/  UIMAD.WIDE UR24, UR35, 0x4, UR24 ;  /* 0x00000004231878a5 */ /* 0x000fe2000f8e0218 */
[----:B------:R-:W-:Y:S01]  /*1fa0*/  VIADD R7, R7, UR11 ;  /* 0x0000000b07077c36 */ /* 0x000fe20008000000 */
[----:B------:R-:W-:Y:S01]  /*1fb0*/  UIMAD.WIDE UR10, UR10, 0x4, UR44 ;  /* 0x000000040a0a78a5 */ /* 0x000fe2000f8e022c */
[-C--:B------:R-:W-:Y:S01]  /*1fc0*/  IMAD R0, R17, R14.reuse, RZ ;  /* 0x0000000e11007224 */ /* 0x080fe200078e02ff */
[----:B------:R-:W-:Y:S01]  /*1fd0*/  LEA.HI.X R241, R8, UR9, R5, 0x1, P0 ;  /* 0x0000000908f17c11 */ /* 0x000fe200080f0c05 */
[----:B------:R-:W-:Y:S01]  /*1fe0*/  IMAD.WIDE.U32 R6, R3, R14, R6 ;  /* 0x0000000e03067225 */ /* 0x000fe200078e0006 */
[----:B------:R-:W-:Y:S01]  /*1ff0*/  PLOP3.LUT P0, PT, PT, PT, UP0, 0x80, 0x0 ;  /* 0x000000000000781c */ /* 0x000fe20003f0f008 */
[----:B------:R-:W-:-:S02]  /*2000*/  UIADD3 UR8, UR38, -0x1, URZ ;  /* 0xffffffff26087890 */ /* 0x000fc4000fffe03f */
[----:B------:R-:W-:Y:S01]  /*2010*/  IMAD R0, R3, R15, R0 ;  /* 0x0000000f03007224 */ /* 0x000fe200078e0200 */
[----:B------:R-:W-:Y:S01]  /*2020*/  LEA R238, P2, R6, UR16, 0x1 ;  /* 0x0000001006ee7c11 */ /* 0x000fe2000f8408ff */
[----:B------:R-:W-:Y:S01]  /*2030*/  UMOV UR16, UR11 ;  /* 0x0000000b00107c82 */ /* 0x000fe20008000000 */
[----:B------:R-:W-:Y:S01]  /*2040*/  UMOV UR19, UR24 ;  /* 0x0000001800137c82 */ /* 0x000fe20008000000 */
[----:B------:R-:W-:Y:S01]  /*2050*/  IMAD.IADD R0, R7, 0x1, R0 ;  /* 0x0000000107007824 */ /* 0x000fe200078e0200 */
[----:B------:R-:W-:-:S04]  /*2060*/  UMOV UR18, UR25 ;  /* 0x0000001900127c82 */ /* 0x000fc80008000000 */
[----:B------:R-:W-:Y:S01]  /*2070*/  LEA.HI.X R239, R6, UR17, R0, 0x1, P2 ;  /* 0x0000001106ef7c11 */ /* 0x000fe200090f0c00 */
[----:B------:R-:W-:Y:S01]  /*2080*/  UMOV UR17, UR10 ;  /* 0x0000000a00117c82 */ /* 0x000fe20008000000 */
[----:B---3--:R-:W-:Y:S05]  /*2090*/  @P0 BRA `(.L_x_473) ;  /* 0x0000000400fc0947 */ /* 0x008fea0003800000 */
        /* <DEDUP_REMOVED lines=19> */
.L_x_474:
        /* <DEDUP_REMOVED lines=19> */
.L_x_475:
        /* <DEDUP_REMOVED lines=32> */
.L_x_477:
[----:B------:R-:W-:Y:S05]  /*2500*/  BSYNC B0 ;  /* 0x0000000000007941 */ /* 0x000fea0003800000 */
.L_x_476:
        /* <DEDUP_REMOVED lines=14> */
.L_x_479:
[----:B------:R-:W-:Y:S05]  /*25f0*/  BSYNC B0 ;  /* 0x0000000000007941 */ /* 0x000fea0003800000 */
.L_x_478:
        /* <DEDUP_REMOVED lines=26> */
.L_x_481:
[----:B------:R-:W-:Y:S05]  /*27a0*/  BSYNC B0 ;  /* 0x0000000000007941 */ /* 0x000fea0003800000 */
.L_x_480:
        /* <DEDUP_REMOVED lines=14> */
.L_x_473:
[----:B------:R-:W2:Y:S01]  /*2890*/  LDL R8, [R1+0x3c] ;  /* 0x00003c0001087983 */ /* 0x000ea20000100800 */
        /* <DEDUP_REMOVED lines=19> */
[C---:B------:R-:W-:Y:S01]  /*29d0*/  IMAD R12, R4.reuse, UR11, R0 ;  /* 0x0000000b040c7c24 */ /* 0x040fe2000f8e0200 */
[----:B------:R-:W-:Y:S01]  /*29e0*/  UISETP.NE.AND UP0, UPT, UR13, 0x1, UPT ;  /* 0x000000010d00788c */ /* 0x000fe2000bf05270 */
[C---:B------:R-:W-:Y:S01]  /*29f0*/  ISETP.GE.AND P2, PT, R5.reuse, UR9, PT ;  /* 0x0000000905007c0c */ /* 0x040fe2000bf46270 */
[----:B------:R-:W-:Y:S01]  /*2a00*/  IMAD.WIDE.U32 R6, R4, UR10, R6 ;  /* 0x0000000a04067c25 */ /* 0x000fe2000f8e0006 */
[----:B------:R-:W-:Y:S02]  /*2a10*/  ISETP.GE.AND P4, PT, R5, UR6, PT ;  /* 0x0000000605007c0c */ /* 0x000fe4000bf86270 */
[----:B------:R-:W-:Y:S01]  /*2a20*/  ISETP.GE.AND P5, PT, R3, UR6, PT ;  /* 0x0000000603007c0c */ /* 0x000fe2000bfa6270 */
[----:B------:R-:W-:Y:S01]  /*2a30*/  IMAD.IADD R12, R7, 0x1, R12 ;  /* 0x00000001070c7824 */ /* 0x000fe200078e020c */
        /* <DEDUP_REMOVED lines=27> */
.L_x_484:
[----:B------:R-:W-:Y:S05]  /*2bf0*/  BSYNC B0 ;  /* 0x0000000000007941 */ /* 0x000fea0003800000 */
.L_x_483:
        /* <DEDUP_REMOVED lines=22> */
.L_x_486:
[----:B------:R-:W-:Y:S05]  /*2d60*/  BSYNC B0 ;  /* 0x0000000000007941 */ /* 0x000fea0003800000 */
.L_x_485:
        /* <DEDUP_REMOVED lines=18> */
.L_x_488:
[----:B------:R-:W-:Y:S05]  /*2e90*/  BSYNC B0 ;  /* 0x0000000000007941 */ /* 0x000fea0003800000 */
.L_x_487:
        /* <DEDUP_REMOVED lines=13> */
.L_x_490:
[----:B------:R-:W-:Y:S05]  /*2f70*/  BSYNC B0 ;  /* 0x0000000000007941 */ /* 0x000fea0003800000 */
.L_x_489:
[----:B------:R-:W5:Y:S01]  /*2f80*/  LDL R18, [R1+0x28] ;  /* 0x0000280001127983 */ /* 0x000f620000100800 */
[----:B------:R-:W-:Y:S03]  /*2f90*/  BSSY B0, `(.L_x_491) ;  /* 0x0000012000007945 */ /* 0x000fe60003800000 */
[----:B------:R1:W-:Y:S04]  /*2fa0*/  @P5 STS [R164], RZ ;  /* 0x000000ffa4005388 */ /* 0x0003e80000000800 */
[----:B------:R1:W-:Y:S04]  /*2fb0*/  @P5 STS [R164+0x4], RZ ;  /* 0x000004ffa4005388 */ /* 0x0003e80000000800 */
[----:B------:R1:W-:Y:S04]  /*2fc0*/  @P5 STS [R164+0x8], RZ ;  /* 0x000008ffa4005388 */ /* 0x0003e80000000800 */
[----:B------:R1:W-:Y:S01]  /*2fd0*/  @P5 STS [R164+0xc], RZ ;  /* 0x00000cffa4005388 */ /* 0x0003e20000000800 */
[----:B-----5:R-:W-:Y:S01]  /*2fe0*/  IADD3 R5, R18, 0x48, RZ ;  /* 0x0000004812057810 */ /* 0x020fe20007ffe0ff */
[----:B-1----:R-:W-:Y:S05]  /*2ff0*/  @P5 BRA `(.L_x_492) ;  /* 0x00000000002c5947 */ /* 0x002fea0003800000 */
        /* <DEDUP_REMOVED lines=11> */
.L_x_492:
[----:B------:R-:W-:Y:S05]  /*30b0*/  BSYNC B0 ;  /* 0x0000000000007941 */ /* 0x000fea0003800000 */
.L_x_491:
        /* <DEDUP_REMOVED lines=21> */
.L_x_494:
[----:B------:R-:W-:Y:S05]  /*3210*/  BSYNC B0 ;  /* 0x0000000000007941 */ /* 0x000fea0003800000 */
.L_x_493:
        /* <DEDUP_REMOVED lines=20> */
[----:B------:R-:W-:-:S03]  /*3360*/  IMAD R12, R4, UR11, R12 ;  /* 0x0000000b040c7c24 */ /* 0x000fc6000f8e020c */
[----:B------:R-:W-:Y:S01]  /*3370*/  @!P3 LEA.HI.X R15, R5, UR16, R6, 0x2, P6 ;  /* 0x00000010050fbc11 */ /* 0x000fe2000b0f1406 */
[----:B------:R-:W-:Y:S01]  /*3380*/  IMAD.WIDE.U32 R4, R4, UR10, R8 ;  /* 0x0000000a04047c25 */ /* 0x000fe2000f8e0008 */
[----:B------:R-:W-:Y:S02]  /*3390*/  IADD3 R6, P6, R7, UR17, RZ ;  /* 0x0000001107067c10 */ /* 0x000fe4000ffde0ff */
[----:B------:R-:W-:Y:S01]  /*33a0*/  SHF.L.U64.HI R7, R18, 0x2, R16 ;  /* 0x0000000212077819 */ /* 0x000fe20000010210 */
[----:B------:R-:W-:Y:S01]  /*33b0*/  IMAD.IADD R12, R5, 0x1, R12 ;  /* 0x00000001050c7824 */ /* 0x000fe200078e020c */
        /* <DEDUP_REMOVED lines=23> */
.L_x_496:
[----:B------:R-:W-:Y:S05]  /*3530*/  BSYNC B0 ;  /* 0x0000000000007941 */ /* 0x000fea0003800000 */
.L_x_495:
        /* <DEDUP_REMOVED lines=22> */
.L_x_498:
[----:B------:R-:W-:Y:S05]  /*36a0*/  BSYNC B0 ;  /* 0x0000000000007941 */ /* 0x000fea0003800000 */
.L_x_497:
[----:B-1----:R-:W-:Y:S01]  /*36b0*/  IMAD.MOV.U32 R4, RZ, RZ, 0x7f800000 ;  /* 0x7f800000ff047424 */ /* 0x002fe200078e00ff */
[----:B------:R-:W0:Y:S01]  /*36c0*/  LDGDEPBAR ;  /* 0x00000000000079af */ /* 0x000e220000000000 */
[----:B--234-:R-:W-:Y:S01]  /*36d0*/  IMAD.MOV.U32 R0, RZ, RZ, 0x7f800000 ;  /* 0x7f800000ff007424 */ /* 0x01cfe200078e00ff */
[----:B------:R-:W-:Y:S01]  /*36e0*/  ULDC UR40, c[0x0][0x2d0] ;  /* 0x0000b40000287ab9 */ /* 0x000fe20000000800 */
[----:B------:R-:W-:Y:S01]  /*36f0*/  IMAD.MOV.U32 R3, RZ, RZ, 0x7f800000 ;  /* 0x7f800000ff037424 */ /* 0x000fe200078e00ff */
[----:B------:R-:W-:Y:S01]  /*3700*/  ULDC UR42, c[0x0][0x398] ;  /* 0x0000e600002a7ab9 */ /* 0x000fe20000000800 */
[----:B------:R-:W2:Y:S01]  /*3710*/  @!P5 LDG.E R4, desc[UR14][R6.64+0x20] ;  /* 0x0000200e0604d981 */ /* 0x000ea2000c1e1900 */
[----:B------:R-:W-:-:S03]  /*3720*/  IMAD.MOV.U32 R5, RZ, RZ, 0x7f800000 ;  /* 0x7f800000ff057424 */ /* 0x000fc600078e00ff */
[----:B------:R-:W3:Y:S04]  /*3730*/  @!P3 LDG.E R0, desc[UR14][R14.64] ;  /* 0x0000000e0e00b981 */ /* 0x000ee8000c1e1900 */
[----:B------:R-:W4:Y:S04]  /*3740*/  @!P4 LDG.E R3, desc[UR14][R6.64+0x100] ;  /* 0x0001000e0603c981 */ /* 0x000f28000c1e1900 */
[----:B------:R-:W5:Y:S01]  /*3750*/  @!P6 LDG.E R5, desc[UR14][R6.64] ;  /* 0x0000000e0605e981 */ /* 0x000f62000c1e1900 */
[----:B------:R-:W-:-:S04]  /*3760*/  DEPBAR.LE SB0, 0x1 ;  /* 0x000080400000791a */ /* 0x000fc80000000000 */
[----:B------:R-:W-:Y:S06]  /*3770*/  BAR.SYNC.DEFER_BLOCKING 0x0 ;  /* 0x0000000000007b1d */ /* 0x000fec0000010000 */
[----:B------:R-:W1:Y:S04]  /*3780*/  LDSM.16.M88.4 R116, [R149+0x8000] ;  /* 0x008000009574783b */ /* 0x000e680000000200 */
[----:B------:R-:W1:Y:S04]  /*3790*/  LDSM.16.M88.4 R120, [R149+0x8400] ;  /* 0x008400009578783b */ /* 0x000e680000000200 */
[----:B------:R-:W1:Y:S04]  /*37a0*/  LDSM.16.M88.4 R124, [R149+0x8800] ;  /* 0x00880000957c783b */ /* 0x000e680000000200 */
[----:B------:R-:W1:Y:S04]  /*37b0*/  LDSM.16.M88.4 R128, [R149+0x8c00] ;  /* 0x008c00009580783b */ /* 0x000e680000000200 */
[----:B------:R-:W1:Y:S04]  /*37c0*/  LDSM.16.M88.4 R132, [R150+0x8000] ;  /* 0x008000009684783b */ /* 0x000e680000000200 */
[----:B------:R-:W1:Y:S04]  /*37d0*/  LDSM.16.M88.4 R136, [R150+0x8400] ;  /* 0x008400009688783b */ /* 0x000e680000000200 */
[----:B------:R-:W1:Y:S04]  /*37e0*/  LDSM.16.M88.4 R140, [R150+0x8800] ;  /* 0x00880000968c783b */ /* 0x000e680000000200 */
[----:B------:R-:W1:Y:S01]  /*37f0*/  LDSM.16.M88.4 R144, [R150+0x8c00] ;  /* 0x008c00009690783b */ /* 0x000e620000000200 */
[----:B------:R-:W-:Y:S01]  /*3800*/  VIADD R148, R162, 0x1000 ;  /* 0x00001000a2947836 */ /* 0x000fe20000000000 */
[----:B------:R-:W-:-:S04]  /*3810*/  UIADD3 UR6, UR30, UR12, URZ ;  /* 0x0000000c1e067290 */ /* 0x000fc8000fffe03f */
[----:B------:R-:W-:Y:S01]  /*3820*/  UIADD3 UR6, -UR7, 0x80, UR6 ;  /* 0x0000008007067890 */ /* 0x000fe2000fffe106 */
[----:B------:R-:W-:Y:S02]  /*3830*/  SEL R148, R148, R162, !P0 ;  /* 0x000000a294947207 */ /* 0x000fe40004000000 */
        /* <DEDUP_REMOVED lines=16> */
[----:B------:R-:W-:Y:S01]  /*3940*/  LEA R148, R148, UR4, 0x1 ;  /* 0x0000000494947c11 */ /* 0x000fe2000f8e08ff */
[----:B------:R-:W-:Y:S01]  /*3950*/  ULDC UR9, c[0x0][0x394] ;  /* 0x0000e50000097ab9 */ /* 0x000fe20000000800 */
        /* <DEDUP_REMOVED lines=14> */
[----:B------:R-:W-:Y:S02]  /*3a40*/  UIMAD UR22, UR5, 0x78, URZ ;  /* 0x00000078051678a4 */ /* 0x000fe4000f8e023f */
[----:B------:R-:W-:Y:S02]  /*3a50*/  UIADD3 UR38, UR6, -UR43, URZ ;  /* 0x8000002b06267290 */ /* 0x000fe4000fffe03f */
[----:B------:R-:W-:Y:S01]  /*3a60*/  UIADD3 UR23, -UR23, URZ, URZ ;  /* 0x0000003f17177290 */ /* 0x000fe2000fffe13f */
[----:B------:R-:W-:Y:S01]  /*3a70*/  UMOV UR13, UR9 ;  /* 0x00000009000d7c82 */ /* 0x000fe20008000000 */
[----:B------:R-:W-:Y:S01]  /*3a80*/  ULDC UR5, c[0x0][0x39c] ;  /* 0x0000e70000057ab9 */ /* 0x000fe20000000800 */
[----:B------:R-:W-:Y:S01]  /*3a90*/  ULDC UR6, c[0x0][0x2ec] ;  /* 0x0000bb0000067ab9 */ /* 0x000fe20000000800 */
[----:B--2---:R-:W-:Y:S04]  /*3aa0*/  STL [R1+0x24], R4 ;  /* 0x0000240401007387 */ /* 0x004fe80000100800 */
[----:B---3--:R2:W-:Y:S04]  /*3ab0*/  STL [R1+0x1c], R0 ;  /* 0x00001c0001007387 */ /* 0x0085e80000100800 */
[----:B----4-:R3:W-:Y:S01]  /*3ac0*/  STL [R1+0x18], R3 ;  /* 0x0000180301007387 */ /* 0x0107e20000100800 */
[----:B--2---:R-:W-:-:S02]  /*3ad0*/  VIADD R0, R18, 0xffffff80 ;  /* 0xffffff8012007836 */ /* 0x004fc40000000000 */
[----:B---3--:R-:W-:-:S05]  /*3ae0*/  IMAD.SHL.U32 R3, R18, 0x4, RZ ;  /* 0x0000000412037824 */ /* 0x008fca00078e00ff */
[----:B------:R2:W-:Y:S04]  /*3af0*/  STL [R1+0x38], R3 ;  /* 0x0000380301007387 */ /* 0x0005e80000100800 */
[----:B-----5:R3:W-:Y:S01]  /*3b00*/  STL [R1+0x20], R5 ;  /* 0x0000200501007387 */ /* 0x0207e20000100800 */
[----:B--2---:R-:W-:Y:S02]  /*3b10*/  SHF.R.S32.HI R3, RZ, 0x1f, R0 ;  /* 0x0000001fff037819 */ /* 0x004fe40000011400 */
[----:B---3--:R-:W-:Y:S02]  /*3b20*/  SHF.L.U64.HI R5, R18, 0x2, R16 ;  /* 0x0000000212057819 */ /* 0x008fe40000010210 */
[C---:B------:R-:W-:Y:S01]  /*3b30*/  SHF.L.U64.HI R3, R0.reuse, 0x2, R3 ;  /* 0x0000000200037819 */ /* 0x040fe20000010203 */
[----:B------:R-:W-:-:S02]  /*3b40*/  IMAD.SHL.U32 R0, R0, 0x4, RZ ;  /* 0x0000000400007824 */ /* 0x000fc400078e00ff */
[----:B------:R-:W-:Y:S04]  /*3b50*/  STL [R1+0x34], R5 ;  /* 0x0000340501007387 */ /* 0x000fe80000100800 */
[----:B------:R2:W-:Y:S04]  /*3b60*/  STL [R1+0x30], R3 ;  /* 0x0000300301007387 */ /* 0x0005e80000100800 */
[----:B------:R3:W-:Y:S04]  /*3b70*/  STL [R1+0x2c], R0 ;  /* 0x00002c0001007387 */ /* 0x0007e80000100800 */
[----:B------:R3:W-:Y:S01]  /*3b80*/  STL [R1], R164 ;  /* 0x000000a401007387 */ /* 0x0007e20000100800 */
[----:B------:R-:W-:-:S05]  /*3b90*/  VIADD R4, R156, 0x1000 ;  /* 0x000010009c047836 */ /* 0x000fca0000000000 */
[----:B--2---:R-:W-:-:S04]  /*3ba0*/  SEL R3, R4, R156, !P0 ;  /* 0x0000009c04037207 */ /* 0x004fc80004000000 */
[----:B-1----:R-:W-:-:S07]  /*3bb0*/  LEA R3, R3, UR4, 0x1 ;  /* 0x0000000403037c11 */ /* 0x002fce000f8e08ff */
.L_x_503:
[----:B------:R-:W2:Y:S01]  /*3bc0*/  LDL R170, [R1+0x38] ;  /* 0x0000380001aa7983 */ /* 0x000ea20000100800 */
[----:B------:R-:W-:Y:S01]  /*3bd0*/  IADD3 R112, R158, R148, RZ ;  /* 0x000000949e707210 */ /* 0x000fe20007ffe0ff */
[----:B------:R-:W-:Y:S02]  /*3be0*/  USHF.L.U32 UR9, UR8, 0x7, URZ ;  /* 0x0000000708097899 */ /* 0x000fe4000800063f */
[----:B---3--:R-:W3:Y:S01]  /*3bf0*/  LDL R0, [R1+0x34] ;  /* 0x0000340001007983 */ /* 0x008ee20000100800 */
[----:B------:R-:W-:Y:S01]  /*3c00*/  UMOV UR11, UR60 ;  /* 0x0000003c000b7c82 */ /* 0x000fe20008000000 */
[----:B------:R-:W-:Y:S02]  /*3c10*/  UISETP.GE.AND UP0, UPT, UR9, UR38, UPT ;  /* 0x000000260900728c */ /* 0x000fe4000bf06270 */
[----:B------:R-:W0:Y:S01]  /*3c20*/  LDGDEPBAR ;  /* 0x00000000000079af */ /* 0x000e220000000000 */
[----:B------:R-:W-:Y:S04]  /*3c30*/  DEPBAR.LE SB0, 0x0 ;  /* 0x000080000000791a */ /* 0x000fe80000000000 */
[----:B------:R-:W-:Y:S06]  /*3c40*/  BAR.SYNC.DEFER_BLOCKING 0x0 ;  /* 0x0000000000007b1d */ /* 0x000fec0000010000 */
[----:B------:R-:W-:Y:S08]  /*3c50*/  LDSM.16.M88.4 R64, [R148] ;  /* 0x000000009440783b */ /* 0x000ff00000000200 */
[----:B------:R-:W1:Y:S08]  /*3c60*/  LDSM.16.M88.4 R16, [R149+0x6000] ;  /* 0x006000009510783b */ /* 0x000e700000000200 */
[----:B------:R-:W4:Y:S08]  /*3c70*/  LDSM.16.M88.4 R60, [R148+0x1000] ;  /* 0x00100000943c783b */ /* 0x000f300000000200 */
[----:B------:R-:W4:Y:S08]  /*3c80*/  LDSM.16.M88.4 R32, [R149+0x6400] ;  /* 0x006400009520783b */ /* 0x000f300000000200 */
[----:B------:R-:W4:Y:S08]  /*3c90*/  LDSM.16.M88.4 R48, [R149+0x6800] ;  /* 0x006800009530783b */ /* 0x000f300000000200 */
[----:B------:R-:W4:Y:S08]  /*3ca0*/  LDSM.16.M88.4 R100, [R149+0x6c00] ;  /* 0x006c00009564783b */ /* 0x000f300000000200 */
[----:B------:R-:W-:Y:S01]  /*3cb0*/  LDSM.16.M88.4 R104, [R112] ;  /* 0x000000007068783b */ /* 0x000fe20000000200 */
[-C--:B-1----:R-:W-:Y:S07]  /*3cc0*/  HMMA.16816.F32 R4, R64, R16.reuse, RZ ;  /* 0x000000104004723c */ /* 0x082fee00000018ff */
[----:B------:R-:W1:Y:S01]  /*3cd0*/  LDSM.16.M88.4 R108, [R150+0x6000] ;  /* 0x00600000966c783b */ /* 0x000e620000000200 */
[C---:B----4-:R-:W-:Y:S06]  /*3ce0*/  HMMA.16816.F32 R8, R60.reuse, R16, RZ ;  /* 0x000000103c08723c */ /* 0x050fec00000018ff */
[-C--:B------:R-:W-:Y:S01]  /*3cf0*/  HMMA.16816.F32 R12, R60, R18.reuse, RZ ;  /* 0x000000123c0c723c */ /* 0x080fe200000018ff */
[----:B------:R-:W4:Y:S05]  /*3d00*/  LDSM.16.M88.4 R112, [R112+0x1000] ;  /* 0x001000007070783b */ /* 0x000f2a0000000200 */
        /* <DEDUP_REMOVED lines=14> */
[C---:B----4-:R-:W-:Y:S06]  /*3df0*/  HMMA.16816.F32 R8, R112.reuse, R108, R8 ;  /* 0x0000006c7008723c */ /* 0x050fec0000001808 */
        /* <DEDUP_REMOVED lines=11> */
[----:B------:R-:W4:Y:S01]  /*3eb0*/  MUFU.TANH R172, R8 ;  /* 0x0000000800ac7308 */ /* 0x000f220000002400 */
[----:B------:R-:W-:Y:S01]  /*3ec0*/  FMUL.FTZ R12, R12, UR5 ;  /* 0x000000050c0c7c20 */ /* 0x000fe20008410000 */
[----:B------:R-:W-:Y:S01]  /*3ed0*/  FMUL.FTZ R13, R13, UR5 ;  /* 0x000000050d0d7c20 */ /* 0x000fe20008410000 */
[----:B------:R-:W-:Y:S01]  /*3ee0*/  FMUL.FTZ R14, R14, UR5 ;  /* 0x000000050e0e7c20 */ /* 0x000fe20008410000 */
[----:B------:R-:W-:Y:S01]  /*3ef0*/  FMUL.FTZ R15, R15, UR5 ;  /* 0x000000050f0f7c20 */ /* 0x000fe20008410000 */
[----:B------:R-:W-:Y:S01]  /*3f00*/  FMUL.FTZ R16, R16, UR5 ;  /* 0x0000000510107c20 */ /* 0x000fe20008410000 */
[----:B------:R-:W-:Y:S04]  /*3f10*/  FMUL.FTZ R17, R17, UR5 ;  /* 0x0000000511117c20 */ /* 0x000fe80008410000 */
[----:B------:R-:W1:Y:S01]  /*3f20*/  MUFU.TANH R166, R5 ;  /* 0x0000000500a67308 */ /* 0x000e620000002400 */
[----:B------:R-:W-:Y:S01]  /*3f30*/  FMUL.FTZ R18, R18, UR5 ;  /* 0x0000000512127c20 */ /* 0x000fe20008410000 */
[----:B------:R-:W-:Y:S08]  /*3f40*/  FMUL.FTZ R19, R19, UR5 ;  /* 0x0000000513137c20 */ /* 0x000ff00008410000 */
[----:B------:R-:W1:Y:S10]  /*3f50*/  MUFU.TANH R171, R9 ;  /* 0x0000000900ab7308 */ /* 0x000e740000002400 */
[----:B------:R-:W1:Y:S10]  /*3f60*/  MUFU.TANH R165, R6 ;  /* 0x0000000600a57308 */ /* 0x000e740000002400 */
[----:B------:R4:W1:Y:S10]  /*3f70*/  MUFU.TANH R163, R7 ;  /* 0x0000000700a37308 */ /* 0x0008740000002400 */
[----:B------:R-:W1:Y:S10]  /*3f80*/  MUFU.TANH R169, R10 ;  /* 0x0000000a00a97308 */ /* 0x000e740000002400 */
[----:B------:R1:W1:Y:S01]  /*3f90*/  MUFU.TANH R168, R11 ;  /* 0x0000000b00a87308 */ /* 0x0002620000002400 */
[----:B----4-:R-:W4:Y:S09]  /*3fa0*/  LDSM.16.M88.4 R4, [R150+0x6400] ;  /* 0x006400009604783b */ /* 0x010f320000000200 */
[----:B------:R1:W1:Y:S01]  /*3fb0*/  MUFU.TANH R176, R12 ;  /* 0x0000000c00b07308 */ /* 0x0002620000002400 */
[----:B--2---:R-:W-:Y:S04]  /*3fc0*/  IADD3 R8, P0, R170, UR19, RZ ;  /* 0x00000013aa087c10 */ /* 0x004fe8000ff1e0ff */
[----:B---3--:R-:W-:Y:S02]  /*3fd0*/  IADD3.X R9, R0, UR18, RZ, P0, !PT ;  /* 0x0000001200097c10 */ /* 0x008fe400087fe4ff */
[----:B------:R-:W-:Y:S03]  /*3fe0*/  PLOP3.LUT P0, PT, PT, PT, UP0, 0x80, 0x0 ;  /* 0x000000000000781c */ /* 0x000fe60003f0f008 */
[----:B------:R2:W3:Y:S01]  /*3ff0*/  MUFU.TANH R174, R13 ;  /* 0x0000000d00ae7308 */ /* 0x0004e20000002400 */
[----:B------:R-:W5:Y:S04]  /*4000*/  LDG.E R111, desc[UR14][R8.64] ;  /* 0x0000000e086f7981 */ /* 0x000f68000c1e1900 */
[----:B------:R-:W5:Y:S05]  /*4010*/  LDG.E R110, desc[UR14][R8.64+0x20] ;  /* 0x0000200e086e7981 */ /* 0x000f6a000c1e1900 */
[----:B------:R2:W1:Y:S01]  /*4020*/  MUFU.TANH R173, R14 ;  /* 0x0000000e00ad7308 */ /* 0x0004620000002400 */
[----:B------:R-:W5:Y:S04]  /*4030*/  LDG.E R109, desc[UR14][R8.64+0x100] ;  /* 0x0001000e086d7981 */ /* 0x000f68000c1e1900 */
[----:B------:R1:W5:Y:S05]  /*4040*/  LDG.E R108, desc[UR14][R8.64+0x120] ;  /* 0x0001200e086c7981 */ /* 0x00036a000c1e1900 */
[----:B------:R2:W1:Y:S10]  /*4050*/  MUFU.TANH R170, R15 ;  /* 0x0000000f00aa7308 */ /* 0x0004740000002400 */
[----:B------:R2:W2:Y:S01]  /*4060*/  MUFU.TANH R180, R16 ;  /* 0x0000001000b47308 */ /* 0x0004a20000002400 */
[-C--:B----4-:R-:W-:Y:S06]  /*4070*/  HMMA.16816.F32 R20, R104, R4.reuse, R20 ;  /* 0x000000046814723c */ /* 0x090fec0000001814 */
[C---:B------:R-:W-:Y:S03]  /*4080*/  HMMA.16816.F32 R24, R112.reuse, R4, R24 ;  /* 0x000000047018723c */ /* 0x040fe60000001818 */
[----:B------:R4:W2:Y:S03]  /*4090*/  MUFU.TANH R179, R17 ;  /* 0x0000001100b37308 */ /* 0x0008a60000002400 */
[-C--:B------:R-:W-:Y:S01]  /*40a0*/  HMMA.16816.F32 R28, R112, R6.reuse, R28 ;  /* 0x00000006701c723c */ /* 0x080fe2000000181c */
[----:B-1----:R-:W1:Y:S06]  /*40b0*/  LDSM.16.M88.4 R8, [R150+0x6800] ;  /* 0x006800009608783b */ /* 0x002e6c0000000200 */
[----:B------:R4:W1:Y:S01]  /*40c0*/  MUFU.TANH R178, R18 ;  /* 0x0000001200b27308 */ /* 0x0008620000002400 */
[C---:B------:R-:W-:Y:S01]  /*40d0*/  HMMA.16816.F32 R32, R104.reuse, R6, R32 ;  /* 0x000000066820723c */ /* 0x040fe20000001820 */
[----:B------:R-:W3:Y:S08]  /*40e0*/  LDSM.16.M88.4 R4, [R150+0x6c00] ;  /* 0x006c00009604783b */ /* 0x000ef00000000200 */
[----:B------:R4:W1:Y:S02]  /*40f0*/  MUFU.TANH R175, R19 ;  /* 0x0000001300af7308 */ /* 0x0008640000002400 */
[----:B------:R-:W-:Y:S01]  /*4100*/  FMUL.FTZ R20, R20, UR5 ;  /* 0x0000000514147c20 */ /* 0x000fe20008410000 */
[----:B------:R-:W-:Y:S01]  /*4110*/  FMUL.FTZ R21, R21, UR5 ;  /* 0x0000000515157c20 */ /* 0x000fe20008410000 */
[----:B------:R-:W-:Y:S01]  /*4120*/  FMUL.FTZ R22, R22, UR5 ;  /* 0x0000000516167c20 */ /* 0x000fe20008410000 */
[----:B------:R-:W-:Y:S01]  /*4130*/  FMUL.FTZ R23, R23, UR5 ;  /* 0x0000000517177c20 */ /* 0x000fe20008410000 */
[----:B------:R-:W-:Y:S04]  /*4140*/  FMUL.FTZ R24, R24, UR5 ;  /* 0x0000000518187c20 */ /* 0x000fe80008410000 */
[----:B------:R4:W1:Y:S01]  /*4150*/  MUFU.TANH R185, R20 ;  /* 0x0000001400b97308 */ /* 0x0008620000002400 */
[----:B------:R-:W-:Y:S01]  /*4160*/  FMUL.FTZ R25, R25, UR5 ;  /* 0x0000000519197c20 */ /* 0x000fe20008410000 */
[----:B------:R-:W-:Y:S01]  /*4170*/  FMUL.FTZ R26, R26, UR5 ;  /* 0x000000051a1a7c20 */ /* 0x000fe20008410000 */
[----:B------:R-:W-:Y:S01]  /*4180*/  FMUL.FTZ R27, R27, UR5 ;  /* 0x000000051b1b7c20 */ /* 0x000fe20008410000 */
[----:B------:R-:W-:Y:S01]  /*4190*/  FMUL.FTZ R28, R28, UR5 ;  /* 0x000000051c1c7c20 */ /* 0x000fe20008410000 */
[----:B------:R-:W-:Y:S01]  /*41a0*/  FMUL.FTZ R29, R29, UR5 ;  /* 0x000000051d1d7c20 */ /* 0x000fe20008410000 */
[----:B------:R-:W-:Y:S04]  /*41b0*/  FMUL.FTZ R30, R30, UR5 ;  /* 0x000000051e1e7c20 */ /* 0x000fe80008410000 */
[----:B------:R4:W2:Y:S01]  /*41c0*/  MUFU.TANH R184, R21 ;  /* 0x0000001500b87308 */ /* 0x0008a20000002400 */
[----:B------:R-:W-:Y:S01]  /*41d0*/  FMUL.FTZ R31, R31, UR5 ;  /* 0x000000051f1f7c20 */ /* 0x000fe20008410000 */
[----:B------:R-:W-:Y:S01]  /*41e0*/  FMUL.FTZ R32, R32, UR5 ;  /* 0x0000000520207c20 */ /* 0x000fe20008410000 */
[----:B------:R-:W-:Y:S01]  /*41f0*/  FMUL.FTZ R33, R33, UR5 ;  /* 0x0000000521217c20 */ /* 0x000fe20008410000 */
[----:B------:R-:W-:Y:S01]  /*4200*/  FMUL.FTZ R34, R34, UR5 ;  /* 0x0000000522227c20 */ /* 0x000fe20008410000 */
[----:B------:R-:W-:Y:S05]  /*4210*/  FMUL.FTZ R35, R35, UR5 ;  /* 0x0000000523237c20 */ /* 0x000fea0008410000 */
[----:B------:R4:W2:Y:S01]  /*4220*/  MUFU.TANH R183, R22 ;  /* 0x0000001600b77308 */ /* 0x0008a20000002400 */
[-C--:B-1----:R-:W-:Y:S09]  /*4230*/  HMMA.16816.F32 R36, R104, R8.reuse, R36 ;  /* 0x000000086824723c */ /* 0x082ff20000001824 */
[----:B------:R4:W1:Y:S01]  /*4240*/  MUFU.TANH R182, R23 ;  /* 0x0000001700b67308 */ /* 0x0008620000002400 */
[C---:B------:R-:W-:Y:S09]  /*4250*/  HMMA.16816.F32 R40, R112.reuse, R8, R40 ;  /* 0x000000087028723c */ /* 0x040ff20000001828 */
[----:B------:R4:W1:Y:S01]  /*4260*/  MUFU.TANH R189, R24 ;  /* 0x0000001800bd7308 */ /* 0x0008620000002400 */
[-C--:B------:R-:W-:Y:S09]  /*4270*/  HMMA.16816.F32 R44, R112, R10.reuse, R44 ;  /* 0x0000000a702c723c */ /* 0x080ff2000000182c */
[----:B------:R4:W1:Y:S01]  /*4280*/  MUFU.TANH R188, R25 ;  /* 0x0000001900bc7308 */ /* 0x0008620000002400 */
[C---:B------:R-:W-:Y:S06]  /*4290*/  HMMA.16816.F32 R48, R104.reuse, R10, R48 ;  /* 0x0000000a6830723c */ /* 0x040fec0000001830 */
[-C--:B---3--:R-:W-:Y:S03]  /*42a0*/  HMMA.16816.F32 R52, R104, R4.reuse, R52 ;  /* 0x000000046834723c */ /* 0x088fe60000001834 */
[----:B------:R4:W3:Y:S02]  /*42b0*/  MUFU.TANH R187, R26 ;  /* 0x0000001a00bb7308 */ /* 0x0008e40000002400 */
[----:B------:R-:W-:Y:S01]  /*42c0*/  FMUL.FTZ R36, R36, UR5 ;  /* 0x0000000524247c20 */ /* 0x000fe20008410000 */
[C---:B------:R-:W-:Y:S07]  /*42d0*/  HMMA.16816.F32 R56, R112.reuse, R4, R56 ;  /* 0x000000047038723c */ /* 0x040fee0000001838 */
[----:B------:R4:W1:Y:S01]  /*42e0*/  MUFU.TANH R186, R27 ;  /* 0x0000001b00ba7308 */ /* 0x0008620000002400 */
[----:B------:R-:W-:Y:S01]  /*42f0*/  FMUL.FTZ R37, R37, UR5 ;  /* 0x0000000525257c20 */ /* 0x000fe20008410000 */
[-C--:B------:R-:W-:Y:S08]  /*4300*/  HMMA.16816.F32 R60, R112, R6.reuse, R60 ;  /* 0x00000006703c723c */ /* 0x080ff0000000183c */
[----:B------:R4:W1:Y:S03]  /*4310*/  MUFU.TANH R193, R28 ;  /* 0x0000001c00c17308 */ /* 0x0008660000002400 */
[----:B------:R-:W-:Y:S01]  /*4320*/  MOV R4, R181 ;  /* 0x000000b500047202 */ /* 0x000fe20000000f00 */
[----:B------:R-:W-:Y:S04]  /*4330*/  HMMA.16816.F32 R64, R104, R6, R64 ;  /* 0x000000066840723c */ /* 0x000fe80000001840 */
[----:B------:R-:W-:Y:S01]  /*4340*/  MOV R5, R177 ;  /* 0x000000b100057202 */ /* 0x000fe20000000f00 */
[----:B------:R-:W-:Y:S01]  /*4350*/  FMUL.FTZ R38, R38, UR5 ;  /* 0x0000000526267c20 */ /* 0x000fe20008410000 */
[----:B------:R4:W1:Y:S01]  /*4360*/  MUFU.TANH R192, R29 ;  /* 0x0000001d00c07308 */ /* 0x0008620000002400 */
[----:B------:R-:W-:Y:S01]  /*4370*/  FMUL.FTZ R39, R39, UR5 ;  /* 0x0000000527277c20 */ /* 0x000fe20008410000 */
[----:B------:R-:W-:Y:S01]  /*4380*/  FMUL.FTZ R40, R40, UR5 ;  /* 0x0000000528287c20 */ /* 0x000fe20008410000 */
[----:B------:R4:W-:Y:S02]  /*4390*/  STL.64 [R1+0x8], R4 ;  /* 0x0000080401007387 */ /* 0x0009e40000100a00 */
[----:B------:R-:W-:Y:S01]  /*43a0*/  FMUL.FTZ R41, R41, UR5 ;  /* 0x0000000529297c20 */ /* 0x000fe20008410000 */
[----:B------:R-:W-:Y:S01]  /*43b0*/  FMUL.FTZ R42, R42, UR5 ;  /* 0x000000052a2a7c20 */ /* 0x000fe20008410000 */
[----:B------:R-:W-:Y:S03]  /*43c0*/  FMUL.FTZ R43, R43, UR5 ;  /* 0x000000052b2b7c20 */ /* 0x000fe60008410000 */
[----:B------:R4:W1:Y:S01]  /*43d0*/  MUFU.TANH R191, R30 ;  /* 0x0000001e00bf7308 */ /* 0x0008620000002400 */
[----:B------:R-:W-:Y:S01]  /*43e0*/  FMUL.FTZ R44, R44, UR5 ;  /* 0x000000052c2c7c20 */ /* 0x000fe20008410000 */
[----:B------:R-:W-:Y:S01]  /*43f0*/  FMUL.FTZ R45, R45, UR5 ;  /* 0x000000052d2d7c20 */ /* 0x000fe20008410000 */
[----:B------:R-:W-:Y:S01]  /*4400*/  FMUL.FTZ R46, R46, UR5 ;  /* 0x000000052e2e7c20 */ /* 0x000fe20008410000 */
[----:B------:R-:W-:Y:S01]  /*4410*/  FMUL.FTZ R47, R47, UR5 ;  /* 0x000000052f2f7c20 */ /* 0x000fe20008410000 */
        /* <DEDUP_REMOVED lines=22> */
[----:B------:R-:W-:Y:S07]  /*4580*/  FMUL.FTZ R67, R67, UR5 ;  /* 0x0000000543437c20 */ /* 0x000fee0008410000 */
[----:B------:R4:W1:Y:S10]  /*4590*/  MUFU.TANH R195, R34 ;  /* 0x0000002200c37308 */ /* 0x0008740000002400 */
        /* <DEDUP_REMOVED lines=32> */
[----:B------:R4:W1:Y:S01]  /*47a0*/  MUFU.TANH R226, R67 ;  /* 0x0000004300e27308 */ /* 0x0008620000002400 */
[----:B--23--:R-:W-:Y:S05]  /*47b0*/  @!P0 BRA `(.L_x_499) ;  /* 0x0000000400308947 */ /* 0x00cfea0003800000 */
[----:B-1--4-:R-:W-:Y:S01]  /*47c0*/  MOV R61, R219 ;  /* 0x000000db003d7202 */ /* 0x012fe20000000f00 */
[----:B------:R-:W-:Y:S01]  /*47d0*/  USHF.L.U32 UR10, UR20, 0x7, URZ ;  /* 0x00000007140a7899 */ /* 0x000fe2000800063f */
[----:B------:R-:W-:Y:S01]  /*47e0*/  MOV R66, R222 ;  /* 0x000000de00427202 */ /* 0x000fe20000000f00 */
[----:B------:R-:W-:Y:S01]  /*47f0*/  IMAD.MOV.U32 R57, RZ, RZ, R220 ;  /* 0x000000ffff397224 */ /* 0x000fe200078e00dc */
        /* <DEDUP_REMOVED lines=54> */
[----:B------:R-:W-:Y:S01]  /*4b60*/  UIADD3 UR11, UR10, 0x80, URZ ;  /* 0x000000800a0b7890 */ /* 0x000fe2000fffe03f */
[----:B------:R-:W-:Y:S01]  /*4b70*/  MOV R24, R171 ;  /* 0x000000ab00187202 */ /* 0x000fe20000000f00 */
[----:B------:R-:W-:Y:S01]  /*4b80*/  IMAD.MOV.U32 R21, RZ, RZ, R169 ;  /* 0x000000ffff157224 */ /* 0x000fe200078e00a9 */
[----:B------:R-:W-:Y:S01]  /*4b90*/  UIADD3 UR10, UR10, UR12, URZ ;  /* 0x0000000c0a0a7290 */ /* 0x000fe2000fffe03f */
[----:B------:R-:W-:Y:S01]  /*4ba0*/  MOV R32, R163 ;  /* 0x000000a300207202 */ /* 0x000fe20000000f00 */
[----:B------:R-:W-:Y:S01]  /*4bb0*/  IMAD.MOV.U32 R23, RZ, RZ, R172 ;  /* 0x000000ffff177224 */ /* 0x000fe200078e00ac */
[----:B------:R-:W-:Y:S01]  /*4bc0*/  MOV R36, R166 ;  /* 0x000000a600247202 */ /* 0x000fe20000000f00 */
[----:B------:R-:W-:Y:S01]  /*4bd0*/  UIADD3 UR10, UR13, UR10, -UR7 ;  /* 0x0000000a0d0a7290 */ /* 0x000fe2000fffe807 */
[----:B------:R-:W-:Y:S01]  /*4be0*/  IMAD.U32 R0, RZ, RZ, UR11 ;  /* 0x0000000bff007e24 */ /* 0x000fe2000f8e00ff */
[----:B------:R-:W-:Y:S01]  /*4bf0*/  UIADD3 UR11, UR9, 0x80, URZ ;  /* 0x00000080090b7890 */ /* 0x000fe2000fffe03f */
[----:B------:R-:W-:Y:S02]  /*4c00*/  IMAD.MOV.U32 R31, RZ, RZ, R165 ;  /* 0x000000ffff1f7224 */ /* 0x000fe400078e00a5 */
[----:B------:R-:W-:Y:S01]  /*4c10*/  IMAD.MOV.U32 R35, RZ, RZ, R167 ;  /* 0x000000ffff237224 */ /* 0x000fe200078e00a7 */
[----:B------:R-:W-:Y:S01]  /*4c20*/  ISETP.LT.AND P0, PT, R0, UR7, PT ;  /* 0x0000000700007c0c */ /* 0x000fe2000bf01270 */
[----:B------:R-:W-:Y:S03]  /*4c30*/  UISETP.GE.AND UP0, UPT, UR11, UR10, UPT ;  /* 0x0000000a0b00728c */ /* 0x000fe6000bf06270 */
[----:B------:R-:W-:Y:S03]  /*4c40*/  UMOV UR11, UR13 ;  /* 0x0000000d000b7c82 */ /* 0x000fe60008000000 */
[----:B------:R-:W-:Y:S11]  /*4c50*/  PLOP3.LUT P1, PT, PT, PT, UP0, 0x80, 0x0 ;  /* 0x000000000000781c */ /* 0x000ff60003f2f008 */
[----:B------:R-:W-:Y:S02]  /*4c60*/  @!UPT UIADD3 URZ, URZ, URZ, URZ ;  /* 0x0000003f3f3ff290 */ /* 0x000fe4000fffe03f */
[----:B------:R-:W-:Y:S05]  /*4c70*/  @!P1 BRA P0, `(.L_x_500) ;  /* 0x0000000c00a89947 */ /* 0x000fea0000000000 */
.L_x_499:
[----:B----4-:R-:W2:Y:S01]  /*4c80*/  LDL R5, [R1+0x28] ;  /* 0x0000280001057983 */ /* 0x010ea20000100800 */
[----:B------:R-:W-:Y:S01]  /*4c90*/  UIADD3 UR13, UR7, 0x1, -UR12 ;  /* 0x00000001070d7890 */ /* 0x000fe2000fffe80c */
[----:B------:R-:W-:Y:S01]  /*4ca0*/  IMAD.U32 R0, RZ, RZ, UR20 ;  /* 0x00000014ff007e24 */ /* 0x000fe2000f8e00ff */
[----:B------:R-:W-:Y:S01]  /*4cb0*/  UIADD3 UR10, -UR11, UR7, -UR12 ;  /* 0x000000070b0a7290 */ /* 0x000fe2000fffe90c */
[----:B------:R-:W3:Y:S02]  /*4cc0*/  LDL R4, [R1+0x40] ;  /* 0x0000400001047983 */ /* 0x000ee40000100800 */
[----:B---3--:R-:W-:Y:S02]  /*4cd0*/  IMAD R0, R0, 0x80, R4 ;  /* 0x0000008000007824 */ /* 0x008fe400078e0204 */
[----:B--2---:R-:W-:Y:S01]  /*4ce0*/  VIADD R6, R5, UR9 ;  /* 0x0000000905067c36 */ /* 0x004fe20008000000 */
        /* <DEDUP_REMOVED lines=32> */
[----:B------:R-:W-:Y:S01]  /*4ef0*/  IMAD.U32 R24, RZ, RZ, UR9 ;  /* 0x00000009ff187e24 */ /* 0x000fe2000f8e00ff */
[-C--:B------:R-:W-:Y:S01]  /*4f00*/  ISETP.GE.AND P6, PT, R15, R5.reuse, PT ;  /* 0x000000050f00720c */ /* 0x080fe20003fc6270 */
[----:B------:R-:W-:Y:S01]  /*4f10*/  VIADD R7, R6, 0x40 ;  /* 0x0000004006077836 */ /* 0x000fe20000000000 */
[-C--:B------:R-:W-:Y:S01]  /*4f20*/  ISETP.GE.OR P5, PT, R21, R4.reuse, !P5 ;  /* 0x000000041500720c */ /* 0x080fe20006fa6670 */
[----:B------:R-:W-:Y:S01]  /*4f30*/  IMAD.U32 R23, RZ, RZ, UR9 ;  /* 0x00000009ff177e24 */ /* 0x000fe2000f8e00ff */
        /* <DEDUP_REMOVED lines=10> */
[----:B-1----:R-:W-:Y:S02]  /*4fe0*/  FSEL R45, R197, -INF , !P1 ;  /* 0xff800000c52d7808 */ /* 0x002fe40004800000 */
        /* <DEDUP_REMOVED lines=34> */
[----:B------:R-:W-:Y:S02]  /*5210*/  FSEL R105, R228, -INF , !P6 ;  /* 0xff800000e4697808 */ /* 0x000fe40007000000 */
[-C--:B------:R-:W-:Y:S02]  /*5220*/  ISETP.GE.OR P4, PT, R22, R4.reuse, !P4 ;  /* 0x000000041600720c */ /* 0x080fe40006786670 */
[-C--:B------:R-:W-:Y:S02]  /*5230*/  ISETP.GE.AND P6, PT, R17, R5.reuse, PT ;  /* 0x000000051100720c */ /* 0x080fe40003fc6270 */
[-C--:B------:R-:W-:Y:S02]  /*5240*/  ISETP.GE.OR P3, PT, R21, R4.reuse, !P3 ;  /* 0x000000041500720c */ /* 0x080fe40005f66670 */
[-C--:B------:R-:W-:Y:S02]  /*5250*/  ISETP.GE.OR P2, PT, R20, R4.reuse, !P2 ;  /* 0x000000041400720c */ /* 0x080fe40005746670 */
[-C--:B------:R-:W-:Y:S02]  /*5260*/  ISETP.GE.OR P1, PT, R19, R4.reuse, !P1 ;  /* 0x000000041300720c */ /* 0x080fe40004f26670 */
[-C--:B------:R-:W-:Y:S02]  /*5270*/  ISETP.GE.OR P0, PT, R18, R4.reuse, !P0 ;  /* 0x000000041200720c */ /* 0x080fe40004706670 */
[----:B------:R-:W-:Y:S02]  /*5280*/  FSEL R31, R165, -INF , !P5 ;  /* 0xff800000a51f7808 */ /* 0x000fe40006800000 */
[----:B------:R-:W-:Y:S02]  /*5290*/  FSEL R32, R163, -INF , !P4 ;  /* 0xff800000a3207808 */ /* 0x000fe40006000000 */
[-C--:B------:R-:W-:Y:S02]  /*52a0*/  ISETP.GE.AND P5, PT, R16, R5.reuse, PT ;  /* 0x000000051000720c */ /* 0x080fe40003fa6270 */
[-C--:B------:R-:W-:Y:S02]  /*52b0*/  ISETP.GE.AND P4, PT, R15, R5.reuse, PT ;  /* 0x000000050f00720c */ /* 0x080fe40003f86270 */
[-C--:B------:R-:W-:Y:S02]  /*52c0*/  ISETP.GE.OR P6, PT, R17, R4.reuse, !P6 ;  /* 0x000000041100720c */ /* 0x080fe400077c6670 */
        /* <DEDUP_REMOVED lines=10> */
[----:B------:R-:W-:Y:S02]  /*5370*/  FSEL R41, R195, -INF , !P6 ;  /* 0xff800000c3297808 */ /* 0x000fe40007000000 */
[-C--:B------:R-:W-:Y:S02]  /*5380*/  ISETP.GE.AND P6, PT, R10, R5.reuse, PT ;  /* 0x000000050a00720c */ /* 0x080fe40003fc6270 */
        /* <DEDUP_REMOVED lines=8> */
[-C--:B------:R-:W-:Y:S02]  /*5410*/  ISETP.GE.AND P5, PT, R9, R5.reuse, PT ;  /* 0x000000050900720c */ /* 0x080fe40003fa6270 */
[----:B------:R-:W-:Y:S01]  /*5420*/  ISETP.GE.AND P4, PT, R8, R5, PT ;  /* 0x000000050800720c */ /* 0x000fe20003f86270 */
[----:B------:R-:W-:Y:S01]  /*5430*/  VIADD R5, R6, 0x48 ;  /* 0x0000004806057836 */ /* 0x000fe20000000000 */
[-C--:B------:R-:W-:Y:S02]  /*5440*/  ISETP.GE.OR P6, PT, R10, R4.reuse, !P6 ;  /* 0x000000040a00720c */ /* 0x080fe400077c6670 */
        /* <DEDUP_REMOVED lines=10> */
[----:B------:R-:W-:Y:S02]  /*54f0*/  FSEL R63, R214, -INF , !P6 ;  /* 0xff800000d63f7808 */ /* 0x000fe40007000000 */
[-C--:B------:R-:W-:Y:S02]  /*5500*/  ISETP.GE.AND P6, PT, R19, R7.reuse, PT ;  /* 0x000000071300720c */ /* 0x080fe40003fc6270 */
[-C--:B------:R-:W-:Y:S02]  /*5510*/  ISETP.GE.OR P5, PT, R9, R4.reuse, !P5 ;  /* 0x000000040900720c */ /* 0x080fe40006fa6670 */
[----:B------:R-:W-:Y:S02]  /*5520*/  ISETP.GE.OR P4, PT, R8, R4, !P4 ;  /* 0x000000040800720c */ /* 0x000fe40006786670 */
        /* <DEDUP_REMOVED lines=17> */
[----:B------:R-:W-:Y:S02]  /*5640*/  FSEL R27, R189, -INF , !P6 ;  /* 0xff800000bd1b7808 */ /* 0x000fe40007000000 */
[-C--:B------:R-:W-:Y:S02]  /*5650*/  ISETP.GE.AND P6, PT, R12, R7.reuse, PT ;  /* 0x000000070c00720c */ /* 0x080fe40003fc6270 */
[-C--:B------:R-:W-:Y:S02]  /*5660*/  ISETP.GE.OR P5, PT, R18, R6.reuse, !P5 ;  /* 0x000000061200720c */ /* 0x080fe40006fa6670 */
[-C--:B------:R-:W-:Y:S02]  /*5670*/  ISETP.GE.OR P4, PT, R17, R6.reuse, !P4 ;  /* 0x000000061100720c */ /* 0x080fe40006786670 */
[-C--:B------:R-:W-:Y:S02]  /*5680*/  ISETP.GE.OR P3, PT, R16, R6.reuse, !P3 ;  /* 0x000000061000720c */ /* 0x080fe40005f66670 */
[-C--:B------:R-:W-:Y:S02]  /*5690*/  ISETP.GE.OR P2, PT, R15, R6.reuse, !P2 ;  /* 0x000000060f00720c */ /* 0x080fe40005746670 */
[-C--:B------:R-:W-:Y:S02]  /*56a0*/  ISETP.GE.OR P1, PT, R14, R6.reuse, !P1 ;  /* 0x000000060e00720c */ /* 0x080fe40004f26670 */
[-C--:B------:R-:W-:Y:S02]  /*56b0*/  ISETP.GE.OR P0, PT, R13, R6.reuse, !P0 ;  /* 0x000000060d00720c */ /* 0x080fe40004706670 */
[----:B------:R-:W-:Y:S02]  /*56c0*/  VIADDMNMX R5, R5, UR10, RZ, !PT ;  /* 0x0000000a05057c46 */ /* 0x000fe4000f8001ff */
        /* <DEDUP_REMOVED lines=12> */
[----:B------:R-:W-:Y:S02]  /*5790*/  VIMNMX R4, R47, UR7, PT ;  /* 0x000000072f047c48 */ /* 0x000fe4000bfe0100 */
[-C--:B------:R-:W-:Y:S02]  /*57a0*/  ISETP.GE.AND P0, PT, R22, R5.reuse, PT ;  /* 0x000000051600720c */ /* 0x080fe40003f06270 */
[----:B------:R-:W-:Y:S02]  /*57b0*/  FSEL R56, R208, -INF , !P6 ;  /* 0xff800000d0387808 */ /* 0x000fe40007000000 */
        /* <DEDUP_REMOVED lines=54> */
.L_x_500:
[----:B------:R-:W2:Y:S01]  /*5b20*/  LDL R0, [R1+0x20] ;  /* 0x0000200001007983 */ /* 0x000ea20000100800 */
[----:B------:R-:W-:Y:S03]  /*5b30*/  UISETP.GT.AND UP3, UPT, UR8, UR21, UPT ;  /* 0x000000150800728c */ /* 0x000fe6000bf64270 */
[----:B------:R-:W3:Y:S03]  /*5b40*/  LDL R4, [R1+0x24] ;  /* 0x0000240001047983 */ /* 0x000ee60000100800 */
[----:B------:R-:W-:Y:S01]  /*5b50*/  PLOP3.LUT P1, PT, PT, PT, UP3, 0x80, 0x0 ;  /* 0x000000000000781c */ /* 0x000fe20003f2f038 */
[----:B------:R-:W4:Y:S04]  /*5b60*/  LDL R10, [R1+0x18] ;  /* 0x00001800010a7983 */ /* 0x000f280000100800 */
[----:B------:R-:W4:Y:S04]  /*5b70*/  LDL R11, [R1+0x1c] ;  /* 0x00001c00010b7983 */ /* 0x000f280000100800 */
        /* <DEDUP_REMOVED lines=27> */
[----:B------:R1:W-:Y:S04]  /*5d30*/  STL [R1+0x98], R85 ;  /* 0x0000985501007387 */ /* 0x0003e80000100800 */
[----:B------:R1:W-:Y:S04]  /*5d40*/  STL [R1+0x94], R84 ;  /* 0x0000945401007387 */ /* 0x0003e80000100800 */
        /* <DEDUP_REMOVED lines=13> */
[----:B------:R-:W-:Y:S04]  /*5e20*/  STL [R1+0x5c], R70 ;  /* 0x00005c4601007387 */ /* 0x000fe80000100800 */
[----:B------:R1:W-:Y:S04]  /*5e30*/  STL [R1+0x58], R69 ;  /* 0x0000584501007387 */ /* 0x0003e80000100800 */
[----:B------:R1:W-:Y:S04]  /*5e40*/  STL [R1+0x54], R68 ;  /* 0x0000544401007387 */ /* 0x0003e80000100800 */
[----:B------:R1:W-:Y:S04]  /*5e50*/  STL [R1+0x50], R3 ;  /* 0x0000500301007387 */ /* 0x0003e80000100800 */
[----:B------:R-:W-:Y:S01]  /*5e60*/  STL [R1+0x4c], R2 ;  /* 0x00004c0201007387 */ /* 0x000fe20000100800 */
[C---:B--2---:R-:W-:Y:S01]  /*5e70*/  FMUL.FTZ R6, R0.reuse, 1.4426950216293334961 ;  /* 0x3fb8aa3b00067820 */ /* 0x044fe20000410000 */
[----:B------:R-:W-:Y:S01]  /*5e80*/  FSETP.NEU.FTZ.AND P0, PT, R0, -INF , PT ;  /* 0xff8000000000780b */ /* 0x000fe20003f1d000 */
[----:B---3--:R-:W-:Y:S03]  /*5e90*/  FMUL.FTZ R5, R4, 1.4426950216293334961 ;  /* 0x3fb8aa3b04057820 */ /* 0x008fe60000410000 */
[----:B------:R-:W-:Y:S02]  /*5ea0*/  FSEL R6, R6, RZ, P0 ;  /* 0x000000ff06067208 */ /* 0x000fe40000000000 */
[----:B------:R-:W-:Y:S01]  /*5eb0*/  FSETP.NEU.FTZ.AND P0, PT, R4, -INF , PT ;  /* 0xff8000000400780b */ /* 0x000fe20003f1d000 */
[C---:B----4-:R-:W-:Y:S02]  /*5ec0*/  FMUL.FTZ R4, R10.reuse, 1.4426950216293334961 ;  /* 0x3fb8aa3b0a047820 */ /* 0x050fe40000410000 */
[--C-:B------:R-:W-:Y:S01]  /*5ed0*/  FFMA.FTZ R0, R35, UR6, -R6.reuse ;  /* 0x0000000623007c23 */ /* 0x100fe20008010806 */
[----:B------:R-:W-:Y:S01]  /*5ee0*/  FSEL R5, R5, RZ, P0 ;  /* 0x000000ff05057208 */ /* 0x000fe20000000000 */
[--C-:B------:R-:W-:Y:S01]  /*5ef0*/  FFMA.FTZ R12, R59, UR6, -R6.reuse ;  /* 0x000000063b0c7c23 */ /* 0x100fe20008010806 */
[----:B------:R-:W-:Y:S01]  /*5f00*/  FSETP.NEU.FTZ.AND P0, PT, R10, -INF , PT ;  /* 0xff8000000a00780b */ /* 0x000fe20003f1d000 */
[----:B------:R2:W-:Y:S01]  /*5f10*/  MUFU.EX2 R246, R0 ;  /* 0x0000000000f67308 */ /* 0x0005e20000000800 */
[C---:B------:R-:W-:Y:S02]  /*5f20*/  FMUL.FTZ R10, R11.reuse, 1.4426950216293334961 ;  /* 0x3fb8aa3b0b0a7820 */ /* 0x040fe40000410000 */
[----:B------:R-:W-:Y:S02]  /*5f30*/  FSEL R4, R4, RZ, P0 ;  /* 0x000000ff04047208 */ /* 0x000fe40000000000 */
[----:B------:R-:W-:Y:S01]  /*5f40*/  FSETP.NEU.FTZ.AND P0, PT, R11, -INF , PT ;  /* 0xff8000000b00780b */ /* 0x000fe20003f1d000 */
[--C-:B------:R-:W-:Y:S04]  /*5f50*/  FFMA.FTZ R11, R60, UR6, -R6.reuse ;  /* 0x000000063c0b7c23 */ /* 0x100fe80008010806 */
[----:B-1----:R-:W-:Y:S10]  /*5f60*/  MUFU.EX2 R85, R12 ;  /* 0x0000000c00557308 */ /* 0x002ff40000000800 */
[----:B------:R-:W-:Y:S01]  /*5f70*/  MUFU.EX2 R84, R11 ;  /* 0x0000000b00547308 */ /* 0x000fe20000000800 */
[--C-:B--2---:R-:W-:Y:S09]  /*5f80*/  FFMA.FTZ R0, R36, UR6, -R6.reuse ;  /* 0x0000000624007c23 */ /* 0x104ff20008010806 */
[----:B------:R1:W-:Y:S02]  /*5f90*/  MUFU.EX2 R243, R0 ;  /* 0x0000000000f37308 */ /* 0x0003e40000000800 */
[--C-:B-1----:R-:W-:Y:S08]  /*5fa0*/  FFMA.FTZ R0, R31, UR6, -R5.reuse ;  /* 0x000000061f007c23 */ /* 0x102ff00008010805 */
[----:B------:R1:W-:Y:S02]  /*5fb0*/  MUFU.EX2 R181, R0 ;  /* 0x0000000000b57308 */ /* 0x0003e40000000800 */
[--C-:B-1----:R-:W-:Y:S08]  /*5fc0*/  FFMA.FTZ R0, R32, UR6, -R5.reuse ;  /* 0x0000000620007c23 */ /* 0x102ff00008010805 */
[----:B------:R1:W-:Y:S02]  /*5fd0*/  MUFU.EX2 R177, R0 ;  /* 0x0000000000b17308 */ /* 0x0003e40000000800 */
[--C-:B-1----:R-:W-:Y:S08]  /*5fe0*/  FFMA.FTZ R0, R37, UR6, -R6.reuse ;  /* 0x0000000625007c23 */ /* 0x102ff00008010806 */
[----:B------:R1:W-:Y:S02]  /*5ff0*/  MUFU.EX2 R162, R0 ;  /* 0x0000000000a27308 */ /* 0x0003e40000000800 */
[----:B-1----:R-:W-:Y:S08]  /*6000*/  FFMA.FTZ R0, R38, UR6, -R6 ;  /* 0x0000000626007c23 */ /* 0x002ff00008010806 */
[----:B------:R1:W-:Y:S02]  /*6010*/  MUFU.EX2 R161, R0 ;  /* 0x0000000000a17308 */ /* 0x0003e40000000800 */
[--C-:B-1----:R-:W-:Y:S08]  /*6020*/  FFMA.FTZ R0, R33, UR6, -R5.reuse ;  /* 0x0000000621007c23 */ /* 0x102ff00008010805 */
[----:B------:R1:W-:Y:S02]  /*6030*/  MUFU.EX2 R160, R0 ;  /* 0x0000000000a07308 */ /* 0x0003e40000000800 */
[--C-:B-1----:R-:W-:Y:S08]  /*6040*/  FFMA.FTZ R0, R34, UR6, -R5.reuse ;  /* 0x0000000622007c23 */ /* 0x102ff00008010805 */
[----:B------:R1:W-:Y:S02]  /*6050*/  MUFU.EX2 R251, R0 ;  /* 0x0000000000fb7308 */ /* 0x0003e40000000800 */
[--C-:B-1----:R-:W-:Y:S08]  /*6060*/  FFMA.FTZ R0, R23, UR6, -R4.reuse ;  /* 0x0000000617007c23 */ /* 0x102ff00008010804 */
[----:B------:R1:W-:Y:S02]  /*6070*/  MUFU.EX2 R112, R0 ;  /* 0x0000000000707308 */ /* 0x0003e40000000800 */
[----:B-1----:R-:W-:Y:S01]  /*6080*/  FSEL R0, R10, RZ, P0 ;  /* 0x000000ff0a007208 */ /* 0x002fe20000000000 */
[----:B------:R-:W-:Y:S07]  /*6090*/  FFMA.FTZ R10, R24, UR6, -R4 ;  /* 0x00000006180a7c23 */ /* 0x000fee0008010804 */
[----:B------:R1:W2:Y:S01]  /*60a0*/  MUFU.EX2 R115, R10 ;  /* 0x0000000a00737308 */ /* 0x0002a20000000800 */
[--C-:B------:R-:W-:Y:S01]  /*60b0*/  FFMA.FTZ R7, R7, UR6, -R0.reuse ;  /* 0x0000000607077c23 */ /* 0x100fe20008010800 */
[--C-:B------:R-:W-:Y:S08]  /*60c0*/  FFMA.FTZ R11, R57, UR6, -R0.reuse ;  /* 0x00000006390b7c23 */ /* 0x100ff00008010800 */
[----:B------:R3:W-:Y:S10]  /*60d0*/  MUFU.EX2 R90, R7 ;  /* 0x00000007005a7308 */ /* 0x0007f40000000800 */
[----:B------:R-:W-:Y:S01]  /*60e0*/  MUFU.EX2 R71, R11 ;  /* 0x0000000b00477308 */ /* 0x000fe20000000800 */
[----:B-1----:R-:W-:Y:S09]  /*60f0*/  FFMA.FTZ R10, R21, UR6, -R0 ;  /* 0x00000006150a7c23 */ /* 0x002ff20008010800 */
[----:B------:R1:W-:Y:S01]  /*6100*/  MUFU.EX2 R114, R10 ;  /* 0x0000000a00727308 */ /* 0x0003e20000000800 */
[----:B---3--:R-:W-:Y:S09]  /*6110*/  FFMA.FTZ R7, R53, UR6, -R4 ;  /* 0x0000000635077c23 */ /* 0x008ff20008010804 */
[----:B------:R3:W-:Y:S01]  /*6120*/  MUFU.EX2 R89, R7 ;  /* 0x0000000700597308 */ /* 0x0007e20000000800 */
[----:B-1----:R-:W-:Y:S09]  /*6130*/  FFMA.FTZ R10, R22, UR6, -R0 ;  /* 0x00000006160a7c23 */ /* 0x002ff20008010800 */
[----:B------:R1:W4:Y:S01]  /*6140*/  MUFU.EX2 R113, R10 ;  /* 0x0000000a00717308 */ /* 0x0003220000000800 */
[--C-:B---3--:R-:W-:Y:S09]  /*6150*/  FFMA.FTZ R7, R56, UR6, -R4.reuse ;  /* 0x0000000638077c23 */ /* 0x108ff20008010804 */
[----:B------:R3:W-:Y:S01]  /*6160*/  MUFU.EX2 R88, R7 ;  /* 0x0000000700587308 */ /* 0x0007e20000000800 */
[----:B-1----:R-:W-:Y:S09]  /*6170*/  FFMA.FTZ R10, R25, UR6, -R4 ;  /* 0x00000006190a7c23 */ /* 0x002ff20008010804 */
[----:B------:R1:W-:Y:S01]  /*6180*/  MUFU.EX2 R247, R10 ;  /* 0x0000000a00f77308 */ /* 0x0003e20000000800 */
[----:B---3--:R-:W-:Y:S01]  /*6190*/  FFMA.FTZ R7, R8, UR6, -R0 ;  /* 0x0000000608077c23 */ /* 0x008fe20008010800 */
[----:B------:R-:W-:Y:S08]  /*61a0*/  FFMA.FTZ R8, R102, UR6, -R6 ;  /* 0x0000000666087c23 */ /* 0x000ff00008010806 */
[----:B------:R3:W-:Y:S10]  /*61b0*/  MUFU.EX2 R87, R7 ;  /* 0x0000000700577308 */ /* 0x0007f40000000800 */
[----:B------:R4:W-:Y:S01]  /*61c0*/  MUFU.EX2 R81, R8 ;  /* 0x0000000800517308 */ /* 0x0009e20000000800 */
[----:B-1----:R-:W-:Y:S09]  /*61d0*/  FFMA.FTZ R10, R26, UR6, -R4 ;  /* 0x000000061a0a7c23 */ /* 0x002ff20008010804 */
[----:B------:R1:W-:Y:S01]  /*61e0*/  MUFU.EX2 R245, R10 ;  /* 0x0000000a00f57308 */ /* 0x0003e20000000800 */
[--C-:B---3--:R-:W-:Y:S01]  /*61f0*/  FFMA.FTZ R7, R9, UR6, -R0.reuse ;  /* 0x0000000609077c23 */ /* 0x108fe20008010800 */
[----:B--2---:R-:W-:Y:S08]  /*6200*/  F2FP.F16.F32.PACK_AB R9, R115, R112 ;  /* 0x000000707309723e */ /* 0x004ff000000000ff */
[----:B------:R2:W-:Y:S01]  /*6210*/  MUFU.EX2 R86, R7 ;  /* 0x0000000700567308 */ /* 0x0005e20000000800 */
[----:B----4-:R-:W-:Y:S01]  /*6220*/  F2FP.F16.F32.PACK_AB R8, R113, R114 ;  /* 0x000000727108723e */ /* 0x010fe200000000ff */
[----:B-1----:R-:W-:Y:S08]  /*6230*/  FFMA.FTZ R10, R15, UR6, -R0 ;  /* 0x000000060f0a7c23 */ /* 0x002ff00008010800 */
[----:B------:R1:W-:Y:S01]  /*6240*/  MUFU.EX2 R244, R10 ;  /* 0x0000000a00f47308 */ /* 0x0003e20000000800 */
[----:B--2---:R-:W-:Y:S09]  /*6250*/  FFMA.FTZ R7, R103, UR6, -R6 ;  /* 0x0000000667077c23 */ /* 0x004ff20008010806 */
[----:B------:R2:W-:Y:S01]  /*6260*/  MUFU.EX2 R80, R7 ;  /* 0x0000000700507308 */ /* 0x0005e20000000800 */
[----:B-1----:R-:W-:Y:S09]  /*6270*/  FFMA.FTZ R10, R16, UR6, -R0 ;  /* 0x00000006100a7c23 */ /* 0x002ff20008010800 */
[----:B------:R1:W-:Y:S01]  /*6280*/  MUFU.EX2 R242, R10 ;  /* 0x0000000a00f27308 */ /* 0x0003e20000000800 */
[--C-:B--2---:R-:W-:Y:S09]  /*6290*/  FFMA.FTZ R7, R62, UR6, -R5.reuse ;  /* 0x000000063e077c23 */ /* 0x104ff20008010805 */
[----:B------:R2:W-:Y:S01]  /*62a0*/  MUFU.EX2 R79, R7 ;  /* 0x00000007004f7308 */ /* 0x0005e20000000800 */
[--C-:B-1----:R-:W-:Y:S09]  /*62b0*/  FFMA.FTZ R10, R43, UR6, -R6.reuse ;  /* 0x000000062b0a7c23 */ /* 0x102ff20008010806 */
[----:B------:R1:W-:Y:S01]  /*62c0*/  MUFU.EX2 R252, R10 ;  /* 0x0000000a00fc7308 */ /* 0x0003e20000000800 */
[--C-:B--2---:R-:W-:Y:S09]  /*62d0*/  FFMA.FTZ R7, R63, UR6, -R5.reuse ;  /* 0x000000063f077c23 */ /* 0x104ff20008010805 */
[----:B------:R2:W-:Y:S01]  /*62e0*/  MUFU.EX2 R78, R7 ;  /* 0x00000007004e7308 */ /* 0x0005e20000000800 */
[--C-:B-1----:R-:W-:Y:S09]  /*62f0*/  FFMA.FTZ R10, R44, UR6, -R6.reuse ;  /* 0x000000062c0a7c23 */ /* 0x102ff20008010806 */
[----:B------:R1:W-:Y:S01]  /*6300*/  MUFU.EX2 R250, R10 ;  /* 0x0000000a00fa7308 */ /* 0x0003e20000000800 */
[----:B--2---:R-:W-:Y:S09]  /*6310*/  FFMA.FTZ R7, R104, UR6, -R6 ;  /* 0x0000000668077c23 */ /* 0x004ff20008010806 */
[----:B------:R2:W-:Y:S01]  /*6320*/  MUFU.EX2 R69, R7 ;  /* 0x0000000700457308 */ /* 0x0005e20000000800 */
[--C-:B-1----:R-:W-:Y:S09]  /*6330*/  FFMA.FTZ R10, R39, UR6, -R5.reuse ;  /* 0x00000006270a7c23 */ /* 0x102ff20008010805 */
[----:B------:R1:W-:Y:S01]  /*6340*/  MUFU.EX2 R249, R10 ;  /* 0x0000000a00f97308 */ /* 0x0003e20000000800 */
[----:B--2---:R-:W-:Y:S09]  /*6350*/  FFMA.FTZ R7, R14, UR6, -R0 ;  /* 0x000000060e077c23 */ /* 0x004ff20008010800 */
[----:B------:R2:W-:Y:S01]  /*6360*/  MUFU.EX2 R74, R7 ;  /* 0x00000007004a7308 */ /* 0x0005e20000000800 */
[--C-:B-1----:R-:W-:Y:S09]  /*6370*/  FFMA.FTZ R10, R40, UR6, -R5.reuse ;  /* 0x00000006280a7c23 */ /* 0x102ff20008010805 */
[----:B------:R1:W-:Y:S01]  /*6380*/  MUFU.EX2 R248, R10 ;  /* 0x0000000a00f87308 */ /* 0x0003e20000000800 */
[----:B--2---:R-:W-:Y:S01]  /*6390*/  F2FP.F16.F32.PACK_AB R7, R161, R162 ;  /* 0x000000a2a107723e */ /* 0x004fe200000000ff */
        /* <DEDUP_REMOVED lines=26> */
[--C-:B-1----:R-:W-:Y:S01]  /*6540*/  FFMA.FTZ R10, R54, UR6, -R6.reuse ;  /* 0x00000006360a7c23 */ /* 0x102fe20008010806 */
[----:B------:R-:W-:Y:S07]  /*6550*/  FFMA.FTZ R6, R105, UR6, -R6 ;  /* 0x0000000669067c23 */ /* 0x000fee0008010806 */
[----:B------:R1:W-:Y:S10]  /*6560*/  MUFU.EX2 R96, R10 ;  /* 0x0000000a00607308 */ /* 0x0003f40000000800 */
[----:B------:R2:W3:Y:S01]  /*6570*/  MUFU.EX2 R68, R6 ;  /* 0x0000000600447308 */ /* 0x0004e20000000800 */
[--C-:B-1----:R-:W-:Y:S09]  /*6580*/  FFMA.FTZ R10, R55, UR6, -R5.reuse ;  /* 0x00000006370a7c23 */ /* 0x102ff20008010805 */
[----:B------:R1:W-:Y:S01]  /*6590*/  MUFU.EX2 R95, R10 ;  /* 0x0000000a005f7308 */ /* 0x0003e20000000800 */
[--C-:B--2---:R-:W-:Y:S09]  /*65a0*/  FFMA.FTZ R6, R100, UR6, -R5.reuse ;  /* 0x0000000664067c23 */ /* 0x104ff20008010805 */
[----:B------:R2:W-:Y:S01]  /*65b0*/  MUFU.EX2 R3, R6 ;  /* 0x0000000600037308 */ /* 0x0005e20000000800 */
[--C-:B-1----:R-:W-:Y:S09]  /*65c0*/  FFMA.FTZ R10, R48, UR6, -R5.reuse ;  /* 0x00000006300a7c23 */ /* 0x102ff20008010805 */
[----:B------:R1:W4:Y:S01]  /*65d0*/  MUFU.EX2 R94, R10 ;  /* 0x0000000a005e7308 */ /* 0x0003220000000800 */
[----:B--2---:R-:W-:Y:S05]  /*65e0*/  F2FP.F16.F32.PACK_AB R6, R243, R246 ;  /* 0x000000f6f306723e */ /* 0x004fea00000000ff */
[----:B------:R2:W-:Y:S01]  /*65f0*/  STS [R236+0x10000], R6 ;  /* 0x01000006ec007388 */ /* 0x0005e20000000800 */
[--C-:B-1----:R-:W-:Y:S04]  /*6600*/  FFMA.FTZ R10, R49, UR6, -R5.reuse ;  /* 0x00000006310a7c23 */ /* 0x102fe80008010805 */
[----:B------:R1:W-:Y:S01]  /*6610*/  MUFU.EX2 R83, R10 ;  /* 0x0000000a00537308 */ /* 0x0003e20000000800 */
[----:B--2---:R-:W-:Y:S01]  /*6620*/  F2FP.F16.F32.PACK_AB R6, R251, R160 ;  /* 0x000000a0fb06723e */ /* 0x004fe200000000ff */
[--C-:B-1----:R-:W-:Y:S01]  /*6630*/  FFMA.FTZ R10, R52, UR6, -R5.reuse ;  /* 0x00000006340a7c23 */ /* 0x102fe20008010805 */
[----:B------:R-:W-:Y:S07]  /*6640*/  FFMA.FTZ R5, R101, UR6, -R5 ;  /* 0x0000000665057c23 */ /* 0x000fee0008010805 */
[----:B------:R1:W2:Y:S10]  /*6650*/  MUFU.EX2 R82, R10 ;  /* 0x0000000a00527308 */ /* 0x0002b40000000800 */
[----:B------:R3:W-:Y:S01]  /*6660*/  MUFU.EX2 R2, R5 ;  /* 0x0000000500027308 */ /* 0x0007e20000000800 */
[--C-:B-1----:R-:W-:Y:S09]  /*6670*/  FFMA.FTZ R10, R50, UR6, -R4.reuse ;  /* 0x00000006320a7c23 */ /* 0x102ff20008010804 */
[----:B------:R1:W-:Y:S01]  /*6680*/  MUFU.EX2 R93, R10 ;  /* 0x0000000a005d7308 */ /* 0x0003e20000000800 */
[--C-:B---3--:R-:W-:Y:S09]  /*6690*/  FFMA.FTZ R5, R65, UR6, -R4.reuse ;  /* 0x0000000641057c23 */ /* 0x108ff20008010804 */
[----:B------:R3:W-:Y:S01]  /*66a0*/  MUFU.EX2 R77, R5 ;  /* 0x00000005004d7308 */ /* 0x0007e20000000800 */
[--C-:B-1----:R-:W-:Y:S09]  /*66b0*/  FFMA.FTZ R10, R51, UR6, -R4.reuse ;  /* 0x00000006330a7c23 */ /* 0x102ff20008010804 */
[----:B------:R1:W2:Y:S01]  /*66c0*/  MUFU.EX2 R92, R10 ;  /* 0x0000000a005c7308 */ /* 0x0002a20000000800 */
[----:B---3--:R-:W-:Y:S09]  /*66d0*/  FFMA.FTZ R5, R67, UR6, -R4 ;  /* 0x0000000643057c23 */ /* 0x008ff20008010804 */
[----:B------:R3:W-:Y:S01]  /*66e0*/  MUFU.EX2 R76, R5 ;  /* 0x00000005004c7308 */ /* 0x0007e20000000800 */
[--C-:B-1----:R-:W-:Y:S09]  /*66f0*/  FFMA.FTZ R10, R47, UR6, -R0.reuse ;  /* 0x000000062f0a7c23 */ /* 0x102ff20008010800 */
[----:B------:R1:W2:Y:S01]  /*6700*/  MUFU.EX2 R91, R10 ;  /* 0x0000000a005b7308 */ /* 0x0002a20000000800 */
[--C-:B---3--:R-:W-:Y:S01]  /*6710*/  FFMA.FTZ R5, R13, UR6, -R0.reuse ;  /* 0x000000060d057c23 */ /* 0x108fe20008010800 */
[----:B------:R-:W-:Y:S08]  /*6720*/  FFMA.FTZ R0, R61, UR6, -R0 ;  /* 0x000000063d007c23 */ /* 0x000ff00008010800 */
[----:B------:R3:W2:Y:S10]  /*6730*/  MUFU.EX2 R75, R5 ;  /* 0x00000005004b7308 */ /* 0x0006b40000000800 */
[----:B------:R4:W-:Y:S01]  /*6740*/  MUFU.EX2 R70, R0 ;  /* 0x0000000000467308 */ /* 0x0009e20000000800 */
[--C-:B-1----:R-:W-:Y:S01]  /*6750*/  FFMA.FTZ R10, R64, UR6, -R4.reuse ;  /* 0x00000006400a7c23 */ /* 0x102fe20008010804 */
[----:B------:R-:W-:Y:S08]  /*6760*/  FFMA.FTZ R4, R66, UR6, -R4 ;  /* 0x0000000642047c23 */ /* 0x000ff00008010804 */
[----:B------:R1:W-:Y:S01]  /*6770*/  MUFU.EX2 R72, R4 ;  /* 0x0000000400487308 */ /* 0x0003e20000000800 */
[----:B---3--:R-:W-:Y:S05]  /*6780*/  F2FP.F16.F32.PACK_AB R5, R177, R181 ;  /* 0x000000b5b105723e */ /* 0x008fea00000000ff */
[----:B------:R3:W-:Y:S04]  /*6790*/  STS [R236+0x10400], R5 ;  /* 0x01040005ec007388 */ /* 0x0007e80000000800 */
[----:B------:R-:W2:Y:S01]  /*67a0*/  MUFU.EX2 R73, R10 ;  /* 0x0000000a00497308 */ /* 0x000ea20000000800 */
[----:B----4-:R-:W-:Y:S01]  /*67b0*/  F2FP.F16.F32.PACK_AB R0, R68, R69 ;  /* 0x000000454400723e */ /* 0x010fe200000000ff */
[----:B------:R4:W-:Y:S04]  /*67c0*/  STS [R235+0x10000], R7 ;  /* 0x01000007eb007388 */ /* 0x0009e80000000800 */
[----:B------:R2:W-:Y:S01]  /*67d0*/  STS [R235+0x10400], R6 ;  /* 0x01040006eb007388 */ /* 0x0005e20000000800 */
[----:B-1----:R-:W-:Y:S03]  /*67e0*/  F2FP.F16.F32.PACK_AB R4, R150, R151 ;  /* 0x000000979604723e */ /* 0x002fe600000000ff */
[----:B------:R1:W-:Y:S04]  /*67f0*/  STS [R236+0x12000], R9 ;  /* 0x01200009ec007388 */ /* 0x0003e80000000800 */
[----:B------:R1:W-:Y:S01]  /*6800*/  STS [R236+0x12400], R8 ;  /* 0x01240008ec007388 */ /* 0x0003e20000000800 */
[----:B---3--:R-:W-:Y:S02]  /*6810*/  F2FP.F16.F32.PACK_AB R5, R245, R247 ;  /* 0x000000f7f505723e */ /* 0x008fe400000000ff */
[----:B----4-:R-:W-:Y:S03]  /*6820*/  F2FP.F16.F32.PACK_AB R7, R248, R249 ;  /* 0x000000f9f807723e */ /* 0x010fe600000000ff */
[----:B------:R3:W-:Y:S01]  /*6830*/  STS [R235+0x12000], R5 ;  /* 0x01200005eb007388 */ /* 0x0007e20000000800 */
[----:B--2---:R-:W-:Y:S02]  /*6840*/  F2FP.F16.F32.PACK_AB R6, R148, R149 ;  /* 0x000000959406723e */ /* 0x004fe400000000ff */
[----:B-1----:R-:W-:Y:S02]  /*6850*/  F2FP.F16.F32.PACK_AB R9, R242, R244 ;  /* 0x000000f4f209723e */ /* 0x002fe400000000ff */
[----:B------:R-:W-:Y:S03]  /*6860*/  F2FP.F16.F32.PACK_AB R8, R250, R252 ;  /* 0x000000fcfa08723e */ /* 0x000fe600000000ff */
[----:B------:R-:W-:Y:S04]  /*6870*/  STS [R235+0x12400], R9 ;  /* 0x01240009eb007388 */ /* 0x000fe80000000800 */
[----:B------:R-:W-:Y:S04]  /*6880*/  STS [R237+0x10000], R8 ;  /* 0x01000008ed007388 */ /* 0x000fe80000000800 */
[----:B------:R1:W-:Y:S04]  /*6890*/  STS [R237+0x10400], R7 ;  /* 0x01040007ed007388 */ /* 0x0003e80000000800 */
[----:B------:R2:W-:Y:S01]  /*68a0*/  STS [R234+0x10000], R6 ;  /* 0x01000006ea007388 */ /* 0x0005e20000000800 */
[----:B---3--:R-:W-:Y:S05]  /*68b0*/  F2FP.F16.F32.PACK_AB R5, R98, R99 ;  /* 0x000000636205723e */ /* 0x008fea00000000ff */
[----:B------:R3:W-:Y:S01]  /*68c0*/  STS [R234+0x10400], R5 ;  /* 0x01040005ea007388 */ /* 0x0007e20000000800 */
[----:B-1----:R-:W-:Y:S02]  /*68d0*/  F2FP.F16.F32.PACK_AB R7, R156, R157 ;  /* 0x0000009d9c07723e */ /* 0x002fe400000000ff */
[----:B--2---:R-:W-:Y:S03]  /*68e0*/  F2FP.F16.F32.PACK_AB R6, R152, R153 ;  /* 0x000000999806723e */ /* 0x004fe600000000ff */
[----:B------:R1:W-:Y:S01]  /*68f0*/  STS [R237+0x12400], R7 ;  /* 0x01240007ed007388 */ /* 0x0003e20000000800 */
[----:B---3--:R-:W-:Y:S05]  /*6900*/  F2FP.F16.F32.PACK_AB R5, R158, R159 ;  /* 0x0000009f9e05723e */ /* 0x008fea00000000ff */
        /* <DEDUP_REMOVED lines=25> */
[----:B------:R3:W-:Y:S01]  /*6aa0*/  STS [R232+0x10000], R0 ;  /* 0x01000000e8007388 */ /* 0x0007e20000000800 */
[----:B-1----:R-:W-:Y:S02]  /*6ab0*/  F2FP.F16.F32.PACK_AB R5, R2, R3 ;  /* 0x000000030205723e */ /* 0x002fe400000000ff */
[----:B--2---:R-:W-:Y:S03]  /*6ac0*/  F2FP.F16.F32.PACK_AB R4, R72, R73 ;  /* 0x000000494804723e */ /* 0x004fe600000000ff */
[----:B------:R-:W-:Y:S01]  /*6ad0*/  STS [R232+0x10400], R5 ;  /* 0x01040005e8007388 */ /* 0x000fe20000000800 */
[----:B---3--:R-:W-:Y:S03]  /*6ae0*/  F2FP.F16.F32.PACK_AB R0, R70, R71 ;  /* 0x000000474600723e */ /* 0x008fe600000000ff */
[----:B------:R-:W-:Y:S04]  /*6af0*/  STS [R233+0x12000], R7 ;  /* 0x01200007e9007388 */ /* 0x000fe80000000800 */
[----:B------:R-:W-:Y:S04]  /*6b00*/  STS [R233+0x12400], R6 ;  /* 0x01240006e9007388 */ /* 0x000fe80000000800 */
[----:B------:R-:W-:Y:S04]  /*6b10*/  STS [R232+0x12000], R4 ;  /* 0x01200004e8007388 */ /* 0x000fe80000000800 */
[----:B------:R1:W-:Y:S04]  /*6b20*/  STS [R232+0x12400], R0 ;  /* 0x01240000e8007388 */ /* 0x0003e80000000800 */
[----:B------:R-:W2:Y:S04]  /*6b30*/  LDSM.16.M88.4 R64, [R154+UR4+0x4000] ;  /* 0x004000049a40783b */ /* 0x000ea80008000200 */
[----:B------:R-:W3:Y:S04]  /*6b40*/  LDSM.16.M88.4 R60, [R154+UR4+0x5000] ;  /* 0x005000049a3c783b */ /* 0x000ee80008000200 */
[----:B------:R-:W4:Y:S04]  /*6b50*/  LDSM.16.M88.4 R100, [R155] ;  /* 0x000000009b64783b */ /* 0x000f280000000200 */
[----:B------:R-:W4:Y:S01]  /*6b60*/  LDSM.16.M88.4 R104, [R155+0x1000] ;  /* 0x001000009b68783b */ /* 0x000f220000000200 */
[----:B-1----:R-:W-:Y:S04]  /*6b70*/  FFMA.FTZ R0, -R163, R163, 1 ;  /* 0x3f800000a3007423 */ /* 0x002fe800000101a3 */
[----:B------:R-:W-:Y:S01]  /*6b80*/  FMUL.FTZ R0, R0, UR5 ;  /* 0x0000000500007c20 */ /* 0x000fe20008410000 */
        /* <DEDUP_REMOVED lines=20> */
[-C--:B------:R-:W-:Y:S05]  /*6cd0*/  HMMA.16816.F32 R20, R100, R136.reuse, R20 ;  /* 0x000000886414723c */ /* 0x080fea0000001814 */
[----:B-----5:R-:W-:Y:S01]  /*6ce0*/  FADD.FTZ R4, -R111, R4 ;  /* 0x000000046f047221 */ /* 0x020fe20000010100 */
[C---:B------:R-:W-:Y:S05]  /*6cf0*/  HMMA.16816.F32 R24, R104.reuse, R136, R24 ;  /* 0x000000886818723c */ /* 0x040fea0000001818 */
[----:B------:R-:W-:Y:S01]  /*6d00*/  FADD.FTZ R8, -R109, R8 ;  /* 0x000000086d087221 */ /* 0x000fe20000010100 */
        /* <DEDUP_REMOVED lines=17> */
[----:B------:R-:W-:Y:S01]  /*6e20*/  FMUL.FTZ R25, R158, R25 ;  /* 0x000000199e197220 */ /* 0x000fe20000410000 */
[C---:B------:R-:W-:Y:S01]  /*6e30*/  FADD.FTZ R26, -R108.reuse, R26 ;  /* 0x0000001a6c1a7221 */ /* 0x040fe20000010100 */
[----:B------:R-:W-:Y:S01]  /*6e40*/  FADD.FTZ R27, -R108, R27 ;  /* 0x0000001b6c1b7221 */ /* 0x000fe20000010100 */
[----:B------:R-:W-:Y:S01]  /*6e50*/  FADD.FTZ R28, -R109, R28 ;  /* 0x0000001c6d1c7221 */ /* 0x000fe20000010100 */
[----:B------:R-:W-:Y:S04]  /*6e60*/  HMMA.16816.F32 R64, R100, R146, R64 ;  /* 0x000000926440723c */ /* 0x000fe80000001840 */
[----:B------:R-:W-:Y:S01]  /*6e70*/  FMUL.FTZ R26, R157, R26 ;  /* 0x0000001a9d1a7220 */ /* 0x000fe20000410000 */
[----:B------:R-:W-:Y:S01]  /*6e80*/  FMUL.FTZ R27, R156, R27 ;  /* 0x0000001b9c1b7220 */ /* 0x000fe20000410000 */
[----:B------:R-:W-:Y:S01]  /*6e90*/  FADD.FTZ R29, -R109, R29 ;  /* 0x0000001d6d1d7221 */ /* 0x000fe20000010100 */
[C---:B------:R-:W-:Y:S01]  /*6ea0*/  FADD.FTZ R30, -R108.reuse, R30 ;  /* 0x0000001e6c1e7221 */ /* 0x040fe20000010100 */
[----:B------:R-:W-:Y:S03]  /*6eb0*/  FADD.FTZ R31, -R108, R31 ;  /* 0x0000001f6c1f7221 */ /* 0x000fe60000010100 */
[----:B------:R-:W-:Y:S01]  /*6ec0*/  FMUL.FTZ R30, R151, R30 ;  /* 0x0000001e971e7220 */ /* 0x000fe20000410000 */
[C---:B------:R-:W-:Y:S01]  /*6ed0*/  FADD.FTZ R21, -R111.reuse, R21 ;  /* 0x000000156f157221 */ /* 0x040fe20000010100 */
[----:B------:R-:W-:Y:S01]  /*6ee0*/  FADD.FTZ R32, -R111, R32 ;  /* 0x000000206f207221 */ /* 0x000fe20000010100 */
[----:B------:R-:W-:Y:S01]  /*6ef0*/  FADD.FTZ R22, -R110, R22 ;  /* 0x000000166e167221 */ /* 0x000fe20000010100 */
[C---:B------:R-:W-:Y:S01]  /*6f00*/  FADD.FTZ R62, -R108.reuse, R62 ;  /* 0x0000003e6c3e7221 */ /* 0x040fe20000010100 */
[----:B------:R-:W-:Y:S01]  /*6f10*/  FADD.FTZ R63, -R108, R63 ;  /* 0x0000003f6c3f7221 */ /* 0x000fe20000010100 */
        /* <DEDUP_REMOVED lines=13> */
[C---:B------:R-:W-:Y:S01]  /*6ff0*/  FADD.FTZ R44, -R109.reuse, R44 ;  /* 0x0000002c6d2c7221 */ /* 0x040fe20000010100 */
[----:B------:R-:W-:Y:S01]  /*7000*/  FADD.FTZ R45, -R109, R45 ;  /* 0x0000002d6d2d7221 */ /* 0x000fe20000010100 */
[----:B------:R-:W-:Y:S01]  /*7010*/  FMUL.FTZ R42, R91, R42 ;  /* 0x0000002a5b2a7220 */ /* 0x000fe20000410000 */
[C---:B------:R-:W-:Y:S01]  /*7020*/  FADD.FTZ R46, -R108.reuse, R46 ;  /* 0x0000002e6c2e7221 */ /* 0x040fe20000010100 */
[----:B------:R-:W-:Y:S01]  /*7030*/  FMUL.FTZ R44, R89, R44 ;  /* 0x0000002c592c7220 */ /* 0x000fe20000410000 */
        /* <DEDUP_REMOVED lines=21> */
[C---:B------:R-:W-:Y:S01]  /*7190*/  FADD.FTZ R66, -R110.reuse, R66 ;  /* 0x000000426e427221 */ /* 0x040fe20000010100 */
[----:B------:R-:W-:Y:S01]  /*71a0*/  FADD.FTZ R67, -R110, R67 ;  /* 0x000000436e437221 */ /* 0x000fe20000010100 */
[----:B------:R-:W-:Y:S01]  /*71b0*/  FMUL.FTZ R104, R246, R4 ;  /* 0x00000004f6687220 */ /* 0x000fe20000410000 */
[----:B------:R-:W-:Y:S01]  /*71c0*/  FADD.FTZ R19, -R110, R19 ;  /* 0x000000136e137221 */ /* 0x000fe20000010100 */
[----:B------:R-:W-:Y:S01]  /*71d0*/  FMUL.FTZ R66, R3, R66 ;  /* 0x0000004203427220 */ /* 0x000fe20000410000 */
[----:B------:R-:W-:Y:S01]  /*71e0*/  FMUL.FTZ R67, R2, R67 ;  /* 0x0000004302437220 */ /* 0x000fe20000410000 */
[----:B------:R-:W-:Y:S01]  /*71f0*/  FADD.FTZ R23, -R110, R23 ;  /* 0x000000176e177221 */ /* 0x000fe20000010100 */
[----:B------:R-:W-:Y:S01]  /*7200*/  FMUL.FTZ R19, R251, R19 ;  /* 0x00000013fb137220 */ /* 0x000fe20000410000 */
[----:B------:R-:W-:Y:S01]  /*7210*/  FADD.FTZ R20, -R111, R20 ;  /* 0x000000146f147221 */ /* 0x000fe20000010100 */
[----:B------:R-:W-:Y:S01]  /*7220*/  FADD.FTZ R9, -R109, R9 ;  /* 0x000000096d097221 */ /* 0x000fe20000010100 */
[----:B------:R-:W-:Y:S01]  /*7230*/  FMUL.FTZ R23, R248, R23 ;  /* 0x00000017f8177220 */ /* 0x000fe20000410000 */
[----:B------:R-:W-:Y:S01]  /*7240*/  FADD.FTZ R11, -R108, R11 ;  /* 0x0000000b6c0b7221 */ /* 0x000fe20000010100 */
[----:B------:R-:W-:Y:S01]  /*7250*/  FMUL.FTZ R20, R252, R20 ;  /* 0x00000014fc147220 */ /* 0x000fe20000410000 */
[----:B------:R-:W-:Y:S01]  /*7260*/  FMUL.FTZ R107, R115, R9 ;  /* 0x00000009736b7220 */ /* 0x000fe20000410000 */
[C---:B------:R-:W-:Y:S01]  /*7270*/  FADD.FTZ R14, -R108.reuse, R14 ;  /* 0x0000000e6c0e7221 */ /* 0x040fe20000010100 */
[----:B------:R-:W-:Y:S01]  /*7280*/  FMUL.FTZ R9, R113, R11 ;  /* 0x0000000b71097220 */ /* 0x000fe20000410000 */
[----:B------:R-:W-:Y:S01]  /*7290*/  FADD.FTZ R15, -R108, R15 ;  /* 0x0000000f6c0f7221 */ /* 0x000fe20000010100 */
[C---:B------:R-:W-:Y:S01]  /*72a0*/  FADD.FTZ R12, -R109.reuse, R12 ;  /* 0x0000000c6d0c7221 */ /* 0x040fe20000010100 */
[----:B------:R-:W-:Y:S01]  /*72b0*/  FMUL.FTZ R14, R244, R14 ;  /* 0x0000000ef40e7220 */ /* 0x000fe20000410000 */
[----:B------:R-:W-:Y:S01]  /*72c0*/  FADD.FTZ R13, -R109, R13 ;  /* 0x0000000d6d0d7221 */ /* 0x000fe20000010100 */
[----:B------:R-:W-:Y:S01]  /*72d0*/  FMUL.FTZ R15, R242, R15 ;  /* 0x0000000ff20f7220 */ /* 0x000fe20000410000 */
[----:B------:R-:W-:Y:S01]  /*72e0*/  FADD.FTZ R6, -R110, R6 ;  /* 0x000000066e067221 */ /* 0x000fe20000010100 */
[----:B------:R-:W-:Y:S01]  /*72f0*/  FFMA.FTZ R4, -R165, R165, 1 ;  /* 0x3f800000a5047423 */ /* 0x000fe200000101a5 */
[----:B------:R-:W-:Y:S01]  /*7300*/  FADD.FTZ R5, -R111, R5 ;  /* 0x000000056f057221 */ /* 0x000fe20000010100 */
[----:B------:R-:W-:Y:S01]  /*7310*/  FADD.FTZ R10, -R108, R10 ;  /* 0x0000000a6c0a7221 */ /* 0x000fe20000010100 */
[----:B------:R-:W-:Y:S01]  /*7320*/  FMUL.FTZ R105, R181, R6 ;  /* 0x00000006b5697220 */ /* 0x000fe20000410000 */
[----:B------:R-:W-:Y:S01]  /*7330*/  FMUL.FTZ R4, R4, UR5 ;  /* 0x0000000504047c20 */ /* 0x000fe20008410000 */
[----:B------:R-:W-:Y:S01]  /*7340*/  FMUL.FTZ R106, R243, R5 ;  /* 0x00000005f36a7220 */ /* 0x000fe20000410000 */
[----:B------:R-:W-:Y:S01]  /*7350*/  FFMA.FTZ R6, -R167, R167, 1 ;  /* 0x3f800000a7067423 */ /* 0x000fe200000101a7 */
[----:B------:R-:W-:Y:S01]  /*7360*/  FMUL.FTZ R10, R114, R10 ;  /* 0x0000000a720a7220 */ /* 0x000fe20000410000 */
[----:B------:R-:W-:Y:S01]  /*7370*/  FMUL.FTZ R8, R105, R4 ;  /* 0x0000000469087220 */ /* 0x000fe20000410000 */
[----:B------:R-:W-:Y:S01]  /*7380*/  FMUL.FTZ R105, R245, R13 ;  /* 0x0000000df5697220 */ /* 0x000fe20000410000 */
[----:B------:R-:W-:Y:S01]  /*7390*/  FMUL.FTZ R6, R6, UR5 ;  /* 0x0000000506067c20 */ /* 0x000fe20008410000 */
[----:B------:R-:W-:Y:S01]  /*73a0*/  FFMA.FTZ R5, -R166, R166, 1 ;  /* 0x3f800000a6057423 */ /* 0x000fe200000101a6 */
[----:B------:R-:W-:Y:S01]  /*73b0*/  FFMA.FTZ R4, -R169, R169, 1 ;  /* 0x3f800000a9047423 */ /* 0x000fe200000101a9 */
[----:B------:R-:W-:Y:S01]  /*73c0*/  FADD.FTZ R7, -R110, R7 ;  /* 0x000000076e077221 */ /* 0x000fe20000010100 */
[----:B------:R-:W-:Y:S01]  /*73d0*/  FMUL.FTZ R104, R104, R6 ;  /* 0x0000000668687220 */ /* 0x000fe20000410000 */
[----:B------:R-:W-:Y:S01]  /*73e0*/  FMUL.FTZ R5, R5, UR5 ;  /* 0x0000000505057c20 */ /* 0x000fe20008410000 */
[----:B------:R-:W-:Y:S01]  /*73f0*/  FMUL.FTZ R4, R4, UR5 ;  /* 0x0000000504047c20 */ /* 0x000fe20008410000 */
[----:B------:R-:W-:Y:S01]  /*7400*/  FMUL.FTZ R7, R177, R7 ;  /* 0x00000007b1077220 */ /* 0x000fe20000410000 */
[----:B------:R-:W-:Y:S01]  /*7410*/  FFMA.FTZ R6, -R172, R172, 1 ;  /* 0x3f800000ac067423 */ /* 0x000fe200000101ac */
[----:B------:R-:W-:Y:S01]  /*7420*/  FMUL.FTZ R11, R106, R5 ;  /* 0x000000056a0b7220 */ /* 0x000fe20000410000 */
[----:B------:R-:W-:Y:S01]  /*7430*/  FMUL.FTZ R10, R10, R4 ;  /* 0x000000040a0a7220 */ /* 0x000fe20000410000 */
[----:B------:R-:W-:Y:S01]  /*7440*/  FMUL.FTZ R106, R247, R12 ;  /* 0x0000000cf76a7220 */ /* 0x000fe20000410000 */
[----:B------:R-:W-:Y:S01]  /*7450*/  FMUL.FTZ R7, R7, R0 ;  /* 0x0000000007077220 */ /* 0x000fe20000410000 */
[----:B------:R-:W-:Y:S01]  /*7460*/  FFMA.FTZ R4, -R173, R173, 1 ;  /* 0x3f800000ad047423 */ /* 0x000fe200000101ad */
[----:B------:R-:W-:Y:S01]  /*7470*/  F2FP.F16.F32.PACK_AB R163, R11, R104 ;  /* 0x000000680ba3723e */ /* 0x000fe200000000ff */
[----:B------:R-:W-:Y:S01]  /*7480*/  FMUL.FTZ R104, R162, R16 ;  /* 0x00000010a2687220 */ /* 0x000fe20000410000 */
[----:B------:R-:W-:Y:S01]  /*7490*/  FMUL.FTZ R6, R6, UR5 ;  /* 0x0000000506067c20 */ /* 0x000fe20008410000 */
[----:B------:R1:W5:Y:S01]  /*74a0*/  LDL.LU R162, [R1+0x104] ;  /* 0x0001040001a27983 */ /* 0x0003620000300800 */
[----:B------:R-:W-:Y:S01]  /*74b0*/  FMUL.FTZ R4, R4, UR5 ;  /* 0x0000000504047c20 */ /* 0x000fe20008410000 */
[----:B------:R-:W-:Y:S01]  /*74c0*/  F2FP.F16.F32.PACK_AB R115, R7, R8 ;  /* 0x000000080773723e */ /* 0x000fe200000000ff */
[----:B------:R-:W-:Y:S01]  /*74d0*/  FMUL.FTZ R13, R112, R6 ;  /* 0x00000006700d7220 */ /* 0x000fe20000410000 */
[----:B------:R1:W5:Y:S01]  /*74e0*/  LDL.LU R161, [R1+0x100] ;  /* 0x0001000001a17983 */ /* 0x0003620000300800 */
[----:B------:R-:W-:Y:S01]  /*74f0*/  FMUL.FTZ R8, R14, R4 ;  /* 0x000000040e087220 */ /* 0x000fe20000410000 */
[----:B------:R-:W-:Y:S01]  /*7500*/  FFMA.FTZ R4, -R178, R178, 1 ;  /* 0x3f800000b2047423 */ /* 0x000fe200000101b2 */
[----:B------:R-:W-:Y:S01]  /*7510*/  FFMA.FTZ R6, -R176, R176, 1 ;  /* 0x3f800000b0067423 */ /* 0x000fe200000101b0 */
[----:B------:R1:W5:Y:S01]  /*7520*/  LDL.LU R160, [R1+0xfc] ;  /* 0x0000fc0001a07983 */ /* 0x0003620000300800 */
[----:B------:R-:W-:Y:S01]  /*7530*/  FFMA.FTZ R0, -R168, R168, 1 ;  /* 0x3f800000a8007423 */ /* 0x000fe200000101a8 */
[----:B------:R-:W-:Y:S01]  /*7540*/  FMUL.FTZ R4, R4, UR5 ;  /* 0x0000000504047c20 */ /* 0x000fe20008410000 */
[----:B------:R-:W-:Y:S01]  /*7550*/  FMUL.FTZ R6, R6, UR5 ;  /* 0x0000000506067c20 */ /* 0x000fe20008410000 */
[----:B------:R-:W-:Y:S01]  /*7560*/  FFMA.FTZ R5, -R171, R171, 1 ;  /* 0x3f800000ab057423 */ /* 0x000fe200000101ab */
[----:B------:R-:W-:Y:S02]  /*7570*/  FMUL.FTZ R0, R0, UR5 ;  /* 0x0000000500007c20 */ /* 0x000fe40008410000 */
[----:B------:R-:W-:Y:S01]  /*7580*/  FMUL.FTZ R16, R106, R6 ;  /* 0x000000066a107220 */ /* 0x000fe20000410000 */
[----:B------:R-:W-:Y:S01]  /*7590*/  FMUL.FTZ R5, R5, UR5 ;  /* 0x0000000505057c20 */ /* 0x000fe20008410000 */
[----:B------:R-:W-:Y:S01]  /*75a0*/  FMUL.FTZ R9, R9, R0 ;  /* 0x0000000009097220 */ /* 0x000fe20000410000 */
[----:B------:R-:W-:Y:S01]  /*75b0*/  FFMA.FTZ R6, -R180, R180, 1 ;  /* 0x3f800000b4067423 */ /* 0x000fe200000101b4 */
[----:B------:R-:W-:Y:S01]  /*75c0*/  FFMA.FTZ R0, -R170, R170, 1 ;  /* 0x3f800000aa007423 */ /* 0x000fe200000101aa */
[----:B------:R-:W-:Y:S01]  /*75d0*/  FMUL.FTZ R12, R107, R5 ;  /* 0x000000056b0c7220 */ /* 0x000fe20000410000 */
[----:B------:R-:W-:Y:S01]  /*75e0*/  FFMA.FTZ R5, -R174, R174, 1 ;  /* 0x3f800000ae057423 */ /* 0x000fe200000101ae */
[----:B------:R-:W-:Y:S01]  /*75f0*/  FMUL.FTZ R6, R6, UR5 ;  /* 0x0000000506067c20 */ /* 0x000fe20008410000 */
[----:B------:R-:W-:Y:S01]  /*7600*/  F2FP.F16.F32.PACK_AB R113, R9, R10 ;  /* 0x0000000a0971723e */ /* 0x000fe200000000ff */
[----:B------:R-:W-:Y:S01]  /*7610*/  FMUL.FTZ R10, R250, R21 ;  /* 0x00000015fa0a7220 */ /* 0x000fe20000410000 */
[----:B------:R-:W-:Y:S01]  /*7620*/  FMUL.FTZ R21, R98, R35 ;  /* 0x0000002362157220 */ /* 0x000fe20000410000 */
[----:B------:R-:W-:Y:S01]  /*7630*/  FMUL.FTZ R9, R249, R22 ;  /* 0x00000016f9097220 */ /* 0x000fe20000410000 */
[----:B------:R-:W-:Y:S01]  /*7640*/  FMUL.FTZ R22, R148, R33 ;  /* 0x0000002194167220 */ /* 0x000fe20000410000 */
[----:B------:R-:W-:Y:S01]  /*7650*/  F2FP.F16.F32.PACK_AB R114, R12, R13 ;  /* 0x0000000d0c72723e */ /* 0x000fe200000000ff */
[----:B------:R-:W-:Y:S01]  /*7660*/  FMUL.FTZ R13, R18, R4 ;  /* 0x00000004120d7220 */ /* 0x000fe20000410000 */
[----:B------:R-:W-:Y:S01]  /*7670*/  FMUL.FTZ R18, R92, R41 ;  /* 0x000000295c127220 */ /* 0x000fe20000410000 */
[----:B------:R-:W-:Y:S01]  /*7680*/  FMUL.FTZ R0, R0, UR5 ;  /* 0x0000000500007c20 */ /* 0x000fe20008410000 */
[----:B------:R-:W-:Y:S01]  /*7690*/  FMUL.FTZ R5, R5, UR5 ;  /* 0x0000000505057c20 */ /* 0x000fe20008410000 */
[----:B------:R-:W-:Y:S02]  /*76a0*/  FFMA.FTZ R4, -R183, R183, 1 ;  /* 0x3f800000b7047423 */ /* 0x000fe400000101b7 */
[----:B------:R-:W-:Y:S01]  /*76b0*/  FMUL.FTZ R7, R15, R0 ;  /* 0x000000000f077220 */ /* 0x000fe20000410000 */
[----:B------:R-:W-:Y:S01]  /*76c0*/  FFMA.FTZ R0, -R175, R175, 1 ;  /* 0x3f800000af007423 */ /* 0x000fe200000101af */
[----:B------:R-:W-:Y:S01]  /*76d0*/  FMUL.FTZ R11, R105, R5 ;  /* 0x00000005690b7220 */ /* 0x000fe20000410000 */
[----:B------:R-:W-:Y:S01]  /*76e0*/  FFMA.FTZ R5, -R179, R179, 1 ;  /* 0x3f800000b3057423 */ /* 0x000fe200000101b3 */
[----:B------:R-:W-:Y:S01]  /*76f0*/  FMUL.FTZ R15, R104, R6 ;  /* 0x00000006680f7220 */ /* 0x000fe20000410000 */
[----:B------:R-:W-:Y:S01]  /*7700*/  F2FP.F16.F32.PACK_AB R107, R7, R8 ;  /* 0x00000008076b723e */ /* 0x000fe200000000ff */
[----:B------:R-:W-:Y:S01]  /*7710*/  FMUL.FTZ R8, R159, R24 ;  /* 0x000000189f087220 */ /* 0x000fe20000410000 */
[----:B------:R-:W-:Y:S01]  /*7720*/  FMUL.FTZ R24, R152, R29 ;  /* 0x0000001d98187220 */ /* 0x000fe20000410000 */
[----:B------:R1:W5:Y:S01]  /*7730*/  LDL.LU R159, [R1+0xf8] ;  /* 0x0000f800019f7983 */ /* 0x0003620000300800 */
[----:B------:R-:W-:Y:S01]  /*7740*/  FMUL.FTZ R29, R74, R59 ;  /* 0x0000003b4a1d7220 */ /* 0x000fe20000410000 */
[----:B------:R-:W-:Y:S01]  /*7750*/  F2FP.F16.F32.PACK_AB R112, R11, R16 ;  /* 0x000000100b70723e */ /* 0x000fe200000000ff */
[----:B------:R-:W-:Y:S01]  /*7760*/  FMUL.FTZ R16, R88, R45 ;  /* 0x0000002d58107220 */ /* 0x000fe20000410000 */
[----:B------:R1:W5:Y:S01]  /*7770*/  LDL.LU R158, [R1+0xf4] ;  /* 0x0000f400019e7983 */ /* 0x0003620000300800 */
[----:B------:R-:W-:Y:S01]  /*7780*/  FMUL.FTZ R0, R0, UR5 ;  /* 0x0000000500007c20 */ /* 0x000fe20008410000 */
[----:B------:R-:W-:Y:S01]  /*7790*/  FMUL.FTZ R5, R5, UR5 ;  /* 0x0000000505057c20 */ /* 0x000fe20008410000 */
[----:B------:R-:W-:Y:S01]  /*77a0*/  FFMA.FTZ R6, -R185, R185, 1 ;  /* 0x3f800000b9067423 */ /* 0x000fe200000101b9 */
[----:B------:R1:W5:Y:S01]  /*77b0*/  LDL.LU R157, [R1+0xf0] ;  /* 0x0000f000019d7983 */ /* 0x0003620000300800 */
[----:B------:R-:W-:Y:S01]  /*77c0*/  FMUL.FTZ R12, R19, R0 ;  /* 0x00000000130c7220 */ /* 0x000fe20000410000 */
[----:B------:R-:W-:Y:S01]  /*77d0*/  FMUL.FTZ R19, R94, R39 ;  /* 0x000000275e137220 */ /* 0x000fe20000410000 */
[----:B------:R-:W-:Y:S01]  /*77e0*/  FMUL.FTZ R14, R17, R5 ;  /* 0x00000005110e7220 */ /* 0x000fe20000410000 */
[----:B------:R1:W5:Y:S01]  /*77f0*/  LDL.LU R156, [R1+0xec] ;  /* 0x0000ec00019c7983 */ /* 0x0003620000300800 */
[----:B------:R-:W-:Y:S01]  /*7800*/  FMUL.FTZ R17, R90, R43 ;  /* 0x0000002b5a117220 */ /* 0x000fe20000410000 */
[----:B------:R-:W-:Y:S01]  /*7810*/  F2FP.F16.F32.PACK_AB R105, R12, R13 ;  /* 0x0000000d0c69723e */ /* 0x000fe200000000ff */
[----:B------:R-:W-:Y:S01]  /*7820*/  FMUL.FTZ R13, R153, R28 ;  /* 0x0000001c990d7220 */ /* 0x000fe20000410000 */
[----:B------:R-:W-:Y:S01]  /*7830*/  F2FP.F16.F32.PACK_AB R106, R14, R15 ;  /* 0x0000000f0e6a723e */ /* 0x000fe200000000ff */
[----:B------:R1:W5:Y:S01]  /*7840*/  LDL.LU R153, [R1+0xe8] ;  /* 0x0000e80001997983 */ /* 0x0003620000300800 */
[----:B------:R-:W-:Y:S01]  /*7850*/  FMUL.FTZ R15, R86, R47 ;  /* 0x0000002f560f7220 */ /* 0x000fe20000410000 */
[----:B------:R-:W-:Y:S01]  /*7860*/  FMUL.FTZ R14, R84, R49 ;  /* 0x00000031540e7220 */ /* 0x000fe20000410000 */
[----:B------:R-:W-:Y:S01]  /*7870*/  FMUL.FTZ R6, R6, UR5 ;  /* 0x0000000506067c20 */ /* 0x000fe20008410000 */
[----:B------:R1:W5:Y:S01]  /*7880*/  LDL.LU R152, [R1+0xe4] ;  /* 0x0000e40001987983 */ /* 0x0003620000300800 */
[----:B------:R-:W-:Y:S01]  /*7890*/  FFMA.FTZ R0, -R182, R182, 1 ;  /* 0x3f800000b6007423 */ /* 0x000fe200000101b6 */
[----:B------:R-:W-:Y:S01]  /*78a0*/  FFMA.FTZ R5, -R184, R184, 1 ;  /* 0x3f800000b8057423 */ /* 0x000fe200000101b8 */
[----:B------:R-:W-:Y:S01]  /*78b0*/  FMUL.FTZ R11, R20, R6 ;  /* 0x00000006140b7220 */ /* 0x000fe20000410000 */
[----:B------:R1:W5:Y:S01]  /*78c0*/  LDL.LU R151, [R1+0xe0] ;  /* 0x0000e00001977983 */ /* 0x0003620000300800 */
[----:B------:R-:W-:Y:S01]  /*78d0*/  FMUL.FTZ R20, R96, R37 ;  /* 0x0000002560147220 */ /* 0x000fe20000410000 */
[----:B------:R-:W-:Y:S01]  /*78e0*/  FMUL.FTZ R0, R0, UR5 ;  /* 0x0000000500007c20 */ /* 0x000fe20008410000 */
[----:B------:R-:W-:Y:S01]  /*78f0*/  FMUL.FTZ R5, R5, UR5 ;  /* 0x0000000505057c20 */ /* 0x000fe20008410000 */
[----:B------:R-:W-:Y:S01]  /*7900*/  FMUL.FTZ R4, R4, UR5 ;  /* 0x0000000504047c20 */ /* 0x000fe20008410000 */
[----:B------:R-:W-:Y:S01]  /*7910*/  FFMA.FTZ R6, -R189, R189, 1 ;  /* 0x3f800000bd067423 */ /* 0x000fe200000101bd */
[----:B------:R-:W-:Y:S01]  /*7920*/  FMUL.FTZ R7, R23, R0 ;  /* 0x0000000017077220 */ /* 0x000fe20000410000 */
[----:B------:R-:W-:Y:S01]  /*7930*/  FMUL.FTZ R23, R150, R31 ;  /* 0x0000001f96177220 */ /* 0x000fe20000410000 */
[----:B------:R-:W-:Y:S01]  /*7940*/  FMUL.FTZ R10, R10, R5 ;  /* 0x000000050a0a7220 */ /* 0x000fe20000410000 */
[----:B------:R1:W5:Y:S01]  /*7950*/  LDL.LU R150, [R1+0xdc] ;  /* 0x0000dc0001967983 */ /* 0x0003620000300800 */
[----:B------:R-:W-:Y:S01]  /*7960*/  FMUL.FTZ R9, R9, R4 ;  /* 0x0000000409097220 */ /* 0x000fe20000410000 */
[----:B------:R-:W-:Y:S01]  /*7970*/  FFMA.FTZ R4, -R187, R187, 1 ;  /* 0x3f800000bb047423 */ /* 0x000fe200000101bb */
[----:B------:R-:W-:Y:S01]  /*7980*/  FFMA.FTZ R5, -R188, R188, 1 ;  /* 0x3f800000bc057423 */ /* 0x000fe200000101bc */
[----:B------:R1:W5:Y:S01]  /*7990*/  LDL.LU R149, [R1+0xd8] ;  /* 0x0000d80001957983 */ /* 0x0003620000300800 */
[----:B------:R-:W-:Y:S01]  /*79a0*/  F2FP.F16.F32.PACK_AB R104, R10, R11 ;  /* 0x0000000b0a68723e */ /* 0x000fe200000000ff */
[----:B------:R-:W-:Y:S01]  /*79b0*/  FMUL.FTZ R10, R99, R34 ;  /* 0x00000022630a7220 */ /* 0x000fe20000410000 */
[----:B------:R-:W-:Y:S01]  /*79c0*/  FMUL.FTZ R11, R95, R38 ;  /* 0x000000265f0b7220 */ /* 0x000fe20000410000 */
[----:B------:R1:W5:Y:S01]  /*79d0*/  LDL.LU R148, [R1+0xd4] ;  /* 0x0000d40001947983 */ /* 0x0003620000300800 */
[----:B------:R-:W-:Y:S01]  /*79e0*/  FMUL.FTZ R4, R4, UR5 ;  /* 0x0000000504047c20 */ /* 0x000fe20008410000 */
[----:B------:R-:W-:Y:S01]  /*79f0*/  F2FP.F16.F32.PACK_AB R31, R7, R9 ;  /* 0x00000009071f723e */ /* 0x000fe200000000ff */
[----:B------:R-:W-:Y:S01]  /*7a00*/  FMUL.FTZ R5, R5, UR5 ;  /* 0x0000000505057c20 */ /* 0x000fe20008410000 */
[----:B------:R1:W5:Y:S01]  /*7a10*/  LDL.LU R99, [R1+0xd0] ;  /* 0x0000d00001637983 */ /* 0x0003620000300800 */
[----:B------:R-:W-:Y:S01]  /*7a20*/  FMUL.FTZ R12, R26, R4 ;  /* 0x000000041a0c7220 */ /* 0x000fe20000410000 */
[----:B------:R-:W-:Y:S01]  /*7a30*/  FMUL.FTZ R26, R83, R50 ;  /* 0x00000032531a7220 */ /* 0x000fe20000410000 */
[----:B------:R-:W-:Y:S01]  /*7a40*/  FMUL.FTZ R28, R25, R5 ;  /* 0x00000005191c7220 */ /* 0x000fe20000410000 */
[----:B------:R1:W5:Y:S01]  /*7a50*/  LDL.LU R98, [R1+0xcc] ;  /* 0x0000cc0001627983 */ /* 0x0003620000300800 */
[----:B------:R-:W-:Y:S01]  /*7a60*/  FMUL.FTZ R25, R82, R51 ;  /* 0x0000003352197220 */ /* 0x000fe20000410000 */
[----:B------:R-:W-:Y:S01]  /*7a70*/  FFMA.FTZ R4, -R191, R191, 1 ;  /* 0x3f800000bf047423 */ /* 0x000fe200000101bf */
[----:B------:R-:W-:Y:S01]  /*7a80*/  FMUL.FTZ R6, R6, UR5 ;  /* 0x0000000506067c20 */ /* 0x000fe20008410000 */
[----:B------:R1:W5:Y:S01]  /*7a90*/  LDL.LU R97, [R1+0xc8] ;  /* 0x0000c80001617983 */ /* 0x0003620000300800 */
[----:B------:R-:W-:Y:S01]  /*7aa0*/  FFMA.FTZ R0, -R186, R186, 1 ;  /* 0x3f800000ba007423 */ /* 0x000fe200000101ba */
[----:B------:R-:W-:Y:S01]  /*7ab0*/  FMUL.FTZ R4, R4, UR5 ;  /* 0x0000000504047c20 */ /* 0x000fe20008410000 */
[----:B------:R-:W-:Y:S01]  /*7ac0*/  FMUL.FTZ R8, R8, R6 ;  /* 0x0000000608087220 */ /* 0x000fe20000410000 */
[----:B------:R1:W5:Y:S01]  /*7ad0*/  LDL.LU R96, [R1+0xc4] ;  /* 0x0000c40001607983 */ /* 0x0003620000300800 */
[----:B------:R-:W-:Y:S01]  /*7ae0*/  FMUL.FTZ R0, R0, UR5 ;  /* 0x0000000500007c20 */ /* 0x000fe20008410000 */
[----:B------:R-:W-:Y:S01]  /*7af0*/  FMUL.FTZ R9, R30, R4 ;  /* 0x000000041e097220 */ /* 0x000fe20000410000 */
[----:B------:R-:W-:Y:S01]  /*7b00*/  FMUL.FTZ R30, R75, R58 ;  /* 0x0000003a4b1e7220 */ /* 0x000fe20000410000 */
[----:B------:R1:W5:Y:S01]  /*7b10*/  LDL.LU R95, [R1+0xc0] ;  /* 0x0000c000015f7983 */ /* 0x0003620000300800 */
[----:B------:R-:W-:Y:S01]  /*7b20*/  FMUL.FTZ R27, R27, R0 ;  /* 0x000000001b1b7220 */ /* 0x000fe20000410000 */
[----:B------:R-:W-:Y:S01]  /*7b30*/  F2FP.F16.F32.PACK_AB R28, R28, R8 ;  /* 0x000000081c1c723e */ /* 0x000fe200000000ff */
[----:B------:R-:W-:Y:S01]  /*7b40*/  FFMA.FTZ R6, -R193, R193, 1 ;  /* 0x3f800000c1067423 */ /* 0x000fe200000101c1 */
[----:B------:R1:W5:Y:S01]  /*7b50*/  LDL.LU R94, [R1+0xbc] ;  /* 0x0000bc00015e7983 */ /* 0x0003620000300800 */
[----:B------:R-:W-:Y:S01]  /*7b60*/  FFMA.FTZ R0, -R190, R190, 1 ;  /* 0x3f800000be007423 */ /* 0x000fe200000101be */
[----:B------:R-:W-:Y:S01]  /*7b70*/  F2FP.F16.F32.PACK_AB R27, R27, R12 ;  /* 0x0000000c1b1b723e */ /* 0x000fe200000000ff */
[----:B------:R-:W-:Y:S01]  /*7b80*/  FMUL.FTZ R12, R79, R54 ;  /* 0x000000364f0c7220 */ /* 0x000fe20000410000 */
[----:B------:R-:W-:Y:S01]  /*7b90*/  FMUL.FTZ R6, R6, UR5 ;  /* 0x0000000506067c20 */ /* 0x000fe20008410000 */
[----:B------:R-:W-:Y:S01]  /*7ba0*/  FMUL.FTZ R0, R0, UR5 ;  /* 0x0000000500007c20 */ /* 0x000fe20008410000 */
[----:B------:R-:W-:Y:S01]  /*7bb0*/  FFMA.FTZ R4, -R195, R195, 1 ;  /* 0x3f800000c3047423 */ /* 0x000fe200000101c3 */
[----:B------:R-:W-:Y:S01]  /*7bc0*/  FFMA.FTZ R5, -R192, R192, 1 ;  /* 0x3f800000c0057423 */ /* 0x000fe200000101c0 */
[----:B------:R-:W-:Y:S01]  /*7bd0*/  FMUL.FTZ R7, R13, R6 ;  /* 0x000000060d077220 */ /* 0x000fe20000410000 */
[----:B------:R-:W-:Y:S01]  /*7be0*/  FMUL.FTZ R13, R85, R48 ;  /* 0x00000030550d7220 */ /* 0x000fe20000410000 */
[----:B------:R-:W-:Y:S01]  /*7bf0*/  FMUL.FTZ R23, R23, R0 ;  /* 0x0000000017177220 */ /* 0x000fe20000410000 */
[----:B------:R-:W-:Y:S01]  /*7c00*/  FFMA.FTZ R6, -R197, R197, 1 ;  /* 0x3f800000c5067423 */ /* 0x000fe200000101c5 */
[----:B------:R-:W-:Y:S01]  /*7c10*/  FMUL.FTZ R4, R4, UR5 ;  /* 0x0000000504047c20 */ /* 0x000fe20008410000 */
[----:B------:R-:W-:Y:S01]  /*7c20*/  FMUL.FTZ R5, R5, UR5 ;  /* 0x0000000505057c20 */ /* 0x000fe20008410000 */
[----:B------:R-:W-:Y:S01]  /*7c30*/  FFMA.FTZ R0, -R194, R194, 1 ;  /* 0x3f800000c2007423 */ /* 0x000fe200000101c2 */
[----:B------:R-:W-:Y:S01]  /*7c40*/  F2FP.F16.F32.PACK_AB R23, R23, R9 ;  /* 0x000000091717723e */ /* 0x000fe200000000ff */
[----:B------:R-:W-:Y:S01]  /*7c50*/  FMUL.FTZ R9, R93, R40 ;  /* 0x000000285d097220 */ /* 0x000fe20000410000 */
[----:B------:R-:W-:Y:S01]  /*7c60*/  FMUL.FTZ R6, R6, UR5 ;  /* 0x0000000506067c20 */ /* 0x000fe20008410000 */
[----:B------:R1:W5:Y:S01]  /*7c70*/  LDL.LU R93, [R1+0xb8] ;  /* 0x0000b800015d7983 */ /* 0x0003620000300800 */
[----:B------:R-:W-:Y:S01]  /*7c80*/  FMUL.FTZ R10, R10, R4 ;  /* 0x000000040a0a7220 */ /* 0x000fe20000410000 */
[----:B------:R-:W-:Y:S01]  /*7c90*/  FFMA.FTZ R4, -R199, R199, 1 ;  /* 0x3f800000c7047423 */ /* 0x000fe200000101c7 */
[----:B------:R-:W-:Y:S01]  /*7ca0*/  FMUL.FTZ R8, R32, R6 ;  /* 0x0000000620087220 */ /* 0x000fe20000410000 */
[----:B------:R1:W5:Y:S01]  /*7cb0*/  LDL.LU R92, [R1+0xb4] ;  /* 0x0000b400015c7983 */ /* 0x0003620000300800 */
[----:B------:R-:W-:Y:S01]  /*7cc0*/  FMUL.FTZ R24, R24, R5 ;  /* 0x0000000518187220 */ /* 0x000fe20000410000 */
[----:B------:R-:W-:Y:S01]  /*7cd0*/  FMUL.FTZ R4, R4, UR5 ;  /* 0x0000000504047c20 */ /* 0x000fe20008410000 */
[----:B------:R-:W-:Y:S01]  /*7ce0*/  FFMA.FTZ R5, -R196, R196, 1 ;  /* 0x3f800000c4057423 */ /* 0x000fe200000101c4 */
        /* <DEDUP_REMOVED lines=8> */
[----:B------:R1:W5:Y:S01]  /*7d70*/  LDL.LU R89, [R1+0xa8] ;  /* 0x0000a80001597983 */ /* 0x0003620000300800 */
[----:B------:R-:W-:Y:S01]  /*7d80*/  FFMA.FTZ R4, -R203, R203, 1 ;  /* 0x3f800000cb047423 */ /* 0x000fe200000101cb */
[----:B------:R-:W-:Y:S01]  /*7d90*/  F2FP.F16.F32.PACK_AB R21, R21, R10 ;  /* 0x0000000a1515723e */ /* 0x000fe200000000ff */
[----:B------:R-:W-:Y:S01]  /*7da0*/  FFMA.FTZ R6, -R201, R201, 1 ;  /* 0x3f800000c9067423 */ /* 0x000fe200000101c9 */
[----:B------:R1:W5:Y:S01]  /*7db0*/  LDL.LU R88, [R1+0xa4] ;  /* 0x0000a40001587983 */ /* 0x0003620000300800 */
[----:B------:R-:W-:Y:S01]  /*7dc0*/  F2FP.F16.F32.PACK_AB R22, R22, R8 ;  /* 0x000000081616723e */ /* 0x000fe200000000ff */
[----:B------:R-:W-:Y:S01]  /*7dd0*/  FMUL.FTZ R8, R87, R46 ;  /* 0x0000002e57087220 */ /* 0x000fe20000410000 */
[----:B------:R-:W-:Y:S01]  /*7de0*/  FMUL.FTZ R4, R4, UR5 ;  /* 0x0000000504047c20 */ /* 0x000fe20008410000 */
[----:B------:R1:W5:Y:S01]  /*7df0*/  LDL.LU R87, [R1+0xa0] ;  /* 0x0000a00001577983 */ /* 0x0003620000300800 */
[----:B------:R-:W-:Y:S01]  /*7e00*/  FMUL.FTZ R6, R6, UR5 ;  /* 0x0000000506067c20 */ /* 0x000fe20008410000 */
[----:B------:R-:W-:Y:S01]  /*7e10*/  FFMA.FTZ R0, -R198, R198, 1 ;  /* 0x3f800000c6007423 */ /* 0x000fe200000101c6 */
[----:B------:R-:W-:Y:S01]  /*7e20*/  FMUL.FTZ R10, R42, R4 ;  /* 0x000000042a0a7220 */ /* 0x000fe20000410000 */
[----:B------:R1:W5:Y:S01]  /*7e30*/  LDL.LU R86, [R1+0x9c] ;  /* 0x00009c0001567983 */ /* 0x0003620000300800 */
[----:B------:R-:W-:Y:S01]  /*7e40*/  FMUL.FTZ R7, R36, R6 ;  /* 0x0000000624077220 */ /* 0x000fe20000410000 */
[----:B------:R-:W-:Y:S01]  /*7e50*/  FMUL.FTZ R0, R0, UR5 ;  /* 0x0000000500007c20 */ /* 0x000fe20008410000 */
[----:B------:R-:W-:Y:S01]  /*7e60*/  FFMA.FTZ R6, -R205, R205, 1 ;  /* 0x3f800000cd067423 */ /* 0x000fe200000101cd */
[----:B------:R1:W5:Y:S01]  /*7e70*/  LDL.LU R85, [R1+0x98] ;  /* 0x0000980001557983 */ /* 0x0003620000300800 */
[----:B------:R-:W-:Y:S01]  /*7e80*/  FFMA.FTZ R4, -R207, R207, 1 ;  /* 0x3f800000cf047423 */ /* 0x000fe200000101cf */
[----:B------:R-:W-:Y:S01]  /*7e90*/  FMUL.FTZ R19, R19, R0 ;  /* 0x0000000013137220 */ /* 0x000fe20000410000 */
[----:B------:R-:W-:Y:S01]  /*7ea0*/  FMUL.FTZ R6, R6, UR5 ;  /* 0x0000000506067c20 */ /* 0x000fe20008410000 */
[----:B------:R1:W5:Y:S01]  /*7eb0*/  LDL.LU R84, [R1+0x94] ;  /* 0x0000940001547983 */ /* 0x0003620000300800 */
[----:B------:R-:W-:Y:S01]  /*7ec0*/  FMUL.FTZ R4, R4, UR5 ;  /* 0x0000000504047c20 */ /* 0x000fe20008410000 */
[----:B------:R-:W-:Y:S01]  /*7ed0*/  FFMA.FTZ R0, -R202, R202, 1 ;  /* 0x3f800000ca007423 */ /* 0x000fe200000101ca */
[----:B------:R-:W-:Y:S01]  /*7ee0*/  FMUL.FTZ R9, R9, R6 ;  /* 0x0000000609097220 */ /* 0x000fe20000410000 */
[----:B------:R1:W5:Y:S01]  /*7ef0*/  LDL.LU R83, [R1+0x90] ;  /* 0x0000900001537983 */ /* 0x0003620000300800 */
[----:B------:R-:W-:Y:S01]  /*7f00*/  F2FP.F16.F32.PACK_AB R19, R19, R11 ;  /* 0x0000000b1313723e */ /* 0x000fe200000000ff */
[----:B------:R-:W-:Y:S01]  /*7f10*/  FMUL.FTZ R11, R78, R55 ;  /* 0x000000374e0b7220 */ /* 0x000fe20000410000 */
[----:B------:R-:W-:Y:S01]  /*7f20*/  FMUL.FTZ R8, R8, R4 ;  /* 0x0000000408087220 */ /* 0x000fe20000410000 */
[----:B------:R1:W5:Y:S01]  /*7f30*/  LDL.LU R82, [R1+0x8c] ;  /* 0x00008c0001527983 */ /* 0x0003620000300800 */
[----:B------:R-:W-:Y:S01]  /*7f40*/  FMUL.FTZ R0, R0, UR5 ;  /* 0x0000000500007c20 */ /* 0x000fe20008410000 */
[----:B------:R-:W-:Y:S01]  /*7f50*/  FFMA.FTZ R6, -R209, R209, 1 ;  /* 0x3f800000d1067423 */ /* 0x000fe200000101d1 */
[----:B------:R-:W-:Y:S01]  /*7f60*/  FFMA.FTZ R4, -R211, R211, 1 ;  /* 0x3f800000d3047423 */ /* 0x000fe200000101d3 */
[----:B------:R-:W-:Y:S01]  /*7f70*/  FFMA.FTZ R5, -R200, R200, 1 ;  /* 0x3f800000c8057423 */ /* 0x000fe200000101c8 */
[----:B------:R-:W-:Y:S01]  /*7f80*/  FMUL.FTZ R17, R17, R0 ;  /* 0x0000000011117220 */ /* 0x000fe20000410000 */
[----:B------:R-:W-:Y:S01]  /*7f90*/  FMUL.FTZ R6, R6, UR5 ;  /* 0x0000000506067c20 */ /* 0x000fe20008410000 */
[----:B------:R-:W-:Y:S01]  /*7fa0*/  FMUL.FTZ R4, R4, UR5 ;  /* 0x0000000504047c20 */ /* 0x000fe20008410000 */
[----:B------:R-:W-:Y:S01]  /*7fb0*/  FMUL.FTZ R5, R5, UR5 ;  /* 0x0000000505057c20 */ /* 0x000fe20008410000 */
[----:B------:R-:W-:Y:S01]  /*7fc0*/  FFMA.FTZ R0, -R206, R206, 1 ;  /* 0x3f800000ce007423 */ /* 0x000fe200000101ce */
[----:B------:R-:W-:Y:S01]  /*7fd0*/  F2FP.F16.F32.PACK_AB R17, R17, R10 ;  /* 0x0000000a1111723e */ /* 0x000fe200000000ff */
[----:B------:R-:W-:Y:S01]  /*7fe0*/  FMUL.FTZ R10, R80, R53 ;  /* 0x00000035500a7220 */ /* 0x000fe20000410000 */
[----:B------:R-:W-:Y:S01]  /*7ff0*/  FMUL.FTZ R26, R26, R4 ;  /* 0x000000041a1a7220 */ /* 0x000fe20000410000 */
[----:B------:R-:W-:Y:S01]  /*8000*/  FMUL.FTZ R20, R20, R5 ;  /* 0x0000000514147220 */ /* 0x000fe20000410000 */
[----:B------:R-:W-:Y:S01]  /*8010*/  FMUL.FTZ R0, R0, UR5 ;  /* 0x0000000500007c20 */ /* 0x000fe20008410000 */
[----:B------:R-:W-:Y:S01]  /*8020*/  FFMA.FTZ R5, -R204, R204, 1 ;  /* 0x3f800000cc057423 */ /* 0x000fe200000101cc */
[----:B------:R-:W-:Y:S02]  /*8030*/  FFMA.FTZ R4, -R216, R216, 1 ;  /* 0x3f800000d8047423 */ /* 0x000fe400000101d8 */
[----:B------:R-:W-:Y:S01]  /*8040*/  F2FP.F16.F32.PACK_AB R20, R20, R7 ;  /* 0x000000071414723e */ /* 0x000fe200000000ff */
[----:B------:R-:W-:Y:S01]  /*8050*/  FMUL.FTZ R7, R44, R6 ;  /* 0x000000062c077220 */ /* 0x000fe20000410000 */
[----:B------:R-:W-:Y:S01]  /*8060*/  FMUL.FTZ R5, R5, UR5 ;  /* 0x0000000505057c20 */ /* 0x000fe20008410000 */
[----:B------:R-:W-:Y:S01]  /*8070*/  FMUL.FTZ R15, R15, R0 ;  /* 0x000000000f0f7220 */ /* 0x000fe20000410000 */
[----:B------:R-:W-:Y:S01]  /*8080*/  FFMA.FTZ R6, -R213, R213, 1 ;  /* 0x3f800000d5067423 */ /* 0x000fe200000101d5 */
[----:B------:R-:W-:Y:S01]  /*8090*/  FFMA.FTZ R0, -R210, R210, 1 ;  /* 0x3f800000d2007423 */ /* 0x000fe200000101d2 */
[----:B------:R-:W-:Y:S01]  /*80a0*/  FMUL.FTZ R18, R18, R5 ;  /* 0x0000000512127220 */ /* 0x000fe20000410000 */
[----:B------:R-:W-:Y:S01]  /*80b0*/  FFMA.FTZ R5, -R208, R208, 1 ;  /* 0x3f800000d0057423 */ /* 0x000fe200000101d0 */
[----:B------:R-:W-:Y:S01]  /*80c0*/  F2FP.F16.F32.PACK_AB R15, R15, R8 ;  /* 0x000000080f0f723e */ /* 0x000fe200000000ff */
[----:B------:R-:W-:Y:S01]  /*80d0*/  FMUL.FTZ R8, R76, R57 ;  /* 0x000000394c087220 */ /* 0x000fe20000410000 */
[----:B------:R-:W-:Y:S01]  /*80e0*/  FMUL.FTZ R6, R6, UR5 ;  /* 0x0000000506067c20 */ /* 0x000fe20008410000 */
[----:B------:R-:W-:Y:S01]  /*80f0*/  F2FP.F16.F32.PACK_AB R18, R18, R9 ;  /* 0x000000091212723e */ /* 0x000fe200000000ff */
[----:B------:R-:W-:Y:S01]  /*8100*/  FMUL.FTZ R9, R81, R52 ;  /* 0x0000003451097220 */ /* 0x000fe20000410000 */
[----:B------:R-:W-:Y:S01]  /*8110*/  FMUL.FTZ R0, R0, UR5 ;  /* 0x0000000500007c20 */ /* 0x000fe20008410000 */
[----:B------:R1:W5:Y:S01]  /*8120*/  LDL.LU R81, [R1+0x88] ;  /* 0x0000880001517983 */ /* 0x0003620000300800 */
[----:B------:R-:W-:Y:S01]  /*8130*/  FMUL.FTZ R13, R13, R6 ;  /* 0x000000060d0d7220 */ /* 0x000fe20000410000 */
[----:B------:R-:W-:Y:S01]  /*8140*/  FMUL.FTZ R5, R5, UR5 ;  /* 0x0000000505057c20 */ /* 0x000fe20008410000 */
[----:B------:R-:W-:Y:S01]  /*8150*/  FMUL.FTZ R25, R25, R0 ;  /* 0x0000000019197220 */ /* 0x000fe20000410000 */
[----:B------:R1:W5:Y:S01]  /*8160*/  LDL.LU R80, [R1+0x84] ;  /* 0x0000840001507983 */ /* 0x0003620000300800 */
[----:B------:R-:W-:Y:S01]  /*8170*/  FFMA.FTZ R0, -R214, R214, 1 ;  /* 0x3f800000d6007423 */ /* 0x000fe200000101d6 */
[----:B------:R-:W-:Y:S01]  /*8180*/  FMUL.FTZ R16, R16, R5 ;  /* 0x0000000510107220 */ /* 0x000fe20000410000 */
[----:B------:R-:W-:Y:S01]  /*8190*/  FFMA.FTZ R5, -R212, R212, 1 ;  /* 0x3f800000d4057423 */ /* 0x000fe200000101d4 */
[----:B------:R1:W5:Y:S01]  /*81a0*/  LDL.LU R79, [R1+0x80] ;  /* 0x00008000014f7983 */ /* 0x0003620000300800 */
[----:B------:R-:W-:Y:S01]  /*81b0*/  FFMA.FTZ R6, -R218, R218, 1 ;  /* 0x3f800000da067423 */ /* 0x000fe200000101da */
[----:B------:R-:W-:Y:S01]  /*81c0*/  FMUL.FTZ R0, R0, UR5 ;  /* 0x0000000500007c20 */ /* 0x000fe20008410000 */
[----:B------:R-:W-:Y:S01]  /*81d0*/  F2FP.F16.F32.PACK_AB R16, R16, R7 ;  /* 0x000000071010723e */ /* 0x000fe200000000ff */
[----:B------:R1:W5:Y:S01]  /*81e0*/  LDL.LU R78, [R1+0x7c] ;  /* 0x00007c00014e7983 */ /* 0x0003620000300800 */
[----:B------:R-:W-:Y:S01]  /*81f0*/  FMUL.FTZ R7, R77, R56 ;  /* 0x000000384d077220 */ /* 0x000fe20000410000 */
[----:B------:R-:W-:Y:S01]  /*8200*/  FMUL.FTZ R5, R5, UR5 ;  /* 0x0000000505057c20 */ /* 0x000fe20008410000 */
[----:B------:R-:W-:Y:S01]  /*8210*/  FMUL.FTZ R6, R6, UR5 ;  /* 0x0000000506067c20 */ /* 0x000fe20008410000 */
[----:B------:R1:W5:Y:S01]  /*8220*/  LDL.LU R77, [R1+0x78] ;  /* 0x00007800014d7983 */ /* 0x0003620000300800 */
[----:B------:R-:W-:Y:S01]  /*8230*/  FMUL.FTZ R11, R11, R0 ;  /* 0x000000000b0b7220 */ /* 0x000fe20000410000 */
[----:B------:R-:W-:Y:S01]  /*8240*/  FMUL.FTZ R14, R14, R5 ;  /* 0x000000050e0e7220 */ /* 0x000fe20000410000 */
[----:B------:R-:W-:Y:S01]  /*8250*/  FFMA.FTZ R5, -R217, R217, 1 ;  /* 0x3f800000d9057423 */ /* 0x000fe200000101d9 */
[----:B------:R1:W5:Y:S01]  /*8260*/  LDL.LU R76, [R1+0x74] ;  /* 0x00007400014c7983 */ /* 0x0003620000300800 */
[----:B------:R-:W-:Y:S01]  /*8270*/  FMUL.FTZ R4, R4, UR5 ;  /* 0x0000000504047c20 */ /* 0x000fe20008410000 */
[----:B------:R-:W-:Y:S01]  /*8280*/  FFMA.FTZ R0, -R215, R215, 1 ;  /* 0x3f800000d7007423 */ /* 0x000fe200000101d7 */
[----:B------:R-:W-:Y:S01]  /*8290*/  F2FP.F16.F32.PACK_AB R14, R14, R13 ;  /* 0x0000000d0e0e723e */ /* 0x000fe200000000ff */
[----:B------:R1:W5:Y:S01]  /*82a0*/  LDL.LU R75, [R1+0x70] ;  /* 0x00007000014b7983 */ /* 0x0003620000300800 */
[----:B------:R-:W-:Y:S01]  /*82b0*/  F2FP.F16.F32.PACK_AB R13, R25, R26 ;  /* 0x0000001a190d723e */ /* 0x000fe200000000ff */
[----:B------:R-:W-:Y:S01]  /*82c0*/  FMUL.FTZ R26, R71, R62 ;  /* 0x0000003e471a7220 */ /* 0x000fe20000410000 */
[----:B------:R-:W-:Y:S01]  /*82d0*/  FMUL.FTZ R25, R70, R63 ;  /* 0x0000003f46197220 */ /* 0x000fe20000410000 */
[----:B------:R1:W5:Y:S01]  /*82e0*/  LDL.LU R74, [R1+0x6c] ;  /* 0x00006c00014a7983 */ /* 0x0003620000300800 */
[----:B------:R-:W-:Y:S01]  /*82f0*/  FMUL.FTZ R5, R5, UR5 ;  /* 0x0000000505057c20 */ /* 0x000fe20008410000 */
        /* <DEDUP_REMOVED lines=8> */
[----:B------:R-:W-:Y:S01]  /*8380*/  FFMA.FTZ R4, -R221, R221, 1 ;  /* 0x3f800000dd047423 */ /* 0x000fe200000101dd */
[----:B------:R-:W-:Y:S01]  /*8390*/  FMUL.FTZ R6, R6, UR5 ;  /* 0x0000000506067c20 */ /* 0x000fe20008410000 */
[----:B------:R1:W5:Y:S01]  /*83a0*/  LDL.LU R71, [R1+0x60] ;  /* 0x0000600001477983 */ /* 0x0003620000300800 */
[----:B------:R-:W-:Y:S01]  /*83b0*/  FMUL.FTZ R29, R29, R0 ;  /* 0x000000001d1d7220 */ /* 0x000fe20000410000 */
[----:B------:R-:W-:Y:S01]  /*83c0*/  FMUL.FTZ R5, R5, UR5 ;  /* 0x0000000505057c20 */ /* 0x000fe20008410000 */
[----:B------:R-:W-:Y:S01]  /*83d0*/  FMUL.FTZ R4, R4, UR5 ;  /* 0x0000000504047c20 */ /* 0x000fe20008410000 */
[----:B------:R1:W5:Y:S01]  /*83e0*/  LDL.LU R70, [R1+0x5c] ;  /* 0x00005c0001467983 */ /* 0x0003620000300800 */
[----:B------:R-:W-:Y:S01]  /*83f0*/  FFMA.FTZ R0, -R219, R219, 1 ;  /* 0x3f800000db007423 */ /* 0x000fe200000101db */
        /* <DEDUP_REMOVED lines=14> */
[----:B------:R-:W-:Y:S01]  /*84e0*/  F2FP.F16.F32.PACK_AB R10, R10, R9 ;  /* 0x000000090a0a723e */ /* 0x000fe200000000ff */
[----:B------:R1:W5:Y:S01]  /*84f0*/  LDL.LU R2, [R1+0x4c] ;  /* 0x00004c0001027983 */ /* 0x0003620000300800 */
[----:B------:R-:W-:Y:S01]  /*8500*/  FFMA.FTZ R0, -R229, R229, 1 ;  /* 0x3f800000e5007423 */ /* 0x000fe200000101e5 */
[----:B------:R-:W-:Y:S01]  /*8510*/  F2FP.F16.F32.PACK_AB R9, R11, R12 ;  /* 0x0000000c0b09723e */ /* 0x000fe200000000ff */
[----:B------:R-:W-:Y:S01]  /*8520*/  FMUL.FTZ R11, R60, R6 ;  /* 0x000000063c0b7220 */ /* 0x000fe20000410000 */
[----:B------:R1:W5:Y:S01]  /*8530*/  LDL.64 R62, [R1+0x10] ;  /* 0x00001000013e7983 */ /* 0x0003620000100a00 */
[----:B------:R-:W-:Y:S01]  /*8540*/  FMUL.FTZ R12, R61, R5 ;  /* 0x000000053d0c7220 */ /* 0x000fe20000410000 */
[----:B------:R-:W-:Y:S01]  /*8550*/  FMUL.FTZ R26, R26, R4 ;  /* 0x000000041a1a7220 */ /* 0x000fe20000410000 */
[----:B------:R-:W-:Y:S01]  /*8560*/  F2FP.F16.F32.PACK_AB R8, R8, R7 ;  /* 0x000000070808723e */ /* 0x000fe200000000ff */
[----:B------:R-:W-:Y:S01]  /*8570*/  FMUL.FTZ R6, R0, UR5 ;  /* 0x0000000500067c20 */ /* 0x000fe20008410000 */
[----:B------:R-:W-:Y:S01]  /*8580*/  FFMA.FTZ R5, -R228, R228, 1 ;  /* 0x3f800000e4057423 */ /* 0x000fe200000101e4 */
[----:B------:R-:W-:Y:S01]  /*8590*/  F2FP.F16.F32.PACK_AB R12, R12, R11 ;  /* 0x0000000b0c0c723e */ /* 0x000fe200000000ff */
[----:B------:R-:W-:Y:S01]  /*85a0*/  FFMA.FTZ R4, -R227, R227, 1 ;  /* 0x3f800000e3047423 */ /* 0x000fe200000101e3 */
[----:B------:R-:W-:Y:S01]  /*85b0*/  FFMA.FTZ R0, -R226, R226, 1 ;  /* 0x3f800000e2007423 */ /* 0x000fe200000101e2 */
[----:B------:R-:W-:Y:S01]  /*85c0*/  F2FP.F16.F32.PACK_AB R11, R25, R26 ;  /* 0x0000001a190b723e */ /* 0x000fe200000000ff */
[----:B------:R-:W-:Y:S01]  /*85d0*/  FMUL.FTZ R7, R5, UR5 ;  /* 0x0000000505077c20 */ /* 0x000fe20008410000 */
[----:B------:R-:W-:Y:S01]  /*85e0*/  FMUL.FTZ R4, R4, UR5 ;  /* 0x0000000504047c20 */ /* 0x000fe20008410000 */
[----:B------:R-:W-:Y:S01]  /*85f0*/  FMUL.FTZ R0, R0, UR5 ;  /* 0x0000000500007c20 */ /* 0x000fe20008410000 */
[----:B------:R-:W-:Y:S01]  /*8600*/  FMUL.FTZ R5, R64, R6 ;  /* 0x0000000640057220 */ /* 0x000fe20000410000 */
[----:B------:R-:W-:Y:S01]  /*8610*/  FMUL.FTZ R6, R65, R7 ;  /* 0x0000000741067220 */ /* 0x000fe20000410000 */
[----:B------:R-:W-:Y:S01]  /*8620*/  F2FP.F16.F32.PACK_AB R7, R29, R30 ;  /* 0x0000001e1d07723e */ /* 0x000fe200000000ff */
[----:B------:R-:W-:Y:S01]  /*8630*/  FMUL.FTZ R4, R66, R4 ;  /* 0x0000000442047220 */ /* 0x000fe20000410000 */
[----:B------:R-:W-:Y:S02]  /*8640*/  FMUL.FTZ R0, R67, R0 ;  /* 0x0000000043007220 */ /* 0x000fe40000410000 */
[----:B------:R-:W-:Y:S03]  /*8650*/  F2FP.F16.F32.PACK_AB R6, R6, R5 ;  /* 0x000000050606723e */ /* 0x000fe600000000ff */
[----:B------:R-:W-:Y:S01]  /*8660*/  F2FP.F16.F32.PACK_AB R0, R0, R4 ;  /* 0x000000040000723e */ /* 0x000fe200000000ff */
[----:B-1----:R-:W-:Y:S06]  /*8670*/  @!P1 BRA `(.L_x_501) ;  /* 0x00000000008c9947 */ /* 0x002fec0003800000 */
[----:B------:R-:W2:Y:S01]  /*8680*/  LDL.LU R32, [R1] ;  /* 0x0000000001207983 */ /* 0x000ea20000300800 */
[----:B------:R-:W1:Y:S01]  /*8690*/  LDC R26, c[0x0][0x240] ;  /* 0x00009000ff1a7b82 */ /* 0x000e620000000800 */
[----:B-----5:R-:W-:Y:S01]  /*86a0*/  ISETP.GE.AND P2, PT, R62, UR40, PT ;  /* 0x000000283e007c0c */ /* 0x020fe2000bf46270 */
[----:B------:R-:W-:Y:S04]  /*86b0*/  ULOP3.LUT UR9, UR8, 0x1, URZ, 0xc0, !UPT ;  /* 0x0000000108097892 */ /* 0x000fe8000f8ec03f */
[----:B------:R-:W-:Y:S04]  /*86c0*/  UISETP.NE.U32.AND UP0, UPT, UR9, 0x1, UPT ;  /* 0x000000010900788c */ /* 0x000fe8000bf05070 */
[----:B------:R-:W-:Y:S04]  /*86d0*/  USEL UR9, UR61, 0x2000, !UP0 ;  /* 0x000020003d097887 */ /* 0x000fe8000c000000 */
[----:B------:R-:W3:Y:S02]  /*86e0*/  @!P2 LDC R25, c[0x0][0x244] ;  /* 0x00009100ff19ab82 */ /* 0x000ee40000000800 */
[----:B------:R-:W-:Y:S01]  /*86f0*/  VIADD R164, R164, UR9 ;  /* 0x00000009a4a47c36 */ /* 0x000fe20008000000 */
[----:B------:R-:W-:Y:S04]  /*8700*/  IADD3 R148, R148, UR9, RZ ;  /* 0x0000000994947c10 */ /* 0x000fe8000fffe0ff */
[----:B------:R4:W-:Y:S04]  /*8710*/  @P2 STS [R164], RZ ;  /* 0x000000ffa4002388 */ /* 0x0009e80000000800 */
[----:B------:R4:W-:Y:S04]  /*8720*/  @P2 STS [R164+0x4], RZ ;  /* 0x000004ffa4002388 */ /* 0x0009e80000000800 */
[----:B------:R4:W-:Y:S04]  /*8730*/  @P2 STS [R164+0x8], RZ ;  /* 0x000008ffa4002388 */ /* 0x0009e80000000800 */
[----:B------:R4:W-:Y:S01]  /*8740*/  @P2 STS [R164+0xc], RZ ;  /* 0x00000cffa4002388 */ /* 0x0009e20000000800 */
[----:B--2---:R-:W-:Y:S02]  /*8750*/  VIADD R32, R32, UR9 ;  /* 0x0000000920207c36 */ /* 0x004fe40008000000 */
[----:B-1----:R-:W-:Y:S03]  /*8760*/  IMAD.U32 R4, R26, -0x80, RZ ;  /* 0xffffff801a047824 */ /* 0x002fe600078e00ff */
[----:B------:R4:W-:Y:S02]  /*8770*/  STL [R1], R32 ;  /* 0x0000002001007387 */ /* 0x0009e40000100800 */
        /* <DEDUP_REMOVED lines=9> */
[----:B---3--:R-:W-:Y:S03]  /*8810*/  @!P2 LEA.HI.X R5, R26, R241, R25, 0x7, P0 ;  /* 0x000000f11a05a211 */ /* 0x008fe600000f3c19 */
        /* <DEDUP_REMOVED lines=9> */
.L_x_501:
[----:B------:R-:W2:Y:S04]  /*88b0*/  LDL R29, [R1+0x3c] ;  /* 0x00003c00011d7983 */ /* 0x000ea80000100800 */
        /* <DEDUP_REMOVED lines=33> */
[----:B-1---5:R-:W-:Y:S05]  /*8ad0*/  LEA R0, R156, UR4, 0x1 ;  /* 0x000000049c007c11 */ /* 0x022fea000f8e08ff */
[----:B----4-:R-:W-:Y:S04]  /*8ae0*/  LDSM.16.MT88.4 R4, [R2+0x10000] ;  /* 0x010000000204783b */ /* 0x010fe80000004200 */
[----:B------:R-:W1:Y:S04]  /*8af0*/  LDSM.16.MT88.4 R8, [R0+0x4000] ;  /* 0x004000000008783b */ /* 0x000e680000004200 */
[----:B------:R-:W3:Y:S04]  /*8b00*/  LDSM.16.MT88.4 R12, [R2+0x14000] ;  /* 0x01400000020c783b */ /* 0x000ee80000004200 */
[----:B------:R-:W-:Y:S04]  /*8b10*/  LDSM.16.MT88.4 R16, [R2+0x10800] ;  /* 0x010800000210783b */ /* 0x000fe80000004200 */
[----:B------:R-:W4:Y:S04]  /*8b20*/  LDSM.16.MT88.4 R20, [R0+0x4400] ;  /* 0x004400000014783b */ /* 0x000f280000004200 */
[----:B------:R-:W4:Y:S01]  /*8b30*/  LDSM.16.MT88.4 R24, [R2+0x14800] ;  /* 0x014800000218783b */ /* 0x000f220000004200 */
[-C--:B-1----:R-:W-:Y:S06]  /*8b40*/  HMMA.16816.F32 R68, R4, R8.reuse, R68 ;  /* 0x000000080444723c */ /* 0x082fec0000001844 */
[C---:B---3--:R-:W-:Y:S06]  /*8b50*/  HMMA.16816.F32 R72, R12.reuse, R8, R72 ;  /* 0x000000080c48723c */ /* 0x048fec0000001848 */
[-C--:B------:R-:W-:Y:S01]  /*8b60*/  HMMA.16816.F32 R76, R12, R10.reuse, R76 ;  /* 0x0000000a0c4c723c */ /* 0x080fe2000000184c */
[----:B------:R-:W-:Y:S05]  /*8b70*/  LDSM.16.MT88.4 R12, [R2+0x15000] ;  /* 0x01500000020c783b */ /* 0x000fea0000004200 */
[----:B------:R-:W-:Y:S01]  /*8b80*/  HMMA.16816.F32 R80, R4, R10, R80 ;  /* 0x0000000a0450723c */ /* 0x000fe20000001850 */
[----:B------:R-:W-:Y:S04]  /*8b90*/  LDSM.16.MT88.4 R4, [R2+0x11000] ;  /* 0x011000000204783b */ /* 0x000fe80000004200 */
[----:B------:R-:W1:Y:S01]  /*8ba0*/  LDSM.16.MT88.4 R8, [R0+0x4800] ;  /* 0x004800000008783b */ /* 0x000e620000004200 */
[-C--:B----4-:R-:W-:Y:S06]  /*8bb0*/  HMMA.16816.F32 R68, R16, R20.reuse, R68 ;  /* 0x000000141044723c */ /* 0x090fec0000001844 */
[C---:B------:R-:W-:Y:S06]  /*8bc0*/  HMMA.16816.F32 R72, R24.reuse, R20, R72 ;  /* 0x000000141848723c */ /* 0x040fec0000001848 */
[-C--:B------:R-:W-:Y:S01]  /*8bd0*/  HMMA.16816.F32 R76, R24, R22.reuse, R76 ;  /* 0x00000016184c723c */ /* 0x080fe2000000184c */
[----:B------:R-:W-:Y:S05]  /*8be0*/  LDSM.16.MT88.4 R24, [R2+0x15800] ;  /* 0x015800000218783b */ /* 0x000fea0000004200 */
[----:B------:R-:W-:Y:S01]  /*8bf0*/  HMMA.16816.F32 R80, R16, R22, R80 ;  /* 0x000000161050723c */ /* 0x000fe20000001850 */
[----:B------:R-:W-:Y:S04]  /*8c00*/  LDSM.16.MT88.4 R16, [R2+0x11800] ;  /* 0x011800000210783b */ /* 0x000fe80000004200 */
[----:B------:R-:W3:Y:S01]  /*8c10*/  LDSM.16.MT88.4 R20, [R0+0x4c00] ;  /* 0x004c00000014783b */ /* 0x000ee20000004200 */
[-C--:B-1----:R-:W-:Y:S06]  /*8c20*/  HMMA.16816.F32 R68, R4, R8.reuse, R68 ;  /* 0x000000080444723c */ /* 0x082fec0000001844 */
[C---:B------:R-:W-:Y:S06]  /*8c30*/  HMMA.16816.F32 R72, R12.reuse, R8, R72 ;  /* 0x000000080c48723c */ /* 0x040fec0000001848 */
[-C--:B------:R-:W-:Y:S01]  /*8c40*/  HMMA.16816.F32 R76, R12, R10.reuse, R76 ;  /* 0x0000000a0c4c723c */ /* 0x080fe2000000184c */
[----:B------:R-:W-:Y:S05]  /*8c50*/  LDSM.16.MT88.4 R12, [R2+0x16000] ;  /* 0x01600000020c783b */ /* 0x000fea0000004200 */
[----:B------:R-:W-:Y:S01]  /*8c60*/  HMMA.16816.F32 R80, R4, R10, R80 ;  /* 0x0000000a0450723c */ /* 0x000fe20000001850 */
[----:B------:R-:W-:Y:S04]  /*8c70*/  LDSM.16.MT88.4 R4, [R2+0x12000] ;  /* 0x012000000204783b */ /* 0x000fe80000004200 */
[----:B------:R-:W1:Y:S01]  /*8c80*/  LDSM.16.MT88.4 R8, [R0+0x5000] ;  /* 0x005000000008783b */ /* 0x000e620000004200 */
[-C--:B---3--:R-:W-:Y:S06]  /*8c90*/  HMMA.16816.F32 R68, R16, R20.reuse, R68 ;  /* 0x000000141044723c */ /* 0x088fec0000001844 */
[C---:B------:R-:W-:Y:S06]  /*8ca0*/  HMMA.16816.F32 R72, R24.reuse, R20, R72 ;  /* 0x000000141848723c */ /* 0x040fec0000001848 */
[-C--:B------:R-:W-:Y:S01]  /*8cb0*/  HMMA.16816.F32 R76, R24, R22.reuse, R76 ;  /* 0x00000016184c723c */ /* 0x080fe2000000184c */
[----:B------:R-:W-:Y:S04]  /*8cc0*/  LDSM.16.MT88.4 R24, [R2+0x16800] ;  /* 0x016800000218783b */ /* 0x000fe80000004200 */
[----:B--2---:R-:W-:Y:S01]  /*8cd0*/  LEA R59, R29, UR4, 0x1 ;  /* 0x000000041d3b7c11 */ /* 0x004fe2000f8e08ff */
        /* <DEDUP_REMOVED lines=53> */
.L_x_502:
[----:B------:R-:W3:Y:S01]  /*9030*/  LDL R60, [R1+0x2c] ;  /* 0x00002c00013c7983 */ /* 0x000ee20000100800 */
[----:B------:R-:W-:Y:S02]  /*9040*/  ULOP3.LUT UR9, UR8, 0x1, URZ, 0xc0, !UPT ;  /* 0x0000000108097892 */ /* 0x000fe4000f8ec03f */
[----:B------:R-:W-:Y:S01]  /*9050*/  UISETP.GT.AND UP2, UPT, UR8, UR21, UPT ;  /* 0x000000150800728c */ /* 0x000fe2000bf44270 */
[----:B------:R-:W4:Y:S01]  /*9060*/  LDL R58, [R1+0x30] ;  /* 0x00003000013a7983 */ /* 0x000f220000100800 */
[----:B------:R-:W-:Y:S02]  /*9070*/  UISETP.NE.U32.AND UP0, UPT, UR9, 0x1, UPT ;  /* 0x000000010900788c */ /* 0x000fe4000bf05070 */
[----:B------:R-:W-:Y:S01]  /*9080*/  UIADD3 UR8, UR8, -0x1, URZ ;  /* 0xffffffff08087890 */ /* 0x000fe2000fffe03f */
[----:B------:R-:W5:Y:S04]  /*9090*/  LDL.LU.64 R56, [R1+0x8] ;  /* 0x0000080001387983 */ /* 0x000f680000300a00 */
[----:B------:R-:W4:Y:S04]  /*90a0*/  LDL R55, [R1+0x20] ;  /* 0x0000200001377983 */ /* 0x000f280000100800 */
[----:B------:R-:W4:Y:S04]  /*90b0*/  LDL R54, [R1+0x24] ;  /* 0x0000240001367983 */ /* 0x000f280000100800 */
[----:B------:R-:W4:Y:S04]  /*90c0*/  LDL R53, [R1+0x18] ;  /* 0x0000180001357983 */ /* 0x000f280000100800 */
[----:B------:R-:W4:Y:S04]  /*90d0*/  LDL R52, [R1+0x1c] ;  /* 0x00001c0001347983 */ /* 0x000f280000100800 */
[----:B------:R-:W-:Y:S04]  /*90e0*/  LDSM.16.M88.4 R16, [R151] ;  /* 0x000000009710783b */ /* 0x000fe80000000200 */
[----:B------:R-:W2:Y:S04]  /*90f0*/  LDSM.16.MT88.4 R20, [R0+0x6000] ;  /* 0x006000000014783b */ /* 0x000ea80000004200 */
        /* <DEDUP_REMOVED lines=8> */
[-C--:B--2---:R-:W-:Y:S06]  /*9180*/  HMMA.16816.F32 R4, R16, R20.reuse, RZ ;  /* 0x000000141004723c */ /* 0x084fec00000018ff */
[C---:B-1----:R-:W-:Y:S06]  /*9190*/  HMMA.16816.F32 R8, R12.reuse, R20, RZ ;  /* 0x000000140c08723c */ /* 0x042fec00000018ff */
[-C--:B------:R-:W-:Y:S06]  /*91a0*/  HMMA.16816.F32 R12, R12, R22.reuse, RZ ;  /* 0x000000160c0c723c */ /* 0x080fec00000018ff */
[----:B------:R-:W-:Y:S01]  /*91b0*/  HMMA.16816.F32 R16, R16, R22, RZ ;  /* 0x000000161010723c */ /* 0x000fe200000018ff */
[----:B------:R-:W1:Y:S05]  /*91c0*/  LDSM.16.M88.4 R20, [R152] ;  /* 0x000000009814783b */ /* 0x000e6a0000000200 */
[-C--:B------:R-:W-:Y:S06]  /*91d0*/  HMMA.16816.F32 R4, R24, R28.reuse, R4 ;  /* 0x0000001c1804723c */ /* 0x080fec0000001804 */
[C---:B------:R-:W-:Y:S06]  /*91e0*/  HMMA.16816.F32 R8, R32.reuse, R28, R8 ;  /* 0x0000001c2008723c */ /* 0x040fec0000001808 */
[-C--:B------:R-:W-:Y:S01]  /*91f0*/  HMMA.16816.F32 R12, R32, R30.reuse, R12 ;  /* 0x0000001e200c723c */ /* 0x080fe2000000180c */
[----:B------:R-:W2:Y:S05]  /*9200*/  LDSM.16.M88.4 R32, [R152+0x2000] ;  /* 0x002000009820783b */ /* 0x000eaa0000000200 */
[----:B------:R-:W-:Y:S01]  /*9210*/  HMMA.16816.F32 R16, R24, R30, R16 ;  /* 0x0000001e1810723c */ /* 0x000fe20000001810 */
[----:B------:R-:W-:Y:S04]  /*9220*/  LDSM.16.M88.4 R24, [R151+0x4000] ;  /* 0x004000009718783b */ /* 0x000fe80000000200 */
[----:B------:R-:W2:Y:S01]  /*9230*/  LDSM.16.MT88.4 R28, [R0+0x7000] ;  /* 0x00700000001c783b */ /* 0x000ea20000004200 */
[-C--:B------:R-:W-:Y:S06]  /*9240*/  HMMA.16816.F32 R4, R36, R40.reuse, R4 ;  /* 0x000000282404723c */ /* 0x080fec0000001804 */
[C---:B------:R-:W-:Y:S06]  /*9250*/  HMMA.16816.F32 R8, R44.reuse, R40, R8 ;  /* 0x000000282c08723c */ /* 0x040fec0000001808 */
[-C--:B------:R-:W-:Y:S01]  /*9260*/  HMMA.16816.F32 R12, R44, R42.reuse, R12 ;  /* 0x0000002a2c0c723c */ /* 0x080fe2000000180c */
[----:B------:R-:W2:Y:S05]  /*9270*/  LDSM.16.M88.4 R44, [R151+0x6000] ;  /* 0x00600000972c783b */ /* 0x000eaa0000000200 */
[----:B------:R-:W-:Y:S01]  /*9280*/  HMMA.16816.F32 R16, R36, R42, R16 ;  /* 0x0000002a2410723c */ /* 0x000fe20000001810 */
[----:B------:R-:W-:Y:S04]  /*9290*/  LDSM.16.M88.4 R36, [R160] ;  /* 0x00000000a024783b */ /* 0x000fe80000000200 */
[----:B------:R-:W2:Y:S01]  /*92a0*/  LDSM.16.MT88.4 R40, [R0+0x7400] ;  /* 0x007400000028783b */ /* 0x000ea20000004200 */
[-C--:B-1----:R-:W-:Y:S06]  /*92b0*/  HMMA.16816.F32 R4, R20, R48.reuse, R4 ;  /* 0x000000301404723c */ /* 0x082fec0000001804 */
[C---:B--2---:R-:W-:Y:S06]  /*92c0*/  HMMA.16816.F32 R8, R32.reuse, R48, R8 ;  /* 0x000000302008723c */ /* 0x044fec0000001808 */
[-C--:B------:R-:W-:Y:S01]  /*92d0*/  HMMA.16816.F32 R12, R32, R50.reuse, R12 ;  /* 0x00000032200c723c */ /* 0x080fe2000000180c */
[----:B------:R-:W1:Y:S05]  /*92e0*/  LDSM.16.M88.4 R32, [R159] ;  /* 0x000000009f20783b */ /* 0x000e6a0000000200 */
        /* <DEDUP_REMOVED lines=8> */
[----:B------:R2:W-:Y:S04]  /*9370*/  LDSM.16.MT88.4 R28, [R0+0x7c00] ;  /* 0x007c0000001c783b */ /* 0x0005e80000004200 */
[----:B------:R-:W2:Y:S01]  /*9380*/  LDSM.16.M88.4 R24, [R152+0x4000] ;  /* 0x004000009818783b */ /* 0x000ea20000000200 */
[-C--:B------:R-:W-:Y:S06]  /*9390*/  HMMA.16816.F32 R4, R36, R40.reuse, R4 ;  /* 0x000000282404723c */ /* 0x080fec0000001804 */
[C---:B-1----:R-:W-:Y:S06]  /*93a0*/  HMMA.16816.F32 R8, R32.reuse, R40, R8 ;  /* 0x000000282008723c */ /* 0x042fec0000001808 */
[-C--:B------:R-:W-:Y:S01]  /*93b0*/  HMMA.16816.F32 R12, R32, R42.reuse, R12 ;  /* 0x0000002a200c723c */ /* 0x080fe2000000180c */
[----:B------:R-:W1:Y:S01]  /*93c0*/  LDSM.16.M88.4 R32, [R152+0x6000] ;  /* 0x006000009820783b */ /* 0x000e620000000200 */
[----:B------:R-:W-:Y:S04]  /*93d0*/  IMAD.U32 R40, RZ, RZ, UR32 ;  /* 0x00000020ff287e24 */ /* 0x000fe8000f8e00ff */
[----:B------:R-:W-:Y:S01]  /*93e0*/  HMMA.16816.F32 R16, R36, R42, R16 ;  /* 0x0000002a2410723c */ /* 0x000fe20000001810 */
[----:B--2---:R-:W-:Y:S05]  /*93f0*/  IMAD.U32 R0, RZ, RZ, UR23 ;  /* 0x00000017ff007e24 */ /* 0x004fea000f8e00ff */
        /* <DEDUP_REMOVED lines=15> */
[----:B------:R-:W-:Y:S01]  /*94f0*/  IMAD.U32 R23, RZ, RZ, UR35 ;  /* 0x00000023ff177e24 */ /* 0x000fe2000f8e00ff */
[-C--:B------:R-:W-:Y:S01]  /*9500*/  HMMA.16816.F32 R12, R32, R30.reuse, R12 ;  /* 0x0000001e200c723c */ /* 0x080fe2000000180c */
[----:B------:R-:W-:Y:S01]  /*9510*/  MOV R28, UR26 ;  /* 0x0000001a001c7c02 */ /* 0x000fe20008000f00 */
[----:B------:R-:W-:Y:S04]  /*9520*/  IMAD.U32 R29, RZ, RZ, UR24 ;  /* 0x00000018ff1d7e24 */ /* 0x000fe8000f8e00ff */
[----:B------:R-:W-:Y:S01]  /*9530*/  HMMA.16816.F32 R16, R24, R30, R16 ;  /* 0x0000001e1810723c */ /* 0x000fe20000001810 */
[----:B------:R-:W-:Y:S04]  /*9540*/  IMAD.U32 R34, RZ, RZ, UR29 ;  /* 0x0000001dff227e24 */ /* 0x000fe8000f8e00ff */
        /* <DEDUP_REMOVED lines=8> */
[----:B------:R-:W-:Y:S01]  /*95d0*/  IMAD.U32 R26, RZ, RZ, UR25 ;  /* 0x00000019ff1a7e24 */ /* 0x000fe2000f8e00ff */
[----:B---3--:R-:W-:Y:S01]  /*95e0*/  @P1 IADD3 R20, P2, R60, UR17, RZ ;  /* 0x000000113c141c10 */ /* 0x008fe2000ff5e0ff */
[----:B------:R-:W-:Y:S01]  /*95f0*/  @UP3 UIADD3 UR17, UP1, UR17, -0x200, URZ ;  /* 0xfffffe0011113890 */ /* 0x000fe2000ff3e03f */
[----:B-----5:R-:W-:Y:S01]  /*9600*/  LEA R181, P0, R21, R56, 0x2 ;  /* 0x0000003815b57211 */ /* 0x020fe200078010ff */
[----:B------:R-:W-:Y:S01]  /*9610*/  IMAD.U32 R56, RZ, RZ, UR27 ;  /* 0x0000001bff387e24 */ /* 0x000fe2000f8e00ff */
[----:B----4-:R-:W-:Y:S01]  /*9620*/  @P1 IADD3.X R21, R58, UR16, RZ, P2, !PT ;  /* 0x000000103a151c10 */ /* 0x010fe200097fe4ff */
[----:B------:R-:W-:Y:S01]  /*9630*/  IMAD.U32 R58, RZ, RZ, UR29 ;  /* 0x0000001dff3a7e24 */ /* 0x000fe2000f8e00ff */
[----:B------:R-:W-:Y:S01]  /*9640*/  LEA.HI.X.SX32 R177, R0, R57, 0x2, P0 ;  /* 0x0000003900b17211 */ /* 0x000fe200000f16ff */
[----:B------:R-:W-:Y:S01]  /*9650*/  IMAD.U32 R0, RZ, RZ, UR37 ;  /* 0x00000025ff007e24 */ /* 0x000fe2000f8e00ff */
[----:B------:R-:W-:Y:S01]  /*9660*/  @UP3 UIADD3.X UR16, UR16, -0x1, URZ, UP1, !UPT ;  /* 0xffffffff10103890 */ /* 0x000fe20008ffe43f */
[----:B------:R-:W2:Y:S01]  /*9670*/  @P1 LDG.E R55, desc[UR14][R20.64] ;  /* 0x0000000e14371981 */ /* 0x000ea2000c1e1900 */
[----:B------:R-:W-:Y:S03]  /*9680*/  IMAD.U32 R57, RZ, RZ, UR28 ;  /* 0x0000001cff397e24 */ /* 0x000fe6000f8e00ff */
[----:B------:R-:W3:Y:S04]  /*9690*/  @P1 LDG.E R54, desc[UR14][R20.64+0x20] ;  /* 0x0000200e14361981 */ /* 0x000ee8000c1e1900 */
[----:B------:R-:W4:Y:S04]  /*96a0*/  @P1 LDG.E R53, desc[UR14][R20.64+0x100] ;  /* 0x0001000e14351981 */ /* 0x000f28000c1e1900 */
[----:B------:R1:W5:Y:S02]  /*96b0*/  @P1 LDG.E R52, desc[UR14][R20.64+0x120] ;  /* 0x0001200e14341981 */ /* 0x000364000c1e1900 */
        /* <DEDUP_REMOVED lines=30> */
[-C--:B------:R-:W-:Y:S02]  /*98a0*/  LEA.HI.X.SX32 R33, R57, R21.reuse, 0x2, P5 ;  /* 0x0000001539217211 */ /* 0x080fe400028f16ff */
[-C--:B------:R-:W-:Y:S02]  /*98b0*/  LEA R28, P3, R28, R20.reuse, 0x2 ;  /* 0x000000141c1c7211 */ /* 0x080fe400078610ff */
[-C--:B------:R-:W-:Y:S01]  /*98c0*/  LEA R26, P2, R26, R20.reuse, 0x2 ;  /* 0x000000141a1a7211 */ /* 0x080fe200078410ff */
[----:B--2---:R1:W-:Y:S04]  /*98d0*/  @P1 STL [R1+0x20], R55 ;  /* 0x0000203701001387 */ /* 0x0043e80000100800 */
[----:B---3--:R2:W-:Y:S04]  /*98e0*/  @P1 STL [R1+0x24], R54 ;  /* 0x0000243601001387 */ /* 0x0085e80000100800 */
[----:B----4-:R3:W-:Y:S04]  /*98f0*/  @P1 STL [R1+0x18], R53 ;  /* 0x0000183501001387 */ /* 0x0107e80000100800 */
[----:B-----5:R4:W-:Y:S01]  /*9900*/  @P1 STL [R1+0x1c], R52 ;  /* 0x00001c3401001387 */ /* 0x0209e20000100800 */
[-C--:B------:R-:W-:Y:S04]  /*9910*/  LEA R38, P1, R38, R20.reuse, 0x2 ;  /* 0x0000001426267211 */ /* 0x080fe800078210ff */
[-C--:B------:R-:W-:Y:S02]  /*9920*/  LEA.HI.X.SX32 R39, R31, R21.reuse, 0x2, P1 ;  /* 0x000000151f277211 */ /* 0x080fe400008f16ff */
[-C--:B------:R-:W-:Y:S02]  /*9930*/  LEA.HI.X.SX32 R31, R56, R21.reuse, 0x2, P4 ;  /* 0x00000015381f7211 */ /* 0x080fe400020f16ff */
[----:B------:R-:W-:Y:S01]  /*9940*/  LEA R24, P1, R29, R20, 0x2 ;  /* 0x000000141d187211 */ /* 0x000fe200078210ff */
[----:B------:R-:W-:Y:S01]  /*9950*/  REDG.E.ADD.F32.FTZ.RN.STRONG.GPU desc[UR14][R38.64], R11 ;  /* 0x0000000b260079a6 */ /* 0x000fe2000c10f38e */
[----:B-1----:R-:W-:Y:S03]  /*9960*/  MOV R55, UR26 ;  /* 0x0000001a00377c02 */ /* 0x002fe60008000f00 */
[----:B------:R-:W-:Y:S01]  /*9970*/  REDG.E.ADD.F32.FTZ.RN.STRONG.GPU desc[UR14][R36.64], R16 ;  /* 0x00000010240079a6 */ /* 0x000fe2000c10f38e */
[----:B--2---:R-:W-:Y:S03]  /*9980*/  IMAD.U32 R54, RZ, RZ, UR25 ;  /* 0x00000019ff367e24 */ /* 0x004fe6000f8e00ff */
[----:B------:R-:W-:Y:S01]  /*9990*/  REDG.E.ADD.F32.FTZ.RN.STRONG.GPU desc[UR14][R34.64], R17 ;  /* 0x00000011220079a6 */ /* 0x000fe2000c10f38e */
[-C--:B------:R-:W-:Y:S01]  /*99a0*/  LEA.HI.X.SX32 R29, R55, R21.reuse, 0x2, P3 ;  /* 0x00000015371d7211 */ /* 0x080fe200018f16ff */
[----:B---3--:R-:W-:Y:S02]  /*99b0*/  IMAD.U32 R53, RZ, RZ, UR24 ;  /* 0x00000018ff357e24 */ /* 0x008fe4000f8e00ff */
[----:B------:R-:W-:Y:S01]  /*99c0*/  REDG.E.ADD.F32.FTZ.RN.STRONG.GPU desc[UR14][R32.64], R18 ;  /* 0x00000012200079a6 */ /* 0x000fe2000c10f38e */
[-C--:B------:R-:W-:Y:S01]  /*99d0*/  LEA.HI.X.SX32 R27, R54, R21.reuse, 0x2, P2 ;  /* 0x00000015361b7211 */ /* 0x080fe200010f16ff */
[----:B----4-:R-:W-:Y:S02]  /*99e0*/  IMAD.U32 R52, RZ, RZ, UR22 ;  /* 0x00000016ff347e24 */ /* 0x010fe4000f8e00ff */
[----:B------:R-:W-:Y:S01]  /*99f0*/  REDG.E.ADD.F32.FTZ.RN.STRONG.GPU desc[UR14][R30.64], R19 ;  /* 0x000000131e0079a6 */ /* 0x000fe2000c10f38e */
[-C--:B------:R-:W-:Y:S02]  /*9a00*/  LEA.HI.X.SX32 R25, R53, R21.reuse, 0x2, P1 ;  /* 0x0000001535197211 */ /* 0x080fe400008f16ff */
[----:B------:R-:W-:Y:S01]  /*9a10*/  PLOP3.LUT P1, PT, PT, PT, UP0, 0x80, 0x0 ;  /* 0x000000000000781c */ /* 0x000fe20003f2f008 */
[----:B------:R-:W-:Y:S01]  /*9a20*/  REDG.E.ADD.F32.FTZ.RN.STRONG.GPU desc[UR14][R28.64], R12 ;  /* 0x0000000c1c0079a6 */ /* 0x000fe2000c10f38e */
[----:B------:R-:W-:Y:S01]  /*9a30*/  LEA.HI.X.SX32 R23, R52, R21, 0x2, P0 ;  /* 0x0000001534177211 */ /* 0x000fe200000f16ff */
[----:B------:R-:W-:Y:S01]  /*9a40*/  @UP3 UIADD3 UR19, UP0, UR19, -0x200, URZ ;  /* 0xfffffe0013133890 */ /* 0x000fe2000ff1e03f */
[----:B------:R-:W-:Y:S01]  /*9a50*/  PLOP3.LUT P0, PT, PT, PT, UP2, 0x80, 0x0 ;  /* 0x000000000000781c */ /* 0x000fe20003f0f028 */
[----:B------:R-:W-:Y:S02]  /*9a60*/  REDG.E.ADD.F32.FTZ.RN.STRONG.GPU desc[UR14][R26.64], R13 ;  /* 0x0000000d1a0079a6 */ /* 0x000fe4000c10f38e */
[----:B------:R-:W-:Y:S02]  /*9a70*/  @UP3 UIADD3.X UR18, UR18, -0x1, URZ, UP0, !UPT ;  /* 0xffffffff12123890 */ /* 0x000fe400087fe43f */
[----:B------:R-:W-:Y:S04]  /*9a80*/  REDG.E.ADD.F32.FTZ.RN.STRONG.GPU desc[UR14][R24.64], R14 ;  /* 0x0000000e180079a6 */ /* 0x000fe8000c10f38e */
[----:B------:R-:W-:Y:S01]  /*9a90*/  REDG.E.ADD.F32.FTZ.RN.STRONG.GPU desc[UR14][R22.64], R15 ;  /* 0x0000000f160079a6 */ /* 0x000fe2000c10f38e */
[----:B------:R-:W-:Y:S03]  /*9aa0*/  @P1 VIADD R0, R3, 0x2000 ;  /* 0x0000200003001836 */ /* 0x000fe60000000000 */
        /* <DEDUP_REMOVED lines=135> */
.L_x_504:
        /* <DEDUP_REMOVED lines=19> */
.L_x_505:
        /* <DEDUP_REMOVED lines=43> */
.L_x_507:
[----:B------:R-:W-:Y:S05]  /*a700*/  BSYNC B0 ;  /* 0x0000000000007941 */ /* 0x000fea0003800000 */
.L_x_506:
        /* <DEDUP_REMOVED lines=13> */
.L_x_509:
[----:B------:R-:W-:Y:S05]  /*a7e0*/  BSYNC B0 ;  /* 0x0000000000007941 */ /* 0x000fea0003800000 */
.L_x_508:
        /* <DEDUP_REMOVED lines=17> */
[----:B-1----:R-:W-:Y:S01]  /*a900*/  MOV R6, R4 ;  /* 0x0000000400067202 */ /* 0x002fe20000000f00 */
        /* <DEDUP_REMOVED lines=8> */
[----:B------:R1:W-:Y:S04]  /*a990*/  STG.E.128 desc[UR14][R8.64], R12 ;  /* 0x0000000c08007986 */ /* 0x0003e8000c101d0e */
.L_x_511:
[----:B------:R-:W-:Y:S05]  /*a9a0*/  BSYNC B0 ;  /* 0x0000000000007941 */ /* 0x000fea0003800000 */
.L_x_510:
[----:B------:R-:W-:Y:S05]  /*a9b0*/  @P1 BRA `(.L_x_482) ;  /* 0x0000000000301947 */ /* 0x000fea0003800000 */
[----:B------:R-:W-:Y:S01]  /*a9c0*/  IADD3 R0, P0, R0, 0x40, RZ ;  /* 0x0000004000007810 */ /* 0x000fe20007f1e0ff */
[----:B-1----:R-:W-:Y:S01]  /*a9d0*/  IMAD.MOV.U32 R6, RZ, RZ, R4 ;  /* 0x000000ffff067224 */ /* 0x002fe200078e0004 */
        /* <DEDUP_REMOVED lines=10> */
.L_x_482:
[----:B------:R-:W-:Y:S05]  /*aa80*/  BSYNC B1 ;  /* 0x0000000000017941 */ /* 0x000fea0003800000 */
.L_x_468:
        /* <DEDUP_REMOVED lines=11> */
.L_x_512:
[----:B------:R-:W-:Y:S05]  /*ab40*/  EXIT ;  /* 0x000000000000794d */ /* 0x000fea0003800000 */
.L_x_514:
        /* <DEDUP_REMOVED lines=11> */
.L_x_1341:


//--------------------- .text._ZN5flash44flash_bwd_dq_dk_dv_loop_seqk_parallel_kernelI23Flash_bwd_kernel_traitsILi32ELi128ELi128ELi8ELi4ELi4ELi4ELb1ELb0EN7cutlass6half_tE19Flash_kernel_traitsILi32ELi128ELi128ELi8ES3_EELb1ELb0ELb0ELb0ELb1ELb1ELb0EEEvNS_16Flash_bwd_paramsE --------------------------
	.section	.text._ZN5flash44flash_bwd_dq_dk_dv_loop_seqk_parallel_kernelI23Flash_bwd_kernel_traitsILi32ELi128ELi128ELi8ELi4ELi4ELi4ELb1ELb0EN7cutlass6half_tE19Flash_kernel_traitsILi32ELi128ELi128ELi8ES3_EELb1ELb0ELb0ELb0ELb1ELb1ELb0EEEvNS_16Flash_bwd_paramsE,"ax",@progbits
	.align	128
        .global         _ZN5flash44flash_bwd_dq_dk_dv_loop_seqk_parallel_kernelI23Flash_bwd_kernel_traitsILi32ELi128ELi128ELi8ELi4ELi4ELi4ELb1ELb0EN7cutlass6half_tE19Flash_kernel_traitsILi32ELi128ELi128ELi8ES3_EELb1ELb0ELb0ELb0ELb1ELb1ELb0EEEvNS_16Flash_bwd_paramsE
        .type           _ZN5flash44flash_bwd_dq_dk_dv_loop_seqk_parallel_kernelI23Flash_bwd_kernel_traitsILi32ELi128ELi128ELi8ELi4ELi4ELi4ELb1ELb0EN7cutlass6half_tE19Flash_kernel_traitsILi32ELi128ELi128ELi8ES3_EELb1ELb0ELb0ELb0ELb1ELb1ELb0EEEvNS_16Flash_bwd_paramsE,@function
        .size           _ZN5flash44flash_bwd_dq_dk_dv_loop_seqk_parallel_kernelI23Flash_bwd_kernel_traitsILi32ELi128ELi128ELi8ELi4ELi4ELi4ELb1ELb0EN7cutlass6half_tE19Flash_kernel_traitsILi32ELi128ELi128ELi8ES3_EELb1ELb0ELb0ELb0ELb1ELb1ELb0EEEvNS_16Flash_bwd_paramsE,(.L_x_1342 - _ZN5flash44flash_bwd_dq_dk_dv_loop_seqk_parallel_kernelI23Flash_bwd_kernel_traitsILi32ELi128ELi128ELi8ELi4ELi4ELi4ELb1ELb0EN7cutlass6half_tE19Flash_kernel_traitsILi32ELi128ELi128ELi8ES3_EELb1ELb0ELb0ELb0ELb1ELb1ELb0EEEvNS_16Flash_bwd_paramsE)
        .other          _ZN5flash44flash_bwd_dq_dk_dv_loop_seqk_parallel_kernelI23Flash_bwd_kernel_traitsILi32ELi128ELi128ELi8ELi4ELi4ELi4ELb1ELb0EN7cutlass6half_tE19Flash_kernel_traitsILi32ELi128ELi128ELi8ES3_EELb1ELb0ELb0ELb0ELb1ELb1ELb0EEEvNS_16Flash_bwd_paramsE,@"STO_CUDA_ENTRY STV_DEFAULT"
_ZN5flash44flash_bwd_dq_dk_dv_loop_seqk_parallel_kernelI23Flash_bwd_kernel_traitsILi32ELi128ELi128ELi8ELi4ELi4ELi4ELb1ELb0EN7cutlass6half_tE19Flash_kernel_traitsILi32ELi128ELi128ELi8ES3_EELb1ELb0ELb0ELb0ELb1ELb1ELb0EEEvNS_16Flash_bwd_paramsE:
.text._ZN5flash44flash_bwd_dq_dk_dv_loop_seqk_parallel_kernelI23Flash_bwd_kernel_traitsILi32ELi128ELi128ELi8ELi4ELi4ELi4ELb1ELb0EN7cutlass6half_tE19Flash_kernel_traitsILi32ELi128ELi128ELi8ES3_EELb1ELb0ELb0ELb0ELb1ELb1ELb0EEEvNS_16Flash_bwd_paramsE:
        /* <DEDUP_REMOVED lines=31> */
[CC--:B------:R-:W-:Y:S01]  /*01f0*/  LEA.HI R10, R7.reuse, R6.reuse, RZ, 0x4 ;  /* 0x00000006070a7211 */ /* 0x0c0fe200078f20ff */
[----:B----4-:R-:W-:Y:S01]  /*0200*/  USHF.R.S32.HI UR22, URZ, 0x1f, UR16 ;  /* 0x0000001f3f167899 */ /* 0x010fe20008011410 */
[----:B------:R-:W-:-:S02]  /*0210*/  LEA.HI R2, R7, R6, RZ, 0x3 ;  /* 0x0000000607027211 */ /* 0x000fc400078f18ff */
[----:B------:R-:W-:Y:S02]  /*0220*/  LOP3.LUT R11, R14, 0xfffffffc, RZ, 0xc0, !PT ;  /* 0xfffffffc0e0b7812 */ /* 0x000fe400078ec0ff */
[----:B------:R-:W-:Y:S02]  /*0230*/  LOP3.LUT R9, R179, 0xffffffe0, RZ, 0xc0, !PT ;  /* 0xffffffe0b3097812 */ /* 0x000fe400078ec0ff */
[----:B------:R-:W-:Y:S01]  /*0240*/  LOP3.LUT R5, R10, 0xfffffff0, RZ, 0xc0, !PT ;  /* 0xfffffff00a057812 */ /* 0x000fe200078ec0ff */
[----:B------:R-:W-:Y:S01]  /*0250*/  IMAD.IADD R188, R6, 0x1, -R11 ;  /* 0x0000000106bc7824 */ /* 0x000fe200078e0a0b */
[----:B------:R-:W-:Y:S01]  /*0260*/  LOP3.LUT R3, R2, 0xfffffff8, RZ, 0xc0, !PT ;  /* 0xfffffff802037812 */ /* 0x000fe200078ec0ff */
[C---:B------:R-:W-:Y:S01]  /*0270*/  IMAD.IADD R0, R6.reuse, 0x1, -R9 ;  /* 0x0000000106007824 */ /* 0x040fe200078e0a09 */
[----:B------:R-:W-:Y:S01]  /*0280*/  LEA.HI R7, R7, R6, RZ, 0x7 ;  /* 0x0000000607077211 */ /* 0x000fe200078f38ff */
[C---:B------:R-:W-:Y:S01]  /*0290*/  IMAD.IADD R12, R6.reuse, 0x1, -R5 ;  /* 0x00000001060c7824 */ /* 0x040fe200078e0a05 */
[----:B------:R-:W-:Y:S01]  /*02a0*/  SHF.R.S32.HI R11, RZ, 0x2, R14 ;  /* 0x00000002ff0b7819 */ /* 0x000fe2000001140e */
[----:B------:R-:W-:Y:S01]  /*02b0*/  IMAD.IADD R6, R6, 0x1, -R3 ;  /* 0x0000000106067824 */ /* 0x000fe200078e0a03 */
[----:B------:R-:W-:Y:S01]  /*02c0*/  SHF.R.S32.HI R3, RZ, 0x3, R2 ;  /* 0x00000003ff037819 */ /* 0x000fe20000011402 */
[C---:B------:R-:W-:Y:S01]  /*02d0*/  IMAD.SHL.U32 R4, R188.reuse, 0x8, RZ ;  /* 0x00000008bc047824 */ /* 0x040fe200078e00ff */
[--C-:B------:R-:W-:Y:S01]  /*02e0*/  SHF.R.S32.HI R178, RZ, 0x5, R179.reuse ;  /* 0x00000005ffb27819 */ /* 0x100fe200000114b3 */
[----:B------:R-:W-:Y:S01]  /*02f0*/  IMAD.SHL.U32 R188, R188, 0x2, RZ ;  /* 0x00000002bcbc7824 */ /* 0x000fe200078e00ff */
[----:B------:R-:W-:Y:S01]  /*0300*/  SHF.R.S32.HI R179, RZ, 0x1f, R179 ;  /* 0x0000001fffb37819 */ /* 0x000fe200000114b3 */
[----:B------:R-:W-:Y:S01]  /*0310*/  IMAD.SHL.U32 R3, R3, 0x40, RZ ;  /* 0x0000004003037824 */ /* 0x000fe200078e00ff */
[----:B------:R-:W-:Y:S01]  /*0320*/  SHF.R.S32.HI R8, RZ, 0x1f, R14 ;  /* 0x0000001fff087819 */ /* 0x000fe2000001140e */
[----:B-----5:R-:W-:Y:S01]  /*0330*/  USHF.R.S32.HI UR21, URZ, 0x1f, UR13 ;  /* 0x0000001f3f157899 */ /* 0x020fe2000801140d */
[----:B------:R-:W-:Y:S01]  /*0340*/  LEA.HI R14, R14, R11, RZ, 0x1 ;  /* 0x0000000b0e0e7211 */ /* 0x000fe200078f08ff */
[----:B-1----:R-:W-:Y:S01]  /*0350*/  USHF.R.S32.HI UR20, URZ, 0x1f, UR12 ;  /* 0x0000001f3f147899 */ /* 0x002fe2000801140c */
[----:B------:R-:W-:-:S02]  /*0360*/  LEA.HI R179, R179, R178, RZ, 0x2 ;  /* 0x000000b2b3b37211 */ /* 0x000fc400078f10ff */
[----:B------:R-:W-:Y:S02]  /*0370*/  LOP3.LUT R3, R3, 0xc0, RZ, 0xc0, !PT ;  /* 0x000000c003037812 */ /* 0x000fe400078ec0ff */
[----:B------:R-:W-:Y:S02]  /*0380*/  LOP3.LUT R14, R14, 0x7fffffe, RZ, 0xc0, !PT ;  /* 0x07fffffe0e0e7812 */ /* 0x000fe400078ec0ff */
[----:B------:R-:W-:Y:S02]  /*0390*/  SHF.R.S32.HI R5, RZ, 0x4, R10 ;  /* 0x00000004ff057819 */ /* 0x000fe4000001140a */
[----:B------:R-:W-:Y:S01]  /*03a0*/  LOP3.LUT R4, R3, 0x18, R4, 0xf8, !PT ;  /* 0x0000001803047812 */ /* 0x000fe200078ef804 */
[----:B------:R-:W-:Y:S01]  /*03b0*/  IMAD.IADD R9, R11, 0x1, -R14 ;  /* 0x000000010b097824 */ /* 0x000fe200078e0a0e */
[----:B------:R-:W-:Y:S02]  /*03c0*/  LOP3.LUT R179, R179, 0xfffffffc, RZ, 0xc0, !PT ;  /* 0xfffffffcb3b37812 */ /* 0x000fe400078ec0ff */
[----:B------:R-:W-:-:S02]  /*03d0*/  SHF.R.U32.HI R3, RZ, 0x3, R3 ;  /* 0x00000003ff037819 */ /* 0x000fc40000011603 */
[----:B------:R-:W-:Y:S01]  /*03e0*/  LEA.HI R10, R10, R5, RZ, 0x1 ;  /* 0x000000050a0a7211 */ /* 0x000fe200078f08ff */
[----:B------:R-:W-:Y:S01]  /*03f0*/  IMAD.IADD R179, R178, 0x1, -R179 ;  /* 0x00000001b2b37824 */ /* 0x000fe200078e0ab3 */
[----:B------:R-:W-:Y:S01]  /*0400*/  LOP3.LUT R3, R4, R3, RZ, 0x3c, !PT ;  /* 0x0000000304037212 */ /* 0x000fe200078e3cff */
[----:B------:R-:W-:Y:S01]  /*0410*/  IMAD R178, R178, 0x8, R9 ;  /* 0x00000008b2b27824 */ /* 0x000fe200078e0209 */
[----:B------:R-:W-:Y:S02]  /*0420*/  LEA.HI R8, R8, R11, RZ, 0x3 ;  /* 0x0000000b08087211 */ /* 0x000fe400078f18ff */
[----:B------:R-:W-:Y:S01]  /*0430*/  LOP3.LUT R10, R10, 0xfffffffe, RZ, 0xc0, !PT ;  /* 0xfffffffe0a0a7812 */ /* 0x000fe200078ec0ff */
[----:B------:R-:W-:Y:S01]  /*0440*/  IMAD.U32 R178, R178, 0x20, R3 ;  /* 0x00000020b2b27824 */ /* 0x000fe200078e0003 */
[----:B------:R-:W-:Y:S02]  /*0450*/  LEA.HI R9, R6, R6, RZ, 0x1 ;  /* 0x0000000606097211 */ /* 0x000fe400078f08ff */
[----:B------:R-:W-:Y:S01]  /*0460*/  LOP3.LUT R8, R8, 0xfffffff8, RZ, 0xc0, !PT ;  /* 0xfffffff808087812 */ /* 0x000fe200078ec0ff */
[----:B------:R-:W-:Y:S01]  /*0470*/  IMAD.IADD R10, R5, 0x1, -R10 ;  /* 0x00000001050a7824 */ /* 0x000fe200078e0a0a */
[----:B------:R-:W-:-:S02]  /*0480*/  LOP3.LUT R3, R9, 0x3fffffe, RZ, 0xc0, !PT ;  /* 0x03fffffe09037812 */ /* 0x000fc400078ec0ff */
[----:B------:R-:W-:Y:S01]  /*0490*/  SHF.R.S32.HI R7, RZ, 0x7, R7 ;  /* 0x00000007ff077819 */ /* 0x000fe20000011407 */
[----:B------:R-:W-:Y:S01]  /*04a0*/  IMAD.IADD R8, R11, 0x1, -R8 ;  /* 0x000000010b087824 */ /* 0x000fe200078e0a08 */
[----:B------:R-:W-:Y:S01]  /*04b0*/  LEA.HI R11, R12, R12, RZ, 0x1 ;  /* 0x0000000c0c0b7211 */ /* 0x000fe200078f08ff */
[----:B------:R-:W-:Y:S01]  /*04c0*/  IMAD.IADD R3, R6, 0x1, -R3 ;  /* 0x0000000106037824 */ /* 0x000fe200078e0a03 */
[----:B------:R-:W-:Y:S01]  /*04d0*/  SHF.R.S32.HI R177, RZ, 0x1f, R0 ;  /* 0x0000001fffb17819 */ /* 0x000fe20000011400 */
[C---:B------:R-:W-:Y:S01]  /*04e0*/  IMAD R166, R7.reuse, 0x8, R10 ;  /* 0x0000000807a67824 */ /* 0x040fe200078e020a */
[--C-:B------:R-:W-:Y:S01]  /*04f0*/  SHF.R.S32.HI R4, RZ, 0x1, R11.reuse ;  /* 0x00000001ff047819 */ /* 0x100fe2000001140b */
[----:B------:R-:W-:Y:S01]  /*0500*/  IMAD R180, R7, 0x2000, R188 ;  /* 0x0000200007b47824 */ /* 0x000fe200078e02bc */
[----:B------:R-:W-:Y:S01]  /*0510*/  SHF.R.S32.HI R5, RZ, 0x1f, R11 ;  /* 0x0000001fff057819 */ /* 0x000fe2000001140b */
[----:B------:R-:W-:Y:S01]  /*0520*/  IMAD R166, R166, 0x8, R3 ;  /* 0x00000008a6a67824 */ /* 0x000fe200078e0203 */
[----:B------:R-:W-:Y:S01]  /*0530*/  LOP3.LUT R3, R8, 0x1, RZ, 0xc0, !PT ;  /* 0x0000000108037812 */ /* 0x000fe200078ec0ff */
[----:B------:R-:W-:Y:S01]  /*0540*/  IMAD.SHL.U32 R175, R10, 0x8, RZ ;  /* 0x000000080aaf7824 */ /* 0x000fe200078e00ff */
[----:B------:R-:W-:Y:S01]  /*0550*/  LEA.HI R5, R5, R4, RZ, 0x2 ;  /* 0x0000000405057211 */ /* 0x000fe200078f10ff */
[----:B------:R-:W-:Y:S01]  /*0560*/  IMAD.SHL.U32 R7, R7, 0x8, RZ ;  /* 0x0000000807077824 */ /* 0x000fe200078e00ff */
[----:B------:R-:W-:Y:S01]  /*0570*/  ISETP.NE.U32.AND P6, PT, R3, 0x1, PT ;  /* 0x000000010300780c */ /* 0x000fe20003fc5070 */
[----:B------:R-:W-:Y:S01]  /*0580*/  IMAD.SHL.U32 R3, R6, 0x40, RZ ;  /* 0x0000004006037824 */ /* 0x000fe200078e00ff */
[----:B------:R-:W-:Y:S01]  /*0590*/  SHF.R.S32.HI R15, RZ, 0x1f, R12 ;  /* 0x0000001fff0f7819 */ /* 0x000fe2000001140c */
[----:B------:R-:W-:Y:S01]  /*05a0*/  IMAD.SHL.U32 R6, R179, 0x10, RZ ;  /* 0x00000010b3067824 */ /* 0x000fe200078e00ff */
[----:B------:R-:W-:Y:S01]  /*05b0*/  LOP3.LUT R5, R5, 0xfffffffc, RZ, 0xc0, !PT ;  /* 0xfffffffc05057812 */ /* 0x000fe200078ec0ff */
[----:B------:R-:W-:Y:S01]  /*05c0*/  IMAD R188, R179, 0x200, R188 ;  /* 0x00000200b3bc7824 */ /* 0x000fe200078e02bc */
[----:B------:R-:W-:-:S02]  /*05d0*/  LOP3.LUT R3, R3, 0x1c0, RZ, 0xc0, !PT ;  /* 0x000001c003037812 */ /* 0x000fc400078ec0ff */
[----:B------:R-:W-:Y:S01]  /*05e0*/  SHF.R.S32.HI R9, RZ, 0x1, R9 ;  /* 0x00000001ff097819 */ /* 0x000fe20000011409 */
[----:B------:R-:W-:Y:S01]  /*05f0*/  IMAD.IADD R5, R4, 0x1, -R5 ;  /* 0x0000000104057824 */ /* 0x000fe200078e0a05 */
[----:B------:R-:W-:Y:S02]  /*0600*/  LEA.HI R177, R177, R0, RZ, 0x2 ;  /* 0x00000000b1b17211 */ /* 0x000fe400078f10ff */
[----:B------:R-:W-:Y:S02]  /*0610*/  LOP3.LUT R13, R3, 0x30, R6, 0xf8, !PT ;  /* 0x00000030030d7812 */ /* 0x000fe400078ef806 */
[----:B------:R-:W-:Y:S02]  /*0620*/  LEA.HI R15, R15, R12, RZ, 0x3 ;  /* 0x0000000c0f0f7211 */ /* 0x000fe400078f18ff */
[----:B------:R-:W-:Y:S02]  /*0630*/  LOP3.LUT R11, R11, 0x7fffffe, RZ, 0xc0, !PT ;  /* 0x07fffffe0b0b7812 */ /* 0x000fe400078ec0ff */
        /* <DEDUP_REMOVED lines=85> */
.L_x_523:
        /* <DEDUP_REMOVED lines=94> */
.L_x_516:
[----:B------:R-:W-:Y:S01]  /*1170*/  UIMAD UR27, UR14, UR25, UR16 ;  /* 0x000000190e1b72a4 */ /* 0x000fe2000f8e0210 */
[----:B------:R-:W-:-:S03]  /*1180*/  ULDC UR30, c[0x0][0x2d4] ;  /* 0x0000b500001e7ab9 */ /* 0x000fc60000000800 */
[----:B------:R-:W-:-:S12]  /*1190*/  UIMAD UR27, UR27, UR30, URZ ;  /* 0x0000001e1b1b72a4 */ /* 0x000fd8000f8e023f */
.L_x_517:
[----:B------:R-:W1:Y:S01]  /*11a0*/  S2R R6, SR_TID.X ;  /* 0x0000000000067919 */ /* 0x000e620000002100 */
[----:B------:R-:W2:Y:S01]  /*11b0*/  LDC.64 R8, c[0x0][0x238] ;  /* 0x00008e00ff087b82 */ /* 0x000ea20000000a00 */
[----:B------:R-:W-:Y:S01]  /*11c0*/  UIADD3 UR24, UP0, UR24, UR42, URZ ;  /* 0x0000002a18187290 */ /* 0x000fe2000ff1e03f */
[----:B------:R-:W-:Y:S01]  /*11d0*/  LEA R21, R178, UR5, 0x1 ;  /* 0x00000005b2157c11 */ /* 0x000fe2000f8e08ff */
[----:B------:R-:W-:Y:S01]  /*11e0*/  ULDC.64 UR6, c[0x0][0x268] ;  /* 0x00009a0000067ab9 */ /* 0x000fe20000000a00 */
[----:B------:R-:W-:Y:S02]  /*11f0*/  ULEA.HI.SX32 UR40, UR40, 0xffffffff, 0x19 ;  /* 0xffffffff28287891 */ /* 0x000fe4000f8fca3f */
[----:B------:R-:W-:Y:S02]  /*1200*/  UIADD3.X UR4, UR41, UR4, URZ, UP0, !UPT ;  /* 0x0000000429047290 */ /* 0x000fe400087fe43f */
[----:B------:R-:W3:Y:S01]  /*1210*/  LDC.64 R4, c[0x0][0x250] ;  /* 0x00009400ff047b82 */ /* 0x000ee20000000a00 */
[----:B------:R-:W-:Y:S01]  /*1220*/  UIADD3 UR36, UR38, UR36, URZ ;  /* 0x0000002426247290 */ /* 0x000fe2000fffe03f */
[----:B--2---:R-:W-:-:S04]  /*1230*/  IMAD R12, R8, UR23, RZ ;  /* 0x00000017080c7c24 */ /* 0x004fc8000f8e02ff */
[----:B------:R-:W-:Y:S01]  /*1240*/  IMAD R12, R9, UR14, R12 ;  /* 0x0000000e090c7c24 */ /* 0x000fe2000f8e020c */
[----:B-1----:R-:W-:-:S04]  /*1250*/  SHF.R.S32.HI R191, RZ, 0x1f, R6 ;  /* 0x0000001fffbf7819 */ /* 0x002fc80000011406 */
[----:B------:R-:W-:-:S04]  /*1260*/  LEA.HI R18, R191, R6, RZ, 0x2 ;  /* 0x00000006bf127211 */ /* 0x000fc800078f10ff */
[----:B------:R-:W-:Y:S02]  /*1270*/  LOP3.LUT R11, R18, 0xfffffffc, RZ, 0xc0, !PT ;  /* 0xfffffffc120b7812 */ /* 0x000fe400078ec0ff */
[----:B------:R-:W-:-:S03]  /*1280*/  SHF.R.S32.HI R18, RZ, 0x2, R18 ;  /* 0x00000002ff127819 */ /* 0x000fc60000011412 */
[----:B------:R-:W-:Y:S01]  /*1290*/  IMAD.IADD R22, R6, 0x1, -R11 ;  /* 0x0000000106167824 */ /* 0x000fe200078e0a0b */
[----:B------:R-:W-:Y:S01]  /*12a0*/  SHF.R.S32.HI R17, RZ, 0x1f, R18 ;  /* 0x0000001fff117819 */ /* 0x000fe20000011412 */
[----:B------:R-:W1:Y:S01]  /*12b0*/  LDC.64 R10, c[0x0][0x418] ;  /* 0x00010600ff0a7b82 */ /* 0x000e620000000a00 */
[----:B---3--:R-:W-:-:S04]  /*12c0*/  IMAD.WIDE.U32 R24, R18, R4, RZ ;  /* 0x0000000412187225 */ /* 0x008fc800078e00ff */
[----:B------:R-:W-:Y:S02]  /*12d0*/  IMAD.SHL.U32 R22, R22, 0x8, RZ ;  /* 0x0000000816167824 */ /* 0x000fe400078e00ff */
[----:B------:R-:W-:-:S03]  /*12e0*/  IMAD R9, R17, R4, RZ ;  /* 0x0000000411097224 */ /* 0x000fc600078e02ff */
[--C-:B------:R-:W-:Y:S01]  /*12f0*/  SHF.R.S32.HI R23, RZ, 0x1f, R22.reuse ;  /* 0x0000001fff177819 */ /* 0x100fe20000011416 */
[----:B------:R-:W-:Y:S02]  /*1300*/  IMAD R9, R18, R5, R9 ;  /* 0x0000000512097224 */ /* 0x000fe400078e0209 */
[----:B------:R-:W-:-:S04]  /*1310*/  IMAD.WIDE.U32 R14, R8, UR14, R22 ;  /* 0x0000000e080e7c25 */ /* 0x000fc8000f8e0016 */
[----:B------:R-:W-:Y:S01]  /*1320*/  IMAD.IADD R13, R15, 0x1, R12 ;  /* 0x000000010f0d7824 */ /* 0x000fe200078e020c */
[----:B------:R-:W-:Y:S01]  /*1330*/  MOV R12, R14 ;  /* 0x0000000e000c7202 */ /* 0x000fe20000000f00 */
[----:B------:R-:W-:Y:S02]  /*1340*/  IMAD.IADD R25, R25, 0x1, R9 ;  /* 0x0000000119197824 */ /* 0x000fe400078e0209 */
[----:B------:R-:W-:Y:S02]  /*1350*/  IMAD R9, R19, UR6, RZ ;  /* 0x0000000613097c24 */ /* 0x000fe4000f8e02ff */
[----:B------:R-:W-:-:S04]  /*1360*/  IMAD.WIDE.U32 R26, R20, UR6, R12 ;  /* 0x00000006141a7c25 */ /* 0x000fc8000f8e000c */
[----:B------:R-:W-:Y:S01]  /*1370*/  IMAD R14, R20, UR7, R9 ;  /* 0x00000007140e7c24 */ /* 0x000fe2000f8e0209 */
[----:B------:R-:W-:Y:S01]  /*1380*/  ULDC.64 UR6, c[0x0][0x220] ;  /* 0x0000880000067ab9 */ /* 0x000fe20000000a00 */
[C---:B------:R-:W-:Y:S01]  /*1390*/  IMAD R12, R4.reuse, UR4, RZ ;  /* 0x00000004040c7c24 */ /* 0x040fe2000f8e02ff */
[----:B------:R-:W2:Y:S01]  /*13a0*/  LDC.64 R8, c[0x0][0x420] ;  /* 0x00010800ff087b82 */ /* 0x000ea20000000a00 */
[----:B------:R-:W-:-:S04]  /*13b0*/  IMAD.WIDE.U32 R24, R4, UR24, R24 ;  /* 0x0000001804187c25 */ /* 0x000fc8000f8e0018 */
[----:B------:R-:W-:Y:S01]  /*13c0*/  IMAD R13, R5, UR24, R12 ;  /* 0x00000018050d7c24 */ /* 0x000fe2000f8e020c */
[----:B------:R-:W-:Y:S01]  /*13d0*/  IADD3 R12, P0, R26, R24, RZ ;  /* 0x000000181a0c7210 */ /* 0x000fe20007f1e0ff */
[----:B------:R-:W-:Y:S01]  /*13e0*/  IMAD.IADD R14, R27, 0x1, R14 ;  /* 0x000000011b0e7824 */ /* 0x000fe200078e020e */
[----:B------:R-:W-:Y:S01]  /*13f0*/  IADD3 R27, P2, R18, UR38, RZ ;  /* 0x00000026121b7c10 */ /* 0x000fe2000ff5e0ff */
[----:B-1----:R-:W-:-:S03]  /*1400*/  IMAD R32, R10, UR23, RZ ;  /* 0x000000170a207c24 */ /* 0x002fc6000f8e02ff */
[----:B------:R-:W-:Y:S01]  /*1410*/  IADD3.X R13, R14, R25, R13, P0, !PT ;  /* 0x000000190e0d7210 */ /* 0x000fe200007fe40d */
[----:B------:R-:W-:Y:S01]  /*1420*/  IMAD R32, R11, UR14, R32 ;  /* 0x0000000e0b207c24 */ /* 0x000fe2000f8e0220 */
[----:B------:R-:W-:Y:S01]  /*1430*/  LEA R30, P0, R12, UR6, 0x1 ;  /* 0x000000060c1e7c11 */ /* 0x000fe2000f8008ff */
[----:B------:R-:W-:Y:S01]  /*1440*/  IMAD.WIDE.U32 R14, R10, UR14, R22 ;  /* 0x0000000e0a0e7c25 */ /* 0x000fe2000f8e0016 */
[----:B------:R-:W-:Y:S01]  /*1450*/  IADD3.X R25, R17, UR39, RZ, P2, !PT ;  /* 0x0000002711197c10 */ /* 0x000fe200097fe4ff */
[----:B------:R-:W1:Y:S01]  /*1460*/  LDC.64 R10, c[0x0][0x240] ;  /* 0x00009000ff0a7b82 */ /* 0x000e620000000a00 */
[----:B------:R-:W-:Y:S01]  /*1470*/  LEA.HI.X R31, R12, UR7, R13, 0x1, P0 ;  /* 0x000000070c1f7c11 */ /* 0x000fe200080f0c0d */
[----:B------:R-:W-:Y:S01]  /*1480*/  IMAD.IADD R33, R15, 0x1, R32 ;  /* 0x000000010f217824 */ /* 0x000fe200078e0220 */
[----:B------:R-:W-:Y:S01]  /*1490*/  LEA R28, P0, R4, R30, 0x7 ;  /* 0x0000001e041c7211 */ /* 0x000fe200078038ff */
[----:B------:R-:W-:Y:S01]  /*14a0*/  IMAD.MOV.U32 R32, RZ, RZ, R14 ;  /* 0x000000ffff207224 */ /* 0x000fe200078e000e */
[----:B------:R-:W-:-:S03]  /*14b0*/  ULDC.64 UR6, c[0x0][0x428] ;  /* 0x00010a0000067ab9 */ /* 0x000fc60000000a00 */
[----:B------:R-:W-:Y:S01]  /*14c0*/  @P1 BAR.SYNC.DEFER_BLOCKING 0x0 ;  /* 0x0000000000001b1d */ /* 0x000fe20000010000 */
[-C--:B--2---:R-:W-:Y:S01]  /*14d0*/  IMAD R26, R25, R8.reuse, RZ ;  /* 0x00000008191a7224 */ /* 0x084fe200078e02ff */
[----:B------:R-:W-:Y:S01]  /*14e0*/  LEA.HI.X R29, R4, R31, R5, 0x7, P0 ;  /* 0x0000001f041d7211 */ /* 0x000fe200000f3c05 */
[----:B------:R-:W-:Y:S01]  /*14f0*/  IMAD.WIDE.U32 R32, R27, R8, R32 ;  /* 0x000000081b207225 */ /* 0x000fe200078e0020 */
[----:B------:R-:W-:Y:S01]  /*1500*/  UIMAD UR41, UR22, UR6, URZ ;  /* 0x00000006162972a4 */ /* 0x000fe2000f8e023f */
[----:B------:R-:W-:-:S03]  /*1510*/  MOV R24, UR6 ;  /* 0x0000000600187c02 */ /* 0x000fc60008000f00 */
[----:B------:R-:W2:Y:S01]  /*1520*/  LDC.64 R12, c[0x0][0x230] ;  /* 0x00008c00ff0c7b82 */ /* 0x000ea20000000a00 */
[----:B------:R-:W-:Y:S01]  /*1530*/  IMAD R26, R27, R9, R26 ;  /* 0x000000091b1a7224 */ /* 0x000fe200078e021a */
[----:B------:R-:W-:-:S03]  /*1540*/  UIMAD UR41, UR16, UR7, UR41 ;  /* 0x00000007102972a4 */ /* 0x000fc6000f8e0229 */
[----:B------:R-:W-:Y:S01]  /*1550*/  IMAD.IADD R33, R33, 0x1, R26 ;  /* 0x0000000121217824 */ /* 0x000fe200078e021a */
[----:B------:R-:W-:Y:S02]  /*1560*/  ULDC.64 UR6, c[0x0][0x3e0] ;  /* 0x0000f80000067ab9 */ /* 0x000fe40000000a00 */
[----:B------:R-:W3:Y:S01]  /*1570*/  LDC.64 R14, c[0x0][0x228] ;  /* 0x00008a00ff0e7b82 */ /* 0x000ee20000000a00 */
[----:B------:R-:W-:-:S04]  /*1580*/  IMAD.WIDE.U32 R32, R24, UR16, R32 ;  /* 0x0000001018207c25 */ /* 0x000fc8000f8e0020 */
[-C--:B-1----:R-:W-:Y:S01]  /*1590*/  IMAD R26, R25, R10.reuse, RZ ;  /* 0x0000000a191a7224 */ /* 0x082fe200078e02ff */
[C---:B------:R-:W-:Y:S01]  /*15a0*/  LEA R206, P0, R32.reuse, UR6, 0x1 ;  /* 0x0000000620ce7c11 */ /* 0x040fe2000f8008ff */
[----:B------:R-:W-:Y:S01]  /*15b0*/  VIADD R25, R33, UR41 ;  /* 0x0000002921197c36 */ /* 0x000fe20008000000 */
[----:B------:R-:W1:Y:S01]  /*15c0*/  LDC.64 R4, c[0x0][0x248] ;  /* 0x00009200ff047b82 */ /* 0x000e620000000a00 */
[C---:B------:R-:W-:Y:S01]  /*15d0*/  IMAD.WIDE.U32 R34, R27.reuse, R10, R22 ;  /* 0x0000000a1b227225 */ /* 0x040fe200078e0016 */
[----:B------:R-:W-:Y:S01]  /*15e0*/  ULEA.HI UR41, UR40, UR40, URZ, 0x1 ;  /* 0x0000002828297291 */ /* 0x000fe2000f8f083f */
[----:B------:R-:W-:Y:S01]  /*15f0*/  @!PT LDS RZ, [RZ] ;  /* 0x00000000fffff984 */ /* 0x000fe20000000800 */
[----:B------:R-:W-:Y:S01]  /*1600*/  @!PT LDS RZ, [RZ] ;  /* 0x00000000fffff984 */ /* 0x000fe20000000800 */
[----:B------:R-:W-:Y:S01]  /*1610*/  @!PT LDS RZ, [RZ] ;  /* 0x00000000fffff984 */ /* 0x000fe20000000800 */
[----:B------:R4:W-:Y:S01]  /*1620*/  LDGSTS.E.BYPASS.LTC128B.128 [R21+0x8000], desc[UR18][R30.64] ;  /* 0x080000001e157fae */ /* 0x0009e2000b901d52 */
[----:B------:R-:W-:Y:S01]  /*1630*/  LEA.HI.X R207, R32, UR7, R25, 0x1, P0 ;  /* 0x0000000720cf7c11 */ /* 0x000fe200080f0c19 */
[----:B------:R-:W-:Y:S01]  /*1640*/  IMAD R26, R27, R11, R26 ;  /* 0x0000000b1b1a7224 */ /* 0x000fe200078e021a */
[----:B------:R-:W-:Y:S01]  /*1650*/  ULDC.64 UR6, c[0x0][0x260] ;  /* 0x0000980000067ab9 */ /* 0x000fe20000000a00 */
[----:B------:R-:W-:Y:S01]  /*1660*/  ULOP3.LUT UR41, UR41, 0xfffffffe, URZ, 0xc0, !UPT ;  /* 0xfffffffe29297892 */ /* 0x000fe2000f8ec03f */
[C---:B--2---:R-:W-:Y:S01]  /*1670*/  IMAD R24, R12.reuse, UR23, RZ ;  /* 0x000000170c187c24 */ /* 0x044fe2000f8e02ff */
[----:B------:R4:W-:Y:S01]  /*1680*/  LDGSTS.E.BYPASS.LTC128B.128 [R21+0x9000], desc[UR18][R28.64] ;  /* 0x090000001c157fae */ /* 0x0009e2000b901d52 */
[----:B------:R-:W-:Y:S01]  /*1690*/  IMAD.WIDE.U32 R22, R12, UR14, R22 ;  /* 0x0000000e0c167c25 */ /* 0x000fe2000f8e0016 */
[----:B------:R-:W-:-:S02]  /*16a0*/  UIADD3 UR41, UR40, -UR41, URZ ;  /* 0x8000002928297290 */ /* 0x000fc4000fffe03f */
[----:B------:R-:W0:Y:S01]  /*16b0*/  LDGDEPBAR ;  /* 0x00000000000079af */ /* 0x000e220000000000 */
[----:B------:R-:W-:Y:S01]  /*16c0*/  IMAD R13, R13, UR14, R24 ;  /* 0x0000000e0d0d7c24 */ /* 0x000fe2000f8e0218 */
[----:B------:R-:W-:Y:S01]  /*16d0*/  UISETP.NE.AND UP0, UPT, UR41, 0x1, UPT ;  /* 0x000000012900788c */ /* 0x000fe2000bf05270 */
[----:B---3--:R-:W-:Y:S01]  /*16e0*/  IMAD R12, R14, UR23, RZ ;  /* 0x000000170e0c7c24 */ /* 0x008fe2000f8e02ff */
[----:B------:R4:W-:Y:S01]  /*16f0*/  LDGSTS.E.BYPASS.LTC128B.128 [R21+0x4000], desc[UR18][R206.64] ;  /* 0x04000000ce157fae */ /* 0x0009e2000b901d52 */
[----:B------:R-:W-:Y:S01]  /*1700*/  IMAD.IADD R35, R35, 0x1, R26 ;  /* 0x0000000123237824 */ /* 0x000fe200078e021a */
[----:B------:R-:W-:Y:S01]  /*1710*/  IADD3 R23, R23, R13, RZ ;  /* 0x0000000d17177210 */ /* 0x000fe20007ffe0ff */
[----:B------:R-:W-:Y:S02]  /*1720*/  IMAD R19, R19, UR6, RZ ;  /* 0x0000000613137c24 */ /* 0x000fe4000f8e02ff */
[----:B------:R-:W-:Y:S02]  /*1730*/  IMAD R12, R15, UR14, R12 ;  /* 0x0000000e0f0c7c24 */ /* 0x000fe4000f8e020c */
[----:B-1----:R-:W-:-:S02]  /*1740*/  IMAD R17, R17, R4, RZ ;  /* 0x0000000411117224 */ /* 0x002fc400078e02ff */
[----:B------:R-:W-:-:S04]  /*1750*/  IMAD.WIDE.U32 R14, R14, UR14, R34 ;  /* 0x0000000e0e0e7c25 */ /* 0x000fc8000f8e0022 */
[----:B------:R-:W-:-:S04]  /*1760*/  IMAD.WIDE.U32 R24, R18, R4, RZ ;  /* 0x0000000412187225 */ /* 0x000fc800078e00ff */
[C---:B------:R-:W-:Y:S02]  /*1770*/  IMAD R19, R20.reuse, UR7, R19 ;  /* 0x0000000714137c24 */ /* 0x040fe4000f8e0213 */
[----:B------:R-:W-:Y:S01]  /*1780*/  IMAD.WIDE.U32 R22, R20, UR6, R22 ;  /* 0x0000000614167c25 */ /* 0x000fe2000f8e0016 */
[----:B------:R-:W-:Y:S02]  /*1790*/  ULDC.64 UR6, c[0x0][0x258] ;  /* 0x0000960000067ab9 */ /* 0x000fe40000000a00 */
[----:B------:R-:W-:Y:S01]  /*17a0*/  UIMAD UR42, UR22, UR6, URZ ;  /* 0x00000006162a72a4 */ /* 0x000fe2000f8e023f */
[----:B------:R-:W-:Y:S02]  /*17b0*/  IMAD R17, R18, R5, R17 ;  /* 0x0000000512117224 */ /* 0x000fe400078e0211 */
[----:B------:R-:W-:Y:S01]  /*17c0*/  IMAD.IADD R27, R15, 0x1, R12 ;  /* 0x000000010f1b7824 */ /* 0x000fe200078e020c */
[----:B------:R-:W-:Y:S01]  /*17d0*/  UIMAD UR42, UR16, UR7, UR42 ;  /* 0x00000007102a72a4 */ /* 0x000fe2000f8e022a */
[----:B------:R-:W-:Y:S01]  /*17e0*/  IMAD.MOV.U32 R12, RZ, RZ, R24 ;  /* 0x000000ffff0c7224 */ /* 0x000fe200078e0018 */
[----:B------:R-:W-:Y:S01]  /*17f0*/  MOV R24, UR6 ;  /* 0x0000000600187c02 */ /* 0x000fe20008000f00 */
[----:B------:R-:W-:Y:S01]  /*1800*/  IMAD.MOV.U32 R26, RZ, RZ, R14 ;  /* 0x000000ffff1a7224 */ /* 0x000fe200078e000e */
[----:B------:R-:W-:Y:S01]  /*1810*/  ULDC.64 UR6, c[0x0][0x210] ;  /* 0x0000840000067ab9 */ /* 0x000fe20000000a00 */
[----:B------:R-:W-:-:S02]  /*1820*/  IMAD.IADD R13, R25, 0x1, R17 ;  /* 0x00000001190d7824 */ /* 0x000fc400078e0211 */
[----:B------:R-:W-:-:S04]  /*1830*/  IMAD.WIDE.U32 R24, R24, UR16, R26 ;  /* 0x0000001018187c25 */ /* 0x000fc8000f8e001a */
[----:B------:R-:W-:Y:S01]  /*1840*/  IMAD.WIDE.U32 R14, R4, UR24, R12 ;  /* 0x00000018040e7c25 */ /* 0x000fe2000f8e000c */
[----:B------:R-:W-:-:S03]  /*1850*/  LEA R208, P2, R24, UR6, 0x1 ;  /* 0x0000000618d07c11 */ /* 0x000fc6000f8408ff */
[----:B------:R-:W-:Y:S01]  /*1860*/  IMAD R12, R4, UR4, RZ ;  /* 0x00000004040c7c24 */ /* 0x000fe2000f8e02ff */
[----:B------:R-:W-:Y:S01]  /*1870*/  IADD3 R14, P0, R22, R14, RZ ;  /* 0x0000000e160e7210 */ /* 0x000fe20007f1e0ff */
[----:B------:R-:W-:Y:S01]  /*1880*/  VIADD R13, R25, UR42 ;  /* 0x0000002a190d7c36 */ /* 0x000fe20008000000 */
[----:B------:R-:W-:Y:S01]  /*1890*/  LEA R22, P1, R8, R206, 0x7 ;  /* 0x000000ce08167211 */ /* 0x000fe200078238ff */
[----:B------:R-:W-:Y:S01]  /*18a0*/  IMAD.IADD R19, R23, 0x1, R19 ;  /* 0x0000000117137824 */ /* 0x000fe200078e0213 */
[----:B------:R-:W-:Y:S01]  /*18b0*/  ULDC.64 UR42, c[0x0][0x2b0] ;  /* 0x0000ac00002a7ab9 */ /* 0x000fe20000000a00 */
[----:B------:R-:W-:Y:S01]  /*18c0*/  IMAD R12, R5, UR24, R12 ;  /* 0x00000018050c7c24 */ /* 0x000fe2000f8e020c */
[----:B------:R-:W-:Y:S01]  /*18d0*/  LEA.HI.X R209, R24, UR7, R13, 0x1, P2 ;  /* 0x0000000718d17c11 */ /* 0x000fe200090f0c0d */
[----:B------:R-:W-:Y:S01]  /*18e0*/  ULDC.64 UR6, c[0x0][0x218] ;  /* 0x0000860000067ab9 */ /* 0x000fe20000000a00 */
[----:B------:R-:W-:Y:S01]  /*18f0*/  LEA.HI.X R23, R8, R207, R9, 0x7, P1 ;  /* 0x000000cf08177211 */ /* 0x000fe200008f3c09 */
[----:B------:R-:W-:Y:S01]  /*1900*/  UIMAD.WIDE UR42, UR36, 0x4, UR42 ;  /* 0x00000004242a78a5 */ /* 0x000fe2000f8e022a */
[----:B------:R-:W-:Y:S01]  /*1910*/  IADD3.X R19, R19, R15, R12, P0, !PT ;  /* 0x0000000f13137210 */ /* 0x000fe200007fe40c */
[----:B------:R-:W-:Y:S01]  /*1920*/  IMAD.MOV.U32 R8, RZ, RZ, 0x4 ;  /* 0x00000004ff087424 */ /* 0x000fe200078e00ff */
[----:B------:R-:W-:Y:S01]  /*1930*/  LEA R12, P1, R14, UR6, 0x1 ;  /* 0x000000060e0c7c11 */ /* 0x000fe2000f8208ff */
[----:B------:R4:W-:Y:S01]  /*1940*/  LDGSTS.E.BYPASS.LTC128B.128 [R21+0x5000], desc[UR18][R22.64] ;  /* 0x0500000016157fae */ /* 0x0009e2000b901d52 */
[----:B------:R-:W-:-:S02]  /*1950*/  LEA R18, P2, R10, R208, 0x7 ;  /* 0x000000d00a127211 */ /* 0x000fc400078438ff */
[----:B------:R-:W-:Y:S02]  /*1960*/  IADD3 R9, R178, 0x1000, RZ ;  /* 0x00001000b2097810 */ /* 0x000fe40007ffe0ff */
[----:B------:R-:W-:Y:S02]  /*1970*/  PLOP3.LUT P0, PT, PT, PT, UP0, 0x80, 0x0 ;  /* 0x000000000000781c */ /* 0x000fe40003f0f008 */
[----:B------:R-:W-:Y:S01]  /*1980*/  LEA.HI.X R13, R14, UR7, R19, 0x1, P1 ;  /* 0x000000070e0d7c11 */ /* 0x000fe200088f0c13 */
[----:B------:R-:W-:Y:S01]  /*1990*/  UIMAD UR36, UR25, UR31, URZ ;  /* 0x0000001f192472a4 */ /* 0x000fe2000f8e023f */
[----:B------:R-:W-:Y:S01]  /*19a0*/  LEA.HI.X R19, R10, R209, R11, 0x7, P2 ;  /* 0x000000d10a137211 */ /* 0x000fe200010f3c0b */
[----:B------:R-:W-:Y:S01]  /*19b0*/  IMAD.WIDE R14, R177, R8, UR42 ;  /* 0x0000002ab10e7e25 */ /* 0x000fe2000f8e0208 */
[----:B------:R-:W-:Y:S02]  /*19c0*/  SEL R9, R9, R178, !P0 ;  /* 0x000000b209097207 */ /* 0x000fe40004000000 */
[----:B------:R-:W-:-:S02]  /*19d0*/  LEA R10, P1, R4, R12, 0x7 ;  /* 0x0000000c040a7211 */ /* 0x000fc400078238ff */
[----:B------:R-:W-:Y:S01]  /*19e0*/  LEA R198, R9, UR5, 0x1 ;  /* 0x0000000509c67c11 */ /* 0x000fe2000f8e08ff */
[----:B------:R-:W-:Y:S01]  /*19f0*/  USHF.R.S32.HI UR6, URZ, 0x1f, UR31 ;  /* 0x0000001f3f067899 */ /* 0x000fe2000801141f */
[----:B------:R-:W-:Y:S01]  /*1a00*/  LEA.HI.X R11, R4, R13, R5, 0x7, P1 ;  /* 0x0000000d040b7211 */ /* 0x000fe200008f3c05 */
[----:B------:R-:W-:Y:S01]  /*1a10*/  USHF.L.U32 UR7, UR36, 0x7, URZ ;  /* 0x0000000724077899 */ /* 0x000fe2000800063f */
[----:B------:R-:W-:Y:S01]  /*1a20*/  LEA.HI R5, R191, R6, RZ, 0x5 ;  /* 0x00000006bf057211 */ /* 0x000fe200078f28ff */
[----:B------:R4:W-:Y:S03]  /*1a30*/  LDGSTS.E.BYPASS.LTC128B.128 [R198], desc[UR18][R208.64] ;  /* 0x00000000d0c67fae */ /* 0x0009e6000b901d52 */
[----:B------:R-:W-:Y:S01]  /*1a40*/  LOP3.LUT R9, R5, 0xffffffe0, RZ, 0xc0, !PT ;  /* 0xffffffe005097812 */ /* 0x000fe200078ec0ff */
[----:B------:R4:W-:Y:S01]  /*1a50*/  LDGSTS.E.BYPASS.LTC128B.128 [R198+0x1000], desc[UR18][R18.64] ;  /* 0x0100000012c67fae */ /* 0x0009e2000b901d52 */
[----:B------:R-:W-:-:S03]  /*1a60*/  SHF.R.S32.HI R5, RZ, 0x5, R5 ;  /* 0x00000005ff057819 */ /* 0x000fc60000011405 */
[----:B------:R4:W-:Y:S01]  /*1a70*/  LDGSTS.E.BYPASS.LTC128B.128 [R21+0x6000], desc[UR18][R12.64] ;  /* 0x060000000c157fae */ /* 0x0009e2000b901d52 */
[----:B------:R-:W-:-:S03]  /*1a80*/  IMAD.IADD R202, R6, 0x1, -R9 ;  /* 0x0000000106ca7824 */ /* 0x000fc600078e0a09 */
[----:B------:R4:W-:Y:S04]  /*1a90*/  LDGSTS.E.BYPASS.LTC128B.128 [R21+0x7000], desc[UR18][R10.64] ;  /* 0x070000000a157fae */ /* 0x0009e8000b901d52 */
[----:B------:R-:W0:Y:S01]  /*1aa0*/  LDGDEPBAR ;  /* 0x00000000000079af */ /* 0x000e220000000000 */
[----:B------:R-:W-:Y:S02]  /*1ab0*/  IMAD R8, R5, UR36, R202 ;  /* 0x0000002405087c24 */ /* 0x000fe4000f8e02ca */
[----:B------:R-:W-:Y:S01]  /*1ac0*/  IMAD.U32 R5, RZ, RZ, UR37 ;  /* 0x00000025ff057e24 */ /* 0x000fe2000f8e00ff */
[----:B------:R-:W-:Y:S01]  /*1ad0*/  UIMAD.WIDE UR44, UR14, UR30, UR38 ;  /* 0x0000001e0e2c72a5 */ /* 0x000fe2000f8e0226 */
[----:B------:R4:W5:Y:S01]  /*1ae0*/  LDG.E R197, desc[UR18][R14.64] ;  /* 0x000000120ec57981 */ /* 0x000962000c1e1900 */
[----:B------:R-:W-:-:S02]  /*1af0*/  UIMAD UR6, UR6, UR25, URZ ;  /* 0x00000019060672a4 */ /* 0x000fc4000f8e023f */
[----:B------:R-:W-:Y:S01]  /*1b00*/  USHF.R.S32.HI UR30, URZ, 0x1f, UR7 ;  /* 0x0000001f3f1e7899 */ /* 0x000fe20008011407 */
[----:B------:R-:W-:Y:S01]  /*1b10*/  MOV R4, UR34 ;  /* 0x0000002200047c02 */ /* 0x000fe20008000f00 */
[----:B------:R-:W-:Y:S01]  /*1b20*/  UIMAD.WIDE.U32 UR46, UR31, UR25, URZ ;  /* 0x000000191f2e72a5 */ /* 0x000fe2000f8e003f */
[----:B------:R-:W-:Y:S01]  /*1b30*/  IADD3 R5, P2, P1, R8, UR7, R5 ;  /* 0x0000000708057c10 */ /* 0x000fe2000f95e005 */
[----:B------:R-:W-:Y:S01]  /*1b40*/  UIMAD UR6, UR35, UR31, UR6 ;  /* 0x0000001f230672a4 */ /* 0x000fe2000f8e0206 */
[----:B------:R-:W-:Y:S01]  /*1b50*/  SHF.R.S32.HI R9, RZ, 0x1f, R8 ;  /* 0x0000001fff097819 */ /* 0x000fe20000011408 */
[----:B------:R-:W-:Y:S01]  /*1b60*/  UIADD3 UR33, UP0, UR44, UR33, URZ ;  /* 0x000000212c217290 */ /* 0x000fe2000ff1e03f */
[----:B------:R4:W5:Y:S01]  /*1b70*/  LDG.E R196, desc[UR18][R14.64+0x20] ;  /* 0x000020120ec47981 */ /* 0x000962000c1e1900 */
[----:B------:R-:W-:Y:S01]  /*1b80*/  UIADD3 UR6, UR47, UR6, URZ ;  /* 0x000000062f067290 */ /* 0x000fe2000fffe03f */
[----:B------:R-:W-:Y:S01]  /*1b90*/  IADD3.X R4, R9, UR30, R4, P2, P1 ;  /* 0x0000001e09047c10 */ /* 0x000fe200097e2404 */
[----:B------:R-:W-:Y:S01]  /*1ba0*/  UIADD3.X UR32, UR45, UR32, URZ, UP0, !UPT ;  /* 0x000000202d207290 */ /* 0x000fe200087fe43f */
[----:B------:R-:W-:Y:S01]  /*1bb0*/  IADD3 R16, P1, R5, R16, RZ ;  /* 0x0000001005107210 */ /* 0x000fe20007f3e0ff */
[----:B------:R-:W-:Y:S01]  /*1bc0*/  UIMAD UR6, UR6, UR33, URZ ;  /* 0x00000021060672a4 */ /* 0x000fe2000f8e023f */
[----:B------:R4:W5:Y:S01]  /*1bd0*/  LDG.E R195, desc[UR18][R14.64+0x100] ;  /* 0x000100120ec37981 */ /* 0x000962000c1e1900 */
[----:B------:R-:W-:-:S02]  /*1be0*/  UIADD3 UR27, UR38, UR27, URZ ;  /* 0x0000001b261b7290 */ /* 0x000fc4000fffe03f */
[----:B------:R-:W-:Y:S01]  /*1bf0*/  IMAD.X R17, R4, 0x1, R7, P1 ;  /* 0x0000000104117824 */ /* 0x000fe200008e0607 */
[----:B------:R4:W5:Y:S01]  /*1c00*/  LDG.E R194, desc[UR18][R14.64+0x120] ;  /* 0x000120120ec27981 */ /* 0x000962000c1e1900 */
[----:B------:R-:W-:Y:S01]  /*1c10*/  IMAD.U32 R4, RZ, RZ, UR46 ;  /* 0x0000002eff047e24 */ /* 0x000fe2000f8e00ff */
[----:B------:R-:W-:-:S04]  /*1c20*/  DEPBAR.LE SB0, 0x1 ;  /* 0x000080400000791a */ /* 0x000fc80000000000 */
[----:B------:R-:W-:Y:S01]  /*1c30*/  UIMAD UR32, UR32, UR46, UR6 ;  /* 0x0000002e202072a4 */ /* 0x000fe2000f8e0206 */
[----:B------:R-:W-:Y:S01]  /*1c40*/  BAR.SYNC.DEFER_BLOCKING 0x0 ;  /* 0x0000000000007b1d */ /* 0x000fe20000010000 */
[----:B------:R-:W-:Y:S01]  /*1c50*/  IMAD.WIDE.U32 R16, R4, UR33, R16 ;  /* 0x0000002104107c25 */ /* 0x000fe2000f8e0010 */
[----:B------:R-:W-:Y:S01]  /*1c60*/  UISETP.GE.AND UP0, UPT, UR26, 0x1, UPT ;  /* 0x000000011a00788c */ /* 0x000fe2000bf06270 */
[----:B------:R-:W-:Y:S02]  /*1c70*/  MOV R5, UR47 ;  /* 0x0000002f00057c02 */ /* 0x000fe40008000f00 */
[----:B------:R-:W-:Y:S01]  /*1c80*/  CS2R R94, SRZ ;  /* 0x00000000005e7805 */ /* 0x000fe2000001ff00 */
[----:B------:R-:W-:Y:S01]  /*1c90*/  VIADD R4, R17, UR32 ;  /* 0x0000002011047c36 */ /* 0x000fe20008000000 */
[----:B------:R-:W-:Y:S01]  /*1ca0*/  ULDC.64 UR6, c[0x0][0x400] ;  /* 0x0001000000067ab9 */ /* 0x000fe20000000a00 */
[----:B------:R-:W-:Y:S01]  /*1cb0*/  ULDC.64 UR30, c[0x0][0x478] ;  /* 0x00011e00001e7ab9 */ /* 0x000fe20000000a00 */
[----:B------:R-:W-:-:S02]  /*1cc0*/  LEA R204, P1, R16, UR6, 0x2 ;  /* 0x0000000610cc7c11 */ /* 0x000fc4000f8210ff */
[----:B------:R-:W-:Y:S02]  /*1cd0*/  CS2R R92, SRZ ;  /* 0x00000000005c7805 */ /* 0x000fe4000001ff00 */
[----:B------:R-:W-:Y:S02]  /*1ce0*/  CS2R R98, SRZ ;  /* 0x0000000000627805 */ /* 0x000fe4000001ff00 */
[----:B------:R-:W-:Y:S02]  /*1cf0*/  CS2R R96, SRZ ;  /* 0x0000000000607805 */ /* 0x000fe4000001ff00 */
[----:B------:R-:W-:Y:S01]  /*1d00*/  LEA.HI.X R205, R16, UR7, R4, 0x2, P1 ;  /* 0x0000000710cd7c11 */ /* 0x000fe200088f1404 */
[----:B------:R-:W-:Y:S01]  /*1d10*/  UIMAD.WIDE UR6, UR27, 0x4, UR30 ;  /* 0x000000041b0678a5 */ /* 0x000fe2000f8e021e */
[----:B------:R-:W-:Y:S02]  /*1d20*/  PLOP3.LUT P1, PT, PT, PT, UP0, 0x80, 0x0 ;  /* 0x000000000000781c */ /* 0x000fe40003f2f008 */
        /* <DEDUP_REMOVED lines=8> */
[----:B------:R-:W-:Y:S01]  /*1db0*/  CS2R R74, SRZ ;  /* 0x00000000004a7805 */ /* 0x000fe2000001ff00 */
[----:B------:R4:W1:Y:S01]  /*1dc0*/  LDSM.16.M88.4 R132, [R166+0x8000] ;  /* 0x00800000a684783b */ /* 0x0008620000000200 */
[----:B------:R-:W-:Y:S02]  /*1dd0*/  CS2R R72, SRZ ;  /* 0x0000000000487805 */ /* 0x000fe4000001ff00 */
[----:B------:R-:W-:Y:S02]  /*1de0*/  CS2R R70, SRZ ;  /* 0x0000000000467805 */ /* 0x000fe4000001ff00 */
[----:B------:R-:W-:Y:S01]  /*1df0*/  CS2R R68, SRZ ;  /* 0x0000000000447805 */ /* 0x000fe2000001ff00 */
[----:B------:R4:W2:Y:S04]  /*1e00*/  LDSM.16.M88.4 R136, [R166+0x8400] ;  /* 0x00840000a688783b */ /* 0x0008a80000000200 */
[----:B------:R4:W3:Y:S04]  /*1e10*/  LDSM.16.M88.4 R140, [R166+0x8800] ;  /* 0x00880000a68c783b */ /* 0x0008e80000000200 */
[----:B------:R4:W1:Y:S04]  /*1e20*/  LDSM.16.M88.4 R144, [R166+0x8c00] ;  /* 0x008c0000a690783b */ /* 0x0008680000000200 */
[----:B------:R4:W1:Y:S04]  /*1e30*/  LDSM.16.M88.4 R148, [R165+0x8000] ;  /* 0x00800000a594783b */ /* 0x0008680000000200 */
[----:B------:R4:W1:Y:S04]  /*1e40*/  LDSM.16.M88.4 R152, [R165+0x8400] ;  /* 0x00840000a598783b */ /* 0x0008680000000200 */
[----:B------:R4:W1:Y:S04]  /*1e50*/  LDSM.16.M88.4 R156, [R165+0x8800] ;  /* 0x00880000a59c783b */ /* 0x0008680000000200 */
[----:B------:R4:W1:Y:S01]  /*1e60*/  LDSM.16.M88.4 R160, [R165+0x8c00] ;  /* 0x008c0000a5a0783b */ /* 0x0008620000000200 */
[----:B------:R-:W-:Y:S05]  /*1e70*/  @!P1 BRA `(.L_x_518) ;  /* 0x0000005000bc9947 */ /* 0x000fea0003800000 */
[----:B----4-:R-:W4:Y:S01]  /*1e80*/  LDC.64 R10, c[0x0][0x3b8] ;  /* 0x0000ee00ff0a7b82 */ /* 0x010f220000000a00 */
[----:B------:R-:W-:Y:S01]  /*1e90*/  LEA.HI R191, R191, R6, RZ, 0x7 ;  /* 0x00000006bfbf7211 */ /* 0x000fe200078f38ff */
[----:B------:R-:W-:-:S06]  /*1ea0*/  UIMAD UR26, UR14, UR25, UR16 ;  /* 0x000000190e1a72a4 */ /* 0x000fcc000f8e0210 */
[----:B------:R-:W1:Y:S01]  /*1eb0*/  LDC R192, c[0x0][0x2dc] ;  /* 0x0000b700ffc07b82 */ /* 0x000e620000000800 */
[----:B----4-:R-:W4:Y:S04]  /*1ec0*/  LDG.E.64 R4, desc[UR18][R10.64] ;  /* 0x000000120a047981 */ /* 0x010f28000c1e1b00 */
[----:B------:R-:W2:Y:S01]  /*1ed0*/  LDG.E.64 R8, desc[UR18][R10.64+0x8] ;  /* 0x000008120a087981 */ /* 0x000ea2000c1e1b00 */
[----:B------:R-:W-:Y:S01]  /*1ee0*/  SHF.R.S32.HI R191, RZ, 0x7, R191 ;  /* 0x00000007ffbf7819 */ /* 0x000fe200000114bf */
[----:B------:R-:W-:Y:S01]  /*1ef0*/  USHF.L.U32 UR26, UR26, 0x5, URZ ;  /* 0x000000051a1a7899 */ /* 0x000fe2000800063f */
[----:B------:R-:W-:Y:S01]  /*1f00*/  SHF.R.S32.HI R193, RZ, 0x1f, R202 ;  /* 0x0000001fffc17819 */ /* 0x000fe200000114ca */
[----:B------:R-:W-:Y:S01]  /*1f10*/  VIADD R168, R173, 0x1000 ;  /* 0x00001000ada87836 */ /* 0x000fe20000000000 */
[----:B------:R-:W-:Y:S01]  /*1f20*/  USHF.L.U32 UR44, UR36, 0x3, URZ ;  /* 0x00000003242c7899 */ /* 0x000fe2000800063f */
[----:B------:R-:W-:Y:S01]  /*1f30*/  IMAD.MOV.U32 R190, RZ, RZ, 0x4 ;  /* 0x00000004ffbe7424 */ /* 0x000fe200078e00ff */
[----:B------:R-:W-:Y:S01]  /*1f40*/  USHF.R.S32.HI UR25, URZ, 0x1f, UR26 ;  /* 0x0000001f3f197899 */ /* 0x000fe2000801141a */
[----:B------:R-:W-:Y:S01]  /*1f50*/  IMAD.MOV.U32 R95, RZ, RZ, RZ ;  /* 0x000000ffff5f7224 */ /* 0x000fe200078e00ff */
[----:B------:R-:W-:Y:S01]  /*1f60*/  SEL R168, R168, R173, !P0 ;  /* 0x000000ada8a87207 */ /* 0x000fe20004000000 */
        /* <DEDUP_REMOVED lines=11> */
[----:B------:R-:W-:Y:S01]  /*2020*/  UIMAD UR49, UR36, 0x78, URZ ;  /* 0x00000078243178a4 */ /* 0x000fe2000f8e023f */
[----:B----4-:R-:W-:Y:S01]  /*2030*/  R2UR UR46, R4 ;  /* 0x00000000042e72ca */ /* 0x010fe200000e0000 */
[----:B------:R-:W-:Y:S01]  /*2040*/  IMAD.U32 R4, RZ, RZ, UR17 ;  /* 0x00000011ff047e24 */ /* 0x000fe2000f8e00ff */
[----:B------:R-:W-:-:S02]  /*2050*/  R2UR UR45, R5 ;  /* 0x00000000052d72ca */ /* 0x000fc400000e0000 */
[----:B--2---:R-:W-:Y:S01]  /*2060*/  IADD3 R202, P2, P1, R8, UR26, R202 ;  /* 0x0000001a08ca7c10 */ /* 0x004fe2000f95e0ca */
[----:B------:R-:W-:Y:S01]  /*2070*/  IMAD R4, R4, 0x2, R191 ;  /* 0x0000000204047824 */ /* 0x000fe200078e02bf */
[----:B------:R-:W-:Y:S02]  /*2080*/  UIMAD UR26, UR36, 0x68, URZ ;  /* 0x00000068241a78a4 */ /* 0x000fe4000f8e023f */
[----:B------:R-:W-:Y:S01]  /*2090*/  IADD3.X R193, R9, UR25, R193, P2, P1 ;  /* 0x0000001909c17c10 */ /* 0x000fe200097e24c1 */
[----:B------:R-:W-:Y:S01]  /*20a0*/  IMAD.SHL.U32 R4, R4, 0x2, RZ ;  /* 0x0000000204047824 */ /* 0x000fe200078e00ff */
[----:B------:R-:W-:Y:S01]  /*20b0*/  UIMAD UR25, UR36, 0x70, URZ ;  /* 0x00000070241978a4 */ /* 0x000fe2000f8e023f */
[----:B------:R-:W-:Y:S02]  /*20c0*/  IMAD.WIDE.U32 R202, R202, -0x2daee0ad, RZ ;  /* 0xd2511f53caca7825 */ /* 0x000fe400078e00ff */
[----:B------:R-:W-:Y:S02]  /*20d0*/  ULDC UR36, c[0x0][0x270] ;  /* 0x00009c0000247ab9 */ /* 0x000fe40000000800 */
[----:B------:R-:W-:-:S02]  /*20e0*/  VIADD R5, R4, 0x1 ;  /* 0x0000000104057836 */ /* 0x000fc40000000000 */
[----:B------:R-:W-:-:S03]  /*20f0*/  VIADD R4, R175, 0x1000 ;  /* 0x00001000af047836 */ /* 0x000fc60000000000 */
[----:B------:R-:W-:Y:S02]  /*2100*/  LOP3.LUT R5, R5, UR45, RZ, 0x3c, !PT ;  /* 0x0000002d05057c12 */ /* 0x000fe4000f8e3cff */
[----:B------:R-:W-:Y:S02]  /*2110*/  SEL R167, R4, R175, !P0 ;  /* 0x000000af04a77207 */ /* 0x000fe40004000000 */
[----:B------:R-:W-:Y:S02]  /*2120*/  LOP3.LUT R200, R203, R5, RZ, 0x3c, !PT ;  /* 0x00000005cbc87212 */ /* 0x000fe400078e3cff */
[----:B------:R-:W-:-:S03]  /*2130*/  LEA R168, R168, UR5, 0x1 ;  /* 0x00000005a8a87c11 */ /* 0x000fc6000f8e08ff */
[----:B------:R-:W-:Y:S01]  /*2140*/  IMAD.WIDE.U32 R200, R200, -0x326172a9, RZ ;  /* 0xcd9e8d57c8c87825 */ /* 0x000fe200078e00ff */
[----:B------:R-:W-:Y:S01]  /*2150*/  LEA R167, R167, UR5, 0x1 ;  /* 0x00000005a7a77c11 */ /* 0x000fe2000f8e08ff */
[----:B------:R-:W-:Y:S01]  /*2160*/  ULDC.U8 UR48, c[0x0][0x388] ;  /* 0x0000e20000307ab9 */ /* 0x000fe20000000000 */
[----:B------:R-:W-:Y:S01]  /*2170*/  LOP3.LUT R193, R193, UR46, RZ, 0x3c, !PT ;  /* 0x0000002ec1c17c12 */ /* 0x000fe2000f8e3cff */
[----:B-1----:R-:W-:-:S06]  /*2180*/  ULDC UR47, c[0x0][0x2ec] ;  /* 0x0000bb00002f7ab9 */ /* 0x002fcc0000000800 */
.L_x_521:
[----:B-----5:R-:W-:Y:S01]  /*2190*/  FSETP.NEU.FTZ.AND P1, PT, R197, -INF , PT ;  /* 0xff800000c500780b */ /* 0x020fe20003f3d000 */
[----:B------:R-:W0:Y:S01]  /*21a0*/  LDGDEPBAR ;  /* 0x00000000000079af */ /* 0x000e220000000000 */
[----:B------:R-:W-:Y:S01]  /*21b0*/  FSETP.NEU.FTZ.AND P0, PT, R196, -INF , PT ;  /* 0xff800000c400780b */ /* 0x000fe20003f1d000 */
[----:B------:R-:W-:Y:S01]  /*21c0*/  IMAD.IADD R176, R174, 0x1, R167 ;  /* 0x00000001aeb07824 */ /* 0x000fe200078e02a7 */
[----:B------:R-:W-:Y:S01]  /*21d0*/  UIADD3 UR50, UR46, -0x61c88647, URZ ;  /* 0x9e3779b92e327890 */ /* 0x000fe2000fffe03f */
[----:B------:R-:W-:Y:S01]  /*21e0*/  IMAD.U32 R210, RZ, RZ, UR17 ;  /* 0x00000011ffd27e24 */ /* 0x000fe2000f8e00ff */
[----:B------:R-:W-:Y:S01]  /*21f0*/  UIADD3 UR52, UR45, 0x76cf5d0a, URZ ;  /* 0x76cf5d0a2d347890 */ /* 0x000fe2000fffe03f */
[----:B------:R-:W-:Y:S01]  /*2200*/  IMAD.U32 R242, RZ, RZ, UR40 ;  /* 0x00000028fff27e24 */ /* 0x000fe2000f8e00ff */
[----:B------:R-:W-:Y:S01]  /*2210*/  UIADD3 UR51, UR46, -0x255992d5, URZ ;  /* 0xdaa66d2b2e337890 */ /* 0x000fe2000fffe03f */
[----:B------:R-:W-:Y:S02]  /*2220*/  IMAD R199, R210, 0x2, R191 ;  /* 0x00000002d2c77824 */ /* 0x000fe400078e02bf */
[----:B------:R-:W-:Y:S01]  /*2230*/  FMUL.FTZ R210, R196, 1.4426950216293334961 ;  /* 0x3fb8aa3bc4d27820 */ /* 0x000fe20000410000 */
[----:B------:R-:W-:Y:S02]  /*2240*/  IMAD R242, R242, 0x8, R179 ;  /* 0x00000008f2f27824 */ /* 0x000fe400078e02b3 */
[----:B------:R-:W-:Y:S01]  /*2250*/  FMUL.FTZ R212, R195, 1.4426950216293334961 ;  /* 0x3fb8aa3bc3d47820 */ /* 0x000fe20000410000 */
[----:B------:R-:W-:Y:S02]  /*2260*/  IMAD.SHL.U32 R199, R199, 0x2, RZ ;  /* 0x00000002c7c77824 */ /* 0x000fe400078e00ff */
[----:B------:R-:W-:Y:S01]  /*2270*/  FMUL.FTZ R215, R194, 1.4426950216293334961 ;  /* 0x3fb8aa3bc2d77820 */ /* 0x000fe20000410000 */
[----:B------:R-:W-:Y:S01]  /*2280*/  UIADD3 UR53, UR45, -0x126145ec, URZ ;  /* 0xed9eba142d357890 */ /* 0x000fe2000fffe03f */
[C---:B------:R-:W-:Y:S01]  /*2290*/  VIADD R234, R242.reuse, 0x4 ;  /* 0x00000004f2ea7836 */ /* 0x040fe20000000000 */
[----:B------:R-:W-:Y:S01]  /*22a0*/  UISETP.GE.AND UP2, UPT, UR40, 0x1, UPT ;  /* 0x000000012800788c */ /* 0x000fe2000bf46270 */
[----:B------:R-:W-:Y:S01]  /*22b0*/  LOP3.LUT R199, R199, UR45, RZ, 0x3c, !PT ;  /* 0x0000002dc7c77c12 */ /* 0x000fe2000f8e3cff */
[----:B------:R-:W-:Y:S03]  /*22c0*/  IMAD.WIDE.U32 R242, R242, -0x326172a9, RZ ;  /* 0xcd9e8d57f2f27825 */ /* 0x000fe600078e00ff */
[----:B------:R-:W-:Y:S01]  /*22d0*/  LOP3.LUT R248, R203, R199, RZ, 0x3c, !PT ;  /* 0x000000c7cbf87212 */ /* 0x000fe200078e3cff */
[----:B------:R-:W-:Y:S01]  /*22e0*/  IMAD.WIDE.U32 R234, R234, -0x326172a9, RZ ;  /* 0xcd9e8d57eaea7825 */ /* 0x000fe200078e00ff */
[C---:B------:R-:W-:Y:S01]  /*22f0*/  LOP3.LUT R236, R201.reuse, UR50, R242, 0x96, !PT ;  /* 0x00000032c9ec7c12 */ /* 0x040fe2000f8e96f2 */
[----:B------:R-:W-:Y:S04]  /*2300*/  DEPBAR.LE SB0, 0x0 ;  /* 0x000080000000791a */ /* 0x000fe80000000000 */
[----:B------:R-:W-:Y:S01]  /*2310*/  LOP3.LUT R228, R201, UR50, R234, 0x96, !PT ;  /* 0x00000032c9e47c12 */ /* 0x000fe2000f8e96ea */
[----:B------:R-:W-:Y:S01]  /*2320*/  BAR.SYNC.DEFER_BLOCKING 0x0 ;  /* 0x0000000000007b1d */ /* 0x000fe20000010000 */
[-C--:B------:R-:W-:Y:S01]  /*2330*/  LOP3.LUT R211, R243, R193.reuse, RZ, 0x3c, !PT ;  /* 0x000000c1f3d37212 */ /* 0x080fe200078e3cff */
[----:B------:R-:W-:Y:S01]  /*2340*/  IMAD.WIDE.U32 R248, R248, -0x326172a9, RZ ;  /* 0xcd9e8d57f8f87825 */ /* 0x000fe200078e00ff */
[----:B------:R-:W-:Y:S03]  /*2350*/  LOP3.LUT R220, R235, R193, RZ, 0x3c, !PT ;  /* 0x000000c1ebdc7212 */ /* 0x000fe600078e3cff */
[----:B------:R-:W-:Y:S01]  /*2360*/  FMUL.FTZ R199, R197, 1.4426950216293334961 ;  /* 0x3fb8aa3bc5c77820 */ /* 0x000fe20000410000 */
[----:B------:R-:W-:Y:S01]  /*2370*/  IMAD.WIDE.U32 R218, R211, -0x2daee0ad, RZ ;  /* 0xd2511f53d3da7825 */ /* 0x000fe200078e00ff */
[C---:B------:R-:W-:Y:S02]  /*2380*/  LOP3.LUT R242, R249.reuse, UR50, R242, 0x96, !PT ;  /* 0x00000032f9f27c12 */ /* 0x040fe4000f8e96f2 */
[----:B------:R-:W-:Y:S01]  /*2390*/  LOP3.LUT R234, R249, UR50, R234, 0x96, !PT ;  /* 0x00000032f9ea7c12 */ /* 0x000fe2000f8e96ea */
[----:B------:R-:W-:Y:S01]  /*23a0*/  UIADD3 UR50, UR45, -0x4498517b, URZ ;  /* 0xbb67ae852d327890 */ /* 0x000fe2000fffe03f */
[----:B------:R-:W-:Y:S04]  /*23b0*/  IMAD.WIDE.U32 R228, R228, -0x2daee0ad, RZ ;  /* 0xd2511f53e4e47825 */ /* 0x000fe800078e00ff */
[----:B------:R-:W-:Y:S01]  /*23c0*/  IMAD.WIDE.U32 R242, R242, -0x2daee0ad, RZ ;  /* 0xd2511f53f2f27825 */ /* 0x000fe200078e00ff */
[----:B------:R-:W-:Y:S01]  /*23d0*/  LOP3.LUT R211, R202, UR50, RZ, 0x3c, !PT ;  /* 0x00000032cad37c12 */ /* 0x000fe2000f8e3cff */
[----:B------:R-:W-:Y:S02]  /*23e0*/  UIADD3 UR50, UR46, 0x3c6ef372, URZ ;  /* 0x3c6ef3722e327890 */ /* 0x000fe4000fffe03f */
[----:B------:R-:W-:Y:S01]  /*23f0*/  IMAD.WIDE.U32 R236, R236, -0x2daee0ad, RZ ;  /* 0xd2511f53ecec7825 */ /* 0x000fe200078e00ff */
[----:B------:R-:W-:Y:S03]  /*2400*/  LOP3.LUT R230, R211, R219, RZ, 0x3c, !PT ;  /* 0x000000dbd3e67212 */ /* 0x000fe600078e3cff */
[----:B------:R-:W-:Y:S01]  /*2410*/  IMAD.WIDE.U32 R220, R220, -0x2daee0ad, RZ ;  /* 0xd2511f53dcdc7825 */ /* 0x000fe200078e00ff */
[--C-:B------:R-:W-:Y:S01]  /*2420*/  LOP3.LUT R226, R237, UR52, R218.reuse, 0x96, !PT ;  /* 0x00000034ede27c12 */ /* 0x100fe2000f8e96da */
[----:B------:R-:W-:Y:S01]  /*2430*/  LDSM.16.M88.4 R100, [R167] ;  /* 0x00000000a764783b */ /* 0x000fe20000000200 */
[----:B------:R-:W-:Y:S01]  /*2440*/  LOP3.LUT R218, R243, UR52, R218, 0x96, !PT ;  /* 0x00000034f3da7c12 */ /* 0x000fe2000f8e96da */
[----:B------:R-:W-:Y:S01]  /*2450*/  IMAD.WIDE.U32 R230, R230, -0x326172a9, RZ ;  /* 0xcd9e8d57e6e67825 */ /* 0x000fe200078e00ff */
[----:B------:R-:W-:Y:S02]  /*2460*/  LOP3.LUT R250, R211, R221, RZ, 0x3c, !PT ;  /* 0x000000ddd3fa7212 */ /* 0x000fe400078e3cff */
[----:B------:R-:W-:Y:S01]  /*2470*/  LOP3.LUT R224, R229, UR52, R220, 0x96, !PT ;  /* 0x00000034e5e07c12 */ /* 0x000fe2000f8e96dc */
[----:B------:R-:W-:Y:S01]  /*2480*/  IMAD.WIDE.U32 R226, R226, -0x326172a9, RZ ;  /* 0xcd9e8d57e2e27825 */ /* 0x000fe200078e00ff */
[C---:B------:R-:W-:Y:S01]  /*2490*/  LOP3.LUT R216, R231.reuse, UR50, R200, 0x96, !PT ;  /* 0x00000032e7d87c12 */ /* 0x040fe2000f8e96c8 */
[----:B------:R-:W1:Y:S01]  /*24a0*/  LDSM.16.M88.4 R104, [R166+0x6000] ;  /* 0x00600000a668783b */ /* 0x000e620000000200 */
[----:B------:R-:W-:Y:S01]  /*24b0*/  LOP3.LUT R232, R231, UR50, R248, 0x96, !PT ;  /* 0x00000032e7e87c12 */ /* 0x000fe2000f8e96f8 */
[----:B------:R-:W-:Y:S01]  /*24c0*/  IMAD.WIDE.U32 R234, R234, -0x2daee0ad, RZ ;  /* 0xd2511f53eaea7825 */ /* 0x000fe200078e00ff */
[----:B------:R-:W-:Y:S03]  /*24d0*/  LOP3.LUT R222, R227, UR51, R230, 0x96, !PT ;  /* 0x00000033e3de7c12 */ /* 0x000fe6000f8e96e6 */
[----:B------:R-:W-:Y:S01]  /*24e0*/  IMAD.WIDE.U32 R250, R250, -0x326172a9, RZ ;  /* 0xcd9e8d57fafa7825 */ /* 0x000fe200078e00ff */
[----:B------:R-:W-:Y:S01]  /*24f0*/  LOP3.LUT R220, R235, UR52, R220, 0x96, !PT ;  /* 0x00000034ebdc7c12 */ /* 0x000fe2000f8e96dc */
[----:B------:R-:W2:Y:S01]  /*2500*/  LDSM.16.M88.4 R108, [R167+0x1000] ;  /* 0x00100000a76c783b */ /* 0x000ea20000000200 */
[----:B------:R-:W-:Y:S01]  /*2510*/  UIADD3 UR52, UR45, 0x32370b8f, URZ ;  /* 0x32370b8f2d347890 */ /* 0x000fe2000fffe03f */
[----:B------:R-:W-:Y:S01]  /*2520*/  IMAD.WIDE.U32 R246, R216, -0x2daee0ad, RZ ;  /* 0xd2511f53d8f67825 */ /* 0x000fe200078e00ff */
[C---:B------:R-:W-:Y:S02]  /*2530*/  LOP3.LUT R248, R251.reuse, UR50, R248, 0x96, !PT ;  /* 0x00000032fbf87c12 */ /* 0x040fe4000f8e96f8 */
[----:B------:R-:W-:Y:S01]  /*2540*/  LOP3.LUT R221, R251, UR50, R200, 0x96, !PT ;  /* 0x00000032fbdd7c12 */ /* 0x000fe2000f8e96c8 */
[----:B------:R-:W-:Y:S01]  /*2550*/  IMAD.WIDE.U32 R222, R222, -0x2daee0ad, RZ ;  /* 0xd2511f53dede7825 */ /* 0x000fe200078e00ff */
[----:B------:R-:W-:Y:S01]  /*2560*/  LOP3.LUT R219, R247, UR52, R236, 0x96, !PT ;  /* 0x00000034f7db7c12 */ /* 0x000fe2000f8e96ec */
[----:B------:R-:W4:Y:S01]  /*2570*/  LDSM.16.M88.4 R112, [R166+0x6400] ;  /* 0x00640000a670783b */ /* 0x000f220000000200 */
[----:B------:R-:W-:Y:S01]  /*2580*/  UIADD3 UR50, UR46, 0x78dde6e4, URZ ;  /* 0x78dde6e42e327890 */ /* 0x000fe2000fffe03f */
[----:B------:R-:W-:Y:S01]  /*2590*/  IMAD.WIDE.U32 R224, R224, -0x326172a9, RZ ;  /* 0xcd9e8d57e0e07825 */ /* 0x000fe200078e00ff */
[----:B------:R-:W-:Y:S03]  /*25a0*/  LOP3.LUT R246, R223, UR53, R246, 0x96, !PT ;  /* 0x00000035dff67c12 */ /* 0x000fe6000f8e96f6 */
[----:B------:R-:W-:Y:S01]  /*25b0*/  IMAD.WIDE.U32 R244, R218, -0x326172a9, RZ ;  /* 0xcd9e8d57daf47825 */ /* 0x000fe200078e00ff */
[----:B------:R-:W-:Y:S01]  /*25c0*/  LOP3.LUT R238, R225, UR51, R250, 0x96, !PT ;  /* 0x00000033e1ee7c12 */ /* 0x000fe2000f8e96fa */
[----:B------:R-:W3:Y:S02]  /*25d0*/  LDSM.16.M88.4 R116, [R166+0x6800] ;  /* 0x00680000a674783b */ /* 0x000ee40000000200 */
[----:B------:R-:W-:Y:S01]  /*25e0*/  IMAD.WIDE.U32 R236, R220, -0x326172a9, RZ ;  /* 0xcd9e8d57dcec7825 */ /* 0x000fe200078e00ff */
[----:B------:R-:W-:Y:S03]  /*25f0*/  LOP3.LUT R220, R245, UR51, R230, 0x96, !PT ;  /* 0x00000033f5dc7c12 */ /* 0x000fe6000f8e96e6 */
[----:B------:R-:W-:Y:S01]  /*2600*/  IMAD.WIDE.U32 R240, R221, -0x2daee0ad, RZ ;  /* 0xd2511f53ddf07825 */ /* 0x000fe200078e00ff */
[----:B------:R-:W-:Y:S01]  /*2610*/  LOP3.LUT R250, R237, UR51, R250, 0x96, !PT ;  /* 0x00000033edfa7c12 */ /* 0x000fe2000f8e96fa */
[----:B------:R-:W3:Y:S01]  /*2620*/  LDSM.16.M88.4 R120, [R166+0x6c00] ;  /* 0x006c0000a678783b */ /* 0x000ee20000000200 */
[----:B------:R-:W-:Y:S01]  /*2630*/  UIADD3 UR51, UR46, 0x1715609d, URZ ;  /* 0x1715609d2e337890 */ /* 0x000fe2000fffe03f */
[----:B------:R-:W-:Y:S01]  /*2640*/  IMAD.WIDE.U32 R248, R248, -0x2daee0ad, RZ ;  /* 0xd2511f53f8f87825 */ /* 0x000fe200078e00ff */
[----:B------:R-:W-:Y:S03]  /*2650*/  LOP3.LUT R221, R241, UR52, R228, 0x96, !PT ;  /* 0x00000034f1dd7c12 */ /* 0x000fe6000f8e96e4 */
[----:B------:R-:W-:Y:S01]  /*2660*/  IMAD.WIDE.U32 R238, R238, -0x2daee0ad, RZ ;  /* 0xd2511f53eeee7825 */ /* 0x000fe200078e00ff */
[----:B------:R-:W-:Y:S01]  /*2670*/  LOP3.LUT R234, R249, UR52, R234, 0x96, !PT ;  /* 0x00000034f9ea7c12 */ /* 0x000fe2000f8e96ea */
[-C--:B-1----:R-:W-:Y:S01]  /*2680*/  HMMA.16816.F32 R4, R100, R104.reuse, RZ ;  /* 0x000000686404723c */ /* 0x082fe200000018ff */
[----:B------:R-:W-:Y:S02]  /*2690*/  LDSM.16.M88.4 R124, [R176] ;  /* 0x00000000b07c783b */ /* 0x000fe40000000200 */
[----:B------:R-:W-:Y:S01]  /*26a0*/  LOP3.LUT R240, R239, UR53, R240, 0x96, !PT ;  /* 0x00000035eff07c12 */ /* 0x000fe2000f8e96f0 */
[----:B------:R-:W-:Y:S02]  /*26b0*/  IMAD.WIDE.U32 R246, R246, -0x326172a9, RZ ;  /* 0xcd9e8d57f6f67825 */ /* 0x000fe400078e00ff */
[C---:B--2---:R-:W-:Y:S03]  /*26c0*/  HMMA.16816.F32 R8, R108.reuse, R104, RZ ;  /* 0x000000686c08723c */ /* 0x044fe600000018ff */
[----:B------:R-:W1:Y:S02]  /*26d0*/  LDSM.16.M88.4 R128, [R165+0x6000] ;  /* 0x00600000a580783b */ /* 0x000e640000000200 */
[----:B------:R-:W-:Y:S01]  /*26e0*/  IMAD.WIDE.U32 R228, R219, -0x326172a9, RZ ;  /* 0xcd9e8d57dbe47825 */ /* 0x000fe200078e00ff */
[-C--:B------:R-:W-:Y:S05]  /*26f0*/  HMMA.16816.F32 R12, R108, R106.reuse, RZ ;  /* 0x0000006a6c0c723c */ /* 0x080fea00000018ff */
[----:B------:R-:W-:Y:S02]  /*2700*/  LOP3.LUT R225, R229, UR50, R226, 0x96, !PT ;  /* 0x00000032e5e17c12 */ /* 0x000fe4000f8e96e2 */
[----:B------:R-:W-:Y:S01]  /*2710*/  LOP3.LUT R223, R247, UR51, R228, 0x96, !PT ;  /* 0x00000033f7df7c12 */ /* 0x000fe2000f8e96e4 */
[C---:B------:R-:W-:Y:S01]  /*2720*/  HMMA.16816.F32 R16, R100.reuse, R106, RZ ;  /* 0x0000006a6410723c */ /* 0x040fe200000018ff */
[----:B------:R2:W1:Y:S02]  /*2730*/  LDSM.16.M88.4 R104, [R176+0x1000] ;  /* 0x00100000b068783b */ /* 0x0004640000000200 */
[----:B------:R-:W-:Y:S03]  /*2740*/  IMAD.WIDE.U32 R230, R221, -0x326172a9, RZ ;  /* 0xcd9e8d57dde67825 */ /* 0x000fe600078e00ff */
[-C--:B----4-:R-:W-:Y:S02]  /*2750*/  HMMA.16816.F32 R20, R100, R112.reuse, RZ ;  /* 0x000000706414723c */ /* 0x090fe400000018ff */
[----:B------:R-:W-:Y:S04]  /*2760*/  LOP3.LUT R224, R231, UR50, R224, 0x96, !PT ;  /* 0x00000032e7e07c12 */ /* 0x000fe8000f8e96e0 */
[C---:B------:R-:W-:Y:S05]  /*2770*/  HMMA.16816.F32 R24, R108.reuse, R112, RZ ;  /* 0x000000706c18723c */ /* 0x040fea00000018ff */
[----:B------:R-:W-:Y:S01]  /*2780*/  IMAD.WIDE.U32 R240, R240, -0x326172a9, RZ ;  /* 0xcd9e8d57f0f07825 */ /* 0x000fe200078e00ff */
[-C--:B------:R-:W-:Y:S05]  /*2790*/  HMMA.16816.F32 R28, R108, R114.reuse, RZ ;  /* 0x000000726c1c723c */ /* 0x080fea00000018ff */
[----:B------:R-:W-:Y:S01]  /*27a0*/  LOP3.LUT R230, R241, UR51, R230, 0x96, !PT ;  /* 0x00000033f1e67c12 */ /* 0x000fe2000f8e96e6 */
[C---:B------:R-:W-:Y:S02]  /*27b0*/  HMMA.16816.F32 R32, R100.reuse, R114, RZ ;  /* 0x000000726420723c */ /* 0x040fe400000018ff */
[----:B--2---:R-:W-:Y:S02]  /*27c0*/  FSEL R176, R210, RZ, P0 ;  /* 0x000000ffd2b07208 */ /* 0x004fe40000000000 */
[----:B------:R-:W-:Y:S01]  /*27d0*/  FSETP.NEU.FTZ.AND P0, PT, R195, -INF , PT ;  /* 0xff800000c300780b */ /* 0x000fe20003f1d000 */
[----:B------:R-:W-:Y:S01]  /*27e0*/  IMAD.WIDE.U32 R232, R232, -0x2daee0ad, RZ ;  /* 0xd2511f53e8e87825 */ /* 0x000fe200078e00ff */
[-C--:B---3--:R-:W-:Y:S05]  /*27f0*/  HMMA.16816.F32 R36, R100, R116.reuse, RZ ;  /* 0x000000746424723c */ /* 0x088fea00000018ff */
[----:B------:R-:W-:Y:S01]  /*2800*/  LOP3.LUT R242, R233, UR52, R242, 0x96, !PT ;  /* 0x00000034e9f27c12 */ /* 0x000fe2000f8e96f2 */
[C---:B------:R-:W-:Y:S01]  /*2810*/  HMMA.16816.F32 R40, R108.reuse, R116, RZ ;  /* 0x000000746c28723c */ /* 0x040fe200000018ff */
[----:B------:R-:W-:Y:S04]  /*2820*/  UIADD3 UR52, UR45, -0x56f99767, URZ ;  /* 0xa90668992d347890 */ /* 0x000fe8000fffe03f */
[----:B------:R-:W-:Y:S01]  /*2830*/  IMAD.WIDE.U32 R234, R234, -0x326172a9, RZ ;  /* 0xcd9e8d57eaea7825 */ /* 0x000fe200078e00ff */
[-C--:B------:R-:W-:Y:S02]  /*2840*/  HMMA.16816.F32 R44, R108, R118.reuse, RZ ;  /* 0x000000766c2c723c */ /* 0x080fe400000018ff */
[----:B------:R-:W-:Y:S03]  /*2850*/  FSEL R117, R199, RZ, P1 ;  /* 0x000000ffc7757208 */ /* 0x000fe60000800000 */
[----:B------:R-:W-:Y:S01]  /*2860*/  LOP3.LUT R236, R235, UR50, R236, 0x96, !PT ;  /* 0x00000032ebec7c12 */ /* 0x000fe2000f8e96ec */
[C---:B------:R-:W-:Y:S05]  /*2870*/  HMMA.16816.F32 R48, R100.reuse, R118, RZ ;  /* 0x000000766430723c */ /* 0x040fea00000018ff */
[----:B------:R-:W-:Y:S01]  /*2880*/  IMAD.WIDE.U32 R228, R220, -0x2daee0ad, RZ ;  /* 0xd2511f53dce47825 */ /* 0x000fe200078e00ff */
[-C--:B------:R-:W-:Y:S05]  /*2890*/  HMMA.16816.F32 R52, R100, R120.reuse, RZ ;  /* 0x000000786434723c */ /* 0x080fea00000018ff */
[----:B------:R-:W-:Y:S01]  /*28a0*/  LOP3.LUT R232, R229, UR53, R232, 0x96, !PT ;  /* 0x00000035e5e87c12 */ /* 0x000fe2000f8e96e8 */
[C---:B------:R-:W-:Y:S05]  /*28b0*/  HMMA.16816.F32 R56, R108.reuse, R120, RZ ;  /* 0x000000786c38723c */ /* 0x040fea00000018ff */
[----:B------:R-:W-:Y:S01]  /*28c0*/  IMAD.WIDE.U32 R236, R236, -0x2daee0ad, RZ ;  /* 0xd2511f53ecec7825 */ /* 0x000fe200078e00ff */
[-C--:B------:R-:W-:Y:S01]  /*28d0*/  HMMA.16816.F32 R60, R108, R122.reuse, RZ ;  /* 0x0000007a6c3c723c */ /* 0x080fe200000018ff */
[----:B------:R-:W-:Y:S04]  /*28e0*/  LDSM.16.M88.4 R108, [R165+0x6800] ;  /* 0x00680000a56c783b */ /* 0x000fe80000000200 */
[----:B------:R-:W-:Y:S01]  /*28f0*/  IMAD.WIDE.U32 R242, R242, -0x326172a9, RZ ;  /* 0xcd9e8d57f2f27825 */ /* 0x000fe200078e00ff */
[----:B------:R-:W-:Y:S03]  /*2900*/  HMMA.16816.F32 R64, R100, R122, RZ ;  /* 0x0000007a6440723c */ /* 0x000fe600000018ff */
[----:B------:R-:W2:Y:S02]  /*2910*/  LDSM.16.M88.4 R100, [R165+0x6400] ;  /* 0x00640000a564783b */ /* 0x000ea40000000200 */
[----:B------:R-:W-:Y:S01]  /*2920*/  LOP3.LUT R244, R243, UR50, R244, 0x96, !PT ;  /* 0x00000032f3f47c12 */ /* 0x000fe2000f8e96f4 */
[-C--:B-1----:R-:W-:Y:S01]  /*2930*/  HMMA.16816.F32 R4, R124, R128.reuse, R4 ;  /* 0x000000807c04723c */ /* 0x082fe20000001804 */
[----:B------:R-:W-:Y:S04]  /*2940*/  UIADD3 UR50, UR45, 0x646e171e, URZ ;  /* 0x646e171e2d327890 */ /* 0x000fe8000fffe03f */
[----:B------:R-:W-:Y:S01]  /*2950*/  IMAD.WIDE.U32 R250, R250, -0x2daee0ad, RZ ;  /* 0xd2511f53fafa7825 */ /* 0x000fe200078e00ff */
[C---:B------:R-:W-:Y:S05]  /*2960*/  HMMA.16816.F32 R8, R104.reuse, R128, R8 ;  /* 0x000000806808723c */ /* 0x040fea0000001808 */
[----:B------:R-:W-:Y:S01]  /*2970*/  LOP3.LUT R229, R237, UR52, R250, 0x96, !PT ;  /* 0x00000034ede57c12 */ /* 0x000fe2000f8e96fa */
[-C--:B------:R-:W-:Y:S05]  /*2980*/  HMMA.16816.F32 R12, R104, R130.reuse, R12 ;  /* 0x00000082680c723c */ /* 0x080fea000000180c */
[----:B------:R-:W-:Y:S01]  /*2990*/  LOP3.LUT R248, R251, UR53, R248, 0x96, !PT ;  /* 0x00000035fbf87c12 */ /* 0x000fe2000f8e96f8 */
[C---:B------:R-:W-:Y:S05]  /*29a0*/  HMMA.16816.F32 R16, R124.reuse, R130, R16 ;  /* 0x000000827c10723c */ /* 0x040fea0000001810 */
[----:B------:R-:W-:Y:S06]  /*29b0*/  IMAD.WIDE.U32 R232, R232, -0x326172a9, RZ ;  /* 0xcd9e8d57e8e87825 */ /* 0x000fec00078e00ff */
[--C-:B------:R-:W-:Y:S01]  /*29c0*/  FFMA.FTZ R214, R5, UR47, -R117.reuse ;  /* 0x0000002f05d67c23 */ /* 0x100fe20008010875 */
[----:B------:R-:W-:Y:S02]  /*29d0*/  FSEL R5, R212, RZ, P0 ;  /* 0x000000ffd4057208 */ /* 0x000fe40000000000 */
[----:B------:R-:W-:Y:S01]  /*29e0*/  FSETP.NEU.FTZ.AND P0, PT, R194, -INF , PT ;  /* 0xff800000c200780b */ /* 0x000fe20003f1d000 */
[--C-:B------:R-:W-:Y:S01]  /*29f0*/  FFMA.FTZ R213, R6, UR47, -R176.reuse ;  /* 0x0000002f06d57c23 */ /* 0x100fe200080108b0 */
[----:B------:R-:W-:Y:S01]  /*2a00*/  FFMA.FTZ R199, R4, UR47, -R117 ;  /* 0x0000002f04c77c23 */ /* 0x000fe20008010875 */
[----:B------:R-:W-:Y:S01]  /*2a10*/  FFMA.FTZ R210, R7, UR47, -R176 ;  /* 0x0000002f07d27c23 */ /* 0x000fe200080108b0 */
[----:B------:R-:W-:Y:S01]  /*2a20*/  FSEL R6, R215, RZ, P0 ;  /* 0x000000ffd7067208 */ /* 0x000fe20000000000 */
[----:B------:R-:W-:Y:S01]  /*2a30*/  IMAD.WIDE.U32 R250, R230, -0x2daee0ad, RZ ;  /* 0xd2511f53e6fa7825 */ /* 0x000fe200078e00ff */
[----:B------:R-:W-:Y:S01]  /*2a40*/  LOP3.LUT R230, R233, UR51, R242, 0x96, !PT ;  /* 0x00000033e9e67c12 */ /* 0x000fe2000f8e96f2 */
[----:B------:R1:W-:Y:S02]  /*2a50*/  MUFU.EX2 R211, R213 ;  /* 0x000000d500d37308 */ /* 0x0003e40000000800 */
[--C-:B------:R-:W-:Y:S01]  /*2a60*/  FFMA.FTZ R218, R13, UR47, -R5.reuse ;  /* 0x0000002f0dda7c23 */ /* 0x100fe20008010805 */
[-C--:B--2---:R-:W-:Y:S03]  /*2a70*/  HMMA.16816.F32 R20, R124, R100.reuse, R20 ;  /* 0x000000647c14723c */ /* 0x084fe60000001814 */
[----:B------:R-:W-:Y:S01]  /*2a80*/  LOP3.LUT R13, R250, 0xffff, RZ, 0xc0, !PT ;  /* 0x0000fffffa0d7812 */ /* 0x000fe200078ec0ff */
[--C-:B------:R-:W-:Y:S01]  /*2a90*/  FFMA.FTZ R227, R14, UR47, -R6.reuse ;  /* 0x0000002f0ee37c23 */ /* 0x100fe20008010806 */
[--C-:B------:R-:W-:Y:S01]  /*2aa0*/  FFMA.FTZ R215, R10, UR47, -R6.reuse ;  /* 0x0000002f0ad77c23 */ /* 0x100fe20008010806 */
[--C-:B------:R-:W-:Y:S01]  /*2ab0*/  FFMA.FTZ R216, R11, UR47, -R6.reuse ;  /* 0x0000002f0bd87c23 */ /* 0x100fe20008010806 */
[C---:B------:R-:W-:Y:S01]  /*2ac0*/  HMMA.16816.F32 R24, R104.reuse, R100, R24 ;  /* 0x000000646818723c */ /* 0x040fe20000001818 */
[----:B------:R2:W-:Y:S03]  /*2ad0*/  MUFU.EX2 R219, R227 ;  /* 0x000000e300db7308 */ /* 0x0005e60000000800 */
[----:B------:R-:W-:Y:S04]  /*2ae0*/  IMAD.WIDE.U32 R10, R225, -0x2daee0ad, RZ ;  /* 0xd2511f53e10a7825 */ /* 0x000fe800078e00ff */
[----:B------:R-:W-:Y:S01]  /*2af0*/  FFMA.FTZ R226, R15, UR47, -R6 ;  /* 0x0000002f0fe27c23 */ /* 0x000fe20008010806 */
[-C--:B------:R-:W-:Y:S03]  /*2b00*/  HMMA.16816.F32 R28, R104, R102.reuse, R28 ;  /* 0x00000066681c723c */ /* 0x080fe6000000181c */
[----:B------:R3:W-:Y:S01]  /*2b10*/  MUFU.EX2 R220, R226 ;  /* 0x000000e200dc7308 */ /* 0x0007e20000000800 */
[----:B-1----:R-:W-:Y:S02]  /*2b20*/  FFMA.FTZ R213, R9, UR47, -R5 ;  /* 0x0000002f09d57c23 */ /* 0x002fe40008010805 */
[C---:B------:R-:W-:Y:S05]  /*2b30*/  HMMA.16816.F32 R32, R124.reuse, R102, R32 ;  /* 0x000000667c20723c */ /* 0x040fea0000001820 */
[----:B------:R-:W-:Y:S01]  /*2b40*/  FFMA.FTZ R233, R23, UR47, -R176 ;  /* 0x0000002f17e97c23 */ /* 0x000fe200080108b0 */
[----:B--2---:R-:W-:Y:S01]  /*2b50*/  LOP3.LUT R227, R11, UR52, R222, 0x96, !PT ;  /* 0x000000340be37c12 */ /* 0x004fe2000f8e96de */
[----:B------:R-:W-:Y:S01]  /*2b60*/  FFMA.FTZ R239, R22, UR47, -R176 ;  /* 0x0000002f16ef7c23 */ /* 0x000fe200080108b0 */
[----:B------:R-:W1:Y:S01]  /*2b70*/  MUFU.EX2 R199, R199 ;  /* 0x000000c700c77308 */ /* 0x000e620000000800 */
[-C--:B------:R-:W-:Y:S03]  /*2b80*/  HMMA.16816.F32 R36, R124, R108.reuse, R36 ;  /* 0x0000006c7c24723c */ /* 0x080fe60000001824 */
[----:B------:R-:W-:Y:S04]  /*2b90*/  IMAD.WIDE.U32 R118, R227, -0x326172a9, RZ ;  /* 0xcd9e8d57e3767825 */ /* 0x000fe800078e00ff */
[----:B------:R-:W-:Y:S01]  /*2ba0*/  FFMA.FTZ R247, R26, UR47, -R6 ;  /* 0x0000002f1af77c23 */ /* 0x000fe20008010806 */
[----:B---3--:R-:W-:Y:S03]  /*2bb0*/  FFMA.FTZ R226, R17, UR47, -R117 ;  /* 0x0000002f11e27c23 */ /* 0x008fe60008010875 */
[----:B------:R-:W-:Y:S01]  /*2bc0*/  LOP3.LUT R17, R250, 0xff, RZ, 0xc0, !PT ;  /* 0x000000fffa117812 */ /* 0x000fe200078ec0ff */
[----:B------:R2:W-:Y:S01]  /*2bd0*/  MUFU.EX2 R227, R233 ;  /* 0x000000e900e37308 */ /* 0x0005e20000000800 */
[C---:B------:R-:W-:Y:S04]  /*2be0*/  HMMA.16816.F32 R40, R104.reuse, R108, R40 ;  /* 0x0000006c6828723c */ /* 0x040fe80000001828 */
[----:B------:R-:W-:Y:S01]  /*2bf0*/  LOP3.LUT R22, R118, 0xff, RZ, 0xc0, !PT ;  /* 0x000000ff76167812 */ /* 0x000fe200078ec0ff */
[----:B------:R-:W-:Y:S01]  /*2c00*/  IMAD.WIDE.U32 R244, R244, -0x2daee0ad, RZ ;  /* 0xd2511f53f4f47825 */ /* 0x000fe200078e00ff */
[-C--:B------:R-:W-:Y:S03]  /*2c10*/  HMMA.16816.F32 R44, R104, R110.reuse, R44 ;  /* 0x0000006e682c723c */ /* 0x080fe6000000182c */
[----:B------:R-:W3:Y:S02]  /*2c20*/  MUFU.EX2 R214, R214 ;  /* 0x000000d600d67308 */ /* 0x000ee40000000800 */
[----:B------:R-:W-:Y:S01]  /*2c30*/  LOP3.LUT R225, R245, UR52, R228, 0x96, !PT ;  /* 0x00000034f5e17c12 */ /* 0x000fe2000f8e96e4 */
[----:B------:R-:W-:Y:S01]  /*2c40*/  IMAD.WIDE.U32 R248, R248, -0x326172a9, RZ ;  /* 0xcd9e8d57f8f87825 */ /* 0x000fe200078e00ff */
[C---:B------:R-:W-:Y:S06]  /*2c50*/  HMMA.16816.F32 R48, R124.reuse, R110, R48 ;  /* 0x0000006e7c30723c */ /* 0x040fec0000001830 */
[----:B------:R-:W4:Y:S01]  /*2c60*/  MUFU.EX2 R210, R210 ;  /* 0x000000d200d27308 */ /* 0x000f220000000800 */
[----:B------:R-:W-:Y:S04]  /*2c70*/  LOP3.LUT R234, R249, UR51, R234, 0x96, !PT ;  /* 0x00000033f9ea7c12 */ /* 0x000fe8000f8e96ea */
[----:B------:R-:W-:Y:S01]  /*2c80*/  IMAD.WIDE.U32 R14, R223, -0x2daee0ad, RZ ;  /* 0xd2511f53df0e7825 */ /* 0x000fe200078e00ff */
[----:B------:R-:W-:Y:S03]  /*2c90*/  UIADD3 UR51, UR46, -0x4ab325aa, URZ ;  /* 0xb54cda562e337890 */ /* 0x000fe6000fffe03f */
[----:B------:R-:W-:Y:S01]  /*2ca0*/  FFMA.FTZ R217, R12, UR47, -R5 ;  /* 0x0000002f0cd97c23 */ /* 0x000fe20008010805 */
[----:B------:R-:W4:Y:S01]  /*2cb0*/  MUFU.EX2 R213, R213 ;  /* 0x000000d500d57308 */ /* 0x000f220000000800 */
[----:B------:R-:W-:Y:S01]  /*2cc0*/  LOP3.LUT R231, R14, 0xff, RZ, 0xc0, !PT ;  /* 0x000000ff0ee77812 */ /* 0x000fe200078ec0ff */
[----:B------:R-:W-:Y:S01]  /*2cd0*/  IMAD.WIDE.U32 R242, R225, -0x326172a9, RZ ;  /* 0xcd9e8d57e1f27825 */ /* 0x000fe200078e00ff */
[----:B------:R-:W-:Y:S02]  /*2ce0*/  SHF.R.U32.HI R228, RZ, 0x18, R14 ;  /* 0x00000018ffe47819 */ /* 0x000fe4000001160e */
[----:B------:R-:W-:Y:S01]  /*2cf0*/  LOP3.LUT R11, R15, UR50, R10, 0x96, !PT ;  /* 0x000000320f0b7c12 */ /* 0x000fe2000f8e960a */
[----:B------:R-:W-:Y:S01]  /*2d00*/  IMAD.U32 R110, RZ, RZ, UR6 ;  /* 0x00000006ff6e7e24 */ /* 0x000fe2000f8e00ff */
[----:B------:R-:W-:Y:S01]  /*2d10*/  LOP3.LUT R232, R243, UR51, R232, 0x96, !PT ;  /* 0x00000033f3e87c12 */ /* 0x000fe2000f8e96e8 */
[----:B------:R-:W-:Y:S01]  /*2d20*/  FFMA.FTZ R42, R42, UR47, -R6 ;  /* 0x0000002f2a2a7c23 */ /* 0x000fe20008010806 */
[----:B------:R-:W-:Y:S01]  /*2d30*/  ISETP.LE.U32.AND P1, PT, R231, UR48, PT ;  /* 0x00000030e7007c0c */ /* 0x000fe2000bf23070 */
[----:B------:R-:W-:Y:S01]  /*2d40*/  FFMA.FTZ R237, R21, UR47, -R117 ;  /* 0x0000002f15ed7c23 */ /* 0x000fe20008010875 */
[----:B--2---:R-:W-:Y:S01]  /*2d50*/  LOP3.LUT R233, R232, 0xff, RZ, 0xc0, !PT ;  /* 0x000000ffe8e97812 */ /* 0x004fe200078ec0ff */
[----:B------:R-:W-:Y:S01]  /*2d60*/  FFMA.FTZ R34, R34, UR47, -R176 ;  /* 0x0000002f22227c23 */ /* 0x000fe200080108b0 */
[----:B------:R-:W-:Y:S01]  /*2d70*/  LOP3.LUT R231, R11, 0xff, RZ, 0xc0, !PT ;  /* 0x000000ff0be77812 */ /* 0x000fe200078ec0ff */
[----:B------:R-:W-:Y:S01]  /*2d80*/  FFMA.FTZ R212, R8, UR47, -R5 ;  /* 0x0000002f08d47c23 */ /* 0x000fe20008010805 */
[----:B------:R-:W-:Y:S01]  /*2d90*/  ISETP.LE.U32.AND P5, PT, R233, UR48, PT ;  /* 0x00000030e9007c0c */ /* 0x000fe2000bfa3070 */
[----:B------:R-:W-:Y:S01]  /*2da0*/  FFMA.FTZ R221, R16, UR47, -R117 ;  /* 0x0000002f10dd7c23 */ /* 0x000fe20008010875 */
[----:B------:R-:W-:Y:S01]  /*2db0*/  SHF.R.U32.HI R10, RZ, 0x10, R14 ;  /* 0x00000010ff0a7819 */ /* 0x000fe2000001160e */
[--C-:B------:R-:W-:Y:S01]  /*2dc0*/  FFMA.FTZ R223, R18, UR47, -R176.reuse ;  /* 0x0000002f12df7c23 */ /* 0x100fe200080108b0 */
[----:B------:R-:W-:Y:S01]  /*2dd0*/  ISETP.LE.U32.AND P4, PT, R231, UR48, PT ;  /* 0x00000030e7007c0c */ /* 0x000fe2000bf83070 */
[----:B------:R-:W-:Y:S01]  /*2de0*/  FFMA.FTZ R222, R19, UR47, -R176 ;  /* 0x0000002f13de7c23 */ /* 0x000fe200080108b0 */
[----:B------:R-:W-:Y:S01]  /*2df0*/  LOP3.LUT R9, R14, 0xffff, RZ, 0xc0, !PT ;  /* 0x0000ffff0e097812 */ /* 0x000fe200078ec0ff */
[--C-:B------:R-:W-:Y:S01]  /*2e00*/  FFMA.FTZ R41, R41, UR47, -R5.reuse ;  /* 0x0000002f29297c23 */ /* 0x100fe20008010805 */
[----:B------:R-:W-:Y:S01]  /*2e10*/  LOP3.LUT R231, R232, 0xffff, RZ, 0xc0, !PT ;  /* 0x0000ffffe8e77812 */ /* 0x000fe200078ec0ff */
[----:B------:R-:W-:Y:S01]  /*2e20*/  FFMA.FTZ R45, R45, UR47, -R5 ;  /* 0x0000002f2d2d7c23 */ /* 0x000fe20008010805 */
[----:B------:R-:W-:Y:S01]  /*2e30*/  SHF.R.U32.HI R19, RZ, 0x10, R118 ;  /* 0x00000010ff137819 */ /* 0x000fe20000011676 */
[----:B------:R-:W-:Y:S01]  /*2e40*/  FFMA.FTZ R37, R37, UR47, -R117 ;  /* 0x0000002f25257c23 */ /* 0x000fe20008010875 */
[----:B------:R-:W-:Y:S01]  /*2e50*/  SHF.R.U32.HI R233, RZ, 0x8, R231 ;  /* 0x00000008ffe97819 */ /* 0x000fe200000116e7 */
[----:B------:R-:W-:Y:S01]  /*2e60*/  IMAD.WIDE.U32 R14, R224, -0x2daee0ad, RZ ;  /* 0xd2511f53e00e7825 */ /* 0x000fe200078e00ff */
[----:B------:R-:W-:Y:S01]  /*2e70*/  LOP3.LUT R21, R118, 0xffff, RZ, 0xc0, !PT ;  /* 0x0000ffff76157812 */ /* 0x000fe200078ec0ff */
[----:B------:R2:W-:Y:S01]  /*2e80*/  MUFU.EX2 R231, R247 ;  /* 0x000000f700e77308 */ /* 0x0005e20000000800 */
[----:B------:R-:W-:Y:S01]  /*2e90*/  ISETP.LE.U32.AND P6, PT, R228, UR48, PT ;  /* 0x00000030e4007c0c */ /* 0x000fe2000bfc3070 */
[----:B------:R-:W-:Y:S01]  /*2ea0*/  IMAD.U32 R111, RZ, RZ, UR7 ;  /* 0x00000007ff6f7e24 */ /* 0x000fe2000f8e00ff */
[----:B------:R-:W-:Y:S01]  /*2eb0*/  LOP3.LUT R238, R15, UR52, R238, 0x96, !PT ;  /* 0x000000340fee7c12 */ /* 0x000fe2000f8e96ee */
[----:B-1----:R-:W-:Y:S01]  /*2ec0*/  @!P5 FADD.FTZ R199, -R199, -RZ ;  /* 0x800000ffc7c7d221 */ /* 0x002fe20000010100 */
[----:B------:R-:W-:Y:S01]  /*2ed0*/  LOP3.LUT R233, R233, 0xffff, RZ, 0xc0, !PT ;  /* 0x0000ffffe9e97812 */ /* 0x000fe200078ec0ff */
[--C-:B------:R-:W-:Y:S01]  /*2ee0*/  FFMA.FTZ R224, R20, UR47, -R117.reuse ;  /* 0x0000002f14e07c23 */ /* 0x100fe20008010875 */
[----:B------:R-:W-:Y:S01]  /*2ef0*/  LOP3.LUT R7, R251, UR50, R14, 0x96, !PT ;  /* 0x00000032fb077c12 */ /* 0x000fe2000f8e960e */
[----:B------:R-:W-:Y:S01]  /*2f00*/  FFMA.FTZ R47, R47, UR47, -R6 ;  /* 0x0000002f2f2f7c23 */ /* 0x000fe20008010806 */
[----:B------:R-:W-:Y:S01]  /*2f10*/  SHF.R.U32.HI R249, RZ, 0x10, R232 ;  /* 0x00000010fff97819 */ /* 0x000fe200000116e8 */
[--C-:B------:R-:W-:Y:S01]  /*2f20*/  FFMA.FTZ R48, R48, UR47, -R117.reuse ;  /* 0x0000002f30307c23 */ /* 0x100fe20008010875 */
[----:B------:R-:W-:Y:S01]  /*2f30*/  SHF.R.U32.HI R15, RZ, 0x18, R250 ;  /* 0x00000018ff0f7819 */ /* 0x000fe200000116fa */
[----:B------:R-:W-:Y:S01]  /*2f40*/  FFMA.FTZ R50, R50, UR47, -R176 ;  /* 0x0000002f32327c23 */ /* 0x000fe200080108b0 */
[----:B------:R-:W-:Y:S01]  /*2f50*/  ISETP.LE.U32.AND P0, PT, R233, UR48, PT ;  /* 0x00000030e9007c0c */ /* 0x000fe2000bf03070 */
[----:B------:R-:W-:Y:S01]  /*2f60*/  FFMA.FTZ R49, R49, UR47, -R117 ;  /* 0x0000002f31317c23 */ /* 0x000fe20008010875 */
[----:B------:R-:W-:Y:S01]  /*2f70*/  SHF.R.U32.HI R14, RZ, 0x10, R250 ;  /* 0x00000010ff0e7819 */ /* 0x000fe200000116fa */
[----:B------:R-:W-:Y:S01]  /*2f80*/  IMAD.WIDE.U32 R250, R229, -0x326172a9, RZ ;  /* 0xcd9e8d57e5fa7825 */ /* 0x000fe200078e00ff */
[----:B------:R-:W-:Y:S01]  /*2f90*/  SHF.R.U32.HI R232, RZ, 0x18, R232 ;  /* 0x00000018ffe87819 */ /* 0x000fe200000116e8 */
[----:B------:R1:W-:Y:S01]  /*2fa0*/  MUFU.EX2 R228, R239 ;  /* 0x000000ef00e47308 */ /* 0x0003e20000000800 */
[----:B------:R-:W-:Y:S01]  /*2fb0*/  SHF.R.U32.HI R18, RZ, 0x18, R118 ;  /* 0x00000018ff127819 */ /* 0x000fe20000011676 */
[--C-:B------:R-:W-:Y:S01]  /*2fc0*/  FFMA.FTZ R229, R24, UR47, -R5.reuse ;  /* 0x0000002f18e57c23 */ /* 0x100fe20008010805 */
[----:B------:R-:W-:Y:S01]  /*2fd0*/  LOP3.LUT R248, R251, UR51, R248, 0x96, !PT ;  /* 0x00000033fbf87c12 */ /* 0x000fe2000f8e96f8 */
[----:B------:R-:W-:Y:S01]  /*2fe0*/  FFMA.FTZ R51, R51, UR47, -R176 ;  /* 0x0000002f33337c23 */ /* 0x000fe200080108b0 */
[----:B------:R-:W-:Y:S01]  /*2ff0*/  LOP3.LUT R249, R249, 0xff, RZ, 0xc0, !PT ;  /* 0x000000fff9f97812 */ /* 0x000fe200078ec0ff */
[----:B------:R-:W-:Y:S01]  /*3000*/  IMAD.WIDE.U32 R130, R238, -0x326172a9, RZ ;  /* 0xcd9e8d57ee827825 */ /* 0x000fe200078e00ff */
[----:B------:R-:W-:Y:S03]  /*3010*/  LOP3.LUT R233, R248, 0xffff, RZ, 0xc0, !PT ;  /* 0x0000fffff8e97812 */ /* 0x000fe600078ec0ff */
[----:B------:R-:W-:Y:S01]  /*3020*/  MUFU.EX2 R121, R50 ;  /* 0x0000003200797308 */ /* 0x000fe20000000800 */
[----:B------:R-:W-:Y:S01]  /*3030*/  ISETP.LE.U32.AND P3, PT, R232, UR48, PT ;  /* 0x00000030e8007c0c */ /* 0x000fe2000bf63070 */
[----:B---3--:R-:W-:Y:S01]  /*3040*/  @!P0 FADD.FTZ R214, -R214, -RZ ;  /* 0x800000ffd6d68221 */ /* 0x008fe20000010100 */
[--C-:B------:R-:W-:Y:S01]  /*3050*/  SHF.R.U32.HI R23, RZ, 0x18, R130.reuse ;  /* 0x00000018ff177819 */ /* 0x100fe20000011682 */
[----:B------:R-:W-:Y:S01]  /*3060*/  IMAD.WIDE.U32 R122, R230, -0x2daee0ad, RZ ;  /* 0xd2511f53e67a7825 */ /* 0x000fe200078e00ff */
[----:B------:R-:W-:Y:S02]  /*3070*/  ISETP.LE.U32.AND P2, PT, R249, UR48, PT ;  /* 0x00000030f9007c0c */ /* 0x000fe4000bf43070 */
[----:B--2---:R-:W-:Y:S01]  /*3080*/  LOP3.LUT R247, R248, 0xff, RZ, 0xc0, !PT ;  /* 0x000000fff8f77812 */ /* 0x004fe200078ec0ff */
[----:B------:R-:W-:Y:S01]  /*3090*/  FFMA.FTZ R230, R25, UR47, -R5 ;  /* 0x0000002f19e67c23 */ /* 0x000fe20008010805 */
[----:B------:R-:W-:Y:S01]  /*30a0*/  SHF.R.U32.HI R25, RZ, 0x10, R130 ;  /* 0x00000010ff197819 */ /* 0x000fe20000011682 */
[----:B------:R-:W2:Y:S01]  /*30b0*/  MUFU.EX2 R215, R215 ;  /* 0x000000d700d77308 */ /* 0x000ea20000000800 */
[----:B------:R-:W-:Y:S02]  /*30c0*/  SHF.R.U32.HI R249, RZ, 0x8, R233 ;  /* 0x00000008fff97819 */ /* 0x000fe400000116e9 */
[----:B------:R-:W-:Y:S01]  /*30d0*/  ISETP.LE.U32.AND P5, PT, R247, UR48, PT ;  /* 0x00000030f7007c0c */ /* 0x000fe2000bfa3070 */
[----:B----4-:R-:W-:Y:S01]  /*30e0*/  @!P3 FADD.FTZ R210, -R210, -RZ ;  /* 0x800000ffd2d2b221 */ /* 0x010fe20000010100 */
[----:B------:R-:W-:Y:S02]  /*30f0*/  LOP3.LUT R247, R249, 0xffff, RZ, 0xc0, !PT ;  /* 0x0000fffff9f77812 */ /* 0x000fe400078ec0ff */
[----:B------:R-:W-:Y:S01]  /*3100*/  LOP3.LUT R241, R242, 0xffff, RZ, 0xc0, !PT ;  /* 0x0000fffff2f17812 */ /* 0x000fe200078ec0ff */
[----:B------:R-:W-:Y:S01]  /*3110*/  @!P2 FADD.FTZ R211, -R211, -RZ ;  /* 0x800000ffd3d3a221 */ /* 0x000fe20000010100 */
[----:B------:R-:W-:Y:S01]  /*3120*/  LOP3.LUT R252, R119, UR51, R246, 0x96, !PT ;  /* 0x0000003377fc7c12 */ /* 0x000fe2000f8e96f6 */
[----:B------:R-:W3:Y:S01]  /*3130*/  MUFU.EX2 R216, R216 ;  /* 0x000000d800d87308 */ /* 0x000ee20000000800 */
[----:B------:R-:W-:Y:S02]  /*3140*/  SHF.R.U32.HI R249, RZ, 0x10, R248 ;  /* 0x00000010fff97819 */ /* 0x000fe400000116f8 */
[----:B------:R-:W-:Y:S01]  /*3150*/  LOP3.LUT R246, R250, 0xffff, RZ, 0xc0, !PT ;  /* 0x0000fffffaf67812 */ /* 0x000fe200078ec0ff */
[----:B------:R-:W-:Y:S01]  /*3160*/  FFMA.FTZ R251, R27, UR47, -R6 ;  /* 0x0000002f1bfb7c23 */ /* 0x000fe20008010806 */
[----:B------:R-:W-:Y:S01]  /*3170*/  LOP3.LUT R249, R249, 0xff, RZ, 0xc0, !PT ;  /* 0x000000fff9f97812 */ /* 0x000fe200078ec0ff */
[----:B------:R-:W-:Y:S01]  /*3180*/  IMAD.WIDE.U32 R26, R234, -0x2daee0ad, RZ ;  /* 0xd2511f53ea1a7825 */ /* 0x000fe200078e00ff */
[----:B------:R-:W-:Y:S03]  /*3190*/  LOP3.LUT R245, R250, 0xff, RZ, 0xc0, !PT ;  /* 0x000000fffaf57812 */ /* 0x000fe600078ec0ff */
[----:B------:R-:W-:Y:S01]  /*31a0*/  MUFU.EX2 R119, R49 ;  /* 0x0000003100777308 */ /* 0x000fe20000000800 */
[--C-:B-1----:R-:W-:Y:S02]  /*31b0*/  SHF.R.U32.HI R239, RZ, 0x10, R250.reuse ;  /* 0x00000010ffef7819 */ /* 0x102fe400000116fa */
[----:B------:R-:W-:Y:S01]  /*31c0*/  SHF.R.U32.HI R243, RZ, 0x18, R250 ;  /* 0x00000018fff37819 */ /* 0x000fe200000116fa */
[----:B------:R-:W-:Y:S01]  /*31d0*/  FFMA.FTZ R250, R28, UR47, -R5 ;  /* 0x0000002f1cfa7c23 */ /* 0x000fe20008010805 */
[----:B------:R-:W-:Y:S02]  /*31e0*/  ISETP.LE.U32.AND P0, PT, R247, UR48, PT ;  /* 0x00000030f7007c0c */ /* 0x000fe4000bf03070 */
[----:B------:R-:W-:Y:S03]  /*31f0*/  ISETP.LE.U32.AND P3, PT, R249, UR48, PT ;  /* 0x00000030f9007c0c */ /* 0x000fe6000bf63070 */
[----:B------:R1:W-:Y:S01]  /*3200*/  MUFU.EX2 R233, R250 ;  /* 0x000000fa00e97308 */ /* 0x0003e20000000800 */
[----:B------:R-:W-:Y:S02]  /*3210*/  SHF.R.U32.HI R249, RZ, 0x18, R26 ;  /* 0x00000018fff97819 */ /* 0x000fe4000001161a */
[----:B------:R-:W-:Y:S02]  /*3220*/  SHF.R.U32.HI R248, RZ, 0x18, R248 ;  /* 0x00000018fff87819 */ /* 0x000fe400000116f8 */
[----:B------:R-:W-:Y:S02]  /*3230*/  SHF.R.U32.HI R241, RZ, 0x8, R241 ;  /* 0x00000008fff17819 */ /* 0x000fe400000116f1 */
[----:B------:R-:W-:Y:S03]  /*3240*/  LOP3.LUT R235, R242, 0xff, RZ, 0xc0, !PT ;  /* 0x000000fff2eb7812 */ /* 0x000fe600078ec0ff */
[----:B------:R-:W4:Y:S01]  /*3250*/  MUFU.EX2 R217, R217 ;  /* 0x000000d900d97308 */ /* 0x000f220000000800 */
[----:B------:R-:W-:Y:S01]  /*3260*/  LOP3.LUT R241, R241, 0xffff, RZ, 0xc0, !PT ;  /* 0x0000fffff1f17812 */ /* 0x000fe200078ec0ff */
[----:B------:R-:W-:Y:S01]  /*3270*/  @!P0 FADD.FTZ R213, -R213, -RZ ;  /* 0x800000ffd5d58221 */ /* 0x000fe20000010100 */
[----:B------:R-:W-:Y:S01]  /*3280*/  ISETP.LE.U32.AND P0, PT, R248, UR48, PT ;  /* 0x00000030f8007c0c */ /* 0x000fe2000bf03070 */
[----:B--2---:R-:W-:Y:S01]  /*3290*/  @!P3 FADD.FTZ R215, -R215, -RZ ;  /* 0x800000ffd7d7b221 */ /* 0x004fe20000010100 */
[----:B------:R-:W-:Y:S02]  /*32a0*/  ISETP.LE.U32.AND P3, PT, R245, UR48, PT ;  /* 0x00000030f5007c0c */ /* 0x000fe4000bf63070 */
[----:B------:R-:W-:Y:S01]  /*32b0*/  ISETP.LE.U32.AND P2, PT, R235, UR48, PT ;  /* 0x00000030eb007c0c */ /* 0x000fe2000bf43070 */
[----:B------:R-:W-:Y:S01]  /*32c0*/  FFMA.FTZ R235, R30, UR47, -R6 ;  /* 0x0000002f1eeb7c23 */ /* 0x000fe20008010806 */
[----:B-1----:R-:W-:Y:S01]  /*32d0*/  SHF.R.U32.HI R250, RZ, 0x8, R246 ;  /* 0x00000008fffa7819 */ /* 0x002fe200000116f6 */
[--C-:B------:R-:W-:Y:S01]  /*32e0*/  FFMA.FTZ R246, R33, UR47, -R117.reuse ;  /* 0x0000002f21f67c23 */ /* 0x100fe20008010875 */
[----:B------:R-:W-:Y:S01]  /*32f0*/  LOP3.LUT R33, R122, 0xff, RZ, 0xc0, !PT ;  /* 0x000000ff7a217812 */ /* 0x000fe200078ec0ff */
[----:B------:R-:W1:Y:S01]  /*3300*/  MUFU.EX2 R218, R218 ;  /* 0x000000da00da7308 */ /* 0x000e620000000800 */
[----:B------:R-:W-:Y:S02]  /*3310*/  LOP3.LUT R245, R250, 0xffff, RZ, 0xc0, !PT ;  /* 0x0000fffffaf57812 */ /* 0x000fe400078ec0ff */
[----:B------:R-:W-:Y:S01]  /*3320*/  LOP3.LUT R244, R123, UR50, R244, 0x96, !PT ;  /* 0x000000327bf47c12 */ /* 0x000fe2000f8e96f4 */
[----:B---3--:R-:W-:Y:S01]  /*3330*/  @!P0 FADD.FTZ R216, -R216, -RZ ;  /* 0x800000ffd8d88221 */ /* 0x008fe20000010100 */
[----:B------:R-:W-:Y:S01]  /*3340*/  ISETP.LE.U32.AND P0, PT, R245, UR48, PT ;  /* 0x00000030f5007c0c */ /* 0x000fe2000bf03070 */
[----:B----4-:R-:W-:Y:S01]  /*3350*/  @!P3 FADD.FTZ R217, -R217, -RZ ;  /* 0x800000ffd9d9b221 */ /* 0x010fe20000010100 */
[----:B------:R-:W-:Y:S03]  /*3360*/  LOP3.LUT R245, R239, 0xff, RZ, 0xc0, !PT ;  /* 0x000000ffeff57812 */ /* 0x000fe600078ec0ff */
[----:B------:R2:W-:Y:S01]  /*3370*/  MUFU.EX2 R225, R237 ;  /* 0x000000ed00e17308 */ /* 0x0005e20000000800 */
[----:B------:R-:W-:Y:S01]  /*3380*/  LOP3.LUT R247, R27, UR50, R236, 0x96, !PT ;  /* 0x000000321bf77c12 */ /* 0x000fe2000f8e96ec */
[----:B------:R-:W-:Y:S01]  /*3390*/  FFMA.FTZ R236, R31, UR47, -R6 ;  /* 0x0000002f1fec7c23 */ /* 0x000fe20008010806 */
[----:B------:R-:W-:Y:S02]  /*33a0*/  ISETP.LE.U32.AND P3, PT, R245, UR48, PT ;  /* 0x00000030f5007c0c */ /* 0x000fe4000bf63070 */
[----:B------:R-:W-:Y:S02]  /*33b0*/  LOP3.LUT R245, R244, 0xffff, RZ, 0xc0, !PT ;  /* 0x0000fffff4f57812 */ /* 0x000fe400078ec0ff */
[----:B------:R-:W-:Y:S03]  /*33c0*/  LOP3.LUT R31, R26, 0xffff, RZ, 0xc0, !PT ;  /* 0x0000ffff1a1f7812 */ /* 0x000fe600078ec0ff */
[----:B------:R3:W-:Y:S01]  /*33d0*/  MUFU.EX2 R238, R246 ;  /* 0x000000f600ee7308 */ /* 0x0007e20000000800 */
[----:B------:R-:W-:Y:S01]  /*33e0*/  LOP3.LUT R27, R131, UR51, R240, 0x96, !PT ;  /* 0x00000033831b7c12 */ /* 0x000fe2000f8e96f0 */
[----:B-1----:R-:W-:Y:S01]  /*33f0*/  @!P0 FADD.FTZ R218, -R218, -RZ ;  /* 0x800000ffdada8221 */ /* 0x002fe20000010100 */
[----:B------:R-:W-:Y:S01]  /*3400*/  ISETP.LE.U32.AND P0, PT, R243, UR48, PT ;  /* 0x00000030f3007c0c */ /* 0x000fe2000bf03070 */
[----:B------:R-:W-:Y:S01]  /*3410*/  FFMA.FTZ R243, R36, UR47, -R117 ;  /* 0x0000002f24f37c23 */ /* 0x000fe20008010875 */
[----:B------:R-:W-:Y:S01]  /*3420*/  SHF.R.U32.HI R245, RZ, 0x8, R245 ;  /* 0x00000008fff57819 */ /* 0x000fe200000116f5 */
[----:B------:R-:W-:Y:S01]  /*3430*/  FFMA.FTZ R240, R35, UR47, -R176 ;  /* 0x0000002f23f07c23 */ /* 0x000fe200080108b0 */
[----:B------:R-:W-:Y:S01]  /*3440*/  LOP3.LUT R30, R26, 0xff, RZ, 0xc0, !PT ;  /* 0x000000ff1a1e7812 */ /* 0x000fe200078ec0ff */
[----:B------:R-:W-:Y:S01]  /*3450*/  @!P3 FADD.FTZ R219, -R219, -RZ ;  /* 0x800000ffdbdbb221 */ /* 0x000fe20000010100 */
[----:B------:R-:W-:Y:S01]  /*3460*/  ISETP.LE.U32.AND P3, PT, R241, UR48, PT ;  /* 0x00000030f1007c0c */ /* 0x000fe2000bf63070 */
[----:B------:R-:W1:Y:S01]  /*3470*/  MUFU.EX2 R226, R226 ;  /* 0x000000e200e27308 */ /* 0x000e620000000800 */
[--C-:B--2---:R-:W-:Y:S01]  /*3480*/  SHF.R.U32.HI R237, RZ, 0x18, R242.reuse ;  /* 0x00000018ffed7819 */ /* 0x104fe200000116f2 */
[----:B------:R-:W-:Y:S01]  /*3490*/  FFMA.FTZ R35, R40, UR47, -R5 ;  /* 0x0000002f28237c23 */ /* 0x000fe20008010805 */
[----:B------:R-:W-:Y:S02]  /*34a0*/  SHF.R.U32.HI R242, RZ, 0x10, R242 ;  /* 0x00000010fff27819 */ /* 0x000fe400000116f2 */
[----:B------:R-:W-:Y:S01]  /*34b0*/  LOP3.LUT R245, R245, 0xffff, RZ, 0xc0, !PT ;  /* 0x0000fffff5f57812 */ /* 0x000fe200078ec0ff */
[----:B------:R-:W-:Y:S01]  /*34c0*/  @!P0 FADD.FTZ R220, -R220, -RZ ;  /* 0x800000ffdcdc8221 */ /* 0x000fe20000010100 */
[----:B------:R-:W-:Y:S03]  /*34d0*/  LOP3.LUT R242, R242, 0xff, RZ, 0xc0, !PT ;  /* 0x000000fff2f27812 */ /* 0x000fe600078ec0ff */
[----:B------:R2:W-:Y:S01]  /*34e0*/  MUFU.EX2 R241, R243 ;  /* 0x000000f300f17308 */ /* 0x0005e20000000800 */
[----:B------:R-:W-:Y:S01]  /*34f0*/  SHF.R.U32.HI R248, RZ, 0x10, R26 ;  /* 0x00000010fff87819 */ /* 0x000fe2000001161a */
[----:B---3--:R-:W-:Y:S01]  /*3500*/  FFMA.FTZ R246, R38, UR47, -R176 ;  /* 0x0000002f26f67c23 */ /* 0x008fe200080108b0 */
[----:B------:R-:W-:Y:S02]  /*3510*/  LOP3.LUT R26, R130, 0xff, RZ, 0xc0, !PT ;  /* 0x000000ff821a7812 */ /* 0x000fe400078ec0ff */
[----:B------:R-:W-:Y:S02]  /*3520*/  ISETP.LE.U32.AND P0, PT, R242, UR48, PT ;  /* 0x00000030f2007c0c */ /* 0x000fe4000bf03070 */
[----:B------:R-:W-:Y:S03]  /*3530*/  LOP3.LUT R118, R122, 0xffff, RZ, 0xc0, !PT ;  /* 0x0000ffff7a767812 */ /* 0x000fe600078ec0ff */
[----:B------:R3:W-:Y:S01]  /*3540*/  MUFU.EX2 R239, R34 ;  /* 0x0000002200ef7308 */ /* 0x0007e20000000800 */
[----:B------:R-:W-:Y:S01]  /*3550*/  SHF.R.U32.HI R250, RZ, 0x18, R122 ;  /* 0x00000018fffa7819 */ /* 0x000fe2000001167a */
[----:B-1----:R-:W-:Y:S08]  /*3560*/  @!P3 FADD.FTZ R226, -R226, -RZ ;  /* 0x800000ffe2e2b221 */ /* 0x002ff00000010100 */
[----:B------:R-:W1:Y:S01]  /*3570*/  MUFU.EX2 R212, R212 ;  /* 0x000000d400d47308 */ /* 0x000e620000000800 */
[--C-:B--2---:R-:W-:Y:S04]  /*3580*/  SHF.R.U32.HI R243, RZ, 0x18, R244.reuse ;  /* 0x00000018fff37819 */ /* 0x104fe800000116f4 */
[----:B------:R-:W-:Y:S05]  /*3590*/  ISETP.LE.U32.AND P3, PT, R243, UR48, PT ;  /* 0x00000030f3007c0c */ /* 0x000fea000bf63070 */
[----:B------:R-:W2:Y:S01]  /*35a0*/  MUFU.EX2 R221, R221 ;  /* 0x000000dd00dd7308 */ /* 0x000ea20000000800 */
[----:B---3--:R-:W-:Y:S09]  /*35b0*/  LOP3.LUT R34, R244, 0xff, RZ, 0xc0, !PT ;  /* 0x000000fff4227812 */ /* 0x008ff200078ec0ff */
[----:B------:R-:W3:Y:S01]  /*35c0*/  MUFU.EX2 R223, R223 ;  /* 0x000000df00df7308 */ /* 0x000ee20000000800 */
[----:B-1----:R-:W-:Y:S01]  /*35d0*/  @!P5 FADD.FTZ R212, -R212, -RZ ;  /* 0x800000ffd4d4d221 */ /* 0x002fe20000010100 */
[----:B------:R-:W-:Y:S01]  /*35e0*/  ISETP.LE.U32.AND P5, PT, R237, UR48, PT ;  /* 0x00000030ed007c0c */ /* 0x000fe2000bfa3070 */
[----:B------:R-:W-:Y:S01]  /*35f0*/  @!P3 FADD.FTZ R227, -R227, -RZ ;  /* 0x800000ffe3e3b221 */ /* 0x000fe20000010100 */
[----:B------:R-:W-:Y:S06]  /*3600*/  FFMA.FTZ R237, R32, UR47, -R117 ;  /* 0x0000002f20ed7c23 */ /* 0x000fec0008010875 */
[----:B------:R-:W1:Y:S01]  /*3610*/  MUFU.EX2 R222, R222 ;  /* 0x000000de00de7308 */ /* 0x000e620000000800 */
[----:B--2---:R-:W-:Y:S01]  /*3620*/  @!P2 FADD.FTZ R221, -R221, -RZ ;  /* 0x800000ffdddda221 */ /* 0x004fe20000010100 */
[----:B------:R-:W-:Y:S02]  /*3630*/  ISETP.LE.U32.AND P2, PT, R34, UR48, PT ;  /* 0x0000003022007c0c */ /* 0x000fe4000bf43070 */
[----:B------:R-:W-:Y:S01]  /*3640*/  SHF.R.U32.HI R34, RZ, 0x10, R244 ;  /* 0x00000010ff227819 */ /* 0x000fe200000116f4 */
[----:B------:R-:W-:Y:S05]  /*3650*/  FFMA.FTZ R244, R39, UR47, -R176 ;  /* 0x0000002f27f47c23 */ /* 0x000fea00080108b0 */
[----:B------:R2:W-:Y:S01]  /*3660*/  MUFU.EX2 R243, R246 ;  /* 0x000000f600f37308 */ /* 0x0005e20000000800 */
[----:B---3--:R-:W-:Y:S01]  /*3670*/  @!P0 FADD.FTZ R223, -R223, -RZ ;  /* 0x800000ffdfdf8221 */ /* 0x008fe20000010100 */
[----:B------:R-:W-:Y:S02]  /*3680*/  ISETP.LE.U32.AND P0, PT, R245, UR48, PT ;  /* 0x00000030f5007c0c */ /* 0x000fe4000bf03070 */
[----:B------:R-:W-:Y:S02]  /*3690*/  LOP3.LUT R245, R34, 0xff, RZ, 0xc0, !PT ;  /* 0x000000ff22f57812 */ /* 0x000fe400078ec0ff */
[----:B------:R-:W-:Y:S04]  /*36a0*/  LOP3.LUT R34, R247, 0xffff, RZ, 0xc0, !PT ;  /* 0x0000fffff7227812 */ /* 0x000fe800078ec0ff */
[----:B------:R-:W3:Y:S01]  /*36b0*/  MUFU.EX2 R224, R224 ;  /* 0x000000e000e07308 */ /* 0x000ee20000000800 */
[----:B-1----:R-:W-:Y:S01]  /*36c0*/  @!P5 FADD.FTZ R222, -R222, -RZ ;  /* 0x800000ffdeded221 */ /* 0x002fe20000010100 */
[----:B------:R-:W-:Y:S02]  /*36d0*/  SHF.R.U32.HI R40, RZ, 0x8, R34 ;  /* 0x00000008ff287819 */ /* 0x000fe40000011622 */
[----:B------:R-:W-:Y:S02]  /*36e0*/  ISETP.LE.U32.AND P5, PT, R245, UR48, PT ;  /* 0x00000030f5007c0c */ /* 0x000fe4000bfa3070 */
[----:B------:R-:W-:Y:S01]  /*36f0*/  LOP3.LUT R40, R40, 0xffff, RZ, 0xc0, !PT ;  /* 0x0000ffff28287812 */ /* 0x000fe200078ec0ff */
[----:B------:R-:W-:Y:S01]  /*3700*/  @!P0 FADD.FTZ R225, -R225, -RZ ;  /* 0x800000ffe1e18221 */ /* 0x000fe20000010100 */
[----:B------:R-:W-:Y:S02]  /*3710*/  LOP3.LUT R245, R247, 0xff, RZ, 0xc0, !PT ;  /* 0x000000fff7f57812 */ /* 0x000fe400078ec0ff */
[----:B------:R1:W-:Y:S01]  /*3720*/  MUFU.EX2 R232, R251 ;  /* 0x000000fb00e87308 */ /* 0x0003e20000000800 */
[--C-:B--2---:R-:W-:Y:S02]  /*3730*/  SHF.R.U32.HI R246, RZ, 0x10, R247.reuse ;  /* 0x00000010fff67819 */ /* 0x104fe400000116f7 */
[----:B------:R-:W-:Y:S02]  /*3740*/  ISETP.LE.U32.AND P0, PT, R40, UR48, PT ;  /* 0x0000003028007c0c */ /* 0x000fe4000bf03070 */
[----:B------:R-:W-:Y:S02]  /*3750*/  LOP3.LUT R40, R246, 0xff, RZ, 0xc0, !PT ;  /* 0x000000fff6287812 */ /* 0x000fe400078ec0ff */
[----:B------:R-:W-:Y:S03]  /*3760*/  SHF.R.U32.HI R247, RZ, 0x18, R247 ;  /* 0x00000018fff77819 */ /* 0x000fe600000116f7 */
[----:B------:R-:W2:Y:S01]  /*3770*/  MUFU.EX2 R229, R229 ;  /* 0x000000e500e57308 */ /* 0x000ea20000000800 */
[----:B---3--:R-:W-:Y:S01]  /*3780*/  @!P2 FADD.FTZ R224, -R224, -RZ ;  /* 0x800000ffe0e0a221 */ /* 0x008fe20000010100 */
[----:B------:R-:W-:Y:S01]  /*3790*/  ISETP.LE.U32.AND P2, PT, R245, UR48, PT ;  /* 0x00000030f5007c0c */ /* 0x000fe2000bf43070 */
[----:B------:R-:W-:Y:S01]  /*37a0*/  @!P5 FADD.FTZ R228, -R228, -RZ ;  /* 0x800000ffe4e4d221 */ /* 0x000fe20000010100 */
[----:B------:R-:W-:Y:S02]  /*37b0*/  ISETP.LE.U32.AND P5, PT, R40, UR48, PT ;  /* 0x0000003028007c0c */ /* 0x000fe4000bfa3070 */
[----:B------:R-:W-:Y:S02]  /*37c0*/  ISETP.LE.U32.AND P3, PT, R247, UR48, PT ;  /* 0x00000030f7007c0c */ /* 0x000fe4000bf63070 */
[----:B------:R-:W-:Y:S02]  /*37d0*/  SHF.R.U32.HI R40, RZ, 0x8, R31 ;  /* 0x00000008ff287819 */ /* 0x000fe4000001161f */
[----:B------:R3:W-:Y:S01]  /*37e0*/  MUFU.EX2 R246, R41 ;  /* 0x0000002900f67308 */ /* 0x0007e20000000800 */
[--C-:B-1----:R-:W-:Y:S01]  /*37f0*/  FFMA.FTZ R251, R29, UR47, -R5.reuse ;  /* 0x0000002f1dfb7c23 */ /* 0x102fe20008010805 */
[----:B------:R-:W-:Y:S01]  /*3800*/  LOP3.LUT R29, R130, 0xffff, RZ, 0xc0, !PT ;  /* 0x0000ffff821d7812 */ /* 0x000fe200078ec0ff */
[----:B------:R-:W-:Y:S01]  /*3810*/  FFMA.FTZ R31, R43, UR47, -R6 ;  /* 0x0000002f2b1f7c23 */ /* 0x000fe20008010806 */
[----:B------:R-:W-:Y:S06]  /*3820*/  LOP3.LUT R40, R40, 0xffff, RZ, 0xc0, !PT ;  /* 0x0000ffff28287812 */ /* 0x000fec00078ec0ff */
[----:B------:R-:W1:Y:S01]  /*3830*/  MUFU.EX2 R230, R230 ;  /* 0x000000e600e67308 */ /* 0x000e620000000800 */
[----:B--2---:R-:W-:Y:S01]  /*3840*/  @!P2 FADD.FTZ R229, -R229, -RZ ;  /* 0x800000ffe5e5a221 */ /* 0x004fe20000010100 */
[----:B------:R-:W-:Y:S01]  /*3850*/  ISETP.LE.U32.AND P2, PT, R30, UR48, PT ;  /* 0x000000301e007c0c */ /* 0x000fe2000bf43070 */
[----:B------:R-:W-:Y:S01]  /*3860*/  @!P5 FADD.FTZ R231, -R231, -RZ ;  /* 0x800000ffe7e7d221 */ /* 0x000fe20000010100 */
[----:B------:R-:W-:Y:S01]  /*3870*/  FFMA.FTZ R30, R44, UR47, -R5 ;  /* 0x0000002f2c1e7c23 */ /* 0x000fe20008010805 */
[----:B------:R-:W-:Y:S01]  /*3880*/  SHF.R.U32.HI R44, RZ, 0x8, R118 ;  /* 0x00000008ff2c7819 */ /* 0x000fe20000011676 */
[----:B------:R-:W-:Y:S01]  /*3890*/  @!P3 FADD.FTZ R232, -R232, -RZ ;  /* 0x800000ffe8e8b221 */ /* 0x000fe20000010100 */
[----:B------:R-:W-:Y:S03]  /*38a0*/  ISETP.LE.U32.AND P3, PT, R249, UR48, PT ;  /* 0x00000030f9007c0c */ /* 0x000fe6000bf63070 */
[----:B------:R2:W-:Y:S01]  /*38b0*/  MUFU.EX2 R247, R42 ;  /* 0x0000002a00f77308 */ /* 0x0005e20000000800 */
[----:B---3--:R-:W-:Y:S02]  /*38c0*/  LOP3.LUT R41, R248, 0xff, RZ, 0xc0, !PT ;  /* 0x000000fff8297812 */ /* 0x008fe400078ec0ff */
[----:B------:R-:W-:Y:S02]  /*38d0*/  LOP3.LUT R44, R44, 0xffff, RZ, 0xc0, !PT ;  /* 0x0000ffff2c2c7812 */ /* 0x000fe400078ec0ff */
[----:B------:R-:W-:Y:S01]  /*38e0*/  ISETP.LE.U32.AND P5, PT, R41, UR48, PT ;  /* 0x0000003029007c0c */ /* 0x000fe2000bfa3070 */
[----:B------:R-:W-:Y:S01]  /*38f0*/  @!P2 FADD.FTZ R233, -R233, -RZ ;  /* 0x800000ffe9e9a221 */ /* 0x000fe20000010100 */
[----:B------:R-:W-:Y:S03]  /*3900*/  ISETP.LE.U32.AND P2, PT, R33, UR48, PT ;  /* 0x0000003021007c0c */ /* 0x000fe6000bf43070 */
[----:B------:R3:W4:Y:S01]  /*3910*/  MUFU.EX2 R234, R251 ;  /* 0x000000fb00ea7308 */ /* 0x0007220000000800 */
[----:B-1----:R-:W-:Y:S01]  /*3920*/  @!P0 FADD.FTZ R230, -R230, -RZ ;  /* 0x800000ffe6e68221 */ /* 0x002fe20000010100 */
[----:B------:R-:W-:Y:S08]  /*3930*/  ISETP.LE.U32.AND P0, PT, R40, UR48, PT ;  /* 0x0000003028007c0c */ /* 0x000ff0000bf03070 */
[----:B------:R-:W1:Y:S01]  /*3940*/  MUFU.EX2 R235, R235 ;  /* 0x000000eb00eb7308 */ /* 0x000e620000000800 */
[----:B--2---:R-:W2:Y:S09]  /*3950*/  LDSM.16.M88.4 R40, [R165+0x6c00] ;  /* 0x006c0000a528783b */ /* 0x004eb20000000200 */
[----:B------:R-:W1:Y:S01]  /*3960*/  MUFU.EX2 R236, R236 ;  /* 0x000000ec00ec7308 */ /* 0x000e620000000800 */
[----:B---3--:R-:W-:Y:S01]  /*3970*/  SHF.R.U32.HI R251, RZ, 0x10, R122 ;  /* 0x00000010fffb7819 */ /* 0x008fe2000001167a */
[----:B----4-:R-:W-:Y:S01]  /*3980*/  @!P0 FADD.FTZ R234, -R234, -RZ ;  /* 0x800000ffeaea8221 */ /* 0x010fe20000010100 */
[----:B------:R-:W-:Y:S02]  /*3990*/  ISETP.LE.U32.AND P0, PT, R250, UR48, PT ;  /* 0x00000030fa007c0c */ /* 0x000fe4000bf03070 */
[----:B------:R-:W-:Y:S05]  /*39a0*/  LOP3.LUT R251, R251, 0xff, RZ, 0xc0, !PT ;  /* 0x000000fffbfb7812 */ /* 0x000fea00078ec0ff */
[----:B------:R-:W3:Y:S01]  /*39b0*/  MUFU.EX2 R237, R237 ;  /* 0x000000ed00ed7308 */ /* 0x000ee20000000800 */
[----:B-1----:R-:W-:Y:S01]  /*39c0*/  @!P5 FADD.FTZ R235, -R235, -RZ ;  /* 0x800000ffebebd221 */ /* 0x002fe20000010100 */
[----:B------:R-:W-:Y:S02]  /*39d0*/  ISETP.LE.U32.AND P5, PT, R44, UR48, PT ;  /* 0x000000302c007c0c */ /* 0x000fe4000bfa3070 */
[----:B------:R-:W-:Y:S06]  /*39e0*/  LOP3.LUT R44, R252, 0xff, RZ, 0xc0, !PT ;  /* 0x000000fffc2c7812 */ /* 0x000fec00078ec0ff */
[----:B------:R1:W-:Y:S01]  /*39f0*/  MUFU.EX2 R249, R30 ;  /* 0x0000001e00f97308 */ /* 0x0003e20000000800 */
[----:B------:R-:W-:Y:S01]  /*3a00*/  @!P3 FADD.FTZ R236, -R236, -RZ ;  /* 0x800000ffececb221 */ /* 0x000fe20000010100 */
[----:B------:R-:W-:Y:S04]  /*3a10*/  ISETP.LE.U32.AND P3, PT, R251, UR48, PT ;  /* 0x00000030fb007c0c */ /* 0x000fe8000bf63070 */
[----:B------:R-:W-:Y:S01]  /*3a20*/  F2FP.RELU.F16.F32.PACK_AB R50, R236, R235 ;  /* 0x000000ebec32723e */ /* 0x000fe200000008ff */
[----:B------:R-:W-:Y:S03]  /*3a30*/  @!P5 FADD.FTZ R238, -R238, -RZ ;  /* 0x800000ffeeeed221 */ /* 0x000fe60000010100 */
[----:B------:R-:W4:Y:S01]  /*3a40*/  MUFU.EX2 R240, R240 ;  /* 0x000000f000f07308 */ /* 0x000f220000000800 */
[----:B---3--:R-:W-:Y:S01]  /*3a50*/  @!P2 FADD.FTZ R237, -R237, -RZ ;  /* 0x800000ffededa221 */ /* 0x008fe20000010100 */
[----:B------:R-:W-:Y:S02]  /*3a60*/  ISETP.LE.U32.AND P2, PT, R44, UR48, PT ;  /* 0x000000302c007c0c */ /* 0x000fe4000bf43070 */
[----:B------:R-:W-:Y:S01]  /*3a70*/  LOP3.LUT R44, R252, 0xffff, RZ, 0xc0, !PT ;  /* 0x0000fffffc2c7812 */ /* 0x000fe200078ec0ff */
[----:B------:R-:W-:Y:S03]  /*3a80*/  @!P3 FADD.FTZ R239, -R239, -RZ ;  /* 0x800000ffefefb221 */ /* 0x000fe60000010100 */
[----:B------:R-:W-:Y:S02]  /*3a90*/  SHF.R.U32.HI R44, RZ, 0x8, R44 ;  /* 0x00000008ff2c7819 */ /* 0x000fe4000001162c */
[----:B------:R3:W-:Y:S01]  /*3aa0*/  MUFU.EX2 R250, R45 ;  /* 0x0000002d00fa7308 */ /* 0x0007e20000000800 */
[----:B-1----:R-:W-:Y:S01]  /*3ab0*/  FFMA.FTZ R30, R46, UR47, -R6 ;  /* 0x0000002f2e1e7c23 */ /* 0x002fe20008010806 */
[--C-:B------:R-:W-:Y:S01]  /*3ac0*/  SHF.R.U32.HI R46, RZ, 0x10, R252.reuse ;  /* 0x00000010ff2e7819 */ /* 0x100fe200000116fc */
[-C--:B--2---:R-:W-:Y:S03]  /*3ad0*/  HMMA.16816.F32 R52, R124, R40.reuse, R52 ;  /* 0x000000287c34723c */ /* 0x084fe60000001834 */
[----:B------:R-:W-:Y:S01]  /*3ae0*/  LOP3.LUT R46, R46, 0xff, RZ, 0xc0, !PT ;  /* 0x000000ff2e2e7812 */ /* 0x000fe200078ec0ff */
[----:B------:R-:W-:Y:S01]  /*3af0*/  @!P2 FADD.FTZ R241, -R241, -RZ ;  /* 0x800000fff1f1a221 */ /* 0x000fe20000010100 */
[----:B------:R-:W-:Y:S02]  /*3b00*/  LOP3.LUT R44, R44, 0xffff, RZ, 0xc0, !PT ;  /* 0x0000ffff2c2c7812 */ /* 0x000fe400078ec0ff */
[----:B------:R-:W1:Y:S01]  /*3b10*/  MUFU.EX2 R242, R37 ;  /* 0x0000002500f27308 */ /* 0x000e620000000800 */
[----:B------:R-:W-:Y:S03]  /*3b20*/  ISETP.LE.U32.AND P3, PT, R46, UR48, PT ;  /* 0x000000302e007c0c */ /* 0x000fe6000bf63070 */
[----:B----4-:R-:W-:Y:S01]  /*3b30*/  @!P0 FADD.FTZ R240, -R240, -RZ ;  /* 0x800000fff0f08221 */ /* 0x010fe20000010100 */
[----:B------:R-:W-:Y:S01]  /*3b40*/  ISETP.LE.U32.AND P0, PT, R44, UR48, PT ;  /* 0x000000302c007c0c */ /* 0x000fe2000bf03070 */
[C---:B------:R-:W-:Y:S04]  /*3b50*/  HMMA.16816.F32 R56, R104.reuse, R40, R56 ;  /* 0x000000286838723c */ /* 0x040fe80000001838 */
[----:B---3--:R-:W-:Y:S01]  /*3b60*/  SHF.R.U32.HI R45, RZ, 0x18, R252 ;  /* 0x00000018ff2d7819 */ /* 0x008fe200000116fc */
[----:B------:R-:W2:Y:S01]  /*3b70*/  MUFU.EX2 R244, R244 ;  /* 0x000000f400f47308 */ /* 0x000ea20000000800 */
[----:B------:R-:W-:Y:S01]  /*3b80*/  LOP3.LUT R44, R27, 0xffff, RZ, 0xc0, !PT ;  /* 0x0000ffff1b2c7812 */ /* 0x000fe200078ec0ff */
[-C--:B------:R-:W-:Y:S03]  /*3b90*/  HMMA.16816.F32 R60, R104, R42.reuse, R60 ;  /* 0x0000002a683c723c */ /* 0x080fe6000000183c */
[----:B------:R-:W-:Y:S01]  /*3ba0*/  ISETP.LE.U32.AND P5, PT, R45, UR48, PT ;  /* 0x000000302d007c0c */ /* 0x000fe2000bfa3070 */
[----:B------:R-:W-:Y:S01]  /*3bb0*/  @!P3 FADD.FTZ R243, -R243, -RZ ;  /* 0x800000fff3f3b221 */ /* 0x000fe20000010100 */
[----:B------:R-:W-:Y:S01]  /*3bc0*/  LOP3.LUT R46, R27, 0xff, RZ, 0xc0, !PT ;  /* 0x000000ff1b2e7812 */ /* 0x000fe200078ec0ff */
[----:B------:R-:W-:Y:S02]  /*3bd0*/  HMMA.16816.F32 R64, R124, R42, R64 ;  /* 0x0000002a7c40723c */ /* 0x000fe40000001840 */
[----:B------:R3:W-:Y:S02]  /*3be0*/  MUFU.EX2 R252, R47 ;  /* 0x0000002f00fc7308 */ /* 0x0007e40000000800 */
[----:B------:R-:W-:Y:S01]  /*3bf0*/  ISETP.LE.U32.AND P2, PT, R46, UR48, PT ;  /* 0x000000302e007c0c */ /* 0x000fe2000bf43070 */
[----:B-1----:R-:W-:Y:S01]  /*3c00*/  @!P0 FADD.FTZ R242, -R242, -RZ ;  /* 0x800000fff2f28221 */ /* 0x002fe20000010100 */
[----:B------:R-:W-:Y:S01]  /*3c10*/  SHF.R.U32.HI R45, RZ, 0x10, R27 ;  /* 0x00000010ff2d7819 */ /* 0x000fe2000001161b */
[----:B------:R-:W-:Y:S01]  /*3c20*/  FFMA.FTZ R52, R52, UR47, -R117 ;  /* 0x0000002f34347c23 */ /* 0x000fe20008010875 */
[----:B------:R-:W-:Y:S04]  /*3c30*/  LOP3.LUT R43, R7, 0xffff, RZ, 0xc0, !PT ;  /* 0x0000ffff072b7812 */ /* 0x000fe800078ec0ff */
[----:B------:R-:W1:Y:S01]  /*3c40*/  MUFU.EX2 R245, R35 ;  /* 0x0000002300f57308 */ /* 0x000e620000000800 */
[----:B------:R-:W-:Y:S01]  /*3c50*/  SHF.R.U32.HI R44, RZ, 0x8, R44 ;  /* 0x00000008ff2c7819 */ /* 0x000fe2000001162c */
[----:B--2---:R-:W-:Y:S01]  /*3c60*/  @!P5 FADD.FTZ R244, -R244, -RZ ;  /* 0x800000fff4f4d221 */ /* 0x004fe20000010100 */
[----:B------:R-:W-:Y:S01]  /*3c70*/  F2FP.RELU.F16.F32.PACK_AB R46, R218, R217 ;  /* 0x000000d9da2e723e */ /* 0x000fe200000008ff */
[----:B------:R-:W-:Y:S01]  /*3c80*/  FFMA.FTZ R55, R55, UR47, -R176 ;  /* 0x0000002f37377c23 */ /* 0x000fe200080108b0 */
[----:B------:R-:W-:Y:S01]  /*3c90*/  LOP3.LUT R45, R45, 0xff, RZ, 0xc0, !PT ;  /* 0x000000ff2d2d7812 */ /* 0x000fe200078ec0ff */
[--C-:B------:R-:W-:Y:S01]  /*3ca0*/  FFMA.FTZ R56, R56, UR47, -R5.reuse ;  /* 0x0000002f38387c23 */ /* 0x100fe20008010805 */
[----:B------:R-:W-:Y:S01]  /*3cb0*/  LOP3.LUT R44, R44, 0xffff, RZ, 0xc0, !PT ;  /* 0x0000ffff2c2c7812 */ /* 0x000fe200078ec0ff */
[----:B------:R-:W-:Y:S01]  /*3cc0*/  FFMA.FTZ R60, R60, UR47, -R5 ;  /* 0x0000002f3c3c7c23 */ /* 0x000fe20008010805 */
[----:B---3--:R-:W-:Y:S01]  /*3cd0*/  F2FP.RELU.F16.F32.PACK_AB R47, R213, R212 ;  /* 0x000000d4d52f723e */ /* 0x008fe200000008ff */
[----:B------:R-:W-:Y:S01]  /*3ce0*/  FFMA.FTZ R62, R62, UR47, -R6 ;  /* 0x0000002f3e3e7c23 */ /* 0x000fe20008010806 */
[----:B------:R-:W-:Y:S01]  /*3cf0*/  ISETP.LE.U32.AND P3, PT, R45, UR48, PT ;  /* 0x000000302d007c0c */ /* 0x000fe2000bf63070 */
[----:B------:R-:W-:Y:S01]  /*3d00*/  MUFU.EX2 R120, R60 ;  /* 0x0000003c00787308 */ /* 0x000fe20000000800 */
[----:B------:R-:W-:Y:S01]  /*3d10*/  ISETP.LE.U32.AND P0, PT, R44, UR48, PT ;  /* 0x000000302c007c0c */ /* 0x000fe2000bf03070 */
[----:B------:R-:W-:Y:S01]  /*3d20*/  FFMA.FTZ R64, R64, UR47, -R117 ;  /* 0x0000002f40407c23 */ /* 0x000fe20008010875 */
[----:B------:R-:W-:Y:S01]  /*3d30*/  SHF.R.U32.HI R45, RZ, 0x18, R27 ;  /* 0x00000018ff2d7819 */ /* 0x000fe2000001161b */
[--C-:B------:R-:W-:Y:S01]  /*3d40*/  FFMA.FTZ R66, R66, UR47, -R176.reuse ;  /* 0x0000002f42427c23 */ /* 0x100fe200080108b0 */
[----:B------:R-:W-:Y:S01]  /*3d50*/  SHF.R.U32.HI R44, RZ, 0x8, R29 ;  /* 0x00000008ff2c7819 */ /* 0x000fe2000001161d */
[----:B-1----:R-:W-:Y:S01]  /*3d60*/  @!P2 FADD.FTZ R245, -R245, -RZ ;  /* 0x800000fff5f5a221 */ /* 0x002fe20000010100 */
[----:B------:R-:W-:Y:S03]  /*3d70*/  ISETP.LE.U32.AND P5, PT, R45, UR48, PT ;  /* 0x000000302d007c0c */ /* 0x000fe6000bfa3070 */
[----:B------:R-:W1:Y:S01]  /*3d80*/  MUFU.EX2 R248, R31 ;  /* 0x0000001f00f87308 */ /* 0x000e620000000800 */
[----:B------:R-:W-:Y:S01]  /*3d90*/  ISETP.LE.U32.AND P2, PT, R26, UR48, PT ;  /* 0x000000301a007c0c */ /* 0x000fe2000bf43070 */
[--C-:B------:R-:W-:Y:S01]  /*3da0*/  FFMA.FTZ R53, R53, UR47, -R117.reuse ;  /* 0x0000002f35357c23 */ /* 0x100fe20008010875 */
[----:B------:R-:W-:Y:S01]  /*3db0*/  LOP3.LUT R44, R44, 0xffff, RZ, 0xc0, !PT ;  /* 0x0000ffff2c2c7812 */ /* 0x000fe200078ec0ff */
[----:B------:R-:W-:Y:S01]  /*3dc0*/  FFMA.FTZ R117, R65, UR47, -R117 ;  /* 0x0000002f41757c23 */ /* 0x000fe20008010875 */
[----:B------:R-:W-:Y:S01]  /*3dd0*/  LOP3.LUT R40, R25, 0xff, RZ, 0xc0, !PT ;  /* 0x000000ff19287812 */ /* 0x000fe200078ec0ff */
[----:B------:R-:W-:Y:S01]  /*3de0*/  @!P0 FADD.FTZ R246, -R246, -RZ ;  /* 0x800000fff6f68221 */ /* 0x000fe20000010100 */
[----:B------:R-:W-:Y:S03]  /*3df0*/  ISETP.LE.U32.AND P0, PT, R44, UR48, PT ;  /* 0x000000302c007c0c */ /* 0x000fe6000bf03070 */
[----:B------:R-:W2:Y:S01]  /*3e00*/  MUFU.EX2 R251, R30 ;  /* 0x0000001e00fb7308 */ /* 0x000ea20000000800 */
[----:B------:R-:W-:Y:S01]  /*3e10*/  SHF.R.U32.HI R41, RZ, 0x8, R21 ;  /* 0x00000008ff297819 */ /* 0x000fe20000011615 */
[----:B------:R-:W-:Y:S01]  /*3e20*/  @!P3 FADD.FTZ R247, -R247, -RZ ;  /* 0x800000fff7f7b221 */ /* 0x000fe20000010100 */
[----:B------:R-:W-:Y:S01]  /*3e30*/  F2FP.RELU.F16.F32.PACK_AB R45, R216, R215 ;  /* 0x000000d7d82d723e */ /* 0x000fe200000008ff */
[--C-:B------:R-:W-:Y:S01]  /*3e40*/  FFMA.FTZ R54, R54, UR47, -R176.reuse ;  /* 0x0000002f36367c23 */ /* 0x100fe200080108b0 */
[----:B------:R-:W-:Y:S01]  /*3e50*/  ISETP.LE.U32.AND P3, PT, R22, UR48, PT ;  /* 0x0000003016007c0c */ /* 0x000fe2000bf63070 */
[----:B------:R-:W-:Y:S01]  /*3e60*/  @!P2 FADD.FTZ R249, -R249, -RZ ;  /* 0x800000fff9f9a221 */ /* 0x000fe20000010100 */
[----:B------:R-:W-:Y:S03]  /*3e70*/  F2FP.RELU.F16.F32.PACK_AB R44, R220, R219 ;  /* 0x000000dbdc2c723e */ /* 0x000fe600000008ff */
[----:B------:R-:W3:Y:S01]  /*3e80*/  MUFU.EX2 R129, R64 ;  /* 0x0000004000817308 */ /* 0x000ee20000000800 */
[----:B------:R-:W-:Y:S01]  /*3e90*/  ISETP.LE.U32.AND P2, PT, R23, UR48, PT ;  /* 0x0000003017007c0c */ /* 0x000fe2000bf43070 */
[----:B-1----:R-:W-:Y:S01]  /*3ea0*/  @!P5 FADD.FTZ R248, -R248, -RZ ;  /* 0x800000fff8f8d221 */ /* 0x002fe20000010100 */
[----:B------:R-:W-:Y:S01]  /*3eb0*/  ISETP.LE.U32.AND P5, PT, R40, UR48, PT ;  /* 0x0000003028007c0c */ /* 0x000fe2000bfa3070 */
[----:B------:R-:W-:Y:S01]  /*3ec0*/  FFMA.FTZ R176, R67, UR47, -R176 ;  /* 0x0000002f43b07c23 */ /* 0x000fe200080108b0 */
[----:B------:R-:W-:Y:S01]  /*3ed0*/  LOP3.LUT R40, R19, 0xff, RZ, 0xc0, !PT ;  /* 0x000000ff13287812 */ /* 0x000fe200078ec0ff */
[----:B------:R-:W-:Y:S01]  /*3ee0*/  @!P0 FADD.FTZ R250, -R250, -RZ ;  /* 0x800000fffafa8221 */ /* 0x000fe20000010100 */
[----:B------:R-:W-:Y:S03]  /*3ef0*/  LOP3.LUT R41, R41, 0xffff, RZ, 0xc0, !PT ;  /* 0x0000ffff29297812 */ /* 0x000fe600078ec0ff */
[----:B------:R1:W4:Y:S01]  /*3f00*/  MUFU.EX2 R118, R48 ;  /* 0x0000003000767308 */ /* 0x0003220000000800 */
[----:B------:R-:W-:Y:S01]  /*3f10*/  ISETP.LE.U32.AND P0, PT, R40, UR48, PT ;  /* 0x0000003028007c0c */ /* 0x000fe2000bf03070 */
[--C-:B------:R-:W-:Y:S01]  /*3f20*/  FFMA.FTZ R57, R57, UR47, -R5.reuse ;  /* 0x0000002f39397c23 */ /* 0x100fe20008010805 */
[----:B------:R-:W-:Y:S01]  /*3f30*/  LOP3.LUT R40, R11, 0xffff, RZ, 0xc0, !PT ;  /* 0x0000ffff0b287812 */ /* 0x000fe200078ec0ff */
[----:B------:R-:W-:Y:S01]  /*3f40*/  FFMA.FTZ R5, R61, UR47, -R5 ;  /* 0x0000002f3d057c23 */ /* 0x000fe20008010805 */
[----:B------:R-:W-:Y:S01]  /*3f50*/  SHF.R.U32.HI R42, RZ, 0x10, R7 ;  /* 0x00000010ff2a7819 */ /* 0x000fe20000011607 */
[----:B------:R-:W-:Y:S01]  /*3f60*/  @!P2 FADD.FTZ R252, -R252, -RZ ;  /* 0x800000fffcfca221 */ /* 0x000fe20000010100 */
[----:B------:R-:W-:Y:S03]  /*3f70*/  ISETP.LE.U32.AND P2, PT, R18, UR48, PT ;  /* 0x0000003012007c0c */ /* 0x000fe6000bf43070 */
[----:B------:R-:W4:Y:S01]  /*3f80*/  MUFU.EX2 R123, R52 ;  /* 0x00000034007b7308 */ /* 0x000f220000000800 */
[----:B------:R-:W-:Y:S01]  /*3f90*/  SHF.R.U32.HI R40, RZ, 0x8, R40 ;  /* 0x00000008ff287819 */ /* 0x000fe20000011628 */
[----:B--2---:R-:W-:Y:S01]  /*3fa0*/  @!P5 FADD.FTZ R251, -R251, -RZ ;  /* 0x800000fffbfbd221 */ /* 0x004fe20000010100 */
[----:B------:R-:W-:Y:S01]  /*3fb0*/  LOP3.LUT R42, R42, 0xff, RZ, 0xc0, !PT ;  /* 0x000000ff2a2a7812 */ /* 0x000fe200078ec0ff */
[----:B---3--:R-:W-:Y:S01]  /*3fc0*/  @!P1 FADD.FTZ R129, -R129, -RZ ;  /* 0x800000ff81819221 */ /* 0x008fe20000010100 */
[----:B------:R-:W-:Y:S01]  /*3fd0*/  ISETP.LE.U32.AND P5, PT, R41, UR48, PT ;  /* 0x0000003029007c0c */ /* 0x000fe2000bfa3070 */
[----:B------:R-:W-:Y:S01]  /*3fe0*/  @!P0 FADD.FTZ R121, -R121, -RZ ;  /* 0x800000ff79798221 */ /* 0x000fe20000010100 */
[--C-:B------:R-:W-:Y:S03]  /*3ff0*/  SHF.R.U32.HI R41, RZ, 0x10, R11.reuse ;  /* 0x00000010ff297819 */ /* 0x100fe6000001160b */
[----:B------:R-:W2:Y:S01]  /*4000*/  MUFU.EX2 R122, R51 ;  /* 0x00000033007a7308 */ /* 0x000ea20000000800 */
[----:B-1----:R-:W-:Y:S01]  /*4010*/  F2FP.RELU.F16.F32.PACK_AB R48, R244, R243 ;  /* 0x000000f3f430723e */ /* 0x002fe200000008ff */
[----:B----4-:R-:W-:Y:S01]  /*4020*/  @!P3 FADD.FTZ R118, -R118, -RZ ;  /* 0x800000ff7676b221 */ /* 0x010fe20000010100 */
[----:B------:R-:W-:Y:S01]  /*4030*/  LOP3.LUT R40, R40, 0xffff, RZ, 0xc0, !PT ;  /* 0x0000ffff28287812 */ /* 0x000fe200078ec0ff */
[--C-:B------:R-:W-:Y:S01]  /*4040*/  FFMA.FTZ R58, R58, UR47, -R6.reuse ;  /* 0x0000002f3a3a7c23 */ /* 0x100fe20008010806 */
[----:B------:R-:W-:Y:S01]  /*4050*/  LOP3.LUT R41, R41, 0xff, RZ, 0xc0, !PT ;  /* 0x000000ff29297812 */ /* 0x000fe200078ec0ff */
[--C-:B------:R-:W-:Y:S01]  /*4060*/  FFMA.FTZ R59, R59, UR47, -R6.reuse ;  /* 0x0000002f3b3b7c23 */ /* 0x100fe20008010806 */
[----:B------:R-:W-:Y:S03]  /*4070*/  ISETP.LE.U32.AND P3, PT, R40, UR48, PT ;  /* 0x0000003028007c0c */ /* 0x000fe6000bf63070 */
[----:B------:R-:W1:Y:S01]  /*4080*/  MUFU.EX2 R126, R55 ;  /* 0x00000037007e7308 */ /* 0x000e620000000800 */
[----:B------:R-:W-:Y:S01]  /*4090*/  SHF.R.U32.HI R40, RZ, 0x18, R11 ;  /* 0x00000018ff287819 */ /* 0x000fe2000001160b */
[----:B------:R-:W-:Y:S01]  /*40a0*/  @!P5 FADD.FTZ R119, -R119, -RZ ;  /* 0x800000ff7777d221 */ /* 0x000fe20000010100 */
[----:B------:R-:W-:Y:S01]  /*40b0*/  ISETP.LE.U32.AND P0, PT, R41, UR48, PT ;  /* 0x0000003029007c0c */ /* 0x000fe2000bf03070 */
[----:B------:R-:W-:Y:S01]  /*40c0*/  @!P4 FADD.FTZ R123, -R123, -RZ ;  /* 0x800000ff7b7bc221 */ /* 0x000fe20000010100 */
[----:B------:R-:W-:Y:S01]  /*40d0*/  LOP3.LUT R41, R7, 0xff, RZ, 0xc0, !PT ;  /* 0x000000ff07297812 */ /* 0x000fe200078ec0ff */
[----:B------:R-:W-:Y:S01]  /*40e0*/  FFMA.FTZ R6, R63, UR47, -R6 ;  /* 0x0000002f3f067c23 */ /* 0x000fe20008010806 */
[----:B------:R-:W-:Y:S03]  /*40f0*/  ISETP.LE.U32.AND P5, PT, R40, UR48, PT ;  /* 0x0000003028007c0c */ /* 0x000fe6000bfa3070 */
[----:B------:R-:W3:Y:S01]  /*4100*/  MUFU.EX2 R127, R56 ;  /* 0x00000038007f7308 */ /* 0x000ee20000000800 */
[----:B------:R-:W-:Y:S01]  /*4110*/  ISETP.LE.U32.AND P4, PT, R41, UR48, PT ;  /* 0x0000003029007c0c */ /* 0x000fe2000bf83070 */
[----:B--2---:R-:W-:Y:S01]  /*4120*/  @!P2 FADD.FTZ R122, -R122, -RZ ;  /* 0x800000ff7a7aa221 */ /* 0x004fe20000010100 */
[----:B------:R-:W-:Y:S02]  /*4130*/  LOP3.LUT R40, R10, 0xff, RZ, 0xc0, !PT ;  /* 0x000000ff0a287812 */ /* 0x000fe400078ec0ff */
[----:B------:R-:W-:Y:S02]  /*4140*/  SHF.R.U32.HI R41, RZ, 0x18, R7 ;  /* 0x00000018ff297819 */ /* 0x000fe40000011607 */
[----:B------:R-:W-:Y:S03]  /*4150*/  ISETP.LE.U32.AND P2, PT, R40, UR48, PT ;  /* 0x0000003028007c0c */ /* 0x000fe6000bf43070 */
[----:B------:R-:W2:Y:S01]  /*4160*/  MUFU.EX2 R131, R117 ;  /* 0x0000007500837308 */ /* 0x000ea20000000800 */
[----:B------:R-:W-:Y:S02]  /*4170*/  SHF.R.U32.HI R40, RZ, 0x8, R9 ;  /* 0x00000008ff287819 */ /* 0x000fe40000011609 */
[----:B------:R-:W-:Y:S01]  /*4180*/  F2FP.RELU.F16.F32.PACK_AB R49, R119, R118 ;  /* 0x000000767731723e */ /* 0x000fe200000008ff */
[----:B-1----:R-:W-:Y:S01]  /*4190*/  @!P5 FADD.FTZ R126, -R126, -RZ ;  /* 0x800000ff7e7ed221 */ /* 0x002fe20000010100 */
[----:B------:R-:W-:Y:S05]  /*41a0*/  LOP3.LUT R40, R40, 0xffff, RZ, 0xc0, !PT ;  /* 0x0000ffff28287812 */ /* 0x000fea00078ec0ff */
[----:B------:R-:W1:Y:S01]  /*41b0*/  MUFU.EX2 R117, R66 ;  /* 0x0000004200757308 */ /* 0x000e620000000800 */
[----:B---3--:R-:W-:Y:S01]  /*41c0*/  @!P4 FADD.FTZ R127, -R127, -RZ ;  /* 0x800000ff7f7fc221 */ /* 0x008fe20000010100 */
[----:B------:R-:W-:Y:S02]  /*41d0*/  ISETP.LE.U32.AND P5, PT, R40, UR48, PT ;  /* 0x0000003028007c0c */ /* 0x000fe4000bfa3070 */
[----:B------:R-:W-:Y:S02]  /*41e0*/  ISETP.LE.U32.AND P4, PT, R41, UR48, PT ;  /* 0x0000003029007c0c */ /* 0x000fe4000bf83070 */
[----:B------:R-:W-:Y:S02]  /*41f0*/  SHF.R.U32.HI R41, RZ, 0x8, R13 ;  /* 0x00000008ff297819 */ /* 0x000fe4000001160d */
[----:B------:R-:W-:Y:S02]  /*4200*/  LOP3.LUT R40, R14, 0xff, RZ, 0xc0, !PT ;  /* 0x000000ff0e287812 */ /* 0x000fe400078ec0ff */
[----:B------:R-:W3:Y:S01]  /*4210*/  MUFU.EX2 R176, R176 ;  /* 0x000000b000b07308 */ /* 0x000ee20000000800 */
[----:B------:R-:W-:Y:S02]  /*4220*/  LOP3.LUT R41, R41, 0xffff, RZ, 0xc0, !PT ;  /* 0x0000ffff29297812 */ /* 0x000fe400078ec0ff */
[----:B------:R-:W-:Y:S02]  /*4230*/  ISETP.LE.U32.AND P1, PT, R40, UR48, PT ;  /* 0x0000003028007c0c */ /* 0x000fe4000bf23070 */
[----:B------:R-:W-:Y:S01]  /*4240*/  SHF.R.U32.HI R40, RZ, 0x8, R43 ;  /* 0x00000008ff287819 */ /* 0x000fe2000001162b */
[----:B--2---:R-:W-:Y:S01]  /*4250*/  @!P5 FADD.FTZ R131, -R131, -RZ ;  /* 0x800000ff8383d221 */ /* 0x004fe20000010100 */
[----:B------:R-:W-:Y:S01]  /*4260*/  F2FP.RELU.F16.F32.PACK_AB R43, R214, R199 ;  /* 0x000000c7d62b723e */ /* 0x000fe200000008ff */
[----:B-1----:R-:W-:Y:S01]  /*4270*/  @!P2 FADD.FTZ R117, -R117, -RZ ;  /* 0x800000ff7575a221 */ /* 0x002fe20000010100 */
[----:B------:R-:W-:Y:S01]  /*4280*/  ISETP.LE.U32.AND P2, PT, R41, UR48, PT ;  /* 0x0000003029007c0c */ /* 0x000fe2000bf43070 */
[----:B------:R-:W1:Y:S01]  /*4290*/  MUFU.EX2 R130, R53 ;  /* 0x0000003500827308 */ /* 0x000e620000000800 */
[----:B------:R-:W-:Y:S01]  /*42a0*/  F2FP.RELU.F16.F32.PACK_AB R41, R210, R211 ;  /* 0x000000d3d229723e */ /* 0x000fe200000008ff */
[----:B------:R2:W-:Y:S01]  /*42b0*/  STS [R180+0x10000], R43 ;  /* 0x0100002bb4007388 */ /* 0x0005e20000000800 */
[----:B------:R-:W-:Y:S02]  /*42c0*/  ISETP.LE.U32.AND P5, PT, R42, UR48, PT ;  /* 0x000000302a007c0c */ /* 0x000fe4000bfa3070 */
[----:B------:R-:W-:Y:S01]  /*42d0*/  F2FP.RELU.F16.F32.PACK_AB R42, R226, R221 ;  /* 0x000000dde22a723e */ /* 0x000fe200000008ff */
[----:B------:R4:W-:Y:S01]  /*42e0*/  STS [R180+0x10400], R41 ;  /* 0x01040029b4007388 */ /* 0x0009e20000000800 */
[----:B------:R-:W-:Y:S01]  /*42f0*/  LOP3.LUT R40, R40, 0xffff, RZ, 0xc0, !PT ;  /* 0x0000ffff28287812 */ /* 0x000fe200078ec0ff */
[----:B---3--:R-:W-:Y:S02]  /*4300*/  @!P6 FADD.FTZ R176, -R176, -RZ ;  /* 0x800000ffb0b0e221 */ /* 0x008fe40000010100 */
[----:B------:R-:W3:Y:S01]  /*4310*/  MUFU.EX2 R125, R54 ;  /* 0x00000036007d7308 */ /* 0x000ee20000000800 */
[----:B------:R4:W-:Y:S01]  /*4320*/  STS [R183+0x10000], R42 ;  /* 0x0100002ab7007388 */ /* 0x0009e20000000800 */
[----:B------:R-:W-:Y:S02]  /*4330*/  ISETP.LE.U32.AND P6, PT, R40, UR48, PT ;  /* 0x0000003028007c0c */ /* 0x000fe4000bfc3070 */
[----:B------:R-:W-:Y:S01]  /*4340*/  F2FP.RELU.F16.F32.PACK_AB R40, R222, R223 ;  /* 0x000000dfde28723e */ /* 0x000fe200000008ff */
[----:B-1----:R-:W-:Y:S04]  /*4350*/  @!P3 FADD.FTZ R130, -R130, -RZ ;  /* 0x800000ff8282b221 */ /* 0x002fe80000010100 */
[----:B------:R1:W-:Y:S01]  /*4360*/  STS [R183+0x10400], R40 ;  /* 0x01040028b7007388 */ /* 0x0003e20000000800 */
[----:B------:R-:W4:Y:S01]  /*4370*/  MUFU.EX2 R114, R57 ;  /* 0x0000003900727308 */ /* 0x000f220000000800 */
[----:B------:R-:W-:Y:S02]  /*4380*/  ISETP.LE.U32.AND P3, PT, R17, UR48, PT ;  /* 0x0000003011007c0c */ /* 0x000fe4000bf63070 */
[----:B------:R1:W-:Y:S04]  /*4390*/  STS [R180+0x12000], R47 ;  /* 0x0120002fb4007388 */ /* 0x0003e80000000800 */
[----:B------:R1:W-:Y:S01]  /*43a0*/  STS [R180+0x12400], R45 ;  /* 0x0124002db4007388 */ /* 0x0003e20000000800 */
[----:B--2---:R-:W-:Y:S01]  /*43b0*/  F2FP.RELU.F16.F32.PACK_AB R43, R225, R224 ;  /* 0x000000e0e12b723e */ /* 0x004fe200000008ff */
[----:B---3--:R-:W-:Y:S01]  /*43c0*/  @!P0 FADD.FTZ R125, -R125, -RZ ;  /* 0x800000ff7d7d8221 */ /* 0x008fe20000010100 */
[----:B------:R-:W2:Y:S01]  /*43d0*/  MUFU.EX2 R113, R58 ;  /* 0x0000003a00717308 */ /* 0x000ea20000000800 */
[----:B------:R3:W-:Y:S01]  /*43e0*/  STS [R183+0x12000], R46 ;  /* 0x0120002eb7007388 */ /* 0x0007e20000000800 */
[----:B----4-:R-:W-:Y:S02]  /*43f0*/  F2FP.RELU.F16.F32.PACK_AB R41, R227, R228 ;  /* 0x000000e4e329723e */ /* 0x010fe400000008ff */
[----:B------:R-:W-:Y:S01]  /*4400*/  ISETP.LE.U32.AND P0, PT, R15, UR48, PT ;  /* 0x000000300f007c0c */ /* 0x000fe2000bf03070 */
[----:B------:R4:W-:Y:S01]  /*4410*/  STS [R183+0x12400], R44 ;  /* 0x0124002cb7007388 */ /* 0x0009e20000000800 */
[----:B------:R-:W-:Y:S01]  /*4420*/  F2FP.RELU.F16.F32.PACK_AB R42, R238, R237 ;  /* 0x000000edee2a723e */ /* 0x000fe200000008ff */
[----:B------:R-:W-:Y:S03]  /*4430*/  @!P6 FADD.FTZ R114, -R114, -RZ ;  /* 0x800000ff7272e221 */ /* 0x000fe60000010100 */
[----:B------:R-:W3:Y:S01]  /*4440*/  MUFU.EX2 R115, R59 ;  /* 0x0000003b00737308 */ /* 0x000ee20000000800 */
[----:B------:R4:W-:Y:S01]  /*4450*/  STS [R182+0x10000], R43 ;  /* 0x0100002bb6007388 */ /* 0x0009e20000000800 */
[----:B------:R-:W-:Y:S01]  /*4460*/  @!P3 FADD.FTZ R120, -R120, -RZ ;  /* 0x800000ff7878b221 */ /* 0x000fe20000010100 */
[----:B------:R-:W-:Y:S02]  /*4470*/  FSETP.GE.FTZ.AND P3, PT, R221, RZ, PT ;  /* 0x000000ffdd00720b */ /* 0x000fe40003f76000 */
[----:B------:R4:W-:Y:S01]  /*4480*/  STS [R182+0x10400], R41 ;  /* 0x01040029b6007388 */ /* 0x0009e20000000800 */
[----:B-1----:R-:W-:Y:S04]  /*4490*/  F2FP.RELU.F16.F32.PACK_AB R40, R240, R239 ;  /* 0x000000eff028723e */ /* 0x002fe800000008ff */
[----:B------:R-:W1:Y:S01]  /*44a0*/  MUFU.EX2 R109, R62 ;  /* 0x0000003e006d7308 */ /* 0x000e620000000800 */
[----:B------:R1:W-:Y:S01]  /*44b0*/  STS [R189+0x10000], R42 ;  /* 0x0100002abd007388 */ /* 0x0003e20000000800 */
[----:B------:R-:W-:Y:S01]  /*44c0*/  F2FP.RELU.F16.F32.PACK_AB R47, R232, R231 ;  /* 0x000000e7e82f723e */ /* 0x000fe200000008ff */
[----:B--2---:R-:W-:Y:S02]  /*44d0*/  @!P5 FADD.FTZ R113, -R113, -RZ ;  /* 0x800000ff7171d221 */ /* 0x004fe40000010100 */
[----:B------:R2:W-:Y:S01]  /*44e0*/  STS [R189+0x10400], R40 ;  /* 0x01040028bd007388 */ /* 0x0005e20000000800 */
[----:B------:R-:W-:Y:S04]  /*44f0*/  F2FP.RELU.F16.F32.PACK_AB R45, R230, R229 ;  /* 0x000000e5e62d723e */ /* 0x000fe800000008ff */
[----:B------:R-:W2:Y:S01]  /*4500*/  MUFU.EX2 R124, R5 ;  /* 0x00000005007c7308 */ /* 0x000ea20000000800 */
[----:B------:R2:W-:Y:S01]  /*4510*/  STS [R182+0x12400], R47 ;  /* 0x0124002fb6007388 */ /* 0x0005e20000000800 */
[----:B---3--:R-:W-:Y:S01]  /*4520*/  F2FP.RELU.F16.F32.PACK_AB R46, R246, R245 ;  /* 0x000000f5f62e723e */ /* 0x008fe200000008ff */
[----:B------:R-:W-:Y:S01]  /*4530*/  @!P4 FADD.FTZ R115, -R115, -RZ ;  /* 0x800000ff7373c221 */ /* 0x000fe20000010100 */
[----:B------:R-:W-:Y:S01]  /*4540*/  FSETP.GE.FTZ.AND P4, PT, R214, RZ, PT ;  /* 0x000000ffd600720b */ /* 0x000fe20003f96000 */
[----:B------:R3:W-:Y:S01]  /*4550*/  STS [R182+0x12000], R45 ;  /* 0x0120002db6007388 */ /* 0x0007e20000000800 */
[----:B----4-:R-:W-:Y:S04]  /*4560*/  F2FP.RELU.F16.F32.PACK_AB R44, R234, R233 ;  /* 0x000000e9ea2c723e */ /* 0x010fe800000008ff */
[----:B------:R-:W4:Y:S01]  /*4570*/  MUFU.EX2 R128, R6 ;  /* 0x0000000600807308 */ /* 0x000f220000000800 */
[----:B------:R-:W-:Y:S01]  /*4580*/  STS [R189+0x12400], R50 ;  /* 0x01240032bd007388 */ /* 0x000fe20000000800 */
[----:B------:R-:W-:Y:S01]  /*4590*/  F2FP.RELU.F16.F32.PACK_AB R43, R252, R251 ;  /* 0x000000fbfc2b723e */ /* 0x000fe200000008ff */
[----:B-1----:R-:W-:Y:S01]  /*45a0*/  @!P1 FADD.FTZ R109, -R109, -RZ ;  /* 0x800000ff6d6d9221 */ /* 0x002fe20000010100 */
[----:B------:R-:W-:Y:S01]  /*45b0*/  FSETP.GE.FTZ.AND P1, PT, R224, RZ, PT ;  /* 0x000000ffe000720b */ /* 0x000fe20003f36000 */
[----:B------:R1:W-:Y:S01]  /*45c0*/  STS [R189+0x12000], R44 ;  /* 0x0120002cbd007388 */ /* 0x0003e20000000800 */
[----:B------:R-:W-:Y:S03]  /*45d0*/  F2FP.RELU.F16.F32.PACK_AB R41, R131, R129 ;  /* 0x000000818329723e */ /* 0x000fe600000008ff */
[----:B------:R-:W-:Y:S01]  /*45e0*/  STS [R181+0x10400], R48 ;  /* 0x01040030b5007388 */ /* 0x000fe20000000800 */
[----:B------:R-:W-:Y:S01]  /*45f0*/  F2FP.RELU.F16.F32.PACK_AB R42, R242, R241 ;  /* 0x000000f1f22a723e */ /* 0x000fe200000008ff */
[----:B--2---:R-:W-:Y:S01]  /*4600*/  @!P2 FADD.FTZ R124, -R124, -RZ ;  /* 0x800000ff7c7ca221 */ /* 0x004fe20000010100 */
[----:B------:R-:W-:Y:S02]  /*4610*/  FSETP.GE.FTZ.AND P2, PT, R226, RZ, PT ;  /* 0x000000ffe200720b */ /* 0x000fe40003f56000 */
[----:B------:R-:W-:Y:S01]  /*4620*/  F2FP.RELU.F16.F32.PACK_AB R40, R126, R125 ;  /* 0x0000007d7e28723e */ /* 0x000fe200000008ff */
[----:B------:R2:W-:Y:S01]  /*4630*/  STS [R181+0x10000], R42 ;  /* 0x0100002ab5007388 */ /* 0x0005e20000000800 */
[----:B----4-:R-:W-:Y:S01]  /*4640*/  @!P0 FADD.FTZ R128, -R128, -RZ ;  /* 0x800000ff80808221 */ /* 0x010fe20000010100 */
[----:B------:R-:W-:Y:S02]  /*4650*/  F2FP.RELU.F16.F32.PACK_AB R47, R122, R121 ;  /* 0x000000797a2f723e */ /* 0x000fe400000008ff */
[----:B------:R-:W-:Y:S01]  /*4660*/  STS [R186+0x10000], R49 ;  /* 0x01000031ba007388 */ /* 0x000fe20000000800 */
[----:B---3--:R-:W-:Y:S03]  /*4670*/  F2FP.RELU.F16.F32.PACK_AB R45, R250, R249 ;  /* 0x000000f9fa2d723e */ /* 0x008fe600000008ff */
[----:B------:R3:W-:Y:S04]  /*4680*/  STS [R186+0x10400], R47 ;  /* 0x0104002fba007388 */ /* 0x0007e80000000800 */
[----:B------:R-:W-:Y:S01]  /*4690*/  STS [R181+0x12000], R46 ;  /* 0x0120002eb5007388 */ /* 0x000fe20000000800 */
[----:B-1----:R-:W-:Y:S05]  /*46a0*/  F2FP.RELU.F16.F32.PACK_AB R44, R248, R247 ;  /* 0x000000f7f82c723e */ /* 0x002fea00000008ff */
[----:B------:R-:W-:Y:S04]  /*46b0*/  STS [R181+0x12400], R44 ;  /* 0x0124002cb5007388 */ /* 0x000fe80000000800 */
[----:B------:R1:W-:Y:S01]  /*46c0*/  STS [R186+0x12000], R45 ;  /* 0x0120002dba007388 */ /* 0x0003e20000000800 */
[----:B--2---:R-:W-:Y:S03]  /*46d0*/  F2FP.RELU.F16.F32.PACK_AB R42, R130, R123 ;  /* 0x0000007b822a723e */ /* 0x004fe600000008ff */
[----:B------:R2:W-:Y:S04]  /*46e0*/  STS [R186+0x12400], R43 ;  /* 0x0124002bba007388 */ /* 0x0005e80000000800 */
[----:B------:R4:W-:Y:S01]  /*46f0*/  STS [R185+0x10000], R42 ;  /* 0x0100002ab9007388 */ /* 0x0009e20000000800 */
[----:B---3--:R-:W-:Y:S03]  /*4700*/  F2FP.RELU.F16.F32.PACK_AB R47, R176, R117 ;  /* 0x00000075b02f723e */ /* 0x008fe600000008ff */
[----:B------:R3:W-:Y:S04]  /*4710*/  STS [R185+0x10400], R40 ;  /* 0x01040028b9007388 */ /* 0x0007e80000000800 */
[----:B------:R3:W-:Y:S04]  /*4720*/  STS [R184+0x10000], R41 ;  /* 0x01000029b8007388 */ /* 0x0007e80000000800 */
[----:B------:R-:W-:Y:S01]  /*4730*/  STS [R184+0x10400], R47 ;  /* 0x0104002fb8007388 */ /* 0x000fe20000000800 */
[----:B-1----:R-:W-:Y:S02]  /*4740*/  F2FP.RELU.F16.F32.PACK_AB R45, R124, R120 ;  /* 0x000000787c2d723e */ /* 0x002fe400000008ff */
[----:B--2---:R-:W-:Y:S02]  /*4750*/  F2FP.RELU.F16.F32.PACK_AB R43, R128, R109 ;  /* 0x0000006d802b723e */ /* 0x004fe400000008ff */
[----:B----4-:R-:W-:Y:S02]  /*4760*/  F2FP.RELU.F16.F32.PACK_AB R42, R114, R127 ;  /* 0x0000007f722a723e */ /* 0x010fe400000008ff */
[----:B---3--:R-:W-:Y:S03]  /*4770*/  F2FP.RELU.F16.F32.PACK_AB R40, R115, R113 ;  /* 0x000000717328723e */ /* 0x008fe600000008ff */
[----:B------:R-:W-:Y:S01]  /*4780*/  STS [R185+0x12000], R42 ;  /* 0x0120002ab9007388 */ /* 0x000fe20000000800 */
[----:B------:R-:W-:Y:S03]  /*4790*/  LEA R41, R175, UR5, 0x1 ;  /* 0x00000005af297c11 */ /* 0x000fe6000f8e08ff */
[----:B------:R-:W-:Y:S04]  /*47a0*/  STS [R185+0x12400], R40 ;  /* 0x01240028b9007388 */ /* 0x000fe80000000800 */
[----:B------:R-:W-:Y:S01]  /*47b0*/  STS [R184+0x12000], R45 ;  /* 0x0120002db8007388 */ /* 0x000fe20000000800 */
[----:B------:R-:W-:Y:S03]  /*47c0*/  IMAD.IADD R44, R41, 0x1, R174 ;  /* 0x00000001292c7824 */ /* 0x000fe600078e02ae */
[----:B------:R-:W-:Y:S04]  /*47d0*/  STS [R184+0x12400], R43 ;  /* 0x0124002bb8007388 */ /* 0x000fe80000000800 */
[----:B------:R-:W1:Y:S08]  /*47e0*/  LDSM.16.M88.4 R64, [R41+0x4000] ;  /* 0x004000002940783b */ /* 0x000e700000000200 */
[----:B------:R-:W2:Y:S08]  /*47f0*/  LDSM.16.M88.4 R60, [R41+0x5000] ;  /* 0x00500000293c783b */ /* 0x000eb00000000200 */
[----:B------:R-:W3:Y:S08]  /*4800*/  LDSM.16.M88.4 R100, [R44+0x4000] ;  /* 0x004000002c64783b */ /* 0x000ef00000000200 */
[----:B------:R4:W3:Y:S01]  /*4810*/  LDSM.16.M88.4 R104, [R44+0x5000] ;  /* 0x005000002c68783b */ /* 0x0008e20000000200 */
        /* <DEDUP_REMOVED lines=15> */
[----:B------:R-:W-:Y:S06]  /*4910*/  HMMA.16816.F32 R64, R64, R146, RZ ;  /* 0x000000924040723c */ /* 0x000fec00000018ff */
[-C--:B---3--:R-:W-:Y:S06]  /*4920*/  HMMA.16816.F32 R4, R100, R148.reuse, R4 ;  /* 0x000000946404723c */ /* 0x088fec0000001804 */
        /* <DEDUP_REMOVED lines=15> */
[C---:B------:R-:W-:Y:S06]  /*4a20*/  LEA R104, P0, R177.reuse, R110, 0x2 ;  /* 0x0000006eb1687211 */ /* 0x040fec00078010ff */
[----:B------:R-:W-:Y:S02]  /*4a30*/  LEA.HI.X.SX32 R105, R177, R111, 0x2, P0 ;  /* 0x0000006fb1697211 */ /* 0x000fe400000f16ff */
[----:B------:R-:W-:Y:S03]  /*4a40*/  FSETP.GE.FTZ.AND P0, PT, R199, RZ, PT ;  /* 0x000000ffc700720b */ /* 0x000fe60003f16000 */
[----:B------:R-:W2:Y:S04]  /*4a50*/  LDG.E R110, desc[UR18][R104.64] ;  /* 0x00000012686e7981 */ /* 0x000ea8000c1e1900 */
[----:B------:R-:W3:Y:S04]  /*4a60*/  LDG.E R106, desc[UR18][R104.64+0x20] ;  /* 0x00002012686a7981 */ /* 0x000ee8000c1e1900 */
[----:B------:R1:W5:Y:S04]  /*4a70*/  LDG.E R107, desc[UR18][R104.64+0x100] ;  /* 0x00010012686b7981 */ /* 0x000368000c1e1900 */
[----:B------:R1:W5:Y:S01]  /*4a80*/  LDG.E R105, desc[UR18][R104.64+0x120] ;  /* 0x0001201268697981 */ /* 0x000362000c1e1900 */
[C---:B--2---:R-:W-:Y:S01]  /*4a90*/  FADD.FTZ R4, -R110.reuse, R4 ;  /* 0x000000046e047221 */ /* 0x044fe20000010100 */
[C---:B------:R-:W-:Y:S01]  /*4aa0*/  FADD.FTZ R111, -R110.reuse, R17 ;  /* 0x000000116e6f7221 */ /* 0x040fe20000010100 */
[C---:B------:R-:W-:Y:S01]  /*4ab0*/  FADD.FTZ R17, -R110.reuse, R20 ;  /* 0x000000146e117221 */ /* 0x040fe20000010100 */
[C---:B------:R-:W-:Y:S01]  /*4ac0*/  FADD.FTZ R37, -R110.reuse, R37 ;  /* 0x000000256e257221 */ /* 0x040fe20000010100 */
[----:B------:R-:W-:Y:S01]  /*4ad0*/  FADD.FTZ R49, -R110, R49 ;  /* 0x000000316e317221 */ /* 0x000fe20000010100 */
[-C--:B------:R-:W-:Y:S01]  /*4ae0*/  FSEL R4, R4, R110.reuse, P0 ;  /* 0x0000006e04047208 */ /* 0x080fe20000000000 */
[C---:B------:R-:W-:Y:S01]  /*4af0*/  FADD.FTZ R52, -R110.reuse, R52 ;  /* 0x000000346e347221 */ /* 0x040fe20000010100 */
[----:B------:R-:W-:Y:S01]  /*4b00*/  FSETP.GE.FTZ.AND P0, PT, R225, RZ, PT ;  /* 0x000000ffe100720b */ /* 0x000fe20003f16000 */
[C---:B------:R-:W-:Y:S01]  /*4b10*/  FADD.FTZ R53, -R110.reuse, R53 ;  /* 0x000000356e357221 */ /* 0x040fe20000010100 */
[----:B------:R-:W-:Y:S01]  /*4b20*/  FSEL R17, R17, R110, P1 ;  /* 0x0000006e11117208 */ /* 0x000fe20000800000 */
[----:B------:R-:W-:Y:S01]  /*4b30*/  FMUL.FTZ R199, R199, R4 ;  /* 0x00000004c7c77220 */ /* 0x000fe20000410000 */
[----:B------:R-:W-:Y:S01]  /*4b40*/  FSETP.GE.FTZ.AND P1, PT, R241, RZ, PT ;  /* 0x000000fff100720b */ /* 0x000fe20003f36000 */
[C---:B------:R-:W-:Y:S01]  /*4b50*/  FADD.FTZ R4, -R110.reuse, R5 ;  /* 0x000000056e047221 */ /* 0x040fe20000010100 */
[----:B------:R-:W-:Y:S01]  /*4b60*/  FADD.FTZ R5, -R110, R16 ;  /* 0x000000106e057221 */ /* 0x000fe20000010100 */
[----:B------:R-:W-:Y:S03]  /*4b70*/  FMUL.FTZ R224, R224, R17 ;  /* 0x00000011e0e07220 */ /* 0x000fe60000410000 */
[-C--:B------:R-:W-:Y:S02]  /*4b80*/  FSEL R16, R4, R110.reuse, P4 ;  /* 0x0000006e04107208 */ /* 0x080fe40002000000 */
        /* <DEDUP_REMOVED lines=8> */
[----:B------:R-:W-:Y:S01]  /*4c10*/  F2FP.F16.F32.PACK_AB R199, R214, R199 ;  /* 0x000000c7d6c7723e */ /* 0x000fe200000000ff */
[----:B------:R-:W-:Y:S01]  /*4c20*/  FADD.FTZ R214, -R110, R33 ;  /* 0x000000216ed67221 */ /* 0x000fe20000010100 */
[----:B------:R-:W-:Y:S01]  /*4c30*/  FSETP.GE.FTZ.AND P2, PT, R238, RZ, PT ;  /* 0x000000ffee00720b */ /* 0x000fe20003f56000 */
[----:B------:R-:W-:Y:S01]  /*4c40*/  FMUL.FTZ R225, R225, R5 ;  /* 0x00000005e1e17220 */ /* 0x000fe20000410000 */
[----:B------:R-:W-:Y:S01]  /*4c50*/  F2FP.F16.F32.PACK_AB R226, R226, R221 ;  /* 0x000000dde2e2723e */ /* 0x000fe200000000ff */
[----:B------:R-:W-:Y:S01]  /*4c60*/  FADD.FTZ R221, -R110, R32 ;  /* 0x000000206edd7221 */ /* 0x000fe20000010100 */
[----:B------:R-:W-:Y:S01]  /*4c70*/  FSETP.GE.FTZ.AND P0, PT, R242, RZ, PT ;  /* 0x000000fff200720b */ /* 0x000fe20003f16000 */
[----:B------:R-:W-:Y:S01]  /*4c80*/  FADD.FTZ R5, -R110, R36 ;  /* 0x000000246e057221 */ /* 0x000fe20000010100 */
[-C--:B------:R-:W-:Y:S02]  /*4c90*/  FSEL R214, R214, R110.reuse, P2 ;  /* 0x0000006ed6d67208 */ /* 0x080fe40001000000 */
[-C--:B------:R-:W-:Y:S02]  /*4ca0*/  FSEL R221, R221, R110.reuse, P3 ;  /* 0x0000006edddd7208 */ /* 0x080fe40001800000 */
        /* <DEDUP_REMOVED lines=8> */
[----:B------:R-:W-:Y:S02]  /*4d30*/  FSETP.GE.FTZ.AND P1, PT, R130, RZ, PT ;  /* 0x000000ff8200720b */ /* 0x000fe40003f36000 */
[-C--:B------:R-:W-:Y:S02]  /*4d40*/  FSEL R37, R37, R110.reuse, P0 ;  /* 0x0000006e25257208 */ /* 0x080fe40000000000 */
[----:B------:R-:W-:Y:S02]  /*4d50*/  FSETP.GE.FTZ.AND P0, PT, R131, RZ, PT ;  /* 0x000000ff8300720b */ /* 0x000fe40003f16000 */
[-C--:B------:R-:W-:Y:S01]  /*4d60*/  FSEL R237, R237, R110.reuse, P4 ;  /* 0x0000006eeded7208 */ /* 0x080fe20002000000 */
[----:B------:R-:W-:Y:S01]  /*4d70*/  FMUL.FTZ R242, R242, R37 ;  /* 0x00000025f2f27220 */ /* 0x000fe20000410000 */
[-C--:B------:R-:W-:Y:S01]  /*4d80*/  FSEL R48, R49, R110.reuse, P3 ;  /* 0x0000006e31307208 */ /* 0x080fe20001800000 */
[----:B------:R-:W-:Y:S01]  /*4d90*/  FADD.FTZ R49, -R110, R64 ;  /* 0x000000406e317221 */ /* 0x000fe20000010100 */
        /* <DEDUP_REMOVED lines=8> */
[----:B------:R-:W-:Y:S02]  /*4e20*/  F2FP.F16.F32.PACK_AB R237, R48, R237 ;  /* 0x000000ed30ed723e */ /* 0x000fe400000000ff */
[----:B------:R-:W-:Y:S02]  /*4e30*/  F2FP.F16.F32.PACK_AB R225, R225, R224 ;  /* 0x000000e0e1e1723e */ /* 0x000fe400000000ff */
[----:B------:R-:W-:Y:S01]  /*4e40*/  F2FP.F16.F32.PACK_AB R48, R53, R52 ;  /* 0x000000343530723e */ /* 0x000fe200000000ff */
[----:B---3--:R-:W-:Y:S01]  /*4e50*/  FADD.FTZ R53, -R106, R7 ;  /* 0x000000076a357221 */ /* 0x008fe20000010100 */
[----:B------:R-:W-:Y:S01]  /*4e60*/  FSEL R52, R49, R110, P1 ;  /* 0x0000006e31347208 */ /* 0x000fe20000800000 */
[----:B------:R-:W-:Y:S01]  /*4e70*/  @P0 FADD.FTZ R110, -R110, R65 ;  /* 0x000000416e6e0221 */ /* 0x000fe20000010100 */
[----:B------:R-:W-:Y:S01]  /*4e80*/  PLOP3.LUT P0, PT, PT, PT, UP2, 0x80, 0x0 ;  /* 0x000000000000781c */ /* 0x000fe20003f0f028 */
[----:B------:R-:W-:Y:S01]  /*4e90*/  FADD.FTZ R49, -R106, R6 ;  /* 0x000000066a317221 */ /* 0x000fe20000010100 */
[----:B------:R-:W-:Y:S01]  /*4ea0*/  FSETP.GE.FTZ.AND P1, PT, R210, RZ, PT ;  /* 0x000000ffd200720b */ /* 0x000fe20003f36000 */
[----:B------:R-:W-:Y:S01]  /*4eb0*/  FMUL.FTZ R52, R129, R52 ;  /* 0x0000003481347220 */ /* 0x000fe20000410000 */
[----:B------:R-:W-:Y:S01]  /*4ec0*/  F2FP.F16.F32.PACK_AB R214, R214, R221 ;  /* 0x000000ddd6d6723e */ /* 0x000fe200000000ff */
[----:B------:R-:W-:Y:S01]  /*4ed0*/  FMUL.FTZ R65, R131, R110 ;  /* 0x0000006e83417220 */ /* 0x000fe20000410000 */
[----:B------:R-:W-:Y:S02]  /*4ee0*/  F2FP.F16.F32.PACK_AB R242, R242, R241 ;  /* 0x000000f1f2f2723e */ /* 0x000fe400000000ff */
[-C--:B------:R-:W-:Y:S02]  /*4ef0*/  FSEL R64, R49, R106.reuse, P2 ;  /* 0x0000006a31407208 */ /* 0x080fe40001000000 */
[----:B------:R-:W-:Y:S03]  /*4f00*/  FSEL R53, R53, R106, P1 ;  /* 0x0000006a35357208 */ /* 0x000fe60000800000 */
[----:B-1----:R-:W-:Y:S05]  /*4f10*/  @!P0 BRA `(.L_x_519) ;  /* 0x0000000000488947 */ /* 0x002fea0003800000 */
        /* <DEDUP_REMOVED lines=18> */
.L_x_519:
[----:B------:R-:W-:Y:S01]  /*5040*/  STS [R180+0x8000], R199 ;  /* 0x008000c7b4007388 */ /* 0x000fe20000000800 */
[C---:B-1----:R-:W-:Y:S01]  /*5050*/  FADD.FTZ R5, -R106.reuse, R18 ;  /* 0x000000126a057221 */ /* 0x042fe20000010100 */
[C---:B------:R-:W-:Y:S01]  /*5060*/  FADD.FTZ R7, -R106.reuse, R22 ;  /* 0x000000166a077221 */ /* 0x040fe20000010100 */
[----:B------:R-:W-:Y:S01]  /*5070*/  FSETP.GE.FTZ.AND P3, PT, R223, RZ, PT ;  /* 0x000000ffdf00720b */ /* 0x000fe20003f76000 */
[----:B------:R-:W-:Y:S01]  /*5080*/  FADD.FTZ R19, -R106, R19 ;  /* 0x000000136a137221 */ /* 0x000fe20000010100 */
[----:B------:R-:W-:Y:S01]  /*5090*/  FSETP.GE.FTZ.AND P1, PT, R228, RZ, PT ;  /* 0x000000ffe400720b */ /* 0x000fe20003f36000 */
[----:B------:R-:W-:Y:S01]  /*50a0*/  FADD.FTZ R23, -R106, R23 ;  /* 0x000000176a177221 */ /* 0x000fe20000010100 */
[----:B------:R-:W-:Y:S01]  /*50b0*/  FSETP.GE.FTZ.AND P2, PT, R222, RZ, PT ;  /* 0x000000ffde00720b */ /* 0x000fe20003f56000 */
[C---:B------:R-:W-:Y:S01]  /*50c0*/  FADD.FTZ R39, -R106.reuse, R39 ;  /* 0x000000276a277221 */ /* 0x040fe20000010100 */
[-C--:B------:R-:W-:Y:S01]  /*50d0*/  FSEL R4, R5, R106.reuse, P3 ;  /* 0x0000006a05047208 */ /* 0x080fe20001800000 */
[C---:B------:R-:W-:Y:S01]  /*50e0*/  FADD.FTZ R5, -R106.reuse, R34 ;  /* 0x000000226a057221 */ /* 0x040fe20000010100 */
[-C--:B------:R-:W-:Y:S01]  /*50f0*/  FSEL R7, R7, R106.reuse, P1 ;  /* 0x0000006a07077208 */ /* 0x080fe20000800000 */
[C---:B------:R-:W-:Y:S01]  /*5100*/  FADD.FTZ R17, -R106.reuse, R38 ;  /* 0x000000266a117221 */ /* 0x040fe20000010100 */
[-C--:B------:R-:W-:Y:S01]  /*5110*/  FSEL R19, R19, R106.reuse, P2 ;  /* 0x0000006a13137208 */ /* 0x080fe20001000000 */
[----:B------:R-:W-:Y:S01]  /*5120*/  FADD.FTZ R35, -R106, R35 ;  /* 0x000000236a237221 */ /* 0x000fe20000010100 */
[----:B------:R-:W-:Y:S01]  /*5130*/  FSETP.GE.FTZ.AND P1, PT, R239, RZ, PT ;  /* 0x000000ffef00720b */ /* 0x000fe20003f36000 */
[----:B------:R-:W-:Y:S01]  /*5140*/  FMUL.FTZ R7, R228, R7 ;  /* 0x00000007e4077220 */ /* 0x000fe20000410000 */
[----:B------:R-:W-:Y:S01]  /*5150*/  FSETP.GE.FTZ.AND P2, PT, R227, RZ, PT ;  /* 0x000000ffe300720b */ /* 0x000fe20003f56000 */
[C---:B------:R-:W-:Y:S01]  /*5160*/  FADD.FTZ R51, -R106.reuse, R51 ;  /* 0x000000336a337221 */ /* 0x040fe20000010100 */
[-C--:B------:R-:W-:Y:S01]  /*5170*/  FSEL R16, R5, R106.reuse, P1 ;  /* 0x0000006a05107208 */ /* 0x080fe20000800000 */
[----:B------:R-:W-:Y:S01]  /*5180*/  FADD.FTZ R5, -R106, R50 ;  /* 0x000000326a057221 */ /* 0x000fe20000010100 */
[----:B------:R-:W-:Y:S01]  /*5190*/  FSEL R6, R23, R106, P2 ;  /* 0x0000006a17067208 */ /* 0x000fe20001000000 */
[----:B------:R-:W-:Y:S01]  /*51a0*/  FMUL.FTZ R64, R211, R64 ;  /* 0x00000040d3407220 */ /* 0x000fe20000410000 */
        /* <DEDUP_REMOVED lines=11> */
[C---:B-----5:R-:W-:Y:S01]  /*5260*/  FADD.FTZ R8, -R107.reuse, R8 ;  /* 0x000000086b087221 */ /* 0x060fe20000010100 */
[----:B------:R-:W-:Y:S01]  /*5270*/  FSETP.GE.FTZ.AND P5, PT, R122, RZ, PT ;  /* 0x000000ff7a00720b */ /* 0x000fe20003fb6000 */
[C---:B------:R-:W-:Y:S01]  /*5280*/  FADD.FTZ R12, -R107.reuse, R12 ;  /* 0x0000000c6b0c7221 */ /* 0x040fe20000010100 */
[----:B------:R-:W-:Y:S01]  /*5290*/  F2FP.F16.F32.PACK_AB R7, R6, R7 ;  /* 0x000000070607723e */ /* 0x000fe200000000ff */
[----:B------:R-:W-:Y:S01]  /*52a0*/  FADD.FTZ R24, -R107, R24 ;  /* 0x000000186b187221 */ /* 0x000fe20000010100 */
[-C--:B------:R-:W-:Y:S01]  /*52b0*/  FSEL R18, R17, R106.reuse, P2 ;  /* 0x0000006a11127208 */ /* 0x080fe20001000000 */
[C---:B------:R-:W-:Y:S01]  /*52c0*/  FADD.FTZ R17, -R106.reuse, R54 ;  /* 0x000000366a117221 */ /* 0x040fe20000010100 */
[-C--:B------:R-:W-:Y:S01]  /*52d0*/  FSEL R6, R5, R106.reuse, P6 ;  /* 0x0000006a05067208 */ /* 0x080fe20003000000 */
[----:B------:R-:W-:Y:S01]  /*52e0*/  FADD.FTZ R5, -R106, R66 ;  /* 0x000000426a057221 */ /* 0x000fe20000010100 */
[----:B------:R-:W-:Y:S01]  /*52f0*/  FSEL R35, R35, R106, P3 ;  /* 0x0000006a23237208 */ /* 0x000fe20001800000 */
[----:B------:R-:W-:Y:S01]  /*5300*/  FADD.FTZ R28, -R107, R28 ;  /* 0x0000001c6b1c7221 */ /* 0x000fe20000010100 */
[----:B------:R-:W-:Y:S01]  /*5310*/  FSETP.GE.FTZ.AND P2, PT, R117, RZ, PT ;  /* 0x000000ff7500720b */ /* 0x000fe20003f56000 */
        /* <DEDUP_REMOVED lines=9> */
[-C--:B------:R-:W-:Y:S01]  /*53b0*/  FSEL R22, R5, R106.reuse, P2 ;  /* 0x0000006a05167208 */ /* 0x080fe20001000000 */
[----:B------:R-:W-:Y:S01]  /*53c0*/  FMUL.FTZ R35, R240, R35 ;  /* 0x00000023f0237220 */ /* 0x000fe20000410000 */
[-C--:B------:R-:W-:Y:S01]  /*53d0*/  FSEL R20, R17, R106.reuse, P4 ;  /* 0x0000006a11147208 */ /* 0x080fe20002000000 */
[----:B------:R-:W-:Y:S01]  /*53e0*/  STS [R180+0x8400], R53 ;  /* 0x00840035b4007388 */ /* 0x000fe20000000800 */
[----:B------:R-:W-:Y:S01]  /*53f0*/  FSEL R55, R55, R106, P3 ;  /* 0x0000006a37377208 */ /* 0x000fe20001800000 */
[----:B------:R-:W-:Y:S01]  /*5400*/  @P1 FADD.FTZ R106, -R106, R67 ;  /* 0x000000436a6a1221 */ /* 0x000fe20000010100 */
[----:B------:R-:W-:Y:S01]  /*5410*/  F2FP.F16.F32.PACK_AB R4, R19, R4 ;  /* 0x000000041304723e */ /* 0x000fe200000000ff */
[----:B------:R-:W-:Y:S01]  /*5420*/  STS [R183+0x8000], R226 ;  /* 0x008000e2b7007388 */ /* 0x000fe20000000800 */
[----:B------:R-:W-:Y:S01]  /*5430*/  FMUL.FTZ R22, R117, R22 ;  /* 0x0000001675167220 */ /* 0x000fe20000410000 */
[----:B------:R-:W-:Y:S01]  /*5440*/  FMUL.FTZ R5, R176, R106 ;  /* 0x0000006ab0057220 */ /* 0x000fe20000410000 */
[----:B------:R-:W-:Y:S01]  /*5450*/  F2FP.F16.F32.PACK_AB R51, R51, R6 ;  /* 0x000000063333723e */ /* 0x000fe200000000ff */
[----:B------:R1:W-:Y:S01]  /*5460*/  STS [R183+0x8400], R4 ;  /* 0x00840004b7007388 */ /* 0x0003e20000000800 */
[C---:B------:R-:W-:Y:S01]  /*5470*/  FADD.FTZ R6, -R107.reuse, R9 ;  /* 0x000000096b067221 */ /* 0x040fe20000010100 */
[----:B------:R-:W-:Y:S01]  /*5480*/  FSETP.GE.FTZ.AND P1, PT, R212, RZ, PT ;  /* 0x000000ffd400720b */ /* 0x000fe20003f36000 */
[----:B------:R-:W-:Y:S01]  /*5490*/  FADD.FTZ R60, -R107, R60 ;  /* 0x0000003c6b3c7221 */ /* 0x000fe20000010100 */
[----:B------:R-:W-:Y:S01]  /*54a0*/  FSETP.GE.FTZ.AND P3, PT, R213, RZ, PT ;  /* 0x000000ffd500720b */ /* 0x000fe20003f76000 */
[----:B------:R-:W-:Y:S01]  /*54b0*/  FADD.FTZ R44, -R107, R44 ;  /* 0x0000002c6b2c7221 */ /* 0x000fe20000010100 */
[----:B------:R-:W-:Y:S01]  /*54c0*/  F2FP.F16.F32.PACK_AB R21, R5, R22 ;  /* 0x000000160515723e */ /* 0x000fe200000000ff */
[----:B------:R-:W-:Y:S01]  /*54d0*/  FADD.FTZ R10, -R105, R10 ;  /* 0x0000000a690a7221 */ /* 0x000fe20000010100 */
[-C--:B------:R-:W-:Y:S01]  /*54e0*/  FSEL R5, R8, R107.reuse, P1 ;  /* 0x0000006b08057208 */ /* 0x080fe20000800000 */
[----:B------:R-:W-:Y:S01]  /*54f0*/  FADD.FTZ R8, -R107, R13 ;  /* 0x0000000d6b087221 */ /* 0x000fe20000010100 */
[----:B------:R-:W-:Y:S01]  /*5500*/  FSEL R6, R6, R107, P3 ;  /* 0x0000006b06067208 */ /* 0x000fe20001800000 */
[----:B------:R-:W-:Y:S01]  /*5510*/  FADD.FTZ R14, -R105, R14 ;  /* 0x0000000e690e7221 */ /* 0x000fe20000010100 */
[----:B------:R-:W-:Y:S01]  /*5520*/  FSETP.GE.FTZ.AND P1, PT, R218, RZ, PT ;  /* 0x000000ffda00720b */ /* 0x000fe20003f36000 */
[----:B------:R-:W-:Y:S01]  /*5530*/  FMUL.FTZ R5, R212, R5 ;  /* 0x00000005d4057220 */ /* 0x000fe20000410000 */
[----:B------:R-:W-:Y:S01]  /*5540*/  FSETP.GE.FTZ.AND P2, PT, R217, RZ, PT ;  /* 0x000000ffd900720b */ /* 0x000fe20003f56000 */
[----:B------:R-:W-:Y:S01]  /*5550*/  FMUL.FTZ R6, R213, R6 ;  /* 0x00000006d5067220 */ /* 0x000fe20000410000 */
[-C--:B------:R-:W-:Y:S01]  /*5560*/  FSEL R9, R8, R107.reuse, P1 ;  /* 0x0000006b08097208 */ /* 0x080fe20000800000 */
[C---:B------:R-:W-:Y:S01]  /*5570*/  FADD.FTZ R26, -R105.reuse, R26 ;  /* 0x0000001a691a7221 */ /* 0x040fe20000010100 */
[----:B------:R-:W-:Y:S01]  /*5580*/  FSEL R12, R12, R107, P2 ;  /* 0x0000006b0c0c7208 */ /* 0x000fe20001000000 */
[----:B------:R-:W-:Y:S01]  /*5590*/  FADD.FTZ R30, -R105, R30 ;  /* 0x0000001e691e7221 */ /* 0x000fe20000010100 */
[----:B------:R-:W-:Y:S01]  /*55a0*/  F2FP.F16.F32.PACK_AB R5, R6, R5 ;  /* 0x000000050605723e */ /* 0x000fe200000000ff */
[----:B------:R-:W-:Y:S01]  /*55b0*/  FMUL.FTZ R9, R218, R9 ;  /* 0x00000009da097220 */ /* 0x000fe20000410000 */
[----:B------:R-:W-:Y:S01]  /*55c0*/  FADD.FTZ R6, -R107, R25 ;  /* 0x000000196b067221 */ /* 0x000fe20000010100 */
[----:B------:R-:W-:Y:S01]  /*55d0*/  FMUL.FTZ R12, R217, R12 ;  /* 0x0000000cd90c7220 */ /* 0x000fe20000410000 */
[----:B------:R-:W-:Y:S01]  /*55e0*/  FSETP.GE.FTZ.AND P5, PT, R230, RZ, PT ;  /* 0x000000ffe600720b */ /* 0x000fe20003fb6000 */
[----:B------:R2:W-:Y:S01]  /*55f0*/  STS [R180+0xa000], R5 ;  /* 0x00a00005b4007388 */ /* 0x0005e20000000800 */
[----:B------:R-:W-:Y:S01]  /*5600*/  FSETP.GE.FTZ.AND P1, PT, R229, RZ, PT ;  /* 0x000000ffe500720b */ /* 0x000fe20003f36000 */
[----:B-1----:R-:W-:Y:S01]  /*5610*/  FADD.FTZ R4, -R107, R29 ;  /* 0x0000001d6b047221 */ /* 0x002fe20000010100 */
[----:B------:R-:W-:Y:S01]  /*5620*/  F2FP.F16.F32.PACK_AB R12, R9, R12 ;  /* 0x0000000c090c723e */ /* 0x000fe200000000ff */
[----:B------:R-:W-:Y:S01]  /*5630*/  FADD.FTZ R42, -R105, R42 ;  /* 0x0000002a692a7221 */ /* 0x000fe20000010100 */
        /* <DEDUP_REMOVED lines=14> */
[-C--:B------:R-:W-:Y:S01]  /*5720*/  FSEL R13, R4, R107.reuse, P3 ;  /* 0x0000006b040d7208 */ /* 0x080fe20001800000 */
[----:B------:R-:W-:Y:S01]  /*5730*/  FADD.FTZ R4, -R107, R45 ;  /* 0x0000002d6b047221 */ /* 0x000fe20000010100 */
[----:B------:R-:W-:Y:S01]  /*5740*/  FSETP.GE.FTZ.AND P2, PT, R245, RZ, PT ;  /* 0x000000fff500720b */ /* 0x000fe20003f56000 */
[C---:B------:R-:W-:Y:S01]  /*5750*/  FADD.FTZ R46, -R105.reuse, R46 ;  /* 0x0000002e692e7221 */ /* 0x040fe20000010100 */
[----:B------:R-:W-:Y:S01]  /*5760*/  FSEL R28, R28, R107, P4 ;  /* 0x0000006b1c1c7208 */ /* 0x000fe20002000000 */
[----:B------:R-:W-:Y:S01]  /*5770*/  FMUL.FTZ R13, R234, R13 ;  /* 0x0000000dea0d7220 */ /* 0x000fe20000410000 */
[----:B------:R-:W-:Y:S01]  /*5780*/  FSETP.GE.FTZ.AND P5, PT, R250, RZ, PT ;  /* 0x000000fffa00720b */ /* 0x000fe20003fb6000 */
[----:B------:R-:W-:Y:S01]  /*5790*/  FADD.FTZ R58, -R105, R58 ;  /* 0x0000003a693a7221 */ /* 0x000fe20000010100 */
[----:B------:R-:W-:Y:S01]  /*57a0*/  FSETP.GE.FTZ.AND P3, PT, R114, RZ, PT ;  /* 0x000000ff7200720b */ /* 0x000fe20003f76000 */
[----:B------:R-:W-:Y:S01]  /*57b0*/  FMUL.FTZ R28, R233, R28 ;  /* 0x0000001ce91c7220 */ /* 0x000fe20000410000 */
[----:B------:R-:W-:Y:S01]  /*57c0*/  FSETP.GE.FTZ.AND P4, PT, R127, RZ, PT ;  /* 0x000000ff7f00720b */ /* 0x000fe20003f96000 */
[----:B------:R-:W-:Y:S01]  /*57d0*/  FMUL.FTZ R20, R125, R20 ;  /* 0x000000147d147220 */ /* 0x000fe20000410000 */
[----:B------:R-:W-:Y:S01]  /*57e0*/  FSEL R40, R40, R107, P2 ;  /* 0x0000006b28287208 */ /* 0x000fe20001000000 */
[----:B------:R-:W-:Y:S01]  /*57f0*/  FMUL.FTZ R55, R126, R55 ;  /* 0x000000377e377220 */ /* 0x000fe20000410000 */
[----:B------:R-:W-:Y:S01]  /*5800*/  FSETP.GE.FTZ.AND P2, PT, R120, RZ, PT ;  /* 0x000000ff7800720b */ /* 0x000fe20003f56000 */
[C---:B------:R-:W-:Y:S01]  /*5810*/  FADD.FTZ R62, -R105.reuse, R62 ;  /* 0x0000003e693e7221 */ /* 0x040fe20000010100 */
[-C--:B------:R-:W-:Y:S01]  /*5820*/  FSEL R19, R4, R107.reuse, P5 ;  /* 0x0000006b04137208 */ /* 0x080fe20002800000 */
[----:B------:R-:W-:Y:S01]  /*5830*/  FADD.FTZ R4, -R105, R11 ;  /* 0x0000000b69047221 */ /* 0x000fe20000010100 */
[----:B------:R-:W-:Y:S01]  /*5840*/  FSETP.GE.FTZ.AND P6, PT, R249, RZ, PT ;  /* 0x000000fff900720b */ /* 0x000fe20003fd6000 */
[----:B------:R-:W-:Y:S01]  /*5850*/  FMUL.FTZ R40, R245, R40 ;  /* 0x00000028f5287220 */ /* 0x000fe20000410000 */
        /* <DEDUP_REMOVED lines=8> */
[-C--:B------:R-:W-:Y:S02]  /*58e0*/  FSEL R25, R60, R107.reuse, P2 ;  /* 0x0000006b3c197208 */ /* 0x080fe40001000000 */
[----:B------:R-:W-:Y:S01]  /*58f0*/  FSEL R44, R44, R107, P6 ;  /* 0x0000006b2c2c7208 */ /* 0x000fe20003000000 */
[----:B------:R-:W-:Y:S01]  /*5900*/  @P1 FADD.FTZ R107, -R107, R61 ;  /* 0x0000003d6b6b1221 */ /* 0x000fe20000010100 */
[----:B------:R-:W-:Y:S01]  /*5910*/  FSEL R10, R10, R105, P4 ;  /* 0x000000690a0a7208 */ /* 0x000fe20002000000 */
[----:B------:R-:W-:Y:S01]  /*5920*/  FMUL.FTZ R25, R120, R25 ;  /* 0x0000001978197220 */ /* 0x000fe20000410000 */
[----:B------:R-:W-:Y:S01]  /*5930*/  FSEL R11, R4, R105, P3 ;  /* 0x00000069040b7208 */ /* 0x000fe20001800000 */
        /* <DEDUP_REMOVED lines=10> */
[----:B------:R-:W-:Y:S01]  /*59e0*/  FADD.FTZ R6, -R105, R59 ;  /* 0x0000003b69067221 */ /* 0x000fe20000010100 */
[----:B------:R-:W-:Y:S01]  /*59f0*/  F2FP.F16.F32.PACK_AB R11, R11, R10 ;  /* 0x0000000a0b0b723e */ /* 0x000fe200000000ff */
[----:B------:R-:W-:Y:S01]  /*5a00*/  FMUL.FTZ R14, R219, R14 ;  /* 0x0000000edb0e7220 */ /* 0x000fe20000410000 */
[----:B------:R-:W-:Y:S01]  /*5a10*/  FSETP.GE.FTZ.AND P1, PT, R232, RZ, PT ;  /* 0x000000ffe800720b */ /* 0x000fe20003f36000 */
[----:B------:R-:W-:Y:S01]  /*5a20*/  FMUL.FTZ R13, R220, R13 ;  /* 0x0000000ddc0d7220 */ /* 0x000fe20000410000 */
[----:B------:R-:W-:Y:S01]  /*5a30*/  FSETP.GE.FTZ.AND P2, PT, R231, RZ, PT ;  /* 0x000000ffe700720b */ /* 0x000fe20003f56000 */
[----:B------:R-:W-:Y:S01]  /*5a40*/  STS [R180+0xa400], R11 ;  /* 0x00a4000bb4007388 */ /* 0x000fe20000000800 */
[-C--:B--2---:R-:W-:Y:S01]  /*5a50*/  FSEL R5, R4, R105.reuse, P1 ;  /* 0x0000006904057208 */ /* 0x084fe20000800000 */
[----:B------:R-:W-:Y:S01]  /*5a60*/  FADD.FTZ R4, -R105, R31 ;  /* 0x0000001f69047221 */ /* 0x000fe20000010100 */
[----:B------:R-:W-:Y:S01]  /*5a70*/  F2FP.F16.F32.PACK_AB R14, R13, R14 ;  /* 0x0000000e0d0e723e */ /* 0x000fe200000000ff */
[----:B------:R-:W-:Y:S01]  /*5a80*/  STS [R183+0xa000], R12 ;  /* 0x00a0000cb7007388 */ /* 0x000fe20000000800 */
[----:B------:R-:W-:Y:S01]  /*5a90*/  FSEL R26, R26, R105, P2 ;  /* 0x000000691a1a7208 */ /* 0x000fe20001000000 */
[----:B------:R-:W-:Y:S01]  /*5aa0*/  FMUL.FTZ R5, R232, R5 ;  /* 0x00000005e8057220 */ /* 0x000fe20000410000 */
[----:B------:R-:W-:Y:S01]  /*5ab0*/  FSETP.GE.FTZ.AND P1, PT, R236, RZ, PT ;  /* 0x000000ffec00720b */ /* 0x000fe20003f36000 */
[----:B------:R-:W-:Y:S01]  /*5ac0*/  STS [R183+0xa400], R14 ;  /* 0x00a4000eb7007388 */ /* 0x000fe20000000800 */
[----:B------:R-:W-:Y:S01]  /*5ad0*/  FSETP.GE.FTZ.AND P2, PT, R235, RZ, PT ;  /* 0x000000ffeb00720b */ /* 0x000fe20003f56000 */
[----:B------:R-:W-:Y:S01]  /*5ae0*/  FMUL.FTZ R26, R231, R26 ;  /* 0x0000001ae71a7220 */ /* 0x000fe20000410000 */
[-C--:B------:R-:W-:Y:S01]  /*5af0*/  FSEL R13, R4, R105.reuse, P1 ;  /* 0x00000069040d7208 */ /* 0x080fe20000800000 */
[----:B------:R-:W-:Y:S01]  /*5b00*/  STS [R182+0x8000], R225 ;  /* 0x008000e1b6007388 */ /* 0x000fe20000000800 */
[----:B------:R-:W-:Y:S01]  /*5b10*/  FSEL R30, R30, R105, P2 ;  /* 0x000000691e1e7208 */ /* 0x000fe20001000000 */
[----:B------:R-:W-:Y:S01]  /*5b20*/  FADD.FTZ R4, -R105, R43 ;  /* 0x0000002b69047221 */ /* 0x000fe20000010100 */
[----:B------:R-:W-:Y:S01]  /*5b30*/  F2FP.F16.F32.PACK_AB R16, R35, R16 ;  /* 0x000000102310723e */ /* 0x000fe200000000ff */
[----:B------:R-:W-:Y:S01]  /*5b40*/  STS [R182+0x8400], R7 ;  /* 0x00840007b6007388 */ /* 0x000fe20000000800 */
[----:B------:R-:W-:Y:S01]  /*5b50*/  FMUL.FTZ R13, R236, R13 ;  /* 0x0000000dec0d7220 */ /* 0x000fe20000410000 */
[----:B------:R-:W-:Y:S01]  /*5b60*/  FMUL.FTZ R30, R235, R30 ;  /* 0x0000001eeb1e7220 */ /* 0x000fe20000410000 */
[----:B------:R-:W-:Y:S01]  /*5b70*/  F2FP.F16.F32.PACK_AB R9, R9, R24 ;  /* 0x000000180909723e */ /* 0x000fe200000000ff */
[----:B------:R-:W-:Y:S01]  /*5b80*/  STS [R189+0x8000], R214 ;  /* 0x008000d6bd007388 */ /* 0x000fe20000000800 */
[----:B------:R-:W-:Y:S02]  /*5b90*/  F2FP.F16.F32.PACK_AB R5, R5, R26 ;  /* 0x0000001a0505723e */ /* 0x000fe400000000ff */
[----:B------:R-:W-:Y:S01]  /*5ba0*/  FSETP.GE.FTZ.AND P1, PT, R248, RZ, PT ;  /* 0x000000fff800720b */ /* 0x000fe20003f36000 */
[----:B------:R-:W-:Y:S01]  /*5bb0*/  STS [R189+0x8400], R16 ;  /* 0x00840010bd007388 */ /* 0x000fe20000000800 */
[----:B------:R-:W-:Y:S02]  /*5bc0*/  FSETP.GE.FTZ.AND P2, PT, R247, RZ, PT ;  /* 0x000000fff700720b */ /* 0x000fe40003f56000 */
[----:B------:R-:W-:Y:S01]  /*5bd0*/  F2FP.F16.F32.PACK_AB R30, R13, R30 ;  /* 0x0000001e0d1e723e */ /* 0x000fe200000000ff */
[----:B------:R-:W-:Y:S01]  /*5be0*/  STS [R182+0xa000], R9 ;  /* 0x00a00009b6007388 */ /* 0x000fe20000000800 */
[-C--:B------:R-:W-:Y:S01]  /*5bf0*/  FSEL R15, R4, R105.reuse, P1 ;  /* 0x00000069040f7208 */ /* 0x080fe20000800000 */
[----:B------:R-:W-:Y:S01]  /*5c00*/  FADD.FTZ R4, -R105, R47 ;  /* 0x0000002f69047221 */ /* 0x000fe20000010100 */
[----:B------:R-:W-:Y:S01]  /*5c10*/  FSEL R42, R42, R105, P2 ;  /* 0x000000692a2a7208 */ /* 0x000fe20001000000 */
[----:B------:R-:W-:Y:S01]  /*5c20*/  STS [R182+0xa400], R5 ;  /* 0x00a40005b6007388 */ /* 0x000fe20000000800 */
[----:B------:R-:W-:Y:S01]  /*5c30*/  FSETP.GE.FTZ.AND P5, PT, R252, RZ, PT ;  /* 0x000000fffc00720b */ /* 0x000fe20003fb6000 */
[----:B------:R-:W-:Y:S01]  /*5c40*/  FMUL.FTZ R15, R248, R15 ;  /* 0x0000000ff80f7220 */ /* 0x000fe20000410000 */
[----:B------:R-:W-:Y:S01]  /*5c50*/  FSETP.GE.FTZ.AND P2, PT, R251, RZ, PT ;  /* 0x000000fffb00720b */ /* 0x000fe20003f56000 */
[----:B------:R-:W-:Y:S01]  /*5c60*/  STS [R189+0xa000], R28 ;  /* 0x00a0001cbd007388 */ /* 0x000fe20000000800 */
[----:B------:R-:W-:Y:S01]  /*5c70*/  F2FP.F16.F32.PACK_AB R18, R39, R18 ;  /* 0x000000122712723e */ /* 0x000fe200000000ff */
[----:B------:R-:W-:Y:S01]  /*5c80*/  FMUL.FTZ R42, R247, R42 ;  /* 0x0000002af72a7220 */ /* 0x000fe20000410000 */
[----:B------:R-:W-:Y:S01]  /*5c90*/  F2FP.F16.F32.PACK_AB R40, R17, R40 ;  /* 0x000000281128723e */ /* 0x000fe200000000ff */
[----:B------:R-:W-:Y:S01]  /*5ca0*/  STS [R189+0xa400], R30 ;  /* 0x00a4001ebd007388 */ /* 0x000fe20000000800 */
[-C--:B------:R-:W-:Y:S02]  /*5cb0*/  FSEL R17, R4, R105.reuse, P5 ;  /* 0x0000006904117208 */ /* 0x080fe40002800000 */
[----:B------:R-:W-:Y:S01]  /*5cc0*/  FSEL R46, R46, R105, P2 ;  /* 0x000000692e2e7208 */ /* 0x000fe20001000000 */
[----:B------:R-:W-:Y:S01]  /*5cd0*/  STS [R181+0x8000], R242 ;  /* 0x008000f2b5007388 */ /* 0x000fe20000000800 */
[----:B------:R-:W-:Y:S01]  /*5ce0*/  FSETP.GE.FTZ.AND P1, PT, R128, RZ, PT ;  /* 0x000000ff8000720b */ /* 0x000fe20003f36000 */
[----:B------:R-:W-:Y:S01]  /*5cf0*/  FMUL.FTZ R17, R252, R17 ;  /* 0x00000011fc117220 */ /* 0x000fe20000410000 */
[----:B------:R-:W-:Y:S01]  /*5d00*/  F2FP.F16.F32.PACK_AB R42, R15, R42 ;  /* 0x0000002a0f2a723e */ /* 0x000fe200000000ff */
[----:B------:R-:W-:Y:S01]  /*5d10*/  STS [R181+0x8400], R18 ;  /* 0x00840012b5007388 */ /* 0x000fe20000000800 */
[----:B------:R-:W-:Y:S01]  /*5d20*/  FMUL.FTZ R46, R251, R46 ;  /* 0x0000002efb2e7220 */ /* 0x000fe20000410000 */
[----:B------:R-:W-:Y:S02]  /*5d30*/  FSETP.GE.FTZ.AND P3, PT, R115, RZ, PT ;  /* 0x000000ff7300720b */ /* 0x000fe40003f76000 */
[----:B------:R-:W-:Y:S01]  /*5d40*/  STS [R186+0x8000], R237 ;  /* 0x008000edba007388 */ /* 0x000fe20000000800 */
[----:B------:R-:W-:Y:S02]  /*5d50*/  FSETP.GE.FTZ.AND P4, PT, R113, RZ, PT ;  /* 0x000000ff7100720b */ /* 0x000fe40003f96000 */
[----:B------:R-:W-:Y:S01]  /*5d60*/  F2FP.F16.F32.PACK_AB R19, R19, R44 ;  /* 0x0000002c1313723e */ /* 0x000fe200000000ff */
[----:B------:R-:W-:Y:S01]  /*5d70*/  STS [R186+0x8400], R51 ;  /* 0x00840033ba007388 */ /* 0x000fe20000000800 */
[----:B------:R-:W-:Y:S02]  /*5d80*/  F2FP.F16.F32.PACK_AB R17, R17, R46 ;  /* 0x0000002e1111723e */ /* 0x000fe400000000ff */
[-C--:B------:R-:W-:Y:S01]  /*5d90*/  FSEL R6, R6, R105.reuse, P3 ;  /* 0x0000006906067208 */ /* 0x080fe20001800000 */
[----:B------:R-:W-:Y:S01]  /*5da0*/  STS [R181+0xa000], R40 ;  /* 0x00a00028b5007388 */ /* 0x000fe20000000800 */
[-C--:B------:R-:W-:Y:S02]  /*5db0*/  FSEL R58, R58, R105.reuse, P4 ;  /* 0x000000693a3a7208 */ /* 0x080fe40002000000 */
[----:B------:R-:W-:Y:S01]  /*5dc0*/  FSETP.GE.FTZ.AND P2, PT, R109, RZ, PT ;  /* 0x000000ff6d00720b */ /* 0x000fe20003f56000 */
[----:B------:R-:W-:Y:S01]  /*5dd0*/  STS [R181+0xa400], R42 ;  /* 0x00a4002ab5007388 */ /* 0x000fe20000000800 */
[----:B------:R-:W-:Y:S01]  /*5de0*/  F2FP.F16.F32.PACK_AB R20, R55, R20 ;  /* 0x000000143714723e */ /* 0x000fe200000000ff */
[----:B------:R-:W-:Y:S01]  /*5df0*/  FMUL.FTZ R115, R115, R6 ;  /* 0x0000000673737220 */ /* 0x000fe20000410000 */
[----:B------:R-:W-:Y:S01]  /*5e00*/  FSEL R62, R62, R105, P2 ;  /* 0x000000693e3e7208 */ /* 0x000fe20001000000 */
[----:B------:R-:W-:Y:S01]  /*5e10*/  STS [R186+0xa000], R19 ;  /* 0x00a00013ba007388 */ /* 0x000fe20000000800 */
[----:B------:R-:W-:Y:S01]  /*5e20*/  FMUL.FTZ R58, R113, R58 ;  /* 0x0000003a713a7220 */ /* 0x000fe20000410000 */
[----:B------:R-:W-:Y:S01]  /*5e30*/  @P1 FADD.FTZ R105, -R105, R63 ;  /* 0x0000003f69691221 */ /* 0x000fe20000010100 */
[----:B------:R-:W-:Y:S01]  /*5e40*/  F2FP.F16.F32.PACK_AB R65, R65, R52 ;  /* 0x000000344141723e */ /* 0x000fe200000000ff */
[----:B------:R-:W-:Y:S01]  /*5e50*/  STS [R186+0xa400], R17 ;  /* 0x00a40011ba007388 */ /* 0x000fe20000000800 */
[----:B------:R-:W-:Y:S01]  /*5e60*/  FMUL.FTZ R62, R109, R62 ;  /* 0x0000003e6d3e7220 */ /* 0x000fe20000410000 */
[----:B------:R-:W-:Y:S01]  /*5e70*/  FMUL.FTZ R105, R128, R105 ;  /* 0x0000006980697220 */ /* 0x000fe20000410000 */
[----:B------:R-:W-:Y:S01]  /*5e80*/  F2FP.F16.F32.PACK_AB R56, R23, R56 ;  /* 0x000000381738723e */ /* 0x000fe200000000ff */
[----:B------:R-:W-:Y:S01]  /*5e90*/  STS [R185+0x8000], R48 ;  /* 0x00800030b9007388 */ /* 0x000fe20000000800 */
[----:B------:R-:W-:Y:S02]  /*5ea0*/  F2FP.F16.F32.PACK_AB R58, R115, R58 ;  /* 0x0000003a733a723e */ /* 0x000fe400000000ff */
[----:B------:R-:W-:Y:S01]  /*5eb0*/  F2FP.F16.F32.PACK_AB R29, R124, R25 ;  /* 0x000000197c1d723e */ /* 0x000fe200000000ff */
[----:B------:R-:W-:Y:S01]  /*5ec0*/  STS [R185+0x8400], R20 ;  /* 0x00840014b9007388 */ /* 0x000fe20000000800 */
[----:B------:R-:W-:Y:S02]  /*5ed0*/  F2FP.F16.F32.PACK_AB R105, R105, R62 ;  /* 0x0000003e6969723e */ /* 0x000fe400000000ff */
[----:B------:R-:W-:Y:S01]  /*5ee0*/  LEA R52, R173, UR5, 0x1 ;  /* 0x00000005ad347c11 */ /* 0x000fe2000f8e08ff */
        /* <DEDUP_REMOVED lines=63> */
[----:B------:R-:W-:Y:S01]  /*62e0*/  IMAD.U32 R5, R5, -0x80, RZ ;  /* 0xffffff8005057824 */ /* 0x000fe200078e00ff */
[-C--:B------:R-:W-:Y:S05]  /*62f0*/  HMMA.16816.F32 R76, R24, R22.reuse, R76 ;  /* 0x00000016184c723c */ /* 0x080fea000000184c */
[C---:B------:R-:W-:Y:S01]  /*6300*/  LEA R204, P1, R5.reuse, R204, 0x2 ;  /* 0x000000cc05cc7211 */ /* 0x040fe200078210ff */
[----:B------:R-:W-:Y:S05]  /*6310*/  HMMA.16816.F32 R80, R16, R22, R80 ;  /* 0x000000161050723c */ /* 0x000fea0000001850 */
[----:B------:R-:W-:Y:S01]  /*6320*/  LEA.HI.X.SX32 R205, R5, R205, 0x2, P1 ;  /* 0x000000cd05cd7211 */ /* 0x000fe200008f16ff */
[----:B------:R-:W-:Y:S07]  /*6330*/  @!UPT UIADD3 URZ, URZ, URZ, URZ ;  /* 0x0000003f3f3ff290 */ /* 0x000fee000fffe03f */
[----:B------:R-:W-:Y:S11]  /*6340*/  @!P0 BRA `(.L_x_520) ;  /* 0x0000000000388947 */ /* 0x000ff60003800000 */
[----:B------:R-:W1:Y:S01]  /*6350*/  LDC R7, c[0x0][0x420] ;  /* 0x00010800ff077b82 */ /* 0x000e620000000800 */
[----:B------:R-:W-:Y:S07]  /*6360*/  LEA R11, R178, UR5, 0x1 ;  /* 0x00000005b20b7c11 */ /* 0x000fee000f8e08ff */
[----:B------:R-:W2:Y:S01]  /*6370*/  LDC R5, c[0x0][0x424] ;  /* 0x00010900ff057b82 */ /* 0x000ea20000000800 */
[----:B-1----:R-:W-:Y:S05]  /*6380*/  IMAD.U32 R9, R7, -0x80, RZ ;  /* 0xffffff8007097824 */ /* 0x002fea00078e00ff */
        /* <DEDUP_REMOVED lines=10> */
.L_x_520:
[----:B------:R-:W-:Y:S01]  /*6430*/  LDSM.16.M88.4 R20, [R171] ;  /* 0x00000000ab14783b */ /* 0x000fe20000000200 */
[----:B------:R-:W-:Y:S02]  /*6440*/  ULOP3.LUT UR50, UR40, 0x1, URZ, 0xc0, !UPT ;  /* 0x0000000128327892 */ /* 0x000fe4000f8ec03f */
[----:B------:R-:W-:Y:S01]  /*6450*/  @UP2 UIADD3 UR51, UP1, UR42, -0x200, URZ ;  /* 0xfffffe002a332890 */ /* 0x000fe2000ff3e03f */
[----:B------:R-:W2:Y:S01]  /*6460*/  LDSM.16.MT88.4 R16, [R52+0x6000] ;  /* 0x006000003410783b */ /* 0x000ea20000004200 */
[----:B------:R-:W-:Y:S02]  /*6470*/  UISETP.NE.U32.AND UP0, UPT, UR50, 0x1, UPT ;  /* 0x000000013200788c */ /* 0x000fe4000bf05070 */
[----:B------:R-:W-:Y:S01]  /*6480*/  UIADD3 UR52, UR40, -0x1, URZ ;  /* 0xffffffff28347890 */ /* 0x000fe2000fffe03f */
[----:B-1----:R-:W1:Y:S01]  /*6490*/  LDSM.16.M88.4 R12, [R171+0x2000] ;  /* 0x00200000ab0c783b */ /* 0x002e620000000200 */
[----:B------:R-:W-:Y:S03]  /*64a0*/  @UP2 UIADD3.X UR50, UR43, -0x1, URZ, UP1, !UPT ;  /* 0xffffffff2b322890 */ /* 0x000fe60008ffe43f */
[----:B------:R-:W-:Y:S04]  /*64b0*/  LDSM.16.M88.4 R24, [R170] ;  /* 0x00000000aa18783b */ /* 0x000fe80000000200 */
[----:B------:R-:W3:Y:S04]  /*64c0*/  LDSM.16.MT88.4 R28, [R52+0x6400] ;  /* 0x00640000341c783b */ /* 0x000ee80000004200 */
[----:B------:R-:W4:Y:S04]  /*64d0*/  LDSM.16.M88.4 R32, [R164] ;  /* 0x00000000a420783b */ /* 0x000f280000000200 */
[----:B------:R-:W-:Y:S04]  /*64e0*/  LDSM.16.M88.4 R36, [R169] ;  /* 0x00000000a924783b */ /* 0x000fe80000000200 */
[----:B------:R-:W4:Y:S04]  /*64f0*/  LDSM.16.MT88.4 R40, [R52+0x6800] ;  /* 0x006800003428783b */ /* 0x000f280000004200 */
[----:B------:R-:W-:Y:S04]  /*6500*/  LDSM.16.M88.4 R44, [R3] ;  /* 0x00000000032c783b */ /* 0x000fe80000000200 */
[----:B------:R-:W-:Y:S01]  /*6510*/  LDSM.16.MT88.4 R48, [R52+0x6c00] ;  /* 0x006c00003430783b */ /* 0x000fe20000004200 */
[-C--:B--2---:R-:W-:Y:S06]  /*6520*/  HMMA.16816.F32 R4, R20, R16.reuse, RZ ;  /* 0x000000101404723c */ /* 0x084fec00000018ff */
[C---:B-1----:R-:W-:Y:S06]  /*6530*/  HMMA.16816.F32 R8, R12.reuse, R16, RZ ;  /* 0x000000100c08723c */ /* 0x042fec00000018ff */
[-C--:B------:R-:W-:Y:S06]  /*6540*/  HMMA.16816.F32 R12, R12, R18.reuse, RZ ;  /* 0x000000120c0c723c */ /* 0x080fec00000018ff */
[----:B------:R-:W-:Y:S01]  /*6550*/  HMMA.16816.F32 R16, R20, R18, RZ ;  /* 0x000000121410723c */ /* 0x000fe200000018ff */
[----:B------:R-:W1:Y:S05]  /*6560*/  LDSM.16.M88.4 R20, [R169+0x2000] ;  /* 0x00200000a914783b */ /* 0x000e6a0000000200 */
[-C--:B---3--:R-:W-:Y:S06]  /*6570*/  HMMA.16816.F32 R4, R24, R28.reuse, R4 ;  /* 0x0000001c1804723c */ /* 0x088fec0000001804 */
[C---:B----4-:R-:W-:Y:S06]  /*6580*/  HMMA.16816.F32 R8, R32.reuse, R28, R8 ;  /* 0x0000001c2008723c */ /* 0x050fec0000001808 */
[-C--:B------:R-:W-:Y:S01]  /*6590*/  HMMA.16816.F32 R12, R32, R30.reuse, R12 ;  /* 0x0000001e200c723c */ /* 0x080fe2000000180c */
[----:B------:R-:W-:Y:S05]  /*65a0*/  LDSM.16.MT88.4 R32, [R52+0x7000] ;  /* 0x007000003420783b */ /* 0x000fea0000004200 */
[----:B------:R-:W-:Y:S01]  /*65b0*/  HMMA.16816.F32 R16, R24, R30, R16 ;  /* 0x0000001e1810723c */ /* 0x000fe20000001810 */
[----:B------:R-:W2:Y:S04]  /*65c0*/  LDSM.16.M88.4 R24, [R3+0x2000] ;  /* 0x002000000318783b */ /* 0x000ea80000000200 */
[----:B------:R-:W3:Y:S01]  /*65d0*/  LDSM.16.M88.4 R28, [R171+0x4000] ;  /* 0x00400000ab1c783b */ /* 0x000ee20000000200 */
[-C--:B------:R-:W-:Y:S06]  /*65e0*/  HMMA.16816.F32 R4, R36, R40.reuse, R4 ;  /* 0x000000282404723c */ /* 0x080fec0000001804 */
[C---:B-1----:R-:W-:Y:S06]  /*65f0*/  HMMA.16816.F32 R8, R20.reuse, R40, R8 ;  /* 0x000000281408723c */ /* 0x042fec0000001808 */
[-C--:B------:R-:W-:Y:S01]  /*6600*/  HMMA.16816.F32 R12, R20, R42.reuse, R12 ;  /* 0x0000002a140c723c */ /* 0x080fe2000000180c */
[----:B------:R-:W1:Y:S05]  /*6610*/  LDSM.16.M88.4 R20, [R171+0x6000] ;  /* 0x00600000ab14783b */ /* 0x000e6a0000000200 */
[----:B------:R-:W-:Y:S01]  /*6620*/  HMMA.16816.F32 R16, R36, R42, R16 ;  /* 0x0000002a2410723c */ /* 0x000fe20000001810 */
[----:B------:R-:W-:Y:S04]  /*6630*/  LDSM.16.M88.4 R36, [R2] ;  /* 0x000000000224783b */ /* 0x000fe80000000200 */
[----:B------:R-:W4:Y:S01]  /*6640*/  LDSM.16.MT88.4 R40, [R52+0x7400] ;  /* 0x007400003428783b */ /* 0x000f220000004200 */
[-C--:B------:R-:W-:Y:S06]  /*6650*/  HMMA.16816.F32 R4, R44, R48.reuse, R4 ;  /* 0x000000302c04723c */ /* 0x080fec0000001804 */
[C---:B--2---:R-:W-:Y:S06]  /*6660*/  HMMA.16816.F32 R8, R24.reuse, R48, R8 ;  /* 0x000000301808723c */ /* 0x044fec0000001808 */
[-C--:B------:R-:W-:Y:S01]  /*6670*/  HMMA.16816.F32 R12, R24, R50.reuse, R12 ;  /* 0x00000032180c723c */ /* 0x080fe2000000180c */
[----:B------:R-:W2:Y:S05]  /*6680*/  LDSM.16.M88.4 R24, [R0] ;  /* 0x000000000018783b */ /* 0x000eaa0000000200 */
[----:B------:R-:W-:Y:S01]  /*6690*/  HMMA.16816.F32 R16, R44, R50, R16 ;  /* 0x000000322c10723c */ /* 0x000fe20000001810 */
[----:B------:R-:W-:Y:S04]  /*66a0*/  LDSM.16.M88.4 R44, [R169+0x4000] ;  /* 0x00400000a92c783b */ /* 0x000fe80000000200 */
[----:B------:R-:W2:Y:S01]  /*66b0*/  LDSM.16.MT88.4 R48, [R52+0x7800] ;  /* 0x007800003430783b */ /* 0x000ea20000004200 */
[-C--:B---3--:R-:W-:Y:S06]  /*66c0*/  HMMA.16816.F32 R4, R28, R32.reuse, R4 ;  /* 0x000000201c04723c */ /* 0x088fec0000001804 */
[C---:B-1----:R-:W-:Y:S06]  /*66d0*/  HMMA.16816.F32 R8, R20.reuse, R32, R8 ;  /* 0x000000201408723c */ /* 0x042fec0000001808 */
[-C--:B------:R-:W-:Y:S01]  /*66e0*/  HMMA.16816.F32 R12, R20, R34.reuse, R12 ;  /* 0x00000022140c723c */ /* 0x080fe2000000180c */
[----:B------:R-:W1:Y:S05]  /*66f0*/  LDSM.16.M88.4 R20, [R169+0x6000] ;  /* 0x00600000a914783b */ /* 0x000e6a0000000200 */
[----:B------:R-:W-:Y:S01]  /*6700*/  HMMA.16816.F32 R16, R28, R34, R16 ;  /* 0x000000221c10723c */ /* 0x000fe20000001810 */
[----:B------:R-:W-:Y:S04]  /*6710*/  LDSM.16.MT88.4 R32, [R52+0x7c00] ;  /* 0x007c00003420783b */ /* 0x000fe80000004200 */
[----:B------:R-:W3:Y:S01]  /*6720*/  LDSM.16.M88.4 R28, [R3+0x4000] ;  /* 0x00400000031c783b */ /* 0x000ee20000000200 */
[-C--:B----4-:R-:W-:Y:S06]  /*6730*/  HMMA.16816.F32 R4, R36, R40.reuse, R4 ;  /* 0x000000282404723c */ /* 0x090fec0000001804 */
[C---:B--2---:R-:W-:Y:S06]  /*6740*/  HMMA.16816.F32 R8, R24.reuse, R40, R8 ;  /* 0x000000281808723c */ /* 0x044fec0000001808 */
[-C--:B------:R-:W-:Y:S01]  /*6750*/  HMMA.16816.F32 R12, R24, R42.reuse, R12 ;  /* 0x0000002a180c723c */ /* 0x080fe2000000180c */
[----:B------:R-:W2:Y:S01]  /*6760*/  LDSM.16.M88.4 R24, [R3+0x6000] ;  /* 0x006000000318783b */ /* 0x000ea20000000200 */
[----:B------:R-:W-:Y:S04]  /*6770*/  IMAD.U32 R41, RZ, RZ, UR44 ;  /* 0x0000002cff297e24 */ /* 0x000fe8000f8e00ff */
[----:B------:R-:W-:Y:S06]  /*6780*/  HMMA.16816.F32 R16, R36, R42, R16 ;  /* 0x0000002a2410723c */ /* 0x000fec0000001810 */
[-C--:B------:R-:W-:Y:S01]  /*6790*/  HMMA.16816.F32 R4, R44, R48.reuse, R4 ;  /* 0x000000302c04723c */ /* 0x080fe20000001804 */
[----:B------:R-:W-:Y:S04]  /*67a0*/  IMAD.U32 R37, RZ, RZ, UR44 ;  /* 0x0000002cff257e24 */ /* 0x000fe8000f8e00ff */
[----:B------:R-:W-:Y:S01]  /*67b0*/  @P0 VIADD R39, R177, 0xffffff80 ;  /* 0xffffff80b1270836 */ /* 0x000fe20000000000 */
[C---:B-1----:R-:W-:Y:S06]  /*67c0*/  HMMA.16816.F32 R8, R20.reuse, R48, R8 ;  /* 0x000000301408723c */ /* 0x042fec0000001808 */
[-C--:B------:R-:W-:Y:S01]  /*67d0*/  HMMA.16816.F32 R12, R20, R50.reuse, R12 ;  /* 0x00000032140c723c */ /* 0x080fe2000000180c */
[----:B------:R-:W-:Y:S05]  /*67e0*/  LDSM.16.MT88.4 R20, [R172+0xc000] ;  /* 0x00c00000ac14783b */ /* 0x000fea0000004200 */
[----:B------:R-:W-:Y:S06]  /*67f0*/  HMMA.16816.F32 R16, R44, R50, R16 ;  /* 0x000000322c10723c */ /* 0x000fec0000001810 */
[-C--:B---3--:R-:W-:Y:S06]  /*6800*/  HMMA.16816.F32 R4, R28, R32.reuse, R4 ;  /* 0x000000201c04723c */ /* 0x088fec0000001804 */
[C---:B--2---:R-:W-:Y:S06]  /*6810*/  HMMA.16816.F32 R8, R24.reuse, R32, R8 ;  /* 0x000000201808723c */ /* 0x044fec0000001808 */
[-C--:B------:R-:W-:Y:S01]  /*6820*/  HMMA.16816.F32 R12, R24, R34.reuse, R12 ;  /* 0x00000022180c723c */ /* 0x080fe2000000180c */
[----:B------:R-:W-:Y:S04]  /*6830*/  IMAD.U32 R33, RZ, RZ, UR41 ;  /* 0x00000029ff217e24 */ /* 0x000fe8000f8e00ff */
[----:B------:R-:W-:Y:S01]  /*6840*/  LEA R32, P2, R37, R204, 0x2 ;  /* 0x000000cc25207211 */ /* 0x000fe200078410ff */
[----:B------:R-:W-:Y:S01]  /*6850*/  HMMA.16816.F32 R16, R28, R34, R16 ;  /* 0x000000221c10723c */ /* 0x000fe20000001810 */
[----:B------:R-:W-:Y:S04]  /*6860*/  IMAD.U32 R25, RZ, RZ, UR41 ;  /* 0x00000029ff197e24 */ /* 0x000fe8000f8e00ff */
[----:B------:R-:W-:Y:S01]  /*6870*/  @P0 IMAD.WIDE R36, R39, R190, UR42 ;  /* 0x0000002a27240e25 */ /* 0x000fe2000f8e02be */
[-C--:B------:R-:W-:Y:S01]  /*6880*/  LEA R24, P1, R33, R204.reuse, 0x2 ;  /* 0x000000cc21187211 */ /* 0x080fe200078210ff */
[----:B------:R-:W-:Y:S01]  /*6890*/  @UP2 UMOV UR42, UR51 ;  /* 0x00000033002a2c82 */ /* 0x000fe20008000000 */
[-C--:B------:R-:W-:Y:S01]  /*68a0*/  LEA.HI.X.SX32 R33, R41, R205.reuse, 0x2, P2 ;  /* 0x000000cd29217211 */ /* 0x080fe200010f16ff */
[----:B------:R-:W-:Y:S01]  /*68b0*/  @UP2 UMOV UR43, UR50 ;  /* 0x00000032002b2c82 */ /* 0x000fe20008000000 */
[----:B------:R-:W5:Y:S01]  /*68c0*/  @P0 LDG.E R197, desc[UR18][R36.64] ;  /* 0x0000001224c50981 */ /* 0x000f62000c1e1900 */
[-C--:B------:R-:W-:Y:S01]  /*68d0*/  LEA.HI.X.SX32 R25, R25, R205.reuse, 0x2, P1 ;  /* 0x000000cd19197211 */ /* 0x080fe200008f16ff */
[----:B------:R-:W-:Y:S02]  /*68e0*/  IMAD.U32 R27, RZ, RZ, UR39 ;  /* 0x00000027ff1b7e24 */ /* 0x000fe4000f8e00ff */
[----:B------:R-:W5:Y:S01]  /*68f0*/  @P0 LDG.E R196, desc[UR18][R36.64+0x20] ;  /* 0x0000201224c40981 */ /* 0x000f62000c1e1900 */
[----:B------:R-:W-:Y:S02]  /*6900*/  IMAD.U32 R31, RZ, RZ, UR37 ;  /* 0x00000025ff1f7e24 */ /* 0x000fe4000f8e00ff */
[----:B------:R-:W-:Y:S01]  /*6910*/  IMAD.U32 R39, RZ, RZ, UR38 ;  /* 0x00000026ff277e24 */ /* 0x000fe2000f8e00ff */
[----:B------:R-:W5:Y:S01]  /*6920*/  @P0 LDG.E R195, desc[UR18][R36.64+0x100] ;  /* 0x0001001224c30981 */ /* 0x000f62000c1e1900 */
[----:B------:R-:W-:Y:S01]  /*6930*/  IMAD.U32 R41, RZ, RZ, UR39 ;  /* 0x00000027ff297e24 */ /* 0x000fe2000f8e00ff */
[-C--:B------:R-:W-:Y:S01]  /*6940*/  LEA R26, P1, R31, R204.reuse, 0x2 ;  /* 0x000000cc1f1a7211 */ /* 0x080fe200078210ff */
[----:B------:R-:W-:Y:S01]  /*6950*/  IMAD.U32 R29, RZ, RZ, UR35 ;  /* 0x00000023ff1d7e24 */ /* 0x000fe2000f8e00ff */
[----:B------:R1:W5:Y:S01]  /*6960*/  @P0 LDG.E R194, desc[UR18][R36.64+0x120] ;  /* 0x0001201224c20981 */ /* 0x000362000c1e1900 */
[-C--:B------:R-:W-:Y:S01]  /*6970*/  LEA R30, P0, R27, R204.reuse, 0x2 ;  /* 0x000000cc1b1e7211 */ /* 0x080fe200078010ff */
[----:B------:R-:W-:Y:S01]  /*6980*/  IMAD.U32 R35, RZ, RZ, UR38 ;  /* 0x00000026ff237e24 */ /* 0x000fe2000f8e00ff */
[-C--:B------:R-:W-:Y:S01]  /*6990*/  LEA R28, P2, R39, R204.reuse, 0x2 ;  /* 0x000000cc271c7211 */ /* 0x080fe200078410ff */
[----:B------:R-:W-:Y:S01]  /*69a0*/  REDG.E.ADD.F32.FTZ.RN.STRONG.GPU desc[UR18][R204.64], R4 ;  /* 0x00000004cc0079a6 */ /* 0x000fe2000c10f392 */
[-C--:B------:R-:W-:Y:S01]  /*69b0*/  LEA.HI.X.SX32 R31, R41, R205.reuse, 0x2, P0 ;  /* 0x000000cd291f7211 */ /* 0x080fe200000f16ff */
[----:B------:R-:W-:Y:S01]  /*69c0*/  IMAD.U32 R39, RZ, RZ, UR34 ;  /* 0x00000022ff277e24 */ /* 0x000fe2000f8e00ff */
[----:B------:R-:W-:Y:S01]  /*69d0*/  MOV R27, UR37 ;  /* 0x00000025001b7c02 */ /* 0x000fe20008000f00 */
[----:B------:R2:W-:Y:S03]  /*69e0*/  REDG.E.ADD.F32.FTZ.RN.STRONG.GPU desc[UR18][R32.64], R5 ;  /* 0x00000005200079a6 */ /* 0x0005e6000c10f392 */
[-C--:B------:R-:W-:Y:S01]  /*69f0*/  LEA.HI.X.SX32 R27, R27, R205.reuse, 0x2, P1 ;  /* 0x000000cd1b1b7211 */ /* 0x080fe200008f16ff */
[----:B------:R3:W-:Y:S04]  /*6a00*/  REDG.E.ADD.F32.FTZ.RN.STRONG.GPU desc[UR18][R24.64], R6 ;  /* 0x00000006180079a6 */ /* 0x0007e8000c10f392 */
[----:B------:R4:W-:Y:S01]  /*6a10*/  REDG.E.ADD.F32.FTZ.RN.STRONG.GPU desc[UR18][R30.64], R7 ;  /* 0x000000071e0079a6 */ /* 0x0009e2000c10f392 */
[----:B-1----:R-:W-:Y:S02]  /*6a20*/  IMAD.U32 R37, RZ, RZ, UR33 ;  /* 0x00000021ff257e24 */ /* 0x002fe4000f8e00ff */
        /* <DEDUP_REMOVED lines=9> */
[----:B----4-:R-:W-:Y:S01]  /*6ac0*/  IMAD.U32 R7, RZ, RZ, UR33 ;  /* 0x00000021ff077e24 */ /* 0x010fe2000f8e00ff */
[-C--:B------:R-:W-:Y:S01]  /*6ad0*/  LEA R38, P1, R35, R204.reuse, 0x2 ;  /* 0x000000cc23267211 */ /* 0x080fe200078210ff */
[----:B------:R-:W-:Y:S01]  /*6ae0*/  IMAD.U32 R31, RZ, RZ, UR30 ;  /* 0x0000001eff1f7e24 */ /* 0x000fe2000f8e00ff */
[----:B------:R2:W-:Y:S01]  /*6af0*/  REDG.E.ADD.F32.FTZ.RN.STRONG.GPU desc[UR18][R26.64], R9 ;  /* 0x000000091a0079a6 */ /* 0x0005e2000c10f392 */
[-C--:B------:R-:W-:Y:S02]  /*6b00*/  LEA R36, P0, R5, R204.reuse, 0x2 ;  /* 0x000000cc05247211 */ /* 0x080fe400078010ff */
[----:B------:R-:W-:Y:S01]  /*6b10*/  MOV R5, UR32 ;  /* 0x0000002000057c02 */ /* 0x000fe20008000f00 */
        /* <DEDUP_REMOVED lines=10> */
[----:B-1----:R-:W-:Y:S01]  /*6bc0*/  MOV R29, UR27 ;  /* 0x0000001b001d7c02 */ /* 0x002fe20008000f00 */
[----:B--2---:R-:W-:Y:S02]  /*6bd0*/  IMAD.U32 R9, RZ, RZ, UR31 ;  /* 0x0000001fff097e24 */ /* 0x004fe4000f8e00ff */
        /* <DEDUP_REMOVED lines=89> */
.L_x_518:
[----:B------:R-:W2:Y:S01]  /*7170*/  S2R R4, SR_TID.X ;  /* 0x0000000000047919 */ /* 0x000ea20000002100 */
[----:B------:R-:W-:Y:S01]  /*7180*/  ULDC UR6, c[0x0][0x38c] ;  /* 0x0000e30000067ab9 */ /* 0x000fe20000000800 */
[----:B------:R-:W3:Y:S01]  /*7190*/  LDC.64 R6, c[0x0][0x438] ;  /* 0x00010e00ff067b82 */ /* 0x000ee20000000a00 */
        /* <DEDUP_REMOVED lines=29> */
[----:B--2---:R-:W-:Y:S01]  /*7370*/  SHF.R.S32.HI R5, RZ, 0x1f, R4 ;  /* 0x0000001fff057819 */ /* 0x004fe20000011404 */
[----:B------:R-:W-:Y:S01]  /*7380*/  FMUL.FTZ R91, R91, UR6 ;  /* 0x000000065b5b7c20 */ /* 0x000fe20008410000 */
[----:B------:R-:W-:Y:S01]  /*7390*/  FMUL.FTZ R92, R92, UR6 ;  /* 0x000000065c5c7c20 */ /* 0x000fe20008410000 */
[----:B------:R-:W-:Y:S01]  /*73a0*/  FMUL.FTZ R93, R93, UR6 ;  /* 0x000000065d5d7c20 */ /* 0x000fe20008410000 */
[----:B----4-:R-:W-:Y:S01]  /*73b0*/  LEA.HI R14, R5, R4, RZ, 0x2 ;  /* 0x00000004050e7211 */ /* 0x010fe200078f10ff */
[----:B------:R-:W-:Y:S01]  /*73c0*/  FMUL.FTZ R94, R94, UR6 ;  /* 0x000000065e5e7c20 */ /* 0x000fe20008410000 */
[----:B------:R-:W-:Y:S01]  /*73d0*/  FMUL.FTZ R95, R95, UR6 ;  /* 0x000000065f5f7c20 */ /* 0x000fe20008410000 */
[----:B------:R-:W-:Y:S01]  /*73e0*/  F2FP.F16.F32.PACK_AB R85, R85, R84 ;  /* 0x000000545555723e */ /* 0x000fe200000000ff */
[----:B------:R-:W-:Y:S01]  /*73f0*/  BAR.SYNC.DEFER_BLOCKING 0x0 ;  /* 0x0000000000007b1d */ /* 0x000fe20000010000 */
[----:B------:R-:W-:Y:S01]  /*7400*/  F2FP.F16.F32.PACK_AB R87, R87, R86 ;  /* 0x000000565757723e */ /* 0x000fe200000000ff */
[----:B---3--:R-:W-:Y:S01]  /*7410*/  IMAD R18, R6, UR20, RZ ;  /* 0x0000001406127c24 */ /* 0x008fe2000f8e02ff */
[----:B------:R-:W-:-:S02]  /*7420*/  LOP3.LUT R5, R14, 0xfffffffc, RZ, 0xc0, !PT ;  /* 0xfffffffc0e057812 */ /* 0x000fc400078ec0ff */
[----:B------:R-:W-:-:S03]  /*7430*/  F2FP.F16.F32.PACK_AB R96, R97, R96 ;  /* 0x000000606160723e */ /* 0x000fc600000000ff */
[----:B------:R-:W2:Y:S01]  /*7440*/  LDC.64 R8, c[0x0][0x450] ;  /* 0x00011400ff087b82 */ /* 0x000ea20000000a00 */
[----:B------:R-:W-:Y:S01]  /*7450*/  F2FP.F16.F32.PACK_AB R98, R99, R98 ;  /* 0x000000626362723e */ /* 0x000fe200000000ff */
[----:B------:R-:W-:Y:S01]  /*7460*/  IMAD R7, R7, UR12, R18 ;  /* 0x0000000c07077c24 */ /* 0x000fe2000f8e0212 */
[----:B------:R-:W-:Y:S01]  /*7470*/  F2FP.F16.F32.PACK_AB R89, R89, R88 ;  /* 0x000000585959723e */ /* 0x000fe200000000ff */
[----:B------:R-:W-:Y:S01]  /*7480*/  ULDC.64 UR6, c[0x0][0x3f8] ;  /* 0x0000fe0000067ab9 */ /* 0x000fe20000000a00 */
[----:B------:R-:W-:Y:S02]  /*7490*/  F2FP.F16.F32.PACK_AB R91, R91, R90 ;  /* 0x0000005a5b5b723e */ /* 0x000fe400000000ff */
[----:B------:R-:W-:Y:S01]  /*74a0*/  F2FP.F16.F32.PACK_AB R92, R93, R92 ;  /* 0x0000005c5d5c723e */ /* 0x000fe200000000ff */
[----:B------:R-:W3:Y:S01]  /*74b0*/  LDC.64 R12, c[0x0][0x468] ;  /* 0x00011a00ff0c7b82 */ /* 0x000ee20000000a00 */
[----:B------:R-:W-:Y:S02]  /*74c0*/  F2FP.F16.F32.PACK_AB R94, R95, R94 ;  /* 0x0000005e5f5e723e */ /* 0x000fe400000000ff */
[----:B------:R-:W-:-:S02]  /*74d0*/  F2FP.F16.F32.PACK_AB R71, R71, R70 ;  /* 0x000000464747723e */ /* 0x000fc400000000ff */
[----:B------:R-:W-:Y:S02]  /*74e0*/  IADD3 R4, -R5, R4, RZ ;  /* 0x0000000405047210 */ /* 0x000fe40007ffe1ff */
[----:B------:R-:W-:Y:S01]  /*74f0*/  F2FP.F16.F32.PACK_AB R80, R81, R80 ;  /* 0x000000505150723e */ /* 0x000fe200000000ff */
[----:B------:R-:W4:Y:S01]  /*7500*/  LDC.64 R10, c[0x0][0x440] ;  /* 0x00011000ff0a7b82 */ /* 0x000f220000000a00 */
[----:B------:R-:W-:Y:S01]  /*7510*/  F2FP.F16.F32.PACK_AB R82, R83, R82 ;  /* 0x000000525352723e */ /* 0x000fe200000000ff */
[----:B------:R-:W-:Y:S01]  /*7520*/  STS [R188], R85 ;  /* 0x00000055bc007388 */ /* 0x000fe20000000800 */
[----:B------:R-:W-:Y:S02]  /*7530*/  F2FP.F16.F32.PACK_AB R73, R73, R72 ;  /* 0x000000484949723e */ /* 0x000fe400000000ff */
[----:B------:R-:W-:Y:S01]  /*7540*/  F2FP.F16.F32.PACK_AB R75, R75, R74 ;  /* 0x0000004a4b4b723e */ /* 0x000fe200000000ff */
[----:B------:R-:W-:Y:S01]  /*7550*/  STS [R188+0x200], R87 ;  /* 0x00020057bc007388 */ /* 0x000fe20000000800 */
[----:B------:R-:W-:-:S02]  /*7560*/  F2FP.F16.F32.PACK_AB R76, R77, R76 ;  /* 0x0000004c4d4c723e */ /* 0x000fc400000000ff */
[----:B------:R-:W-:Y:S01]  /*7570*/  F2FP.F16.F32.PACK_AB R78, R79, R78 ;  /* 0x0000004e4f4e723e */ /* 0x000fe200000000ff */
[----:B------:R-:W-:Y:S01]  /*7580*/  STS [R187], R96 ;  /* 0x00000060bb007388 */ /* 0x000fe20000000800 */
[----:B------:R-:W-:Y:S02]  /*7590*/  SHF.L.U32 R16, R4, 0x3, RZ ;  /* 0x0000000304107819 */ /* 0x000fe400000006ff */
[----:B------:R-:W1:Y:S01]  /*75a0*/  LDC.64 R4, c[0x0][0x458] ;  /* 0x00011600ff047b82 */ /* 0x000e620000000a00 */
[----:B------:R-:W-:Y:S01]  /*75b0*/  STS [R187+0x200], R98 ;  /* 0x00020062bb007388 */ /* 0x000fe20000000800 */
[----:B------:R-:W-:Y:S01]  /*75c0*/  SHF.R.S32.HI R17, RZ, 0x1f, R16 ;  /* 0x0000001fff117819 */ /* 0x000fe20000011410 */
[----:B---3--:R-:W-:Y:S01]  /*75d0*/  IMAD R28, R12, UR21, RZ ;  /* 0x000000150c1c7c24 */ /* 0x008fe2000f8e02ff */
[----:B------:R-:W-:Y:S01]  /*75e0*/  SHF.R.S32.HI R14, RZ, 0x2, R14 ;  /* 0x00000002ff0e7819 */ /* 0x000fe2000001140e */
[----:B------:R-:W-:Y:S01]  /*75f0*/  STS [R188+0x1000], R89 ;  /* 0x00100059bc007388 */ /* 0x000fe20000000800 */
[----:B------:R-:W-:Y:S01]  /*7600*/  LEA R30, R178, UR5, 0x1 ;  /* 0x00000005b21e7c11 */ /* 0x000fe2000f8e08ff */
[----:B------:R-:W-:Y:S01]  /*7610*/  IMAD.WIDE.U32 R36, R6, UR12, R16 ;  /* 0x0000000c06247c25 */ /* 0x000fe2000f8e0010 */
[----:B------:R-:W-:Y:S01]  /*7620*/  SHF.R.S32.HI R15, RZ, 0x1f, R14 ;  /* 0x0000001fff0f7819 */ /* 0x000fe2000001140e */
[----:B------:R-:W-:Y:S02]  /*7630*/  STS [R188+0x1200], R91 ;  /* 0x0012005bbc007388 */ /* 0x000fe40000000800 */
[-C--:B--2---:R-:W-:Y:S01]  /*7640*/  IMAD.WIDE.U32 R32, R14, R8.reuse, RZ ;  /* 0x000000080e207225 */ /* 0x084fe200078e00ff */
[----:B------:R-:W-:Y:S01]  /*7650*/  IADD3 R37, R37, R7, RZ ;  /* 0x0000000725257210 */ /* 0x000fe20007ffe0ff */
[----:B------:R-:W-:Y:S01]  /*7660*/  STS [R187+0x1000], R92 ;  /* 0x0010005cbb007388 */ /* 0x000fe20000000800 */
[----:B------:R-:W2:Y:S01]  /*7670*/  LDC.64 R6, c[0x0][0x470] ;  /* 0x00011c00ff067b82 */ /* 0x000ea20000000a00 */
[----:B------:R-:W-:-:S02]  /*7680*/  IMAD R19, R15, R8, RZ ;  /* 0x000000080f137224 */ /* 0x000fc400078e02ff */
[----:B------:R-:W-:Y:S01]  /*7690*/  STS [R187+0x1200], R94 ;  /* 0x0012005ebb007388 */ /* 0x000fe20000000800 */
[----:B------:R-:W-:-:S03]  /*76a0*/  IMAD.WIDE.U32 R36, R12, UR13, R36 ;  /* 0x0000000d0c247c25 */ /* 0x000fc6000f8e0024 */
[----:B------:R-:W-:Y:S01]  /*76b0*/  STS [R188+0x2000], R69 ;  /* 0x00200045bc007388 */ /* 0x000fe20000000800 */
[----:B------:R-:W-:Y:S02]  /*76c0*/  IMAD R19, R14, R9, R19 ;  /* 0x000000090e137224 */ /* 0x000fe400078e0213 */
[C---:B----4-:R-:W-:Y:S01]  /*76d0*/  IMAD R12, R10.reuse, UR20, RZ ;  /* 0x000000140a0c7c24 */ /* 0x050fe2000f8e02ff */
[----:B------:R-:W-:Y:S01]  /*76e0*/  STS [R188+0x2200], R71 ;  /* 0x00220047bc007388 */ /* 0x000fe20000000800 */
[----:B-1----:R-:W-:Y:S01]  /*76f0*/  IMAD R15, R15, R4, RZ ;  /* 0x000000040f0f7224 */ /* 0x002fe200078e02ff */
[----:B------:R-:W-:Y:S01]  /*7700*/  IADD3 R33, R33, R19, RZ ;  /* 0x0000001321217210 */ /* 0x000fe20007ffe0ff */
[----:B------:R-:W-:Y:S01]  /*7710*/  IMAD R29, R11, UR12, R12 ;  /* 0x0000000c0b1d7c24 */ /* 0x000fe2000f8e020c */
[----:B------:R-:W-:Y:S01]  /*7720*/  STS [R187+0x2000], R80 ;  /* 0x00200050bb007388 */ /* 0x000fe20000000800 */
[----:B------:R-:W-:-:S03]  /*7730*/  IMAD.WIDE.U32 R38, R10, UR12, R16 ;  /* 0x0000000c0a267c25 */ /* 0x000fc6000f8e0010 */
[----:B------:R-:W-:Y:S01]  /*7740*/  STS [R187+0x2200], R82 ;  /* 0x00220052bb007388 */ /* 0x000fe20000000800 */
[----:B------:R-:W-:Y:S01]  /*7750*/  IMAD R28, R13, UR13, R28 ;  /* 0x0000000d0d1c7c24 */ /* 0x000fe2000f8e021c */
[----:B------:R-:W-:Y:S01]  /*7760*/  IADD3 R39, R39, R29, RZ ;  /* 0x0000001d27277210 */ /* 0x000fe20007ffe0ff */
[C---:B------:R-:W-:Y:S01]  /*7770*/  IMAD R11, R14.reuse, R5, R15 ;  /* 0x000000050e0b7224 */ /* 0x040fe200078e020f */
[----:B------:R-:W-:Y:S01]  /*7780*/  STS [R188+0x3000], R73 ;  /* 0x00300049bc007388 */ /* 0x000fe20000000800 */
[----:B------:R-:W-:-:S03]  /*7790*/  IMAD.WIDE.U32 R34, R14, R4, RZ ;  /* 0x000000040e227225 */ /* 0x000fc600078e00ff */
[----:B------:R-:W-:Y:S01]  /*77a0*/  STS [R188+0x3200], R75 ;  /* 0x0032004bbc007388 */ /* 0x000fe20000000800 */
[C---:B------:R-:W-:Y:S01]  /*77b0*/  IMAD.WIDE.U32 R32, R8.reuse, UR24, R32 ;  /* 0x0000001808207c25 */ /* 0x040fe2000f8e0020 */
[----:B------:R-:W-:Y:S02]  /*77c0*/  IADD3 R35, R35, R11, RZ ;  /* 0x0000000b23237210 */ /* 0x000fe40007ffe0ff */
[----:B------:R-:W-:Y:S01]  /*77d0*/  STS [R187+0x3000], R76 ;  /* 0x0030004cbb007388 */ /* 0x000fe20000000800 */
[----:B------:R-:W-:Y:S01]  /*77e0*/  IADD3 R11, R37, R28, RZ ;  /* 0x0000001c250b7210 */ /* 0x000fe20007ffe0ff */
[----:B------:R-:W-:Y:S01]  /*77f0*/  IMAD R28, R8, UR4, RZ ;  /* 0x00000004081c7c24 */ /* 0x000fe2000f8e02ff */
[----:B------:R-:W-:Y:S01]  /*7800*/  IADD3 R29, P0, R36, R32, RZ ;  /* 0x00000020241d7210 */ /* 0x000fe20007f1e0ff */
[----:B------:R-:W-:Y:S01]  /*7810*/  STS [R187+0x3200], R78 ;  /* 0x0032004ebb007388 */ /* 0x000fe20000000800 */
[C---:B--2---:R-:W-:Y:S02]  /*7820*/  IMAD R10, R6.reuse, UR21, RZ ;  /* 0x00000015060a7c24 */ /* 0x044fe4000f8e02ff */
[----:B------:R-:W-:Y:S01]  /*7830*/  IMAD R28, R9, UR24, R28 ;  /* 0x00000018091c7c24 */ /* 0x000fe2000f8e021c */
[----:B------:R-:W-:Y:S01]  /*7840*/  BAR.SYNC.DEFER_BLOCKING 0x0 ;  /* 0x0000000000007b1d */ /* 0x000fe20000010000 */
[----:B------:R-:W-:-:S03]  /*7850*/  IMAD.WIDE.U32 R38, R6, UR13, R38 ;  /* 0x0000000d06267c25 */ /* 0x000fc6000f8e0026 */
[----:B------:R-:W-:Y:S01]  /*7860*/  IADD3.X R28, R11, R33, R28, P0, !PT ;  /* 0x000000210b1c7210 */ /* 0x000fe200007fe41c */
[----:B------:R-:W-:Y:S02]  /*7870*/  IMAD R7, R7, UR13, R10 ;  /* 0x0000000d07077c24 */ /* 0x000fe4000f8e020a */
[C---:B------:R-:W-:Y:S02]  /*7880*/  IMAD R6, R4.reuse, UR4, RZ ;  /* 0x0000000404067c24 */ /* 0x040fe4000f8e02ff */
[----:B------:R-:W-:Y:S01]  /*7890*/  IMAD.WIDE.U32 R34, R4, UR24, R34 ;  /* 0x0000001804227c25 */ /* 0x000fe2000f8e0022 */
[----:B------:R-:W-:-:S03]  /*78a0*/  IADD3 R7, R39, R7, RZ ;  /* 0x0000000727077210 */ /* 0x000fc60007ffe0ff */
[----:B------:R-:W-:Y:S01]  /*78b0*/  IMAD R6, R5, UR24, R6 ;  /* 0x0000001805067c24 */ /* 0x000fe2000f8e0206 */
[----:B------:R-:W-:Y:S01]  /*78c0*/  IADD3 R10, P0, R38, R34, RZ ;  /* 0x00000022260a7210 */ /* 0x000fe20007f1e0ff */
[----:B------:R-:W-:-:S03]  /*78d0*/  ULDC.64 UR24, c[0x0][0x3f0] ;  /* 0x0000fc0000187ab9 */ /* 0x000fc60000000a00 */
[----:B------:R-:W-:Y:S02]  /*78e0*/  IADD3.X R7, R7, R35, R6, P0, !PT ;  /* 0x0000002307077210 */ /* 0x000fe400007fe406 */
[C---:B------:R-:W-:Y:S01]  /*78f0*/  LEA R6, P0, R10.reuse, UR6, 0x1 ;  /* 0x000000060a067c11 */ /* 0x040fe2000f8008ff */
[----:B------:R-:W1:Y:S03]  /*7900*/  LDS.128 R24, [R30+0x6000] ;  /* 0x006000001e187984 */ /* 0x000e660000000c00 */
[----:B------:R-:W-:Y:S02]  /*7910*/  LEA.HI.X R7, R10, UR7, R7, 0x1, P0 ;  /* 0x000000070a077c11 */ /* 0x000fe400080f0c07 */
[C---:B------:R-:W-:Y:S01]  /*7920*/  LEA R10, P0, R4.reuse, R6, 0x7 ;  /* 0x00000006040a7211 */ /* 0x040fe200078038ff */
[----:B------:R-:W2:Y:S03]  /*7930*/  LDS.128 R20, [R30+0x7000] ;  /* 0x007000001e147984 */ /* 0x000ea60000000c00 */
[----:B------:R-:W-:Y:S01]  /*7940*/  LEA.HI.X R11, R4, R7, R5, 0x7, P0 ;  /* 0x00000007040b7211 */ /* 0x000fe200000f3c05 */
[----:B------:R-:W3:Y:S04]  /*7950*/  LDS.128 R16, [R30+0x8000] ;  /* 0x008000001e107984 */ /* 0x000ee80000000c00 */
[----:B------:R4:W3:Y:S02]  /*7960*/  LDS.128 R12, [R30+0x9000] ;  /* 0x009000001e0c7984 */ /* 0x0008e40000000c00 */
[----:B----4-:R-:W-:-:S04]  /*7970*/  LEA R30, P1, R29, UR24, 0x1 ;  /* 0x000000181d1e7c11 */ /* 0x010fc8000f8208ff */
[----:B------:R-:W-:Y:S02]  /*7980*/  LEA.HI.X R31, R29, UR25, R28, 0x1, P1 ;  /* 0x000000191d1f7c11 */ /* 0x000fe400088f0c1c */
[----:B------:R-:W-:-:S03]  /*7990*/  LEA R28, P1, R8, R30, 0x7 ;  /* 0x0000001e081c7211 */ /* 0x000fc600078238ff */
[----:B-1----:R1:W-:Y:S01]  /*79a0*/  STG.E.128 desc[UR18][R30.64], R24 ;  /* 0x000000181e007986 */ /* 0x0023e2000c101d12 */
[----:B------:R-:W-:-:S05]  /*79b0*/  LEA.HI.X R29, R8, R31, R9, 0x7, P1 ;  /* 0x0000001f081d7211 */ /* 0x000fca00008f3c09 */
[----:B--2---:R1:W-:Y:S04]  /*79c0*/  STG.E.128 desc[UR18][R28.64], R20 ;  /* 0x000000141c007986 */ /* 0x0043e8000c101d12 */
[----:B---3--:R1:W-:Y:S04]  /*79d0*/  STG.E.128 desc[UR18][R6.64], R16 ;  /* 0x0000001006007986 */ /* 0x0083e8000c101d12 */
[----:B------:R1:W-:Y:S02]  /*79e0*/  STG.E.128 desc[UR18][R10.64], R12 ;  /* 0x0000000c0a007986 */ /* 0x0003e4000c101d12 */
.L_x_515:
        /* <DEDUP_REMOVED lines=11> */
.L_x_522:
[----:B------:R-:W-:Y:S05]  /*7aa0*/  EXIT ;  /* 0x000000000000794d */ /* 0x000fea0003800000 */
.L_x_524:
        /* <DEDUP_REMOVED lines=13> */
.L_x_1342:


//--------------------- .text._ZN5flash44flash_bwd_dq_dk_dv_loop_seqk_parallel_kernelI23Flash_bwd_kernel_traitsILi32ELi128ELi128ELi8ELi4ELi4ELi4ELb1ELb0EN7cutlass6half_tE19Flash_kernel_traitsILi32ELi128ELi128ELi8ES3_EELb0ELb0ELb0ELb0ELb1ELb1ELb1EEEvNS_16Flash_bwd_paramsE --------------------------
	.section	.text._ZN5flash44flash_bwd_dq_dk_dv_loop_seqk_parallel_kernelI23Flash_bwd_kernel_traitsILi32ELi128ELi128ELi8ELi4ELi4ELi4ELb1ELb0EN7cutlass6half_tE19Flash_kernel_traitsILi32ELi128ELi128ELi8ES3_EELb0ELb0ELb0ELb0ELb1ELb1ELb1EEEvNS_16Flash_bwd_paramsE,"ax",@progbits
	.align	128
        .global         _ZN5flash44flash_bwd_dq_dk_dv_loop_seqk_parallel_kernelI23Flash_bwd_kernel_traitsILi32ELi128ELi128ELi8ELi4ELi4ELi4ELb1ELb0EN7cutlass6half_tE19Flash_kernel_traitsILi32ELi128ELi128ELi8ES3_EELb0ELb0ELb0ELb0ELb1ELb1ELb1EEEvNS_16Flash_bwd_paramsE
        .type           _ZN5flash44flash_bwd_dq_dk_dv_loop_seqk_parallel_kernelI23Flash_bwd_kernel_traitsILi32ELi128ELi128ELi8ELi4ELi4ELi4ELb1ELb0EN7cutlass6half_tE19Flash_kernel_traitsILi32ELi128ELi128ELi8ES3_EELb0ELb0ELb0ELb0ELb1ELb1ELb1EEEvNS_16Flash_bwd_paramsE,@function
        .size           _ZN5flash44flash_bwd_dq_dk_dv_loop_seqk_parallel_kernelI23Flash_bwd_kernel_traitsILi32ELi128ELi128ELi8ELi4ELi4ELi4ELb1ELb0EN7cutlass6half_tE19Flash_kernel_traitsILi32ELi128ELi128ELi8ES3_EELb0ELb0ELb0ELb0ELb1ELb1ELb1EEEvNS_16Flash_bwd_paramsE,(.L_x_1343 - _ZN5flash44flash_bwd_dq_dk_dv_loop_seqk_parallel_kernelI23Flash_bwd_kernel_traitsILi32ELi128ELi128ELi8ELi4ELi4ELi4ELb1ELb0EN7cutlass6half_tE19Flash_kernel_traitsILi32ELi128ELi128ELi8ES3_EELb0ELb0ELb0ELb0ELb1ELb1ELb1EEEvNS_16Flash_bwd_paramsE)
        .other          _ZN5flash44flash_bwd_dq_dk_dv_loop_seqk_parallel_kernelI23Flash_bwd_kernel_traitsILi32ELi128ELi128ELi8ELi4ELi4ELi4ELb1ELb0EN7cutlass6half_tE19Flash_kernel_traitsILi32ELi128ELi128ELi8ES3_EELb0ELb0ELb0ELb0ELb1ELb1ELb1EEEvNS_16Flash_bwd_paramsE,@"STO_CUDA_ENTRY STV_DEFAULT"
_ZN5flash44flash_bwd_dq_dk_dv_loop_seqk_parallel_kernelI23Flash_bwd_kernel_traitsILi32ELi128ELi128ELi8ELi4ELi4ELi4ELb1ELb0EN7cutlass6half_tE19Flash_kernel_traitsILi32ELi128ELi128ELi8ES3_EELb0ELb0ELb0ELb0ELb1ELb1ELb1EEEvNS_16Flash_bwd_paramsE:
.text._ZN5flash44flash_bwd_dq_dk_dv_loop_seqk_parallel_kernelI23Flash_bwd_kernel_traitsILi32ELi128ELi128ELi8ELi4ELi4ELi4ELb1ELb0EN7cutlass6half_tE19Flash_kernel_traitsILi32ELi128ELi128ELi8ES3_EELb0ELb0ELb0ELb0ELb1ELb1ELb1EEEvNS_16Flash_bwd_paramsE:
        /* <DEDUP_REMOVED lines=18> */
[----:B------:R-:W-:Y:S01]  /*0120*/  IMAD.MOV.U32 R152, RZ, RZ, 0x40 ;  /* 0x00000040ff987424 */ /* 0x000fe200078e00ff */
[----:B------:R-:W-:Y:S01]  /*0130*/  ULDC.64 UR12, c[0x0][0x300] ;  /* 0x0000c000000c7ab9 */ /* 0x000fe20000000a00 */
[----:B------:R-:W3:Y:S01]  /*0140*/  S2UR UR16, SR_CTAID.Y ;  /* 0x00000000001079c3 */ /* 0x000ee20000002600 */
[----:B------:R-:W-:-:S07]  /*0150*/  ULDC.64 UR10, c[0x0][0x308] ;  /* 0x0000c200000a7ab9 */ /* 0x000fce0000000a00 */
[----:B------:R-:W4:Y:S01]  /*0160*/  S2UR UR18, SR_CTAID.Z ;  /* 0x00000000001279c3 */ /* 0x000f220000002700 */
[----:B--2---:R-:W-:-:S07]  /*0170*/  ULEA UR5, UR5, UR4, 0x18 ;  /* 0x0000000405057291 */ /* 0x004fce000f8ec03f */
[----:B------:R-:W2:Y:S01]  /*0180*/  S2UR UR15, SR_CTAID.Z ;  /* 0x00000000000f79c3 */ /* 0x000ea20000002700 */
[----:B------:R-:W-:Y:S02]  /*0190*/  UIADD3 UR6, UR5, 0x6000, URZ ;  /* 0x0000600005067890 */ /* 0x000fe4000fffe03f */
[----:B------:R-:W-:Y:S01]  /*01a0*/  UIADD3 UR4, UR5, 0x8000, URZ ;  /* 0x0000800005047890 */ /* 0x000fe2000fffe03f */
[----:B-1----:R-:W-:Y:S01]  /*01b0*/  SHF.R.S32.HI R3, RZ, 0x1f, R9 ;  /* 0x0000001fff037819 */ /* 0x002fe20000011409 */
[----:B---3--:R-:W-:-:S03]  /*01c0*/  USHF.R.S32.HI UR25, URZ, 0x1f, UR16 ;  /* 0x0000001f3f197899 */ /* 0x008fc60008011410 */
[----:B------:R-:W1:Y:S01]  /*01d0*/  S2UR UR14, SR_CTAID.Y ;  /* 0x00000000000e79c3 */ /* 0x000e620000002600 */
[----:B------:R-:W-:Y:S01]  /*01e0*/  UIMAD.WIDE UR30, UR16, 0x80, URZ ;  /* 0x00000080101e78a5 */ /* 0x000fe2000f8e023f */
[CC--:B------:R-:W-:Y:S02]  /*01f0*/  LEA.HI R2, R3.reuse, R9.reuse, RZ, 0x2 ;  /* 0x0000000903027211 */ /* 0x0c0fe400078f10ff */
[CC--:B------:R-:W-:Y:S02]  /*0200*/  LEA.HI R15, R3.reuse, R9.reuse, RZ, 0x3 ;  /* 0x00000009030f7211 */ /* 0x0c0fe400078f18ff */
[CC--:B------:R-:W-:Y:S01]  /*0210*/  LEA.HI R0, R3.reuse, R9.reuse, RZ, 0x5 ;  /* 0x0000000903007211 */ /* 0x0c0fe200078f28ff */
[----:B----4-:R-:W-:Y:S01]  /*0220*/  USHF.R.S32.HI UR24, URZ, 0x1f, UR18 ;  /* 0x0000001f3f187899 */ /* 0x010fe20008011412 */
[----:B------:R-:W-:Y:S02]  /*0230*/  LEA.HI R4, R3, R9, RZ, 0x4 ;  /* 0x0000000903047211 */ /* 0x000fe400078f20ff */
[----:B------:R-:W-:-:S02]  /*0240*/  LOP3.LUT R7, R2, 0xfffffffc, RZ, 0xc0, !PT ;  /* 0xfffffffc02077812 */ /* 0x000fc400078ec0ff */
[----:B------:R-:W-:Y:S02]  /*0250*/  LEA.HI R14, R3, R9, RZ, 0x7 ;  /* 0x00000009030e7211 */ /* 0x000fe400078f38ff */
[----:B------:R-:W-:Y:S01]  /*0260*/  LOP3.LUT R6, R0, 0xffffffe0, RZ, 0xc0, !PT ;  /* 0xffffffe000067812 */ /* 0x000fe200078ec0ff */
[----:B------:R-:W-:Y:S01]  /*0270*/  IMAD.IADD R18, R9, 0x1, -R7 ;  /* 0x0000000109127824 */ /* 0x000fe200078e0a07 */
[----:B------:R-:W-:Y:S01]  /*0280*/  LOP3.LUT R3, R15, 0xfffffff8, RZ, 0xc0, !PT ;  /* 0xfffffff80f037812 */ /* 0x000fe200078ec0ff */
[----:B--2---:R-:W-:Y:S01]  /*0290*/  USHF.R.S32.HI UR23, URZ, 0x1f, UR15 ;  /* 0x0000001f3f177899 */ /* 0x004fe2000801140f */
[----:B------:R-:W-:Y:S01]  /*02a0*/  LOP3.LUT R5, R4, 0xfffffff0, RZ, 0xc0, !PT ;  /* 0xfffffff004057812 */ /* 0x000fe200078ec0ff */
[C---:B------:R-:W-:Y:S01]  /*02b0*/  IMAD.IADD R11, R9.reuse, 0x1, -R6 ;  /* 0x00000001090b7824 */ /* 0x040fe200078e0a06 */
[----:B------:R-:W-:Y:S01]  /*02c0*/  SHF.R.S32.HI R7, RZ, 0x3, R15 ;  /* 0x00000003ff077819 */ /* 0x000fe2000001140f */
[C---:B------:R-:W-:Y:S01]  /*02d0*/  IMAD.IADD R13, R9.reuse, 0x1, -R3 ;  /* 0x00000001090d7824 */ /* 0x040fe200078e0a03 */
[--C-:B------:R-:W-:Y:S01]  /*02e0*/  SHF.R.S32.HI R8, RZ, 0x5, R0.reuse ;  /* 0x00000005ff087819 */ /* 0x100fe20000011400 */
[----:B------:R-:W-:Y:S01]  /*02f0*/  IMAD.IADD R9, R9, 0x1, -R5 ;  /* 0x0000000109097824 */ /* 0x000fe200078e0a05 */
[----:B------:R-:W-:Y:S01]  /*0300*/  SHF.R.S32.HI R5, RZ, 0x1f, R0 ;  /* 0x0000001fff057819 */ /* 0x000fe20000011400 */
[----:B------:R-:W-:Y:S01]  /*0310*/  IMAD.SHL.U32 R7, R7, 0x40, RZ ;  /* 0x0000004007077824 */ /* 0x000fe200078e00ff */
[--C-:B------:R-:W-:Y:S01]  /*0320*/  SHF.R.S32.HI R0, RZ, 0x2, R2.reuse ;  /* 0x00000002ff007819 */ /* 0x100fe20000011402 */
[----:B-1----:R-:W-:Y:S01]  /*0330*/  USHF.R.S32.HI UR22, URZ, 0x1f, UR14 ;  /* 0x0000001f3f167899 */ /* 0x002fe2000801140e */
[----:B------:R-:W-:-:S02]  /*0340*/  SHF.R.S32.HI R3, RZ, 0x1f, R2 ;  /* 0x0000001fff037819 */ /* 0x000fc40000011402 */
[----:B------:R-:W-:Y:S02]  /*0350*/  SHF.R.S32.HI R10, RZ, 0x4, R4 ;  /* 0x00000004ff0a7819 */ /* 0x000fe40000011404 */
[-C--:B------:R-:W-:Y:S02]  /*0360*/  LEA.HI R6, R2, R0.reuse, RZ, 0x1 ;  /* 0x0000000002067211 */ /* 0x080fe400078f08ff */
[----:B------:R-:W-:Y:S02]  /*0370*/  LEA.HI R3, R3, R0, RZ, 0x3 ;  /* 0x0000000003037211 */ /* 0x000fe400078f18ff */
[----:B------:R-:W-:Y:S02]  /*0380*/  LOP3.LUT R2, R7, 0xc0, RZ, 0xc0, !PT ;  /* 0x000000c007027812 */ /* 0x000fe400078ec0ff */
[----:B------:R-:W-:Y:S02]  /*0390*/  LEA.HI R7, R4, R10, RZ, 0x1 ;  /* 0x0000000a04077211 */ /* 0x000fe400078f08ff */
[----:B------:R-:W-:Y:S01]  /*03a0*/  LEA.HI R12, R5, R8, RZ, 0x2 ;  /* 0x00000008050c7211 */ /* 0x000fe200078f10ff */
[----:B------:R-:W-:Y:S01]  /*03b0*/  IMAD.SHL.U32 R5, R18, 0x8, RZ ;  /* 0x0000000812057824 */ /* 0x000fe200078e00ff */
[----:B------:R-:W-:-:S02]  /*03c0*/  LOP3.LUT R4, R6, 0x7fffffe, RZ, 0xc0, !PT ;  /* 0x07fffffe06047812 */ /* 0x000fc400078ec0ff */
[----:B------:R-:W-:Y:S02]  /*03d0*/  LOP3.LUT R3, R3, 0xfffffff8, RZ, 0xc0, !PT ;  /* 0xfffffff803037812 */ /* 0x000fe400078ec0ff */
[----:B------:R-:W-:Y:S01]  /*03e0*/  LOP3.LUT R5, R2, 0x18, R5, 0xf8, !PT ;  /* 0x0000001802057812 */ /* 0x000fe200078ef805 */
[C---:B------:R-:W-:Y:S01]  /*03f0*/  IMAD.IADD R4, R0.reuse, 0x1, -R4 ;  /* 0x0000000100047824 */ /* 0x040fe200078e0a04 */
[----:B------:R-:W-:Y:S01]  /*0400*/  SHF.R.U32.HI R2, RZ, 0x3, R2 ;  /* 0x00000003ff027819 */ /* 0x000fe20000011602 */
[----:B------:R-:W-:Y:S01]  /*0410*/  IMAD.IADD R6, R0, 0x1, -R3 ;  /* 0x0000000100067824 */ /* 0x000fe200078e0a03 */
[----:B------:R-:W-:Y:S02]  /*0420*/  LOP3.LUT R0, R12, 0xfffffffc, RZ, 0xc0, !PT ;  /* 0xfffffffc0c007812 */ /* 0x000fe400078ec0ff */
[----:B------:R-:W-:Y:S02]  /*0430*/  LOP3.LUT R3, R5, R2, RZ, 0x3c, !PT ;  /* 0x0000000205037212 */ /* 0x000fe400078e3cff */
[----:B------:R-:W-:Y:S01]  /*0440*/  LOP3.LUT R2, R7, 0xfffffffe, RZ, 0xc0, !PT ;  /* 0xfffffffe07027812 */ /* 0x000fe200078ec0ff */
[C---:B------:R-:W-:Y:S01]  /*0450*/  IMAD.IADD R17, R8.reuse, 0x1, -R0 ;  /* 0x0000000108117824 */ /* 0x040fe200078e0a00 */
[----:B------:R-:W-:Y:S01]  /*0460*/  LEA.HI R7, R13, R13, RZ, 0x1 ;  /* 0x0000000d0d077211 */ /* 0x000fe200078f08ff */
[----:B------:R-:W-:Y:S01]  /*0470*/  IMAD R0, R8, 0x8, R4 ;  /* 0x0000000808007824 */ /* 0x000fe200078e0204 */
[----:B------:R-:W-:Y:S01]  /*0480*/  SHF.R.S32.HI R5, RZ, 0x1f, R11 ;  /* 0x0000001fff057819 */ /* 0x000fe2000001140b */
[----:B------:R-:W-:Y:S01]  /*0490*/  IMAD.IADD R12, R10, 0x1, -R2 ;  /* 0x000000010a0c7824 */ /* 0x000fe200078e0a02 */
[----:B------:R-:W-:Y:S01]  /*04a0*/  LOP3.LUT R2, R7, 0x3fffffe, RZ, 0xc0, !PT ;  /* 0x03fffffe07027812 */ /* 0x000fe200078ec0ff */
[----:B------:R-:W-:Y:S01]  /*04b0*/  IMAD.U32 R0, R0, 0x20, R3 ;  /* 0x0000002000007824 */ /* 0x000fe200078e0003 */
[----:B------:R-:W-:-:S02]  /*04c0*/  SHF.R.S32.HI R10, RZ, 0x7, R14 ;  /* 0x00000007ff0a7819 */ /* 0x000fc4000001140e */
[----:B------:R-:W-:Y:S01]  /*04d0*/  SHF.R.S32.HI R14, RZ, 0x1f, R9 ;  /* 0x0000001fff0e7819 */ /* 0x000fe20000011409 */
[----:B------:R-:W-:Y:S01]  /*04e0*/  IMAD.IADD R3, R13, 0x1, -R2 ;  /* 0x000000010d037824 */ /* 0x000fe200078e0a02 */
[----:B------:R1:W-:Y:S01]  /*04f0*/  STL [R1+0x94], R0 ;  /* 0x0000940001007387 */ /* 0x0003e20000100800 */
[----:B------:R-:W-:Y:S01]  /*0500*/  IMAD R2, R10, 0x8, R12 ;  /* 0x000000080a027824 */ /* 0x000fe200078e020c */
[----:B------:R-:W-:Y:S02]  /*0510*/  LEA.HI R11, R5, R11, RZ, 0x2 ;  /* 0x0000000b050b7211 */ /* 0x000fe400078f10ff */
[----:B------:R-:W-:Y:S01]  /*0520*/  LEA.HI R14, R14, R9, RZ, 0x3 ;  /* 0x000000090e0e7211 */ /* 0x000fe200078f18ff */
[----:B------:R-:W-:Y:S01]  /*0530*/  IMAD R20, R2, 0x8, R3 ;  /* 0x0000000802147824 */ /* 0x000fe200078e0203 */
[----:B------:R-:W-:Y:S02]  /*0540*/  LOP3.LUT P5, RZ, R6, 0x2, RZ, 0xc0, !PT ;  /* 0x0000000206ff7812 */ /* 0x000fe400078ac0ff */
[----:B------:R-:W-:-:S02]  /*0550*/  LOP3.LUT R3, R14, 0xfffffff8, RZ, 0xc0, !PT ;  /* 0xfffffff80e037812 */ /* 0x000fc400078ec0ff */
[----:B------:R-:W-:Y:S02]  /*0560*/  LOP3.LUT P4, RZ, R6, 0x4, RZ, 0xc0, !PT ;  /* 0x0000000406ff7812 */ /* 0x000fe4000788c0ff */
[----:B------:R-:W-:Y:S01]  /*0570*/  SEL R231, R154, 0xffffffe0, !P5 ;  /* 0xffffffe09ae77807 */ /* 0x000fe20006800000 */
[----:B------:R-:W-:Y:S02]  /*0580*/  IMAD.IADD R16, R9, 0x1, -R3 ;  /* 0x0000000109107824 */ /* 0x000fe400078e0a03 */
[----:B------:R-:W-:Y:S01]  /*0590*/  IMAD.SHL.U32 R3, R13, 0x40, RZ ;  /* 0x000000400d037824 */ /* 0x000fe200078e00ff */
[----:B-1----:R-:W-:-:S04]  /*05a0*/  LEA.HI R0, R9, R9, RZ, 0x1 ;  /* 0x0000000909007211 */ /* 0x002fc800078f08ff */
[--C-:B------:R-:W-:Y:S02]  /*05b0*/  SHF.R.S32.HI R5, RZ, 0x1, R0.reuse ;  /* 0x00000001ff057819 */ /* 0x100fe40000011400 */
[----:B------:R-:W-:Y:S02]  /*05c0*/  SHF.R.S32.HI R4, RZ, 0x1f, R0 ;  /* 0x0000001fff047819 */ /* 0x000fe40000011400 */
[----:B------:R-:W-:Y:S02]  /*05d0*/  LOP3.LUT R0, R0, 0x7fffffe, RZ, 0xc0, !PT ;  /* 0x07fffffe00007812 */ /* 0x000fe400078ec0ff */
[----:B------:R-:W-:Y:S02]  /*05e0*/  LEA.HI R2, R4, R5, RZ, 0x2 ;  /* 0x0000000504027211 */ /* 0x000fe400078f10ff */
[----:B------:R-:W-:Y:S01]  /*05f0*/  LOP3.LUT R4, R6, 0x1, RZ, 0xc0, !PT ;  /* 0x0000000106047812 */ /* 0x000fe200078ec0ff */
[----:B------:R-:W-:Y:S01]  /*0600*/  IMAD.IADD R19, R9, 0x1, -R0 ;  /* 0x0000000109137824 */ /* 0x000fe200078e0a00 */
[----:B------:R-:W-:-:S02]  /*0610*/  LOP3.LUT R0, R2, 0xfffffffc, RZ, 0xc0, !PT ;  /* 0xfffffffc02007812 */ /* 0x000fc400078ec0ff */
[----:B------:R-:W-:Y:S01]  /*0620*/  SHF.R.S32.HI R2, RZ, 0x1, R7 ;  /* 0x00000001ff027819 */ /* 0x000fe20000011407 */
[----:B------:R-:W-:Y:S01]  /*0630*/  IMAD.SHL.U32 R7, R18, 0x2, RZ ;  /* 0x0000000212077824 */ /* 0x000fe200078e00ff */
[----:B------:R-:W-:Y:S01]  /*0640*/  ISETP.NE.U32.AND P6, PT, R4, 0x1, PT ;  /* 0x000000010400780c */ /* 0x000fe20003fc5070 */
[----:B------:R-:W-:Y:S01]  /*0650*/  IMAD.IADD R13, R5, 0x1, -R0 ;  /* 0x00000001050d7824 */ /* 0x000fe200078e0a00 */
[----:B------:R-:W-:Y:S01]  /*0660*/  LOP3.LUT R5, R3, 0x1c0, RZ, 0xc0, !PT ;  /* 0x000001c003057812 */ /* 0x000fe200078ec0ff */
[----:B------:R-:W-:Y:S01]  /*0670*/  IMAD.SHL.U32 R0, R17, 0x10, RZ ;  /* 0x0000001011007824 */ /* 0x000fe200078e00ff */
[C---:B------:R-:W-:Y:S01]  /*0680*/  LOP3.LUT P0, RZ, R2.reuse, 0x2, RZ, 0xc0, !PT ;  /* 0x0000000202ff7812 */ /* 0x040fe2000780c0ff */
[----:B------:R-:W-:Y:S01]  /*0690*/  IMAD.SHL.U32 R3, R2, 0x40, RZ ;  /* 0x0000004002037824 */ /* 0x000fe200078e00ff */
[----:B------:R-:W-:Y:S02]  /*06a0*/  LEA.HI R9, R6, R6, RZ, 0x1 ;  /* 0x0000000606097211 */ /* 0x000fe400078f08ff */
[----:B------:R-:W-:-:S02]  /*06b0*/  LEA.HI.SX32 R4, R11, R0, 0x1e ;  /* 0x000000000b047211 */ /* 0x000fc400078ff2ff */
[----:B------:R-:W-:Y:S02]  /*06c0*/  LOP3.LUT R2, R5, 0x30, R0, 0xf8, !PT ;  /* 0x0000003005027812 */ /* 0x000fe400078ef800 */
[----:B------:R-:W-:Y:S01]  /*06d0*/  LOP3.LUT R0, R3, 0xc0, RZ, 0xc0, !PT ;  /* 0x000000c003007812 */ /* 0x000fe200078ec0ff */
[----:B------:R1:W-:Y:S01]  /*06e0*/  STL [R1+0xa0], R4 ;  /* 0x0000a00401007387 */ /* 0x0003e20000100800 */
[--C-:B------:R-:W-:Y:S02]  /*06f0*/  LOP3.LUT R11, R2, 0x8, R15.reuse, 0xf8, !PT ;  /* 0x00000008020b7812 */ /* 0x100fe400078ef80f */
[----:B------:R-:W-:Y:S02]  /*0700*/  LOP3.LUT R3, R0, 0x8, R15, 0xf8, !PT ;  /* 0x0000000800037812 */ /* 0x000fe400078ef80f */
[----:B------:R-:W-:Y:S01]  /*0710*/  SHF.R.U32.HI R2, RZ, 0x3, R0 ;  /* 0x00000003ff027819 */ /* 0x000fe20000011600 */
[----:B------:R-:W-:Y:S01]  /*0720*/  IMAD.SHL.U32 R0, R6, 0x40, RZ ;  /* 0x0000004006007824 */ /* 0x000fe200078e00ff */
[----:B------:R-:W-:-:S02]  /*0730*/  R2P PR, R16, 0x6 ;  /* 0x0000000610007804 */ /* 0x000fc40000000000 */
[----:B------:R-:W-:Y:S02]  /*0740*/  LOP3.LUT R149, R3, R2, RZ, 0x3c, !PT ;  /* 0x0000000203957212 */ /* 0x000fe400078e3cff */
[----:B------:R-:W-:Y:S01]  /*0750*/  LOP3.LUT R3, R0, 0x1c0, RZ, 0xc0, !PT ;  /* 0x000001c000037812 */ /* 0x000fe200078ec0ff */
[----:B------:R-:W-:Y:S01]  /*0760*/  IMAD.SHL.U32 R0, R17, 0x400, RZ ;  /* 0x0000040011007824 */ /* 0x000fe200078e00ff */
[----:B------:R-:W-:Y:S01]  /*0770*/  SHF.R.S32.HI R2, RZ, 0x3, R14 ;  /* 0x00000003ff027819 */ /* 0x000fe2000001140e */
[----:B------:R-:W-:Y:S01]  /*0780*/  IMAD.U32 R149, R20, 0x20, R149 ;  /* 0x0000002014957824 */ /* 0x000fe200078e0095 */
[----:B------:R-:W-:Y:S02]  /*0790*/  SHF.R.U32.HI R5, RZ, 0x3, R5 ;  /* 0x00000003ff057819 */ /* 0x000fe40000011605 */
[----:B------:R-:W-:Y:S01]  /*07a0*/  SEL R229, R229, 0x10, !P6 ;  /* 0x00000010e5e57807 */ /* 0x000fe20007000000 */
[C---:B------:R-:W-:Y:S01]  /*07b0*/  IMAD R15, R2.reuse, 0x200, R0 ;  /* 0x00000200020f7824 */ /* 0x040fe200078e0200 */
[----:B------:R-:W-:Y:S01]  /*07c0*/  LOP3.LUT R5, R11, R5, RZ, 0x3c, !PT ;  /* 0x000000050b057212 */ /* 0x000fe200078e3cff */
[----:B------:R-:W-:Y:S01]  /*07d0*/  IMAD R14, R2, 0x8, R19 ;  /* 0x00000008020e7824 */ /* 0x000fe200078e0213 */
[----:B------:R-:W-:Y:S01]  /*07e0*/  SEL R152, R152, 0xffffffc0, !P2 ;  /* 0xffffffc098987807 */ /* 0x000fe20005000000 */
[----:B------:R-:W-:Y:S01]  /*07f0*/  IMAD.SHL.U32 R2, R13, 0x40, RZ ;  /* 0x000000400d027824 */ /* 0x000fe200078e00ff */
[----:B------:R-:W-:Y:S01]  /*0800*/  SEL R150, R154, 0xffffffe0, !P0 ;  /* 0xffffffe09a967807 */ /* 0x000fe20004000000 */
[----:B------:R-:W-:Y:S01]  /*0810*/  IMAD R5, R12, 0x200, R5 ;  /* 0x000002000c057824 */ /* 0x000fe200078e0205 */
[----:B-1----:R-:W-:-:S02]  /*0820*/  LOP3.LUT R4, R9, 0x3fffffe, RZ, 0xc0, !PT ;  /* 0x03fffffe09047812 */ /* 0x002fc400078ec0ff */
[----:B------:R-:W-:Y:S02]  /*0830*/  LOP3.LUT R2, R2, 0xc0, RZ, 0xc0, !PT ;  /* 0x000000c002027812 */ /* 0x000fe400078ec0ff */
[----:B------:R-:W-:Y:S01]  /*0840*/  LEA R149, R149, UR5, 0x1 ;  /* 0x0000000595957c11 */ /* 0x000fe2000f8e08ff */
[----:B------:R-:W-:Y:S01]  /*0850*/  IMAD.IADD R8, R6, 0x1, -R4 ;  /* 0x0000000106087824 */ /* 0x000fe200078e0a04 */
[----:B------:R-:W-:Y:S01]  /*0860*/  LEA.HI R4, R3, R3, RZ, 0x1d ;  /* 0x0000000303047211 */ /* 0x000fe200078fe8ff */
[--C-:B------:R-:W-:Y:S01]  /*0870*/  IMAD R6, R10, 0x2000, R7.reuse ;  /* 0x000020000a067824 */ /* 0x100fe200078e0207 */
[----:B------:R-:W-:Y:S01]  /*0880*/  LOP3.LUT P0, RZ, R13, 0x2, RZ, 0xc0, !PT ;  /* 0x000000020dff7812 */ /* 0x000fe2000780c0ff */
[----:B------:R-:W-:Y:S02]  /*0890*/  IMAD R3, R17, 0x200, R7 ;  /* 0x0000020011037824 */ /* 0x000fe400078e0207 */
[----:B------:R-:W-:Y:S01]  /*08a0*/  IMAD.IADD R150, R150, 0x1, R149 ;  /* 0x0000000196967824 */ /* 0x000fe200078e0295 */
[----:B------:R-:W-:Y:S01]  /*08b0*/  IADD3 R235, R4, R6, R0 ;  /* 0x0000000604eb7210 */ /* 0x000fe20007ffe000 */
[----:B------:R-:W-:Y:S01]  /*08c0*/  IMAD.SHL.U32 R0, R10, 0x8, RZ ;  /* 0x000000080a007824 */ /* 0x000fe200078e00ff */
[----:B------:R-:W-:Y:S01]  /*08d0*/  SHF.R.U32.HI R6, RZ, 0x3, R2 ;  /* 0x00000003ff067819 */ /* 0x000fe20000011602 */
[----:B------:R-:W-:Y:S01]  /*08e0*/  IMAD R11, R8, 0x20, R3 ;  /* 0x00000020080b7824 */ /* 0x000fe200078e0203 */
[----:B------:R-:W-:Y:S01]  /*08f0*/  LEA R235, R235, UR5, 0x1 ;  /* 0x00000005ebeb7c11 */ /* 0x000fe2000f8e08ff */
[----:B------:R-:W-:Y:S01]  /*0900*/  IMAD.SHL.U32 R3, R16, 0x40, RZ ;  /* 0x0000004010037824 */ /* 0x000fe200078e00ff */
[----:B------:R-:W-:Y:S01]  /*0910*/  LOP3.LUT R7, R0, 0x8, RZ, 0xc0, !PT ;  /* 0x0000000800077812 */ /* 0x000fe200078ec0ff */
[C---:B------:R-:W-:Y:S01]  /*0920*/  IMAD.SHL.U32 R4, R12.reuse, 0x8, RZ ;  /* 0x000000080c047824 */ /* 0x040fe200078e00ff */
[----:B------:R-:W-:Y:S01]  /*0930*/  SHF.R.S32.HI R0, RZ, 0x1, R9 ;  /* 0x00000001ff007819 */ /* 0x000fe20000011409 */
[----:B------:R-:W-:Y:S01]  /*0940*/  IMAD.SHL.U32 R9, R12, 0x10, RZ ;  /* 0x000000100c097824 */ /* 0x000fe200078e00ff */
[----:B------:R-:W-:Y:S01]  /*0950*/  LOP3.LUT R3, R3, 0x1c0, RZ, 0xc0, !PT ;  /* 0x000001c003037812 */ /* 0x000fe200078ec0ff */
[C---:B------:R-:W-:Y:S01]  /*0960*/  VIADD R230, R235.reuse, 0x40 ;  /* 0x00000040ebe67836 */ /* 0x040fe20000000000 */
[C---:B------:R-:W-:Y:S01]  /*0970*/  LOP3.LUT P3, RZ, R0.reuse, 0x2, RZ, 0xc0, !PT ;  /* 0x0000000200ff7812 */ /* 0x040fe2000786c0ff */
[----:B------:R-:W-:Y:S01]  /*0980*/  IMAD.SHL.U32 R0, R0, 0x40, RZ ;  /* 0x0000004000007824 */ /* 0x000fe200078e00ff */
[----:B------:R-:W-:Y:S01]  /*0990*/  LOP3.LUT R4, R4, 0x8, RZ, 0xc0, !PT ;  /* 0x0000000804047812 */ /* 0x000fe200078ec0ff */
[C---:B------:R-:W-:Y:S01]  /*09a0*/  @P4 VIADD R230, R235.reuse, 0xffffffc0 ;  /* 0xffffffc0ebe64836 */ /* 0x040fe20000000000 */
[----:B------:R-:W-:Y:S01]  /*09b0*/  SHF.R.U32.HI R151, RZ, 0x3, R3 ;  /* 0x00000003ff977819 */ /* 0x000fe20000011603 */
[----:B------:R-:W-:Y:S01]  /*09c0*/  IMAD.IADD R234, R235, 0x1, R229 ;  /* 0x00000001ebea7824 */ /* 0x000fe200078e02e5 */
[----:B------:R-:W-:Y:S01]  /*09d0*/  LOP3.LUT R0, R0, 0xc0, RZ, 0xc0, !PT ;  /* 0x000000c000007812 */ /* 0x000fe200078ec0ff */
[----:B------:R-:W-:Y:S01]  /*09e0*/  IMAD.IADD R229, R229, 0x1, R230 ;  /* 0x00000001e5e57824 */ /* 0x000fe200078e02e6 */
[----:B------:R-:W-:Y:S01]  /*09f0*/  LOP3.LUT R9, R7, 0x10, R9, 0xf8, !PT ;  /* 0x0000001007097812 */ /* 0x000fe200078ef809 */
[--C-:B------:R-:W-:Y:S01]  /*0a00*/  IMAD.IADD R236, R235, 0x1, R231.reuse ;  /* 0x00000001ebec7824 */ /* 0x100fe200078e02e7 */
[----:B------:R-:W-:Y:S01]  /*0a10*/  SHF.R.U32.HI R8, RZ, 0x3, R0 ;  /* 0x00000003ff087819 */ /* 0x000fe20000011600 */
[----:B------:R-:W-:Y:S01]  /*0a20*/  IMAD.IADD R233, R234, 0x1, R231 ;  /* 0x00000001eae97824 */ /* 0x000fe200078e02e7 */
[----:B------:R-:W-:Y:S01]  /*0a30*/  LOP3.LUT R151, R151, R3, R4, 0x1e, !PT ;  /* 0x0000000397977212 */ /* 0x000fe200078e1e04 */
[----:B------:R-:W-:Y:S01]  /*0a40*/  IMAD.IADD R232, R231, 0x1, R230 ;  /* 0x00000001e7e87824 */ /* 0x000fe200078e02e6 */
[----:B------:R-:W-:Y:S01]  /*0a50*/  LOP3.LUT R8, R8, R0, R7, 0x1e, !PT ;  /* 0x0000000008087212 */ /* 0x000fe200078e1e07 */
[----:B------:R-:W-:Y:S01]  /*0a60*/  IMAD.SHL.U32 R0, R14, 0x20, RZ ;  /* 0x000000200e007824 */ /* 0x000fe200078e00ff */
[C---:B------:R-:W-:Y:S01]  /*0a70*/  LOP3.LUT R3, R6.reuse, R2, R4, 0x1e, !PT ;  /* 0x0000000206037212 */ /* 0x040fe200078e1e04 */
[----:B------:R-:W-:Y:S01]  /*0a80*/  IMAD.IADD R151, R15, 0x1, R151 ;  /* 0x000000010f977824 */ /* 0x000fe200078e0297 */
[----:B------:R-:W-:Y:S01]  /*0a90*/  LOP3.LUT R2, R6, R9, R2, 0x1e, !PT ;  /* 0x0000000906027212 */ /* 0x000fe200078e1e02 */
[----:B------:R-:W-:Y:S01]  /*0aa0*/  IMAD.IADD R8, R8, 0x1, R11 ;  /* 0x0000000108087824 */ /* 0x000fe200078e020b */
[----:B------:R-:W-:Y:S01]  /*0ab0*/  SEL R154, R154, 0xffffffe0, !P0 ;  /* 0xffffffe09a9a7807 */ /* 0x000fe20004000000 */
[----:B------:R-:W-:Y:S01]  /*0ac0*/  IMAD R4, R17, 0x200, R0 ;  /* 0x0000020011047824 */ /* 0x000fe200078e0200 */
[----:B------:R-:W-:Y:S01]  /*0ad0*/  LEA R151, R151, UR4, 0x1 ;  /* 0x0000000497977c11 */ /* 0x000fe2000f8e08ff */
[----:B------:R-:W-:Y:S01]  /*0ae0*/  IMAD.IADD R155, R0, 0x1, R2 ;  /* 0x00000001009b7824 */ /* 0x000fe200078e0202 */
[----:B------:R-:W-:Y:S01]  /*0af0*/  LEA R18, R8, UR6, 0x1 ;  /* 0x0000000608127c11 */ /* 0x000fe2000f8e08ff */
[----:B------:R-:W-:Y:S01]  /*0b00*/  IMAD.IADD R156, R4, 0x1, R3 ;  /* 0x00000001049c7824 */ /* 0x000fe200078e0203 */
[----:B------:R-:W-:Y:S01]  /*0b10*/  LEA R2, R5, UR5, 0x1 ;  /* 0x0000000505027c11 */ /* 0x000fe2000f8e08ff */
[----:B------:R-:W-:-:S02]  /*0b20*/  VIADD R157, R151, 0x20 ;  /* 0x00000020979d7836 */ /* 0x000fc40000000000 */
[C---:B------:R-:W-:Y:S01]  /*0b30*/  VIADD R0, R18.reuse, 0x20 ;  /* 0x0000002012007836 */ /* 0x040fe20000000000 */
[----:B------:R1:W-:Y:S01]  /*0b40*/  STL [R1+0x98], R18 ;  /* 0x0000981201007387 */ /* 0x0003e20000100800 */
[----:B------:R-:W-:Y:S02]  /*0b50*/  @P3 VIADD R0, R18, 0xffffffe0 ;  /* 0xffffffe012003836 */ /* 0x000fe40000000000 */
[C---:B------:R-:W-:Y:S02]  /*0b60*/  @P1 VIADD R157, R151.reuse, 0xffffffe0 ;  /* 0xffffffe0979d1836 */ /* 0x040fe40000000000 */
[----:B------:R-:W-:Y:S01]  /*0b70*/  IMAD.IADD R153, R151, 0x1, R152 ;  /* 0x0000000197997824 */ /* 0x000fe200078e0298 */
[----:B------:R1:W-:Y:S01]  /*0b80*/  STL [R1+0x9c], R0 ;  /* 0x00009c0001007387 */ /* 0x0003e20000100800 */
[----:B------:R-:W-:Y:S02]  /*0b90*/  IMAD.IADD R231, R231, 0x1, R229 ;  /* 0x00000001e7e77824 */ /* 0x000fe400078e02e5 */
[----:B------:R-:W-:-:S02]  /*0ba0*/  IMAD.IADD R152, R152, 0x1, R157 ;  /* 0x0000000198987824 */ /* 0x000fc400078e029d */
[C---:B------:R-:W-:Y:S02]  /*0bb0*/  VIADD R160, R157.reuse, 0x2000 ;  /* 0x000020009da07836 */ /* 0x040fe40000000000 */
[C---:B------:R-:W-:Y:S02]  /*0bc0*/  VIADD R159, R157.reuse, 0x4000 ;  /* 0x000040009d9f7836 */ /* 0x040fe40000000000 */
[----:B------:R-:W-:-:S07]  /*0bd0*/  VIADD R158, R157, 0x6000 ;  /* 0x000060009d9e7836 */ /* 0x000fce0000000000 */
.L_x_533:
        /* <DEDUP_REMOVED lines=9> */
[----:B------:R2:W3:Y:S02]  /*0c70*/  @P0 LDG.E R3, desc[UR20][R4.64] ;  /* 0x0000001404030981 */ /* 0x0004e4000c1e1900 */
[----:B--2---:R-:W-:Y:S02]  /*0c80*/  @P1 IMAD.WIDE R4, R8, 0x4, R6 ;  /* 0x0000000408041825 */ /* 0x004fe400078e0206 */
[----:B------:R-:W1:Y:S03]  /*0c90*/  @!P1 LDC.64 R6, c[0x0][0x2c8] ;  /* 0x0000b200ff069b82 */ /* 0x000e660000000a00 */
[----:B------:R-:W2:Y:S01]  /*0ca0*/  @P1 LDG.E R0, desc[UR20][R4.64] ;  /* 0x0000001404001981 */ /* 0x000ea2000c1e1900 */
[----:B------:R-:W-:Y:S01]  /*0cb0*/  UMOV UR4, URZ ;  /* 0x0000003f00047c82 */ /* 0x000fe20008000000 */
[----:B------:R-:W-:-:S03]  /*0cc0*/  USHF.L.U32 UR26, UR19, 0x7, URZ ;  /* 0x00000007131a7899 */ /* 0x000fc6000800063f */
[----:B------:R-:W4:Y:S01]  /*0cd0*/  @!P1 LDC.64 R4, c[0x0][0x318] ;  /* 0x0000c600ff049b82 */ /* 0x000f220000000a00 */
[----:B---3--:R-:W-:Y:S02]  /*0ce0*/  @P0 R2UR UR4, R3 ;  /* 0x00000000030402ca */ /* 0x008fe400000e0000 */
[----:B----4-:R-:W-:-:S04]  /*0cf0*/  @!P1 ISETP.NE.U32.AND P0, PT, R4, RZ, PT ;  /* 0x000000ff0400920c */ /* 0x010fc80003f05070 */
[----:B------:R-:W-:-:S04]  /*0d00*/  @!P1 ISETP.NE.AND.EX P0, PT, R5, RZ, PT, P0 ;  /* 0x000000ff0500920c */ /* 0x000fc80003f05300 */
[----:B-1----:R-:W-:-:S03]  /*0d10*/  @!P1 SEL R3, R7, RZ, P0 ;  /* 0x000000ff07039207 */ /* 0x002fc60000000000 */
[----:B--2---:R-:W-:Y:S01]  /*0d20*/  @P1 VIADD R0, R0, -UR4 ;  /* 0x8000000400001c36 */ /* 0x004fe20008000000 */
[----:B------:R-:W-:-:S04]  /*0d30*/  @!P1 IADD3 R0, R3, -UR4, R6 ;  /* 0x8000000403009c10 */ /* 0x000fc8000fffe006 */
[----:B------:R-:W-:-:S13]  /*0d40*/  ISETP.LE.AND P0, PT, R0, UR26, PT ;  /* 0x0000001a00007c0c */ /* 0x000fda000bf03270 */
[----:B------:R-:W-:Y:S05]  /*0d50*/  @P0 BRA `(.L_x_525) ;  /* 0x0000006800500947 */ /* 0x000fea0003800000 */
[----:B------:R-:W1:Y:S01]  /*0d60*/  LDC R9, c[0x0][0x278] ;  /* 0x00009e00ff097b82 */ /* 0x000e620000000800 */
[----:B------:R-:W2:Y:S01]  /*0d70*/  S2R R3, SR_CTAID.Z ;  /* 0x0000000000037919 */ /* 0x000ea20000002700 */
[----:B------:R-:W-:Y:S01]  /*0d80*/  ULDC.64 UR6, c[0x0][0x2f0] ;  /* 0x0000bc0000067ab9 */ /* 0x000fe20000000a00 */
[----:B------:R-:W-:Y:S01]  /*0d90*/  ULDC UR27, c[0x0][0x2c4] ;  /* 0x0000b100001b7ab9 */ /* 0x000fe20000000800 */
[----:B------:R-:W-:Y:S01]  /*0da0*/  UISETP.NE.U32.AND UP1, UPT, UR6, URZ, UPT ;  /* 0x0000003f0600728c */ /* 0x000fe2000bf25070 */
[----:B------:R-:W3:Y:S01]  /*0db0*/  S2R R10, SR_CTAID.X ;  /* 0x00000000000a7919 */ /* 0x000ee20000002500 */
[----:B------:R-:W-:Y:S02]  /*0dc0*/  UIADD3 UR29, UR27, 0x7f, URZ ;  /* 0x0000007f1b1d7890 */ /* 0x000fe4000fffe03f */
[----:B------:R-:W3:Y:S01]  /*0dd0*/  LDC.64 R6, c[0x0][0x488] ;  /* 0x00012200ff067b82 */ /* 0x000ee20000000a00 */
[----:B------:R-:W-:Y:S01]  /*0de0*/  ULDC.U8 UR6, c[0x0][0x3d8] ;  /* 0x0000f60000067ab9 */ /* 0x000fe20000000000 */
[----:B------:R-:W-:-:S02]  /*0df0*/  USHF.R.S32.HI UR42, URZ, 0x1f, UR29 ;  /* 0x0000001f3f2a7899 */ /* 0x000fc4000801141d */
[----:B------:R-:W-:Y:S02]  /*0e00*/  UISETP.NE.AND UP0, UPT, UR6, URZ, UPT ;  /* 0x0000003f0600728c */ /* 0x000fe4000bf05270 */
[----:B------:R-:W-:Y:S01]  /*0e10*/  ULEA.HI UR42, UR42, UR29, URZ, 0x7 ;  /* 0x0000001d2a2a7291 */ /* 0x000fe2000f8f383f */
[----:B------:R-:W-:Y:S01]  /*0e20*/  ULDC UR33, c[0x0][0x270] ;  /* 0x00009c0000217ab9 */ /* 0x000fe20000000800 */
[----:B------:R-:W-:Y:S02]  /*0e30*/  ULDC UR32, c[0x0][0x2dc] ;  /* 0x0000b70000207ab9 */ /* 0x000fe40000000800 */
[----:B------:R-:W-:Y:S02]  /*0e40*/  ULOP3.LUT UR40, UR42, 0xffffff80, URZ, 0xc0, !UPT ;  /* 0xffffff802a287892 */ /* 0x000fe4000f8ec03f */
[----:B------:R-:W-:Y:S02]  /*0e50*/  UISETP.NE.AND.EX UP1, UPT, UR7, URZ, UPT, UP1 ;  /* 0x0000003f0700728c */ /* 0x000fe4000bf25310 */
[----:B------:R-:W-:Y:S01]  /*0e60*/  UIMAD UR38, UR18, UR32, URZ ;  /* 0x00000020122672a4 */ /* 0x000fe2000f8e023f */
[----:B-1----:R-:W-:Y:S01]  /*0e70*/  IABS R8, R9 ;  /* 0x0000000900087213 */ /* 0x002fe20000000000 */
[----:B------:R-:W-:Y:S01]  /*0e80*/  @UP0 UIMAD UR28, UR16, UR27, URZ ;  /* 0x0000001b101c02a4 */ /* 0x000fe2000f8e023f */
[----:B------:R-:W-:Y:S01]  /*0e90*/  ISETP.NE.AND P2, PT, R9, RZ, PT ;  /* 0x000000ff0900720c */ /* 0x000fe20003f45270 */
[----:B------:R-:W-:Y:S01]  /*0ea0*/  @!UP0 UIMAD UR6, UR16, UR33, UR18 ;  /* 0x00000021100682a4 */ /* 0x000fe2000f8e0212 */
[----:B------:R-:W1:Y:S01]  /*0eb0*/  I2F.RP R4, R8 ;  /* 0x0000000800047306 */ /* 0x000e620000209400 */
[----:B------:R-:W-:Y:S01]  /*0ec0*/  UIADD3 UR40, UR40, -0x80, URZ ;  /* 0xffffff8028287890 */ /* 0x000fe2000fffe03f */
[----:B------:R-:W-:Y:S01]  /*0ed0*/  ULDC.U8 UR7, c[0x0][0x480] ;  /* 0x0001200000077ab9 */ /* 0x000fe20000000000 */
[----:B------:R-:W-:Y:S01]  /*0ee0*/  @UP0 ULDC UR39, c[0x0][0x2e4] ;  /* 0x0000b90000270ab9 */ /* 0x000fe20000000800 */
[----:B--2---:R-:W-:Y:S01]  /*0ef0*/  IABS R3, R3 ;  /* 0x0000000300037213 */ /* 0x004fe20000000000 */
[----:B------:R-:W-:-:S02]  /*0f00*/  @UP0 UIMAD UR39, UR18, UR39, UR28 ;  /* 0x00000027122702a4 */ /* 0x000fc4000f8e021c */
[----:B------:R-:W-:Y:S02]  /*0f10*/  USHF.R.S32.HI UR9, URZ, 0x1f, UR4 ;  /* 0x0000001f3f097899 */ /* 0x000fe40008011404 */
[----:B------:R-:W-:Y:S02]  /*0f20*/  USHF.R.S32.HI UR8, URZ, 0x1f, UR26 ;  /* 0x0000001f3f087899 */ /* 0x000fe4000801141a */
[----:B------:R-:W-:Y:S02]  /*0f30*/  USHF.R.S32.HI UR37, URZ, 0x1f, UR33 ;  /* 0x0000001f3f257899 */ /* 0x000fe40008011421 */
[----:B------:R-:W-:Y:S01]  /*0f40*/  USHF.R.S32.HI UR36, URZ, 0x1f, UR38 ;  /* 0x0000001f3f247899 */ /* 0x000fe20008011426 */
[----:B-1----:R-:W1:Y:S01]  /*0f50*/  MUFU.RCP R4, R4 ;  /* 0x0000000400047308 */ /* 0x002e620000001000 */
[----:B------:R-:W-:Y:S02]  /*0f60*/  USEL UR35, UR30, URZ, UP1 ;  /* 0x0000003f1e237287 */ /* 0x000fe40008800000 */
[----:B------:R-:W-:-:S02]  /*0f70*/  USEL UR34, UR31, URZ, UP1 ;  /* 0x0000003f1f227287 */ /* 0x000fc40008800000 */
[----:B------:R-:W-:Y:S02]  /*0f80*/  @!UP0 UIMAD UR39, UR6, UR27, URZ ;  /* 0x0000001b062782a4 */ /* 0x000fe4000f8e023f */
[----:B------:R-:W-:Y:S01]  /*0f90*/  USHF.R.S32.HI UR41, URZ, 0x1f, UR40 ;  /* 0x0000001f3f297899 */ /* 0x000fe20008011428 */
[----:B-1----:R-:W-:-:S04]  /*0fa0*/  VIADD R4, R4, 0xffffffe ;  /* 0x0ffffffe04047836 */ /* 0x002fc80000000000 */
[----:B------:R-:W1:Y:S02]  /*0fb0*/  F2I.FTZ.U32.TRUNC.NTZ R5, R4 ;  /* 0x0000000400057305 */ /* 0x000e64000021f000 */
[----:B-1----:R-:W-:Y:S02]  /*0fc0*/  IMAD.MOV R0, RZ, RZ, -R5 ;  /* 0x000000ffff007224 */ /* 0x002fe400078e0a05 */
[----:B------:R-:W-:Y:S02]  /*0fd0*/  IMAD.MOV.U32 R4, RZ, RZ, RZ ;  /* 0x000000ffff047224 */ /* 0x000fe400078e00ff */
[----:B------:R-:W-:-:S04]  /*0fe0*/  IMAD R0, R0, R8, RZ ;  /* 0x0000000800007224 */ /* 0x000fc800078e02ff */
[----:B------:R-:W-:-:S04]  /*0ff0*/  IMAD.HI.U32 R0, R5, R0, R4 ;  /* 0x0000000005007227 */ /* 0x000fc800078e0004 */
[----:B------:R-:W-:-:S04]  /*1000*/  IMAD.MOV.U32 R4, RZ, RZ, R3 ;  /* 0x000000ffff047224 */ /* 0x000fc800078e0003 */
[----:B------:R-:W-:-:S05]  /*1010*/  IMAD.HI.U32 R0, R0, R4, RZ ;  /* 0x0000000400007227 */ /* 0x000fca00078e00ff */
[----:B------:R-:W-:-:S05]  /*1020*/  IADD3 R3, -R0, RZ, RZ ;  /* 0x000000ff00037210 */ /* 0x000fca0007ffe1ff */
[----:B------:R-:W-:Y:S02]  /*1030*/  IMAD R3, R8, R3, R4 ;  /* 0x0000000308037224 */ /* 0x000fe400078e0204 */
[----:B---3--:R-:W-:-:S03]  /*1040*/  IMAD.WIDE.U32 R4, R10, R6, RZ ;  /* 0x000000060a047225 */ /* 0x008fc600078e00ff */
[----:B------:R-:W-:Y:S01]  /*1050*/  ISETP.GT.U32.AND P1, PT, R8, R3, PT ;  /* 0x000000030800720c */ /* 0x000fe20003f24070 */
[----:B------:R-:W-:-:S12]  /*1060*/  IMAD R7, R10, R7, R5 ;  /* 0x000000070a077224 */ /* 0x000fd800078e0205 */
[----:B------:R-:W-:Y:S02]  /*1070*/  @!P1 IMAD.IADD R3, R3, 0x1, -R8 ;  /* 0x0000000103039824 */ /* 0x000fe400078e0a08 */
[----:B------:R-:W-:Y:S01]  /*1080*/  @!P1 VIADD R0, R0, 0x1 ;  /* 0x0000000100009836 */ /* 0x000fe20000000000 */
[----:B------:R-:W-:Y:S02]  /*1090*/  ISETP.NE.AND P1, PT, RZ, UR7, PT ;  /* 0x00000007ff007c0c */ /* 0x000fe4000bf25270 */
[----:B------:R-:W-:Y:S02]  /*10a0*/  ISETP.GE.U32.AND P3, PT, R3, R8, PT ;  /* 0x000000080300720c */ /* 0x000fe40003f66070 */
[----:B------:R-:W-:Y:S02]  /*10b0*/  LOP3.LUT R3, R9, UR18, RZ, 0x3c, !PT ;  /* 0x0000001209037c12 */ /* 0x000fe4000f8e3cff */
[----:B------:R-:W-:Y:S02]  /*10c0*/  SEL R30, R4, RZ, P1 ;  /* 0x000000ff041e7207 */ /* 0x000fe40000800000 */
[----:B------:R-:W-:-:S02]  /*10d0*/  ISETP.GE.AND P0, PT, R3, RZ, PT ;  /* 0x000000ff0300720c */ /* 0x000fc40003f06270 */
[----:B------:R-:W-:-:S05]  /*10e0*/  SEL R31, R7, RZ, P1 ;  /* 0x000000ff071f7207 */ /* 0x000fca0000800000 */
[----:B------:R-:W-:-:S06]  /*10f0*/  @P3 IADD3 R0, R0, 0x1, RZ ;  /* 0x0000000100003810 */ /* 0x000fcc0007ffe0ff */
[----:B------:R-:W-:Y:S01]  /*1100*/  @!P0 IMAD.MOV R0, RZ, RZ, -R0 ;  /* 0x000000ffff008224 */ /* 0x000fe200078e0a00 */
        /* <DEDUP_REMOVED lines=12> */
.L_x_526:
[----:B------:R-:W-:Y:S01]  /*11d0*/  UIMAD UR28, UR16, UR33, UR18 ;  /* 0x00000021101c72a4 */ /* 0x000fe2000f8e0212 */
[----:B------:R-:W-:-:S03]  /*11e0*/  ULDC UR29, c[0x0][0x2d4] ;  /* 0x0000b500001d7ab9 */ /* 0x000fc60000000800 */
[----:B------:R-:W-:-:S12]  /*11f0*/  UIMAD UR28, UR28, UR29, URZ ;  /* 0x0000001d1c1c72a4 */ /* 0x000fd8000f8e023f */
.L_x_527:
[----:B------:R-:W2:Y:S01]  /*1200*/  LDL R35, [R1+0x94] ;  /* 0x0000940001237983 */ /* 0x000ea20000100800 */
[----:B------:R-:W1:Y:S01]  /*1210*/  LDC.64 R10, c[0x0][0x238] ;  /* 0x00008e00ff0a7b82 */ /* 0x000e620000000a00 */
[----:B------:R-:W-:Y:S02]  /*1220*/  ULDC.64 UR6, c[0x0][0x268] ;  /* 0x00009a0000067ab9 */ /* 0x000fe40000000a00 */
[----:B------:R-:W3:Y:S01]  /*1230*/  LDL R34, [R1+0xa0] ;  /* 0x0000a00001227983 */ /* 0x000ee20000100800 */
[----:B------:R-:W-:Y:S01]  /*1240*/  UIADD3 UR26, UP0, UR26, UR4, URZ ;  /* 0x000000041a1a7290 */ /* 0x000fe2000ff1e03f */
[----:B------:R-:W-:Y:S01]  /*1250*/  IMAD R14, R28, UR6, RZ ;  /* 0x000000061c0e7c24 */ /* 0x000fe2000f8e02ff */
[----:B------:R-:W-:Y:S01]  /*1260*/  ULEA.HI.SX32 UR42, UR42, 0xffffffff, 0x19 ;  /* 0xffffffff2a2a7891 */ /* 0x000fe2000f8fca3f */
[----:B------:R-:W4:Y:S01]  /*1270*/  S2R R32, SR_TID.X ;  /* 0x0000000000207919 */ /* 0x000f220000002100 */
[----:B------:R-:W4:Y:S01]  /*1280*/  LDC.64 R6, c[0x0][0x250] ;  /* 0x00009400ff067b82 */ /* 0x000f220000000a00 */
[----:B------:R-:W-:Y:S01]  /*1290*/  UIADD3.X UR4, UR9, UR8, URZ, UP0, !UPT ;  /* 0x0000000809047290 */ /* 0x000fe200087fe43f */
[----:B------:R-:W-:Y:S01]  /*12a0*/  IMAD R15, R0, UR7, R14 ;  /* 0x00000007000f7c24 */ /* 0x000fe2000f8e020e */
[----:B------:R-:W-:Y:S01]  /*12b0*/  UIADD3 UR39, UR40, UR39, URZ ;  /* 0x0000002728277290 */ /* 0x000fe2000fffe03f */
[----:B------:R-:W-:Y:S01]  /*12c0*/  ULDC.64 UR8, c[0x0][0x428] ;  /* 0x00010a0000087ab9 */ /* 0x000fe20000000a00 */
[----:B------:R-:W-:-:S03]  /*12d0*/  ULDC.64 UR44, c[0x0][0x2b0] ;  /* 0x0000ac00002c7ab9 */ /* 0x000fc60000000a00 */
[----:B------:R-:W4:Y:S01]  /*12e0*/  LDC.64 R12, c[0x0][0x418] ;  /* 0x00010600ff0c7b82 */ /* 0x000f220000000a00 */
[----:B------:R-:W-:Y:S01]  /*12f0*/  UIMAD.WIDE UR44, UR39, 0x4, UR44 ;  /* 0x00000004272c78a5 */ /* 0x000fe2000f8e022c */
[----:B-1----:R-:W-:-:S06]  /*1300*/  IMAD R8, R10, UR25, RZ ;  /* 0x000000190a087c24 */ /* 0x002fcc000f8e02ff */
[----:B------:R-:W1:Y:S01]  /*1310*/  LDC.64 R24, c[0x0][0x420] ;  /* 0x00010800ff187b82 */ /* 0x000e620000000a00 */
[----:B------:R-:W-:Y:S02]  /*1320*/  IMAD R8, R11, UR16, R8 ;  /* 0x000000100b087c24 */ /* 0x000fe4000f8e0208 */
[----:B----4-:R-:W-:-:S05]  /*1330*/  IMAD R14, R6, UR4, RZ ;  /* 0x00000004060e7c24 */ /* 0x010fca000f8e02ff */
[----:B------:R-:W4:Y:S01]  /*1340*/  LDC.64 R22, c[0x0][0x230] ;  /* 0x00008c00ff167b82 */ /* 0x000f220000000a00 */
[----:B------:R-:W-:Y:S01]  /*1350*/  IMAD R14, R7, UR26, R14 ;  /* 0x0000001a070e7c24 */ /* 0x000fe2000f8e020e */
[----:B------:R-:W-:-:S06]  /*1360*/  SHF.R.S32.HI R33, RZ, 0x1f, R32 ;  /* 0x0000001fff217819 */ /* 0x000fcc0000011420 */
[----:B------:R-:W4:Y:S01]  /*1370*/  LDC.64 R26, c[0x0][0x240] ;  /* 0x00009000ff1a7b82 */ /* 0x000f220000000a00 */
[----:B------:R-:W-:-:S04]  /*1380*/  LEA.HI R3, R33, R32, RZ, 0x2 ;  /* 0x0000002021037211 */ /* 0x000fc800078f10ff */
[----:B------:R-:W-:Y:S02]  /*1390*/  LOP3.LUT R4, R3, 0xfffffffc, RZ, 0xc0, !PT ;  /* 0xfffffffc03047812 */ /* 0x000fe400078ec0ff */
[----:B------:R-:W-:Y:S01]  /*13a0*/  SHF.R.S32.HI R3, RZ, 0x2, R3 ;  /* 0x00000002ff037819 */ /* 0x000fe20000011403 */
[----:B------:R-:W2:Y:S02]  /*13b0*/  LDC.64 R20, c[0x0][0x248] ;  /* 0x00009200ff147b82 */ /* 0x000ea40000000a00 */
[----:B------:R-:W-:Y:S01]  /*13c0*/  IMAD.IADD R4, R32, 0x1, -R4 ;  /* 0x0000000120047824 */ /* 0x000fe200078e0a04 */
[----:B------:R-:W-:Y:S01]  /*13d0*/  SHF.R.S32.HI R29, RZ, 0x1f, R3 ;  /* 0x0000001fff1d7819 */ /* 0x000fe20000011403 */
[----:B------:R-:W-:-:S04]  /*13e0*/  IMAD.WIDE.U32 R16, R3, R6, RZ ;  /* 0x0000000603107225 */ /* 0x000fc800078e00ff */
[----:B------:R-:W-:Y:S02]  /*13f0*/  IMAD.SHL.U32 R4, R4, 0x8, RZ ;  /* 0x0000000804047824 */ /* 0x000fe400078e00ff */
[----:B------:R-:W-:-:S03]  /*1400*/  IMAD R9, R29, R6, RZ ;  /* 0x000000061d097224 */ /* 0x000fc600078e02ff */
[--C-:B------:R-:W-:Y:S01]  /*1410*/  SHF.R.S32.HI R5, RZ, 0x1f, R4.reuse ;  /* 0x0000001fff057819 */ /* 0x100fe20000011404 */
[----:B------:R-:W-:Y:S02]  /*1420*/  IMAD R9, R3, R7, R9 ;  /* 0x0000000703097224 */ /* 0x000fe400078e0209 */
[----:B------:R-:W-:-:S04]  /*1430*/  IMAD.WIDE.U32 R10, R10, UR16, R4 ;  /* 0x000000100a0a7c25 */ /* 0x000fc8000f8e0004 */
[----:B------:R-:W-:Y:S02]  /*1440*/  IMAD.IADD R11, R11, 0x1, R8 ;  /* 0x000000010b0b7824 */ /* 0x000fe400078e0208 */
[----:B------:R-:W-:Y:S02]  /*1450*/  IMAD.IADD R9, R17, 0x1, R9 ;  /* 0x0000000111097824 */ /* 0x000fe400078e0209 */
[----:B------:R-:W-:Y:S02]  /*1460*/  IMAD.MOV.U32 R8, RZ, RZ, R16 ;  /* 0x000000ffff087224 */ /* 0x000fe400078e0010 */
[----:B------:R-:W-:Y:S01]  /*1470*/  IMAD.WIDE.U32 R10, R0, UR6, R10 ;  /* 0x00000006000a7c25 */ /* 0x000fe2000f8e000a */
[----:B------:R-:W-:-:S03]  /*1480*/  ULDC.64 UR6, c[0x0][0x220] ;  /* 0x0000880000067ab9 */ /* 0x000fc60000000a00 */
[----:B------:R-:W-:Y:S01]  /*1490*/  IMAD.WIDE.U32 R8, R6, UR26, R8 ;  /* 0x0000001a06087c25 */ /* 0x000fe2000f8e0008 */
[----:B------:R-:W-:Y:S02]  /*14a0*/  IADD3 R15, R11, R15, RZ ;  /* 0x0000000f0b0f7210 */ /* 0x000fe40007ffe0ff */
[----:B------:R-:W-:Y:S01]  /*14b0*/  IADD3 R11, P0, R10, R8, RZ ;  /* 0x000000080a0b7210 */ /* 0x000fe20007f1e0ff */
[C---:B------:R-:W-:Y:S01]  /*14c0*/  IMAD R8, R12.reuse, UR25, RZ ;  /* 0x000000190c087c24 */ /* 0x040fe2000f8e02ff */
[----:B------:R-:W-:Y:S02]  /*14d0*/  IADD3 R10, P2, R3, UR40, RZ ;  /* 0x00000028030a7c10 */ /* 0x000fe4000ff5e0ff */
[----:B------:R-:W-:Y:S01]  /*14e0*/  IADD3.X R14, R15, R9, R14, P0, !PT ;  /* 0x000000090f0e7210 */ /* 0x000fe200007fe40e */
[----:B------:R-:W-:Y:S01]  /*14f0*/  IMAD R8, R13, UR16, R8 ;  /* 0x000000100d087c24 */ /* 0x000fe2000f8e0208 */
[----:B------:R-:W-:Y:S01]  /*1500*/  IADD3.X R15, R29, UR41, RZ, P2, !PT ;  /* 0x000000291d0f7c10 */ /* 0x000fe200097fe4ff */
[----:B------:R-:W-:-:S04]  /*1510*/  IMAD.WIDE.U32 R12, R12, UR16, R4 ;  /* 0x000000100c0c7c25 */ /* 0x000fc8000f8e0004 */
[----:B------:R-:W-:Y:S01]  /*1520*/  IMAD.IADD R13, R13, 0x1, R8 ;  /* 0x000000010d0d7824 */ /* 0x000fe200078e0208 */
[----:B------:R-:W-:Y:S01]  /*1530*/  LEA R8, P0, R11, UR6, 0x1 ;  /* 0x000000060b087c11 */ /* 0x000fe2000f8008ff */
[-C--:B-1----:R-:W-:Y:S02]  /*1540*/  IMAD R16, R15, R24.reuse, RZ ;  /* 0x000000180f107224 */ /* 0x082fe400078e02ff */
[----:B------:R-:W-:Y:S01]  /*1550*/  IMAD.WIDE.U32 R12, R10, R24, R12 ;  /* 0x000000180a0c7225 */ /* 0x000fe200078e000c */
[----:B------:R-:W-:Y:S01]  /*1560*/  LEA.HI.X R9, R11, UR7, R14, 0x1, P0 ;  /* 0x000000070b097c11 */ /* 0x000fe200080f0c0e */
[----:B------:R-:W-:Y:S01]  /*1570*/  ULDC.64 UR6, c[0x0][0x260] ;  /* 0x0000980000067ab9 */ /* 0x000fe20000000a00 */
[----:B------:R-:W-:Y:S01]  /*1580*/  LEA R18, P0, R6, R8, 0x7 ;  /* 0x0000000806127211 */ /* 0x000fe200078038ff */
[C---:B------:R-:W-:Y:S02]  /*1590*/  IMAD R11, R10.reuse, R25, R16 ;  /* 0x000000190a0b7224 */ /* 0x040fe400078e0210 */
[----:B----4-:R-:W-:Y:S01]  /*15a0*/  IMAD.WIDE.U32 R16, R10, R26, R4 ;  /* 0x0000001a0a107225 */ /* 0x010fe200078e0004 */
[----:B------:R-:W-:-:S03]  /*15b0*/  LEA.HI.X R19, R6, R9, R7, 0x7, P0 ;  /* 0x0000000906137211 */ /* 0x000fc600000f3c07 */
[----:B------:R-:W-:Y:S02]  /*15c0*/  IMAD.IADD R7, R13, 0x1, R11 ;  /* 0x000000010d077824 */ /* 0x000fe400078e020b */
[C---:B------:R-:W-:Y:S02]  /*15d0*/  IMAD R11, R22.reuse, UR25, RZ ;  /* 0x00000019160b7c24 */ /* 0x040fe4000f8e02ff */
[----:B------:R-:W-:-:S04]  /*15e0*/  IMAD.WIDE.U32 R4, R22, UR16, R4 ;  /* 0x0000001016047c25 */ /* 0x000fc8000f8e0004 */
[----:B------:R-:W-:Y:S02]  /*15f0*/  IMAD R15, R15, R26, RZ ;  /* 0x0000001a0f0f7224 */ /* 0x000fe400078e02ff */
[----:B------:R-:W-:Y:S02]  /*1600*/  IMAD.MOV.U32 R6, RZ, RZ, R12 ;  /* 0x000000ffff067224 */ /* 0x000fe400078e000c */
[----:B------:R-:W-:Y:S01]  /*1610*/  IMAD.U32 R12, RZ, RZ, UR8 ;  /* 0x00000008ff0c7e24 */ /* 0x000fe2000f8e00ff */
[----:B------:R-:W-:Y:S01]  /*1620*/  UIMAD UR8, UR24, UR8, URZ ;  /* 0x00000008180872a4 */ /* 0x000fe2000f8e023f */
[----:B------:R-:W-:Y:S02]  /*1630*/  IMAD R15, R10, R27, R15 ;  /* 0x0000001b0a0f7224 */ /* 0x000fe400078e020f */
[----:B------:R-:W-:Y:S01]  /*1640*/  IMAD.WIDE.U32 R12, R12, UR18, R6 ;  /* 0x000000120c0c7c25 */ /* 0x000fe2000f8e0006 */
[----:B------:R-:W-:Y:S02]  /*1650*/  UIMAD UR9, UR18, UR9, UR8 ;  /* 0x00000009120972a4 */ /* 0x000fe4000f8e0208 */
[----:B------:R-:W-:-:S02]  /*1660*/  ULEA.HI UR8, UR42, UR42, URZ, 0x1 ;  /* 0x0000002a2a087291 */ /* 0x000fc4000f8f083f */
[----:B------:R-:W-:Y:S02]  /*1670*/  UIMAD UR39, UR33, UR32, URZ ;  /* 0x00000020212772a4 */ /* 0x000fe4000f8e023f */
[----:B------:R-:W-:Y:S02]  /*1680*/  UIMAD.WIDE.U32 UR46, UR32, UR33, URZ ;  /* 0x00000021202e72a5 */ /* 0x000fe4000f8e003f */
[----:B------:R-:W-:Y:S01]  /*1690*/  UIADD3 UR28, UR40, UR28, URZ ;  /* 0x0000001c281c7290 */ /* 0x000fe2000fffe03f */
        /* <DEDUP_REMOVED lines=16> */
[----:B--2---:R-:W-:Y:S01]  /*17a0*/  LEA R14, R35, UR5, 0x1 ;  /* 0x00000005230e7c11 */ /* 0x004fe2000f8e08ff */
[----:B------:R-:W-:Y:S06]  /*17b0*/  @P1 BAR.SYNC.DEFER_BLOCKING 0x0 ;  /* 0x0000000000001b1d */ /* 0x000fec0000010000 */
[----:B------:R-:W-:Y:S01]  /*17c0*/  @!PT LDS RZ, [RZ] ;  /* 0x00000000fffff984 */ /* 0x000fe20000000800 */
[----:B------:R-:W-:Y:S01]  /*17d0*/  @!PT LDS RZ, [RZ] ;  /* 0x00000000fffff984 */ /* 0x000fe20000000800 */
[----:B------:R-:W-:Y:S01]  /*17e0*/  @!PT LDS RZ, [RZ] ;  /* 0x00000000fffff984 */ /* 0x000fe20000000800 */
[----:B------:R1:W-:Y:S04]  /*17f0*/  LDGSTS.E.BYPASS.LTC128B.128 [R14+0x8000], desc[UR20][R8.64] ;  /* 0x08000000080e7fae */ /* 0x0003e8000b901d54 */
[----:B------:R-:W-:Y:S04]  /*1800*/  LDGSTS.E.BYPASS.LTC128B.128 [R14+0x9000], desc[UR20][R18.64] ;  /* 0x09000000120e7fae */ /* 0x000fe8000b901d54 */
[----:B------:R-:W0:Y:S01]  /*1810*/  LDGDEPBAR ;  /* 0x00000000000079af */ /* 0x000e220000000000 */
[----:B-1----:R-:W-:-:S02]  /*1820*/  IMAD R9, R23, UR16, R11 ;  /* 0x0000001017097c24 */ /* 0x002fc4000f8e020b */
[----:B------:R-:W1:Y:S01]  /*1830*/  LDC.64 R22, c[0x0][0x228] ;  /* 0x00008a00ff167b82 */ /* 0x000e620000000a00 */
[-C--:B------:R-:W-:Y:S02]  /*1840*/  IMAD R8, R29, R20.reuse, RZ ;  /* 0x000000141d087224 */ /* 0x080fe400078e02ff */
[----:B------:R-:W-:Y:S01]  /*1850*/  IMAD.WIDE.U32 R10, R3, R20, RZ ;  /* 0x00000014030a7225 */ /* 0x000fe200078e00ff */
[----:B------:R-:W-:-:S03]  /*1860*/  IADD3 R5, R5, R9, RZ ;  /* 0x0000000905057210 */ /* 0x000fc60007ffe0ff */
[----:B------:R-:W-:Y:S02]  /*1870*/  IMAD R8, R3, R21, R8 ;  /* 0x0000001503087224 */ /* 0x000fe400078e0208 */
[----:B------:R-:W-:Y:S02]  /*1880*/  IMAD R3, R28, UR6, RZ ;  /* 0x000000061c037c24 */ /* 0x000fe4000f8e02ff */
[----:B------:R-:W-:Y:S02]  /*1890*/  IMAD.IADD R7, R11, 0x1, R8 ;  /* 0x000000010b077824 */ /* 0x000fe400078e0208 */
[C---:B------:R-:W-:Y:S02]  /*18a0*/  IMAD R3, R0.reuse, UR7, R3 ;  /* 0x0000000700037c24 */ /* 0x040fe4000f8e0203 */
[----:B------:R-:W-:Y:S01]  /*18b0*/  IMAD.WIDE.U32 R8, R0, UR6, R4 ;  /* 0x0000000600087c25 */ /* 0x000fe2000f8e0004 */
[----:B------:R-:W-:Y:S01]  /*18c0*/  ULDC.64 UR6, c[0x0][0x3e0] ;  /* 0x0000f80000067ab9 */ /* 0x000fe20000000a00 */
[----:B------:R-:W-:-:S02]  /*18d0*/  MOV R4, R16 ;  /* 0x0000001000047202 */ /* 0x000fc40000000f00 */
[----:B------:R-:W-:Y:S01]  /*18e0*/  VIADD R0, R13, UR9 ;  /* 0x000000090d007c36 */ /* 0x000fe20008000000 */
[C---:B------:R-:W-:Y:S01]  /*18f0*/  LEA R38, P0, R12.reuse, UR6, 0x1 ;  /* 0x000000060c267c11 */ /* 0x040fe2000f8008ff */
[----:B------:R-:W-:Y:S01]  /*1900*/  IMAD.MOV.U32 R6, RZ, RZ, R10 ;  /* 0x000000ffff067224 */ /* 0x000fe200078e000a */
[----:B---3--:R-:W-:Y:S01]  /*1910*/  SHF.R.S32.HI R16, RZ, 0x1f, R34 ;  /* 0x0000001fff107819 */ /* 0x008fe20000011422 */
[----:B------:R-:W-:Y:S01]  /*1920*/  IMAD.IADD R9, R9, 0x1, R3 ;  /* 0x0000000109097824 */ /* 0x000fe200078e0203 */
[----:B------:R-:W-:Y:S01]  /*1930*/  LEA.HI.X R39, R12, UR7, R0, 0x1, P0 ;  /* 0x000000070c277c11 */ /* 0x000fe200080f0c00 */
[----:B------:R-:W-:Y:S01]  /*1940*/  IMAD.WIDE.U32 R6, R20, UR26, R6 ;  /* 0x0000001a14067c25 */ /* 0x000fe2000f8e0006 */
[----:B------:R-:W-:Y:S01]  /*1950*/  ULDC.64 UR6, c[0x0][0x258] ;  /* 0x0000960000067ab9 */ /* 0x000fe20000000a00 */
[----:B------:R-:W-:Y:S01]  /*1960*/  LEA R12, P1, R24, R38, 0x7 ;  /* 0x00000026180c7211 */ /* 0x000fe200078238ff */
[----:B------:R-:W-:Y:S01]  /*1970*/  UIMAD UR43, UR24, UR6, URZ ;  /* 0x00000006182b72a4 */ /* 0x000fe2000f8e023f */
[----:B------:R-:W-:Y:S01]  /*1980*/  IMAD R0, R20, UR4, RZ ;  /* 0x0000000414007c24 */ /* 0x000fe2000f8e02ff */
[----:B------:R-:W-:Y:S01]  /*1990*/  IADD3 R8, P0, R8, R6, RZ ;  /* 0x0000000608087210 */ /* 0x000fe20007f1e0ff */
[----:B------:R-:W-:Y:S01]  /*19a0*/  IMAD.IADD R5, R17, 0x1, R15 ;  /* 0x0000000111057824 */ /* 0x000fe200078e020f */
[----:B------:R-:W-:Y:S01]  /*19b0*/  UIMAD UR43, UR18, UR7, UR43 ;  /* 0x00000007122b72a4 */ /* 0x000fe2000f8e022b */
[----:B-1----:R-:W-:Y:S01]  /*19c0*/  IMAD R3, R22, UR25, RZ ;  /* 0x0000001916037c24 */ /* 0x002fe2000f8e02ff */
[----:B------:R-:W-:Y:S01]  /*19d0*/  LEA.HI.X R13, R24, R39, R25, 0x7, P1 ;  /* 0x00000027180d7211 */ /* 0x000fe200008f3c19 */
[----:B------:R-:W-:Y:S01]  /*19e0*/  IMAD R0, R21, UR26, R0 ;  /* 0x0000001a15007c24 */ /* 0x000fe2000f8e0200 */
[----:B------:R-:W-:Y:S01]  /*19f0*/  LDGSTS.E.BYPASS.LTC128B.128 [R14+0x4000], desc[UR20][R38.64] ;  /* 0x04000000260e7fae */ /* 0x000fe2000b901d54 */
[----:B------:R-:W-:-:S02]  /*1a00*/  IMAD R3, R23, UR16, R3 ;  /* 0x0000001017037c24 */ /* 0x000fc4000f8e0203 */
[----:B------:R-:W-:Y:S01]  /*1a10*/  IMAD.WIDE.U32 R4, R22, UR16, R4 ;  /* 0x0000001016047c25 */ /* 0x000fe2000f8e0004 */
[----:B------:R-:W-:Y:S01]  /*1a20*/  IADD3.X R7, R9, R7, R0, P0, !PT ;  /* 0x0000000709077210 */ /* 0x000fe200007fe400 */
[----:B------:R-:W-:Y:S02]  /*1a30*/  LDGSTS.E.BYPASS.LTC128B.128 [R14+0x5000], desc[UR20][R12.64] ;  /* 0x050000000c0e7fae */ /* 0x000fe4000b901d54 */
[----:B------:R-:W-:Y:S01]  /*1a40*/  IMAD.U32 R0, RZ, RZ, UR6 ;  /* 0x00000006ff007e24 */ /* 0x000fe2000f8e00ff */
[----:B------:R-:W-:Y:S01]  /*1a50*/  ULDC.64 UR6, c[0x0][0x218] ;  /* 0x0000860000067ab9 */ /* 0x000fe20000000a00 */
[----:B------:R-:W-:Y:S01]  /*1a60*/  IMAD.IADD R5, R5, 0x1, R3 ;  /* 0x0000000105057824 */ /* 0x000fe200078e0203 */
[----:B------:R-:W-:Y:S01]  /*1a70*/  LEA R6, P0, R8, UR6, 0x1 ;  /* 0x0000000608067c11 */ /* 0x000fe2000f8008ff */
[----:B------:R-:W-:Y:S01]  /*1a80*/  ULOP3.LUT UR6, UR8, 0xfffffffe, URZ, 0xc0, !UPT ;  /* 0xfffffffe08067892 */ /* 0x000fe2000f8ec03f */
[----:B------:R-:W-:Y:S01]  /*1a90*/  SHF.L.U64.HI R3, R34, 0x2, R16 ;  /* 0x0000000222037819 */ /* 0x000fe20000010210 */
[----:B------:R-:W-:Y:S01]  /*1aa0*/  IMAD.WIDE.U32 R4, R0, UR18, R4 ;  /* 0x0000001200047c25 */ /* 0x000fe2000f8e0004 */
[----:B------:R-:W-:Y:S01]  /*1ab0*/  ULDC.64 UR8, c[0x0][0x210] ;  /* 0x0000840000087ab9 */ /* 0x000fe20000000a00 */
[----:B------:R-:W-:Y:S01]  /*1ac0*/  UIADD3 UR6, UR42, -UR6, URZ ;  /* 0x800000062a067290 */ /* 0x000fe2000fffe03f */
[----:B------:R-:W-:Y:S01]  /*1ad0*/  LEA.HI.X R7, R8, UR7, R7, 0x1, P0 ;  /* 0x0000000708077c11 */ /* 0x000fe200080f0c07 */
[----:B------:R-:W-:Y:S01]  /*1ae0*/  VIADD R0, R5, UR43 ;  /* 0x0000002b05007c36 */ /* 0x000fe20008000000 */
[C---:B------:R-:W-:Y:S01]  /*1af0*/  LEA R36, P0, R4.reuse, UR8, 0x1 ;  /* 0x0000000804247c11 */ /* 0x040fe2000f8008ff */
[----:B------:R-:W-:Y:S01]  /*1b00*/  UISETP.NE.AND UP0, UPT, UR6, 0x1, UPT ;  /* 0x000000010600788c */ /* 0x000fe2000bf05270 */
[----:B------:R1:W-:Y:S01]  /*1b10*/  STL.64 [R1+0x40], R38 ;  /* 0x0000402601007387 */ /* 0x0003e20000100a00 */
[----:B------:R-:W-:Y:S01]  /*1b20*/  UMOV UR8, UR44 ;  /* 0x0000002c00087c82 */ /* 0x000fe20008000000 */
[----:B------:R-:W-:Y:S01]  /*1b30*/  LEA.HI.X R37, R4, UR9, R0, 0x1, P0 ;  /* 0x0000000904257c11 */ /* 0x000fe200080f0c00 */
[----:B------:R-:W-:Y:S01]  /*1b40*/  IMAD.SHL.U32 R4, R34, 0x4, RZ ;  /* 0x0000000422047824 */ /* 0x000fe200078e00ff */
[----:B------:R-:W-:Y:S01]  /*1b50*/  IADD3 R0, R35, 0x1000, RZ ;  /* 0x0000100023007810 */ /* 0x000fe20007ffe0ff */
[----:B------:R-:W-:Y:S01]  /*1b60*/  UMOV UR9, UR45 ;  /* 0x0000002d00097c82 */ /* 0x000fe20008000000 */
[----:B------:R-:W-:-:S02]  /*1b70*/  PLOP3.LUT P0, PT, PT, PT, UP0, 0x80, 0x0 ;  /* 0x000000000000781c */ /* 0x000fc40003f0f008 */
[----:B------:R-:W-:Y:S01]  /*1b80*/  LEA R10, P2, R26, R36, 0x7 ;  /* 0x000000241a0a7211 */ /* 0x000fe200078438ff */
[----:B------:R-:W-:Y:S01]  /*1b90*/  USHF.R.S32.HI UR6, URZ, 0x1f, UR32 ;  /* 0x0000001f3f067899 */ /* 0x000fe20008011420 */
[----:B------:R-:W-:Y:S01]  /*1ba0*/  IADD3 R4, P1, R4, UR8, RZ ;  /* 0x0000000804047c10 */ /* 0x000fe2000ff3e0ff */
[----:B------:R-:W-:Y:S01]  /*1bb0*/  USHF.L.U32 UR7, UR39, 0x7, URZ ;  /* 0x0000000727077899 */ /* 0x000fe2000800063f */
[----:B------:R-:W-:Y:S01]  /*1bc0*/  SEL R0, R0, R35, !P0 ;  /* 0x0000002300007207 */ /* 0x000fe20004000000 */
[----:B------:R1:W-:Y:S01]  /*1bd0*/  STL.64 [R1+0x38], R36 ;  /* 0x0000382401007387 */ /* 0x0003e20000100a00 */
[----:B------:R-:W-:Y:S02]  /*1be0*/  IADD3.X R5, R3, UR9, RZ, P1, !PT ;  /* 0x0000000903057c10 */ /* 0x000fe40008ffe4ff */
[----:B------:R-:W-:Y:S02]  /*1bf0*/  LEA R8, P1, R20, R6, 0x7 ;  /* 0x0000000614087211 */ /* 0x000fe400078238ff */
[----:B------:R-:W-:-:S02]  /*1c00*/  LEA R15, R0, UR5, 0x1 ;  /* 0x00000005000f7c11 */ /* 0x000fc4000f8e08ff */
[----:B------:R-:W-:Y:S02]  /*1c10*/  LEA.HI.X R11, R26, R37, R27, 0x7, P2 ;  /* 0x000000251a0b7211 */ /* 0x000fe400010f3c1b */
[----:B------:R-:W-:Y:S01]  /*1c20*/  LEA.HI.X R9, R20, R7, R21, 0x7, P1 ;  /* 0x0000000714097211 */ /* 0x000fe200008f3c15 */
[----:B------:R-:W-:Y:S01]  /*1c30*/  LDGSTS.E.BYPASS.LTC128B.128 [R15], desc[UR20][R36.64] ;  /* 0x00000000240f7fae */ /* 0x000fe2000b901d54 */
[----:B------:R-:W-:-:S03]  /*1c40*/  LEA.HI R0, R33, R32, RZ, 0x5 ;  /* 0x0000002021007211 */ /* 0x000fc600078f28ff */
[----:B------:R-:W-:Y:S04]  /*1c50*/  LDGSTS.E.BYPASS.LTC128B.128 [R15+0x1000], desc[UR20][R10.64] ;  /* 0x010000000a0f7fae */ /* 0x000fe8000b901d54 */
[----:B------:R2:W-:Y:S04]  /*1c60*/  LDGSTS.E.BYPASS.LTC128B.128 [R14+0x6000], desc[UR20][R6.64] ;  /* 0x06000000060e7fae */ /* 0x0005e8000b901d54 */
[----:B------:R-:W-:Y:S04]  /*1c70*/  LDGSTS.E.BYPASS.LTC128B.128 [R14+0x7000], desc[UR20][R8.64] ;  /* 0x07000000080e7fae */ /* 0x000fe8000b901d54 */
[----:B------:R-:W0:Y:S01]  /*1c80*/  LDGDEPBAR ;  /* 0x00000000000079af */ /* 0x000e220000000000 */
[----:B------:R-:W-:-:S02]  /*1c90*/  LOP3.LUT R3, R0, 0xffffffe0, RZ, 0xc0, !PT ;  /* 0xffffffe000037812 */ /* 0x000fc400078ec0ff */
[----:B------:R-:W-:-:S03]  /*1ca0*/  SHF.R.S32.HI R0, RZ, 0x5, R0 ;  /* 0x00000005ff007819 */ /* 0x000fc60000011400 */
[----:B------:R-:W-:Y:S01]  /*1cb0*/  IMAD.IADD R3, R32, 0x1, -R3 ;  /* 0x0000000120037824 */ /* 0x000fe200078e0a03 */
[----:B------:R-:W-:-:S03]  /*1cc0*/  UIMAD UR6, UR6, UR33, URZ ;  /* 0x00000021060672a4 */ /* 0x000fc6000f8e023f */
[----:B------:R-:W-:Y:S01]  /*1cd0*/  IMAD R0, R0, UR39, R3 ;  /* 0x0000002700007c24 */ /* 0x000fe2000f8e0203 */
[----:B------:R-:W-:Y:S01]  /*1ce0*/  UIMAD.WIDE UR44, UR16, UR29, UR40 ;  /* 0x0000001d102c72a5 */ /* 0x000fe2000f8e0228 */
[----:B------:R-:W5:Y:S04]  /*1cf0*/  LDG.E R10, desc[UR20][R4.64+0x20] ;  /* 0x00002014040a7981 */ /* 0x000f68000c1e1900 */
[----:B------:R-:W5:Y:S04]  /*1d00*/  LDG.E R11, desc[UR20][R4.64+0x100] ;  /* 0x00010014040b7981 */ /* 0x000f68000c1e1900 */
[----:B------:R-:W5:Y:S04]  /*1d10*/  LDG.E R8, desc[UR20][R4.64] ;  /* 0x0000001404087981 */ /* 0x000f68000c1e1900 */
[----:B------:R3:W5:Y:S01]  /*1d20*/  LDG.E R9, desc[UR20][R4.64+0x120] ;  /* 0x0001201404097981 */ /* 0x000762000c1e1900 */
[----:B------:R-:W-:Y:S01]  /*1d30*/  USHF.R.S32.HI UR29, URZ, 0x1f, UR7 ;  /* 0x0000001f3f1d7899 */ /* 0x000fe20008011407 */
[----:B------:R-:W-:Y:S01]  /*1d40*/  IMAD.U32 R3, RZ, RZ, UR36 ;  /* 0x00000024ff037e24 */ /* 0x000fe2000f8e00ff */
[----:B------:R-:W-:Y:S01]  /*1d50*/  UIMAD UR6, UR37, UR32, UR6 ;  /* 0x00000020250672a4 */ /* 0x000fe2000f8e0206 */
[----:B--2---:R-:W-:Y:S01]  /*1d60*/  IMAD.U32 R6, RZ, RZ, UR46 ;  /* 0x0000002eff067e24 */ /* 0x004fe2000f8e00ff */
[----:B------:R-:W-:Y:S01]  /*1d70*/  UIADD3 UR35, UP0, UR44, UR35, URZ ;  /* 0x000000232c237290 */ /* 0x000fe2000ff1e03f */
[----:B------:R-:W-:-:S04]  /*1d80*/  DEPBAR.LE SB0, 0x1 ;  /* 0x000080400000791a */ /* 0x000fc80000000000 */
[----:B------:R-:W-:Y:S01]  /*1d90*/  UIADD3 UR6, UR47, UR6, URZ ;  /* 0x000000062f067290 */ /* 0x000fe2000fffe03f */
[----:B------:R-:W-:Y:S01]  /*1da0*/  BAR.SYNC.DEFER_BLOCKING 0x0 ;  /* 0x0000000000007b1d */ /* 0x000fe20000010000 */
[----:B---3--:R-:W-:-:S05]  /*1db0*/  IMAD.U32 R4, RZ, RZ, UR38 ;  /* 0x00000026ff047e24 */ /* 0x008fca000f8e00ff */
[----:B------:R-:W-:Y:S01]  /*1dc0*/  ULDC.64 UR32, c[0x0][0x478] ;  /* 0x00011e0000207ab9 */ /* 0x000fe20000000a00 */
[----:B------:R-:W-:Y:S02]  /*1dd0*/  IADD3 R4, P2, P1, R0, UR7, R4 ;  /* 0x0000000700047c10 */ /* 0x000fe4000f95e004 */
[----:B------:R-:W-:Y:S01]  /*1de0*/  SHF.R.S32.HI R0, RZ, 0x1f, R0 ;  /* 0x0000001fff007819 */ /* 0x000fe20000011400 */
[----:B------:R-:W-:Y:S02]  /*1df0*/  UIADD3.X UR34, UR45, UR34, URZ, UP0, !UPT ;  /* 0x000000222d227290 */ /* 0x000fe400087fe43f */
[----:B------:R-:W-:Y:S01]  /*1e00*/  UIMAD UR6, UR6, UR35, URZ ;  /* 0x00000023060672a4 */ /* 0x000fe2000f8e023f */
[----:B------:R-:W-:Y:S01]  /*1e10*/  IADD3.X R0, R0, UR29, R3, P2, P1 ;  /* 0x0000001d00007c10 */ /* 0x000fe200097e2403 */
[----:B------:R-:W-:Y:S01]  /*1e20*/  IMAD.U32 R7, RZ, RZ, UR47 ;  /* 0x0000002fff077e24 */ /* 0x000fe2000f8e00ff */
[----:B------:R-:W-:Y:S01]  /*1e30*/  IADD3 R4, P1, R4, R30, RZ ;  /* 0x0000001e04047210 */ /* 0x000fe20007f3e0ff */
[----:B------:R-:W-:Y:S01]  /*1e40*/  UIMAD UR34, UR34, UR46, UR6 ;  /* 0x0000002e222272a4 */ /* 0x000fe2000f8e0206 */
[----:B------:R1:W2:Y:S02]  /*1e50*/  LDSM.16.M88.4 R116, [R149+0x8000] ;  /* 0x008000009574783b */ /* 0x0002a40000000200 */
[----:B------:R-:W-:Y:S01]  /*1e60*/  IADD3.X R5, R0, R31, RZ, P1, !PT ;  /* 0x0000001f00057210 */ /* 0x000fe20000ffe4ff */
[----:B------:R-:W-:Y:S01]  /*1e70*/  ULDC.64 UR6, c[0x0][0x400] ;  /* 0x0001000000067ab9 */ /* 0x000fe20000000a00 */
[----:B------:R1:W3:Y:S01]  /*1e80*/  LDSM.16.M88.4 R120, [R149+0x8400] ;  /* 0x008400009578783b */ /* 0x0002e20000000200 */
[----:B------:R-:W-:Y:S01]  /*1e90*/  IMAD.WIDE.U32 R4, R6, UR35, R4 ;  /* 0x0000002306047c25 */ /* 0x000fe2000f8e0004 */
[----:B------:R-:W-:-:S02]  /*1ea0*/  UISETP.GE.AND UP0, UPT, UR27, 0x1, UPT ;  /* 0x000000011b00788c */ /* 0x000fc4000bf06270 */
[----:B------:R1:W4:Y:S01]  /*1eb0*/  LDSM.16.M88.4 R124, [R149+0x8800] ;  /* 0x00880000957c783b */ /* 0x0003220000000200 */
[----:B------:R-:W-:Y:S01]  /*1ec0*/  VIADD R0, R5, UR34 ;  /* 0x0000002205007c36 */ /* 0x000fe20008000000 */
[C---:B------:R-:W-:Y:S02]  /*1ed0*/  LEA R162, P1, R4.reuse, UR6, 0x2 ;  /* 0x0000000604a27c11 */ /* 0x040fe4000f8210ff */
[----:B------:R1:W1:Y:S02]  /*1ee0*/  LDSM.16.M88.4 R128, [R149+0x8c00] ;  /* 0x008c00009580783b */ /* 0x0002640000000200 */
[----:B------:R-:W-:Y:S02]  /*1ef0*/  LEA.HI.X R163, R4, UR7, R0, 0x2, P1 ;  /* 0x0000000704a37c11 */ /* 0x000fe400088f1400 */
[----:B------:R1:W1:Y:S01]  /*1f00*/  LDSM.16.M88.4 R132, [R150+0x8000] ;  /* 0x008000009684783b */ /* 0x0002620000000200 */
[----:B------:R-:W-:Y:S01]  /*1f10*/  PLOP3.LUT P1, PT, PT, PT, UP0, 0x80, 0x0 ;  /* 0x000000000000781c */ /* 0x000fe20003f2f008 */
[----:B------:R-:W-:-:S02]  /*1f20*/  UIMAD.WIDE UR6, UR28, 0x4, UR32 ;  /* 0x000000041c0678a5 */ /* 0x000fc4000f8e0220 */
[----:B------:R1:W1:Y:S04]  /*1f30*/  LDSM.16.M88.4 R136, [R150+0x8400] ;  /* 0x008400009688783b */ /* 0x0002680000000200 */
[----:B------:R1:W1:Y:S04]  /*1f40*/  LDSM.16.M88.4 R140, [R150+0x8800] ;  /* 0x00880000968c783b */ /* 0x0002680000000200 */
[----:B------:R1:W1:Y:S02]  /*1f50*/  LDSM.16.M88.4 R144, [R150+0x8c00] ;  /* 0x008c00009690783b */ /* 0x0002640000000200 */
[----:B------:R-:W-:Y:S05]  /*1f60*/  @!P1 BRA `(.L_x_528) ;  /* 0x0000004c00d89947 */ /* 0x000fea0003800000 */
[----:B------:R-:W-:Y:S01]  /*1f70*/  STL [R1+0x70], R15 ;  /* 0x0000700f01007387 */ /* 0x000fe20000100800 */
[C---:B------:R-:W-:Y:S01]  /*1f80*/  SHF.L.U64.HI R3, R34.reuse, 0x2, R16 ;  /* 0x0000000222037819 */ /* 0x040fe20000010210 */
[C---:B------:R-:W-:Y:S01]  /*1f90*/  IMAD.SHL.U32 R6, R34.reuse, 0x4, RZ ;  /* 0x0000000422067824 */ /* 0x040fe200078e00ff */
[----:B------:R-:W-:Y:S01]  /*1fa0*/  MOV R95, RZ ;  /* 0x000000ff005f7202 */ /* 0x000fe20000000f00 */
[----:B-----5:R-:W-:Y:S01]  /*1fb0*/  STL [R1+0x80], R8 ;  /* 0x0000800801007387 */ /* 0x020fe20000100800 */
[----:B------:R-:W-:Y:S01]  /*1fc0*/  VIADD R4, R155, 0x1000 ;  /* 0x000010009b047836 */ /* 0x000fe20000000000 */
[----:B------:R-:W-:Y:S01]  /*1fd0*/  USHF.L.U32 UR44, UR39, 0x3, URZ ;  /* 0x00000003272c7899 */ /* 0x000fe2000800063f */
[----:B------:R-:W-:Y:S01]  /*1fe0*/  VIADD R0, R34, 0xffffff80 ;  /* 0xffffff8022007836 */ /* 0x000fe20000000000 */
[----:B------:R-:W-:Y:S01]  /*1ff0*/  STL [R1+0x7c], R10 ;  /* 0x00007c0a01007387 */ /* 0x000fe20000100800 */
[----:B------:R-:W-:Y:S01]  /*2000*/  USHF.L.U32 UR43, UR39, 0x4, URZ ;  /* 0x00000004272b7899 */ /* 0x000fe2000800063f */
[----:B------:R-:W-:Y:S01]  /*2010*/  SEL R4, R4, R155, !P0 ;  /* 0x0000009b04047207 */ /* 0x000fe20004000000 */
[----:B------:R-:W-:Y:S01]  /*2020*/  UIMAD UR41, UR39, 0x18, URZ ;  /* 0x00000018272978a4 */ /* 0x000fe2000f8e023f */
[----:B------:R-:W-:Y:S01]  /*2030*/  STL [R1+0x78], R11 ;  /* 0x0000780b01007387 */ /* 0x000fe20000100800 */
[----:B------:R-:W-:Y:S01]  /*2040*/  SHF.R.S32.HI R5, RZ, 0x1f, R0 ;  /* 0x0000001fff057819 */ /* 0x000fe20000011400 */
[----:B------:R-:W-:-:S02]  /*2050*/  USHF.L.U32 UR40, UR39, 0x5, URZ ;  /* 0x0000000527287899 */ /* 0x000fc4000800063f */
[----:B------:R-:W-:Y:S01]  /*2060*/  STL [R1+0x74], R9 ;  /* 0x0000740901007387 */ /* 0x000fe20000100800 */
[----:B------:R-:W-:Y:S02]  /*2070*/  UIMAD UR38, UR39, 0x28, URZ ;  /* 0x00000028272678a4 */ /* 0x000fe4000f8e023f */
[----:B------:R-:W-:Y:S01]  /*2080*/  UIMAD UR37, UR39, 0x30, URZ ;  /* 0x00000030272578a4 */ /* 0x000fe2000f8e023f */
[----:B------:R2:W-:Y:S01]  /*2090*/  STL [R1+0x8c], R3 ;  /* 0x00008c0301007387 */ /* 0x0005e20000100800 */
[----:B------:R-:W-:Y:S02]  /*20a0*/  UIMAD UR36, UR39, 0x38, URZ ;  /* 0x00000038272478a4 */ /* 0x000fe4000f8e023f */
[----:B------:R-:W-:Y:S01]  /*20b0*/  USHF.L.U32 UR35, UR39, 0x6, URZ ;  /* 0x0000000627237899 */ /* 0x000fe2000800063f */
[----:B------:R1:W-:Y:S01]  /*20c0*/  STL [R1+0x90], R6 ;  /* 0x0000900601007387 */ /* 0x0003e20000100800 */
[----:B------:R-:W-:Y:S02]  /*20d0*/  UIMAD UR34, UR39, 0x48, URZ ;  /* 0x00000048272278a4 */ /* 0x000fe4000f8e023f */
[----:B------:R-:W-:-:S02]  /*20e0*/  UIMAD UR33, UR39, 0x50, URZ ;  /* 0x00000050272178a4 */ /* 0x000fc4000f8e023f */
[----:B------:R-:W-:Y:S02]  /*20f0*/  UIMAD UR32, UR39, 0x58, URZ ;  /* 0x00000058272078a4 */ /* 0x000fe4000f8e023f */
[----:B------:R-:W-:Y:S02]  /*2100*/  UIMAD UR29, UR39, 0x60, URZ ;  /* 0x00000060271d78a4 */ /* 0x000fe4000f8e023f */
[----:B------:R-:W-:Y:S02]  /*2110*/  UIMAD UR28, UR39, 0x68, URZ ;  /* 0x00000068271c78a4 */ /* 0x000fe4000f8e023f */
[----:B------:R-:W-:Y:S02]  /*2120*/  UIMAD UR27, UR39, 0x70, URZ ;  /* 0x00000070271b78a4 */ /* 0x000fe4000f8e023f */
[----:B------:R-:W-:Y:S01]  /*2130*/  UIMAD UR48, UR39, 0x78, URZ ;  /* 0x00000078273078a4 */ /* 0x000fe2000f8e023f */
[----:B------:R-:W-:Y:S01]  /*2140*/  ULDC UR45, c[0x0][0x270] ;  /* 0x00009c00002d7ab9 */ /* 0x000fe20000000800 */
[----:B--2---:R-:W-:-:S04]  /*2150*/  IADD3 R3, R156, 0x1000, RZ ;  /* 0x000010009c037810 */ /* 0x004fc80007ffe0ff */
[----:B------:R-:W-:Y:S02]  /*2160*/  SEL R148, R3, R156, !P0 ;  /* 0x0000009c03947207 */ /* 0x000fe40004000000 */
[C---:B------:R-:W-:Y:S01]  /*2170*/  SHF.L.U64.HI R5, R0.reuse, 0x2, R5 ;  /* 0x0000000200057819 */ /* 0x040fe20000010205 */
[----:B------:R-:W-:Y:S01]  /*2180*/  IMAD.SHL.U32 R0, R0, 0x4, RZ ;  /* 0x0000000400007824 */ /* 0x000fe200078e00ff */
[----:B------:R-:W-:Y:S01]  /*2190*/  LEA R3, R4, UR5, 0x1 ;  /* 0x0000000504037c11 */ /* 0x000fe2000f8e08ff */
[----:B------:R-:W-:Y:S01]  /*21a0*/  ULDC UR47, c[0x0][0x39c] ;  /* 0x0000e700002f7ab9 */ /* 0x000fe20000000800 */
[----:B------:R-:W-:Y:S01]  /*21b0*/  LEA R148, R148, UR5, 0x1 ;  /* 0x0000000594947c11 */ /* 0x000fe2000f8e08ff */
[----:B------:R2:W-:Y:S01]  /*21c0*/  STL [R1+0x88], R5 ;  /* 0x0000880501007387 */ /* 0x0005e20000100800 */
[----:B------:R-:W-:-:S03]  /*21d0*/  ULDC UR46, c[0x0][0x2ec] ;  /* 0x0000bb00002e7ab9 */ /* 0x000fc60000000800 */
[----:B-1----:R2:W-:Y:S02]  /*21e0*/  STL [R1+0x84], R0 ;  /* 0x0000840001007387 */ /* 0x0025e40000100800 */
.L_x_531:
[----:B------:R-:W0:Y:S01]  /*21f0*/  LDGDEPBAR ;  /* 0x00000000000079af */ /* 0x000e220000000000 */
[----:B------:R-:W-:Y:S01]  /*2200*/  IADD3 R112, R154, R148, RZ ;  /* 0x000000949a707210 */ /* 0x000fe20007ffe0ff */
[----:B------:R-:W-:Y:S06]  /*2210*/  UISETP.GE.AND UP2, UPT, UR42, 0x1, UPT ;  /* 0x000000012a00788c */ /* 0x000fec000bf46270 */
[----:B--2---:R-:W2:Y:S04]  /*2220*/  LDL R0, [R1+0x80] ;  /* 0x0000800001007983 */ /* 0x004ea80000100800 */
[----:B------:R-:W3:Y:S01]  /*2230*/  LDL R171, [R1+0x7c] ;  /* 0x00007c0001ab7983 */ /* 0x000ee20000100800 */
[----:B------:R-:W-:Y:S03]  /*2240*/  PLOP3.LUT P2, PT, PT, PT, UP2, 0x80, 0x0 ;  /* 0x000000000000781c */ /* 0x000fe60003f4f028 */
        /* <DEDUP_REMOVED lines=26> */
[----:B------:R-:W1:Y:S02]  /*23f0*/  LDSM.16.M88.4 R100, [R149+0x6c00] ;  /* 0x006c00009564783b */ /* 0x000e640000000200 */
[-C--:B-1----:R-:W-:Y:S06]  /*2400*/  HMMA.16816.F32 R4, R64, R16.reuse, RZ ;  /* 0x000000104004723c */ /* 0x082fec00000018ff */
        /* <DEDUP_REMOVED lines=30> */
[----:B------:R-:W-:Y:S05]  /*25f0*/  FMUL.FTZ R11, R11, UR47 ;  /* 0x0000002f0b0b7c20 */ /* 0x000fea0008410000 */
[----:B------:R-:W1:Y:S01]  /*2600*/  MUFU.TANH R169, R8 ;  /* 0x0000000800a97308 */ /* 0x000e620000002400 */
[----:B------:R-:W-:Y:S01]  /*2610*/  FMUL.FTZ R13, R13, UR47 ;  /* 0x0000002f0d0d7c20 */ /* 0x000fe20008410000 */
[----:B------:R-:W-:Y:S01]  /*2620*/  FMUL.FTZ R12, R12, UR47 ;  /* 0x0000002f0c0c7c20 */ /* 0x000fe20008410000 */
[----:B------:R-:W-:Y:S01]  /*2630*/  FMUL.FTZ R14, R14, UR47 ;  /* 0x0000002f0e0e7c20 */ /* 0x000fe20008410000 */
[----:B------:R-:W-:Y:S01]  /*2640*/  FMUL.FTZ R15, R15, UR47 ;  /* 0x0000002f0f0f7c20 */ /* 0x000fe20008410000 */
[----:B------:R-:W-:Y:S01]  /*2650*/  FMUL.FTZ R18, R18, UR47 ;  /* 0x0000002f12127c20 */ /* 0x000fe20008410000 */
[----:B------:R-:W-:Y:S04]  /*2660*/  FMUL.FTZ R19, R19, UR47 ;  /* 0x0000002f13137c20 */ /* 0x000fe80008410000 */
[----:B------:R-:W-:Y:S01]  /*2670*/  MUFU.TANH R164, R13 ;  /* 0x0000000d00a47308 */ /* 0x000fe20000002400 */
[----:B--2---:R-:W-:Y:S01]  /*2680*/  FSETP.NEU.FTZ.AND P0, PT, R0, -INF , PT ;  /* 0xff8000000000780b */ /* 0x004fe20003f1d000 */
[----:B------:R-:W-:Y:S01]  /*2690*/  FMUL.FTZ R16, R16, UR47 ;  /* 0x0000002f10107c20 */ /* 0x000fe20008410000 */
[----:B------:R-:W-:Y:S07]  /*26a0*/  FMUL.FTZ R17, R17, UR47 ;  /* 0x0000002f11117c20 */ /* 0x000fee0008410000 */
[----:B------:R-:W2:Y:S01]  /*26b0*/  MUFU.TANH R168, R9 ;  /* 0x0000000900a87308 */ /* 0x000ea20000002400 */
[----:B-1----:R-:W-:Y:S01]  /*26c0*/  STL [R1+0x24], R169 ;  /* 0x000024a901007387 */ /* 0x002fe20000100800 */
[----:B----4-:R-:W-:Y:S08]  /*26d0*/  FMUL.FTZ R8, R170, 1.4426950216293334961 ;  /* 0x3fb8aa3baa087820 */ /* 0x010ff00000410000 */
[----:B------:R-:W1:Y:S10]  /*26e0*/  MUFU.TANH R167, R10 ;  /* 0x0000000a00a77308 */ /* 0x000e740000002400 */
[----:B------:R-:W4:Y:S01]  /*26f0*/  MUFU.TANH R166, R11 ;  /* 0x0000000b00a67308 */ /* 0x000f220000002400 */
[----:B--2---:R-:W-:Y:S01]  /*2700*/  STL [R1+0x20], R168 ;  /* 0x000020a801007387 */ /* 0x004fe20000100800 */
[C---:B---3--:R-:W-:Y:S08]  /*2710*/  FMUL.FTZ R9, R171.reuse, 1.4426950216293334961 ;  /* 0x3fb8aa3bab097820 */ /* 0x048ff00000410000 */
[----:B------:R-:W2:Y:S01]  /*2720*/  MUFU.TANH R165, R12 ;  /* 0x0000000c00a57308 */ /* 0x000ea20000002400 */
[----:B-1----:R-:W-:Y:S01]  /*2730*/  STL [R1+0x6c], R167 ;  /* 0x00006ca701007387 */ /* 0x002fe20000100800 */
[----:B------:R-:W-:Y:S05]  /*2740*/  FMUL.FTZ R10, R0, 1.4426950216293334961 ;  /* 0x3fb8aa3b000a7820 */ /* 0x000fea0000410000 */
[----:B------:R-:W-:Y:S03]  /*2750*/  FSEL R10, R10, RZ, P0 ;  /* 0x000000ff0a0a7208 */ /* 0x000fe60000000000 */
[----:B------:R-:W1:Y:S01]  /*2760*/  MUFU.TANH R82, R5 ;  /* 0x0000000500527308 */ /* 0x000e620000002400 */
[----:B----4-:R-:W-:Y:S01]  /*2770*/  STL [R1+0x68], R166 ;  /* 0x000068a601007387 */ /* 0x010fe20000100800 */
[----:B------:R-:W-:Y:S01]  /*2780*/  FSETP.NEU.FTZ.AND P0, PT, R171, -INF , PT ;  /* 0xff800000ab00780b */ /* 0x000fe20003f1d000 */
[----:B------:R-:W-:Y:S03]  /*2790*/  FFMA.FTZ R0, R83, UR46, -R10 ;  /* 0x0000002e53007c23 */ /* 0x000fe6000801080a */
[----:B------:R-:W-:Y:S04]  /*27a0*/  FSEL R9, R9, RZ, P0 ;  /* 0x000000ff09097208 */ /* 0x000fe80000000000 */
[----:B------:R1:W-:Y:S01]  /*27b0*/  MUFU.EX2 R188, R0 ;  /* 0x0000000000bc7308 */ /* 0x0003e20000000800 */
[----:B--2---:R-:W-:Y:S01]  /*27c0*/  STL [R1+0x10], R165 ;  /* 0x000010a501007387 */ /* 0x004fe20000100800 */
[----:B------:R-:W-:Y:S03]  /*27d0*/  FSETP.NEU.FTZ.AND P0, PT, R170, -INF , PT ;  /* 0xff800000aa00780b */ /* 0x000fe60003f1d000 */
[----:B------:R-:W-:Y:S01]  /*27e0*/  STL [R1+0xc], R164 ;  /* 0x00000ca401007387 */ /* 0x000fe20000100800 */
[----:B------:R-:W-:Y:S04]  /*27f0*/  FSEL R8, R8, RZ, P0 ;  /* 0x000000ff08087208 */ /* 0x000fe80000000000 */
[----:B------:R-:W2:Y:S01]  /*2800*/  MUFU.TANH R3, R6 ;  /* 0x0000000600037308 */ /* 0x000ea20000002400 */
[----:B------:R-:W3:Y:S01]  /*2810*/  LDL R13, [R1+0x74] ;  /* 0x00007400010d7983 */ /* 0x000ee20000100800 */
[----:B------:R-:W-:Y:S08]  /*2820*/  FFMA.FTZ R11, R169, UR46, -R8 ;  /* 0x0000002ea90b7c23 */ /* 0x000ff00008010808 */
[----:B------:R4:W2:Y:S01]  /*2830*/  MUFU.TANH R2, R7 ;  /* 0x0000000700027308 */ /* 0x0008a20000002400 */
[----:B-1----:R-:W-:Y:S09]  /*2840*/  FFMA.FTZ R0, R82, UR46, -R10 ;  /* 0x0000002e52007c23 */ /* 0x002ff2000801080a */
[----:B------:R2:W-:Y:S10]  /*2850*/  MUFU.EX2 R187, R0 ;  /* 0x0000000000bb7308 */ /* 0x0005f40000000800 */
[----:B------:R1:W-:Y:S01]  /*2860*/  MUFU.EX2 R252, R11 ;  /* 0x0000000b00fc7308 */ /* 0x0003e20000000800 */
[----:B----4-:R-:W4:Y:S09]  /*2870*/  LDSM.16.M88.4 R4, [R150+0x6400] ;  /* 0x006400009604783b */ /* 0x010f320000000200 */
[----:B------:R-:W-:Y:S01]  /*2880*/  MUFU.TANH R216, R18 ;  /* 0x0000001200d87308 */ /* 0x000fe20000002400 */
[--C-:B--2---:R-:W-:Y:S09]  /*2890*/  FFMA.FTZ R0, R3, UR46, -R9.reuse ;  /* 0x0000002e03007c23 */ /* 0x104ff20008010809 */
[----:B------:R2:W-:Y:S01]  /*28a0*/  MUFU.EX2 R218, R0 ;  /* 0x0000000000da7308 */ /* 0x0005e20000000800 */
[--C-:B-1----:R-:W-:Y:S09]  /*28b0*/  FFMA.FTZ R11, R168, UR46, -R8.reuse ;  /* 0x0000002ea80b7c23 */ /* 0x102ff20008010808 */
[----:B------:R-:W-:Y:S10]  /*28c0*/  MUFU.EX2 R251, R11 ;  /* 0x0000000b00fb7308 */ /* 0x000ff40000000800 */
[----:B------:R-:W-:Y:S01]  /*28d0*/  MUFU.TANH R215, R19 ;  /* 0x0000001300d77308 */ /* 0x000fe20000002400 */
[--C-:B--2---:R-:W-:Y:S09]  /*28e0*/  FFMA.FTZ R0, R2, UR46, -R9.reuse ;  /* 0x0000002e02007c23 */ /* 0x104ff20008010809 */
[----:B------:R-:W-:Y:S01]  /*28f0*/  MUFU.EX2 R217, R0 ;  /* 0x0000000000d97308 */ /* 0x000fe20000000800 */
[-C--:B----4-:R-:W-:Y:S06]  /*2900*/  HMMA.16816.F32 R20, R104, R4.reuse, R20 ;  /* 0x000000046814723c */ /* 0x090fec0000001814 */
[C---:B------:R-:W-:Y:S03]  /*2910*/  HMMA.16816.F32 R24, R112.reuse, R4, R24 ;  /* 0x000000047018723c */ /* 0x040fe60000001818 */
[----:B------:R-:W1:Y:S03]  /*2920*/  MUFU.TANH R161, R14 ;  /* 0x0000000e00a17308 */ /* 0x000e660000002400 */
[-C--:B------:R-:W-:Y:S07]  /*2930*/  HMMA.16816.F32 R28, R112, R6.reuse, R28 ;  /* 0x00000006701c723c */ /* 0x080fee000000181c */
[----:B------:R-:W-:Y:S01]  /*2940*/  MUFU.TANH R81, R16 ;  /* 0x0000001000517308 */ /* 0x000fe20000002400 */
[--C-:B------:R-:W-:Y:S01]  /*2950*/  FFMA.FTZ R4, R165, UR46, -R8.reuse ;  /* 0x0000002ea5047c23 */ /* 0x100fe20008010808 */
[C---:B------:R-:W-:Y:S08]  /*2960*/  HMMA.16816.F32 R32, R104.reuse, R6, R32 ;  /* 0x000000066820723c */ /* 0x040ff00000001820 */
[----:B------:R2:W-:Y:S03]  /*2970*/  MUFU.EX2 R247, R4 ;  /* 0x0000000400f77308 */ /* 0x0005e60000000800 */
[----:B------:R-:W-:Y:S01]  /*2980*/  FMUL.FTZ R20, R20, UR47 ;  /* 0x0000002f14147c20 */ /* 0x000fe20008410000 */
[----:B-1----:R-:W-:Y:S01]  /*2990*/  STL [R1+0x64], R161 ;  /* 0x000064a101007387 */ /* 0x002fe20000100800 */
[----:B------:R-:W-:Y:S01]  /*29a0*/  FMUL.FTZ R22, R22, UR47 ;  /* 0x0000002f16167c20 */ /* 0x000fe20008410000 */
[----:B------:R-:W-:Y:S01]  /*29b0*/  FMUL.FTZ R23, R23, UR47 ;  /* 0x0000002f17177c20 */ /* 0x000fe20008410000 */
[----:B------:R-:W-:Y:S03]  /*29c0*/  FMUL.FTZ R21, R21, UR47 ;  /* 0x0000002f15157c20 */ /* 0x000fe60008410000 */
[----:B------:R-:W-:Y:S01]  /*29d0*/  MUFU.TANH R210, R22 ;  /* 0x0000001600d27308 */ /* 0x000fe20000002400 */
[----:B------:R-:W-:Y:S01]  /*29e0*/  FMUL.FTZ R24, R24, UR47 ;  /* 0x0000002f18187c20 */ /* 0x000fe20008410000 */
[----:B------:R-:W-:Y:S01]  /*29f0*/  FMUL.FTZ R25, R25, UR47 ;  /* 0x0000002f19197c20 */ /* 0x000fe20008410000 */
[----:B------:R-:W-:Y:S01]  /*2a00*/  FMUL.FTZ R26, R26, UR47 ;  /* 0x0000002f1a1a7c20 */ /* 0x000fe20008410000 */
[----:B------:R-:W-:Y:S01]  /*2a10*/  FMUL.FTZ R27, R27, UR47 ;  /* 0x0000002f1b1b7c20 */ /* 0x000fe20008410000 */
[----:B------:R-:W-:Y:S01]  /*2a20*/  FMUL.FTZ R30, R30, UR47 ;  /* 0x0000002f1e1e7c20 */ /* 0x000fe20008410000 */
[----:B------:R-:W-:Y:S01]  /*2a30*/  FMUL.FTZ R31, R31, UR47 ;  /* 0x0000002f1f1f7c20 */ /* 0x000fe20008410000 */
[----:B------:R-:W-:Y:S03]  /*2a40*/  FMUL.FTZ R28, R28, UR47 ;  /* 0x0000002f1c1c7c20 */ /* 0x000fe60008410000 */
[----:B------:R-:W-:Y:S01]  /*2a50*/  MUFU.TANH R79, R20 ;  /* 0x00000014004f7308 */ /* 0x000fe20000002400 */
[----:B--2---:R-:W-:Y:S01]  /*2a60*/  FFMA.FTZ R4, R164, UR46, -R8 ;  /* 0x0000002ea4047c23 */ /* 0x004fe20008010808 */
[----:B------:R-:W-:Y:S01]  /*2a70*/  FMUL.FTZ R29, R29, UR47 ;  /* 0x0000002f1d1d7c20 */ /* 0x000fe20008410000 */
[----:B------:R-:W-:Y:S01]  /*2a80*/  FMUL.FTZ R32, R32, UR47 ;  /* 0x0000002f20207c20 */ /* 0x000fe20008410000 */
[----:B------:R-:W-:Y:S01]  /*2a90*/  FMUL.FTZ R33, R33, UR47 ;  /* 0x0000002f21217c20 */ /* 0x000fe20008410000 */
[----:B------:R-:W-:Y:S01]  /*2aa0*/  FMUL.FTZ R35, R35, UR47 ;  /* 0x0000002f23237c20 */ /* 0x000fe20008410000 */
[----:B------:R-:W-:Y:S04]  /*2ab0*/  FMUL.FTZ R34, R34, UR47 ;  /* 0x0000002f22227c20 */ /* 0x000fe80008410000 */
[----:B------:R-:W-:Y:S10]  /*2ac0*/  MUFU.TANH R209, R23 ;  /* 0x0000001700d17308 */ /* 0x000ff40000002400 */
[----:B------:R-:W-:Y:S10]  /*2ad0*/  MUFU.TANH R78, R21 ;  /* 0x00000015004e7308 */ /* 0x000ff40000002400 */
[----:B------:R-:W-:Y:S10]  /*2ae0*/  MUFU.EX2 R246, R4 ;  /* 0x0000000400f67308 */ /* 0x000ff40000000800 */
[----:B------:R-:W1:Y:S10]  /*2af0*/  MUFU.TANH R12, R15 ;  /* 0x0000000f000c7308 */ /* 0x000e740000002400 */
[----:B------:R-:W-:Y:S10]  /*2b00*/  MUFU.TANH R248, R24 ;  /* 0x0000001800f87308 */ /* 0x000ff40000002400 */
[----:B------:R-:W-:Y:S01]  /*2b10*/  MUFU.TANH R80, R17 ;  /* 0x0000001100507308 */ /* 0x000fe20000002400 */
[----:B-1----:R1:W-:Y:S09]  /*2b20*/  STL [R1+0x60], R12 ;  /* 0x0000600c01007387 */ /* 0x0023f20000100800 */
[----:B------:R-:W-:Y:S10]  /*2b30*/  MUFU.TANH R245, R25 ;  /* 0x0000001900f57308 */ /* 0x000ff40000002400 */
[----:B------:R-:W-:Y:S10]  /*2b40*/  MUFU.TANH R14, R26 ;  /* 0x0000001a000e7308 */ /* 0x000ff40000002400 */
        /* <DEDUP_REMOVED lines=8> */
[----:B------:R-:W-:Y:S08]  /*2bd0*/  FSETP.NEU.FTZ.AND P0, PT, R13, -INF , PT ;  /* 0xff8000000d00780b */ /* 0x000ff00003f1d000 */
[----:B------:R-:W-:Y:S01]  /*2be0*/  MUFU.TANH R13, R31 ;  /* 0x0000001f000d7308 */ /* 0x000fe20000002400 */
[----:B------:R-:W-:Y:S05]  /*2bf0*/  FSEL R0, R0, RZ, P0 ;  /* 0x000000ff00007208 */ /* 0x000fea0000000000 */
[--C-:B------:R-:W-:Y:S01]  /*2c00*/  FFMA.FTZ R11, R167, UR46, -R0.reuse ;  /* 0x0000002ea70b7c23 */ /* 0x100fe20008010800 */
[--C-:B------:R-:W-:Y:S03]  /*2c10*/  FFMA.FTZ R4, R161, UR46, -R0.reuse ;  /* 0x0000002ea1047c23 */ /* 0x100fe60008010800 */
[----:B------:R2:W3:Y:S10]  /*2c20*/  MUFU.EX2 R18, R11 ;  /* 0x0000000b00127308 */ /* 0x0004f40000000800 */
[----:B------:R4:W-:Y:S01]  /*2c30*/  MUFU.EX2 R16, R4 ;  /* 0x0000000400107308 */ /* 0x0009e20000000800 */
[--C-:B--2---:R-:W-:Y:S01]  /*2c40*/  FFMA.FTZ R11, R166, UR46, -R0.reuse ;  /* 0x0000002ea60b7c23 */ /* 0x104fe20008010800 */
[----:B---3--:R-:W-:Y:S08]  /*2c50*/  STL [R1+0x5c], R18 ;  /* 0x00005c1201007387 */ /* 0x008ff00000100800 */
[----:B------:R2:W3:Y:S01]  /*2c60*/  MUFU.EX2 R19, R11 ;  /* 0x0000000b00137308 */ /* 0x0004e20000000800 */
[----:B----4-:R-:W-:Y:S09]  /*2c70*/  FFMA.FTZ R4, R12, UR46, -R0 ;  /* 0x0000002e0c047c23 */ /* 0x010ff20008010800 */
[----:B------:R4:W4:Y:S10]  /*2c80*/  MUFU.EX2 R17, R4 ;  /* 0x0000000400117308 */ /* 0x0009340000000800 */
[----:B-1----:R-:W1:Y:S01]  /*2c90*/  MUFU.TANH R12, R30 ;  /* 0x0000001e000c7308 */ /* 0x002e620000002400 */
[--C-:B--2---:R-:W-:Y:S01]  /*2ca0*/  FFMA.FTZ R11, R79, UR46, -R10.reuse ;  /* 0x0000002e4f0b7c23 */ /* 0x104fe2000801080a */
[----:B---3--:R-:W-:Y:S04]  /*2cb0*/  STL [R1+0x58], R19 ;  /* 0x0000581301007387 */ /* 0x008fe80000100800 */
[----:B------:R-:W-:Y:S04]  /*2cc0*/  STL [R1+0x54], R16 ;  /* 0x0000541001007387 */ /* 0x000fe80000100800 */
[----:B------:R2:W-:Y:S01]  /*2cd0*/  MUFU.EX2 R176, R11 ;  /* 0x0000000b00b07308 */ /* 0x0005e20000000800 */
[--C-:B----4-:R-:W-:Y:S01]  /*2ce0*/  FFMA.FTZ R4, R81, UR46, -R10.reuse ;  /* 0x0000002e51047c23 */ /* 0x110fe2000801080a */
[----:B------:R-:W-:Y:S04]  /*2cf0*/  STL [R1+0x50], R17 ;  /* 0x0000501101007387 */ /* 0x000fe80000100800 */
[----:B------:R3:W-:Y:S04]  /*2d00*/  STL [R1+0x4c], R14 ;  /* 0x00004c0e01007387 */ /* 0x0007e80000100800 */
[----:B------:R4:W-:Y:S01]  /*2d10*/  MUFU.EX2 R180, R4 ;  /* 0x0000000400b47308 */ /* 0x0009e20000000800 */
[----:B------:R-:W-:Y:S04]  /*2d20*/  STL [R1+0x48], R15 ;  /* 0x0000480f01007387 */ /* 0x000fe80000100800 */
[----:B-1----:R-:W-:Y:S01]  /*2d30*/  STL [R1+0x34], R12 ;  /* 0x0000340c01007387 */ /* 0x002fe20000100800 */
[--C-:B--2---:R-:W-:Y:S03]  /*2d40*/  FFMA.FTZ R11, R78, UR46, -R10.reuse ;  /* 0x0000002e4e0b7c23 */ /* 0x104fe6000801080a */
[----:B------:R-:W-:Y:S01]  /*2d50*/  STL [R1+0x30], R13 ;  /* 0x0000300d01007387 */ /* 0x000fe20000100800 */
[----:B------:R1:W-:Y:S01]  /*2d60*/  MUFU.EX2 R175, R11 ;  /* 0x0000000b00af7308 */ /* 0x0003e20000000800 */
[----:B----4-:R-:W-:Y:S09]  /*2d70*/  FFMA.FTZ R4, R80, UR46, -R10 ;  /* 0x0000002e50047c23 */ /* 0x010ff2000801080a */
[----:B------:R2:W-:Y:S01]  /*2d80*/  MUFU.EX2 R179, R4 ;  /* 0x0000000400b37308 */ /* 0x0005e20000000800 */
[--C-:B-1----:R-:W-:Y:S09]  /*2d90*/  FFMA.FTZ R11, R210, UR46, -R9.reuse ;  /* 0x0000002ed20b7c23 */ /* 0x102ff20008010809 */
        /* <DEDUP_REMOVED lines=9> */
[----:B--2---:R-:W2:Y:S01]  /*2e30*/  LDSM.16.M88.4 R4, [R150+0x6800] ;  /* 0x006800009604783b */ /* 0x004ea20000000200 */
[----:B-1----:R-:W-:Y:S08]  /*2e40*/  FFMA.FTZ R11, R245, UR46, -R8 ;  /* 0x0000002ef50b7c23 */ /* 0x002ff00008010808 */
[----:B------:R1:W-:Y:S02]  /*2e50*/  MUFU.EX2 R227, R11 ;  /* 0x0000000b00e37308 */ /* 0x0003e40000000800 */
[--C-:B-1----:R-:W-:Y:S08]  /*2e60*/  FFMA.FTZ R11, R14, UR46, -R0.reuse ;  /* 0x0000002e0e0b7c23 */ /* 0x102ff00008010800 */
[----:B---3--:R-:W1:Y:S01]  /*2e70*/  MUFU.EX2 R14, R11 ;  /* 0x0000000b000e7308 */ /* 0x008e620000000800 */
[-C--:B--2---:R-:W-:Y:S06]  /*2e80*/  HMMA.16816.F32 R36, R104, R4.reuse, R36 ;  /* 0x000000046824723c */ /* 0x084fec0000001824 */
[C---:B------:R-:W-:Y:S06]  /*2e90*/  HMMA.16816.F32 R40, R112.reuse, R4, R40 ;  /* 0x000000047028723c */ /* 0x040fec0000001828 */
[-C--:B------:R-:W-:Y:S01]  /*2ea0*/  HMMA.16816.F32 R44, R112, R6.reuse, R44 ;  /* 0x00000006702c723c */ /* 0x080fe2000000182c */
[----:B-1----:R-:W-:Y:S04]  /*2eb0*/  STL [R1+0x2c], R14 ;  /* 0x00002c0e01007387 */ /* 0x002fe80000100800 */
[----:B------:R-:W-:Y:S01]  /*2ec0*/  FFMA.FTZ R11, R15, UR46, -R0 ;  /* 0x0000002e0f0b7c23 */ /* 0x000fe20008010800 */
[C---:B------:R-:W-:Y:S03]  /*2ed0*/  HMMA.16816.F32 R48, R104.reuse, R6, R48 ;  /* 0x000000066830723c */ /* 0x040fe60000001830 */
[----:B------:R-:W1:Y:S02]  /*2ee0*/  MUFU.EX2 R15, R11 ;  /* 0x0000000b000f7308 */ /* 0x000e640000000800 */
[--C-:B------:R-:W-:Y:S01]  /*2ef0*/  FFMA.FTZ R4, R241, UR46, -R8.reuse ;  /* 0x0000002ef1047c23 */ /* 0x100fe20008010808 */
[----:B------:R-:W-:Y:S01]  /*2f00*/  FMUL.FTZ R36, R36, UR47 ;  /* 0x0000002f24247c20 */ /* 0x000fe20008410000 */
[----:B------:R-:W-:Y:S01]  /*2f10*/  FMUL.FTZ R37, R37, UR47 ;  /* 0x0000002f25257c20 */ /* 0x000fe20008410000 */
[----:B------:R-:W-:Y:S05]  /*2f20*/  FMUL.FTZ R38, R38, UR47 ;  /* 0x0000002f26267c20 */ /* 0x000fea0008410000 */
[----:B------:R2:W-:Y:S01]  /*2f30*/  MUFU.EX2 R222, R4 ;  /* 0x0000000400de7308 */ /* 0x0005e20000000800 */
[----:B------:R-:W-:Y:S01]  /*2f40*/  FMUL.FTZ R42, R42, UR47 ;  /* 0x0000002f2a2a7c20 */ /* 0x000fe20008410000 */
[----:B------:R-:W-:Y:S01]  /*2f50*/  FMUL.FTZ R43, R43, UR47 ;  /* 0x0000002f2b2b7c20 */ /* 0x000fe20008410000 */
[----:B------:R-:W-:Y:S01]  /*2f60*/  FMUL.FTZ R39, R39, UR47 ;  /* 0x0000002f27277c20 */ /* 0x000fe20008410000 */
[----:B------:R-:W-:Y:S01]  /*2f70*/  FMUL.FTZ R40, R40, UR47 ;  /* 0x0000002f28287c20 */ /* 0x000fe20008410000 */
[----:B------:R-:W-:Y:S01]  /*2f80*/  FMUL.FTZ R41, R41, UR47 ;  /* 0x0000002f29297c20 */ /* 0x000fe20008410000 */
[----:B------:R-:W-:Y:S04]  /*2f90*/  FMUL.FTZ R46, R46, UR47 ;  /* 0x0000002f2e2e7c20 */ /* 0x000fe80008410000 */
[----:B------:R-:W3:Y:S01]  /*2fa0*/  MUFU.TANH R75, R36 ;  /* 0x00000024004b7308 */ /* 0x000ee20000002400 */
[----:B-1----:R-:W-:Y:S01]  /*2fb0*/  STL [R1+0x28], R15 ;  /* 0x0000280f01007387 */ /* 0x002fe20000100800 */
[----:B------:R-:W-:Y:S01]  /*2fc0*/  FMUL.FTZ R44, R44, UR47 ;  /* 0x0000002f2c2c7c20 */ /* 0x000fe20008410000 */
[----:B------:R-:W-:Y:S01]  /*2fd0*/  FMUL.FTZ R47, R47, UR47 ;  /* 0x0000002f2f2f7c20 */ /* 0x000fe20008410000 */
[----:B------:R-:W-:Y:S01]  /*2fe0*/  FMUL.FTZ R45, R45, UR47 ;  /* 0x0000002f2d2d7c20 */ /* 0x000fe20008410000 */
[----:B------:R-:W4:Y:S01]  /*2ff0*/  LDL R23, [R1+0x90] ;  /* 0x0000900001177983 */ /* 0x000f220000100800 */
[----:B------:R-:W-:Y:S01]  /*3000*/  FMUL.FTZ R48, R48, UR47 ;  /* 0x0000002f30307c20 */ /* 0x000fe20008410000 */
[----:B------:R-:W-:Y:S03]  /*3010*/  FMUL.FTZ R49, R49, UR47 ;  /* 0x0000002f31317c20 */ /* 0x000fe60008410000 */
[----:B------:R-:W-:Y:S01]  /*3020*/  MUFU.TANH R220, R44 ;  /* 0x0000002c00dc7308 */ /* 0x000fe20000002400 */
[----:B------:R-:W4:Y:S01]  /*3030*/  LDL R22, [R1+0x8c] ;  /* 0x00008c0001167983 */ /* 0x000f220000100800 */
[----:B--2---:R-:W-:Y:S01]  /*3040*/  FFMA.FTZ R4, R240, UR46, -R8 ;  /* 0x0000002ef0047c23 */ /* 0x004fe20008010808 */
[----:B------:R-:W-:Y:S01]  /*3050*/  FMUL.FTZ R50, R50, UR47 ;  /* 0x0000002f32327c20 */ /* 0x000fe20008410000 */
[----:B------:R-:W-:Y:S06]  /*3060*/  FMUL.FTZ R51, R51, UR47 ;  /* 0x0000002f33337c20 */ /* 0x000fec0008410000 */
[----:B------:R1:W-:Y:S01]  /*3070*/  MUFU.EX2 R221, R4 ;  /* 0x0000000400dd7308 */ /* 0x0003e20000000800 */
[----:B---3--:R-:W-:Y:S09]  /*3080*/  FFMA.FTZ R11, R75, UR46, -R10 ;  /* 0x0000002e4b0b7c23 */ /* 0x008ff2000801080a */
[----:B------:R-:W-:Y:S10]  /*3090*/  MUFU.TANH R219, R45 ;  /* 0x0000002d00db7308 */ /* 0x000ff40000002400 */
[----:B------:R-:W-:Y:S01]  /*30a0*/  MUFU.TANH R74, R37 ;  /* 0x00000025004a7308 */ /* 0x000fe20000002400 */
[--C-:B-1----:R-:W-:Y:S09]  /*30b0*/  FFMA.FTZ R4, R12, UR46, -R0.reuse ;  /* 0x0000002e0c047c23 */ /* 0x102ff20008010800 */
[----:B------:R1:W2:Y:S10]  /*30c0*/  MUFU.EX2 R12, R4 ;  /* 0x00000004000c7308 */ /* 0x0002b40000000800 */
[----:B------:R3:W-:Y:S10]  /*30d0*/  MUFU.EX2 R166, R11 ;  /* 0x0000000b00a67308 */ /* 0x0007f40000000800 */
[----:B------:R-:W-:Y:S01]  /*30e0*/  MUFU.TANH R196, R38 ;  /* 0x0000002600c47308 */ /* 0x000fe20000002400 */
[----:B-1----:R-:W-:Y:S01]  /*30f0*/  FFMA.FTZ R4, R13, UR46, -R0 ;  /* 0x0000002e0d047c23 */ /* 0x002fe20008010800 */
[----:B--2---:R-:W-:Y:S08]  /*3100*/  STL [R1+0x1c], R12 ;  /* 0x00001c0c01007387 */ /* 0x004ff00000100800 */
[----:B------:R1:W2:Y:S01]  /*3110*/  MUFU.EX2 R13, R4 ;  /* 0x00000004000d7308 */ /* 0x0002a20000000800 */
[--C-:B---3--:R-:W-:Y:S09]  /*3120*/  FFMA.FTZ R11, R74, UR46, -R10.reuse ;  /* 0x0000002e4a0b7c23 */ /* 0x108ff2000801080a */
[----:B------:R3:W-:Y:S10]  /*3130*/  MUFU.EX2 R165, R11 ;  /* 0x0000000b00a57308 */ /* 0x0007f40000000800 */
[----:B------:R-:W3:Y:S01]  /*3140*/  MUFU.TANH R195, R39 ;  /* 0x0000002700c37308 */ /* 0x000ee20000002400 */
[--C-:B-1----:R-:W-:Y:S01]  /*3150*/  FFMA.FTZ R4, R77, UR46, -R10.reuse ;  /* 0x0000002e4d047c23 */ /* 0x102fe2000801080a */
[----:B--2---:R-:W-:Y:S08]  /*3160*/  STL [R1+0x18], R13 ;  /* 0x0000180d01007387 */ /* 0x004ff00000100800 */
[----:B------:R1:W-:Y:S01]  /*3170*/  MUFU.EX2 R170, R4 ;  /* 0x0000000400aa7308 */ /* 0x0003e20000000800 */
[--C-:B---3--:R-:W-:Y:S09]  /*3180*/  FFMA.FTZ R11, R196, UR46, -R9.reuse ;  /* 0x0000002ec40b7c23 */ /* 0x108ff20008010809 */
[----:B------:R2:W-:Y:S10]  /*3190*/  MUFU.EX2 R186, R11 ;  /* 0x0000000b00ba7308 */ /* 0x0005f40000000800 */
[----:B------:R-:W3:Y:S01]  /*31a0*/  MUFU.TANH R226, R40 ;  /* 0x0000002800e27308 */ /* 0x000ee20000002400 */
[----:B-1----:R-:W-:Y:S09]  /*31b0*/  FFMA.FTZ R4, R76, UR46, -R10 ;  /* 0x0000002e4c047c23 */ /* 0x002ff2000801080a */
[----:B------:R1:W-:Y:S01]  /*31c0*/  MUFU.EX2 R169, R4 ;  /* 0x0000000400a97308 */ /* 0x0003e20000000800 */
[--C-:B--2---:R-:W-:Y:S09]  /*31d0*/  FFMA.FTZ R11, R195, UR46, -R9.reuse ;  /* 0x0000002ec30b7c23 */ /* 0x104ff20008010809 */
[----:B------:R3:W-:Y:S10]  /*31e0*/  MUFU.EX2 R185, R11 ;  /* 0x0000000b00b97308 */ /* 0x0007f40000000800 */
[----:B------:R-:W2:Y:S01]  /*31f0*/  MUFU.TANH R225, R41 ;  /* 0x0000002900e17308 */ /* 0x000ea20000002400 */
[--C-:B-1----:R-:W-:Y:S09]  /*3200*/  FFMA.FTZ R4, R200, UR46, -R9.reuse ;  /* 0x0000002ec8047c23 */ /* 0x102ff20008010809 */
[----:B------:R1:W-:Y:S01]  /*3210*/  MUFU.EX2 R190, R4 ;  /* 0x0000000400be7308 */ /* 0x0003e20000000800 */
[--C-:B---3--:R-:W-:Y:S09]  /*3220*/  FFMA.FTZ R11, R226, UR46, -R8.reuse ;  /* 0x0000002ee20b7c23 */ /* 0x108ff20008010808 */
[----:B------:R2:W-:Y:S10]  /*3230*/  MUFU.EX2 R212, R11 ;  /* 0x0000000b00d47308 */ /* 0x0005f40000000800 */
[----:B------:R-:W3:Y:S01]  /*3240*/  MUFU.TANH R25, R42 ;  /* 0x0000002a00197308 */ /* 0x000ee20000002400 */
[--C-:B-1----:R-:W-:Y:S09]  /*3250*/  FFMA.FTZ R4, R197, UR46, -R9.reuse ;  /* 0x0000002ec5047c23 */ /* 0x102ff20008010809 */
[----:B------:R1:W-:Y:S01]  /*3260*/  MUFU.EX2 R189, R4 ;  /* 0x0000000400bd7308 */ /* 0x0003e20000000800 */
[----:B--2---:R-:W-:Y:S09]  /*3270*/  FFMA.FTZ R11, R225, UR46, -R8 ;  /* 0x0000002ee10b7c23 */ /* 0x004ff20008010808 */
[----:B------:R2:W-:Y:S01]  /*3280*/  MUFU.EX2 R211, R11 ;  /* 0x0000000b00d37308 */ /* 0x0005e20000000800 */
[----:B---3--:R-:W-:Y:S09]  /*3290*/  STL [R1+0x14], R25 ;  /* 0x0000141901007387 */ /* 0x008ff20000100800 */
[----:B------:R-:W3:Y:S01]  /*32a0*/  MUFU.TANH R24, R43 ;  /* 0x0000002b00187308 */ /* 0x000ee20000002400 */
[----:B-1----:R-:W1:Y:S09]  /*32b0*/  LDSM.16.M88.4 R4, [R150+0x6c00] ;  /* 0x006c00009604783b */ /* 0x002e720000000200 */
[----:B------:R-:W3:Y:S01]  /*32c0*/  MUFU.TANH R21, R46 ;  /* 0x0000002e00157308 */ /* 0x000ee20000002400 */
[--C-:B--2---:R-:W-:Y:S09]  /*32d0*/  FFMA.FTZ R11, R25, UR46, -R0.reuse ;  /* 0x0000002e190b7c23 */ /* 0x104ff20008010800 */
[----:B------:R2:W-:Y:S01]  /*32e0*/  MUFU.EX2 R250, R11 ;  /* 0x0000000b00fa7308 */ /* 0x0005e20000000800 */
[----:B---3--:R-:W-:Y:S09]  /*32f0*/  STL [R1+0x8], R24 ;  /* 0x0000081801007387 */ /* 0x008ff20000100800 */
[----:B------:R-:W3:Y:S01]  /*3300*/  MUFU.TANH R20, R47 ;  /* 0x0000002f00147308 */ /* 0x000ee20000002400 */
[----:B------:R-:W-:Y:S09]  /*3310*/  STL [R1+0x4], R21 ;  /* 0x0000041501007387 */ /* 0x000ff20000100800 */
[----:B------:R-:W-:Y:S01]  /*3320*/  MUFU.TANH R73, R48 ;  /* 0x0000003000497308 */ /* 0x000fe20000002400 */
[----:B--2---:R-:W-:Y:S09]  /*3330*/  FFMA.FTZ R11, R24, UR46, -R0 ;  /* 0x0000002e180b7c23 */ /* 0x004ff20008010800 */
[----:B------:R2:W-:Y:S01]  /*3340*/  MUFU.EX2 R249, R11 ;  /* 0x0000000b00f97308 */ /* 0x0005e20000000800 */
[-C--:B-1----:R-:W-:Y:S01]  /*3350*/  HMMA.16816.F32 R52, R104, R4.reuse, R52 ;  /* 0x000000046834723c */ /* 0x082fe20000001834 */
[----:B---3--:R-:W-:Y:S05]  /*3360*/  STL [R1], R20 ;  /* 0x0000001401007387 */ /* 0x008fea0000100800 */
[C---:B------:R-:W-:Y:S03]  /*3370*/  HMMA.16816.F32 R56, R112.reuse, R4, R56 ;  /* 0x000000047038723c */ /* 0x040fe60000001838 */
[----:B------:R-:W-:Y:S03]  /*3380*/  MUFU.TANH R72, R49 ;  /* 0x0000003100487308 */ /* 0x000fe60000002400 */
[-C--:B------:R-:W-:Y:S07]  /*3390*/  HMMA.16816.F32 R60, R112, R6.reuse, R60 ;  /* 0x00000006703c723c */ /* 0x080fee000000183c */
[----:B------:R-:W-:Y:S01]  /*33a0*/  MUFU.TANH R184, R50 ;  /* 0x0000003200b87308 */ /* 0x000fe20000002400 */
[--C-:B------:R-:W-:Y:S01]  /*33b0*/  FFMA.FTZ R4, R220, UR46, -R8.reuse ;  /* 0x0000002edc047c23 */ /* 0x100fe20008010808 */
[----:B------:R-:W-:Y:S08]  /*33c0*/  HMMA.16816.F32 R64, R104, R6, R64 ;  /* 0x000000066840723c */ /* 0x000ff00000001840 */
[----:B------:R-:W-:Y:S03]  /*33d0*/  MUFU.EX2 R206, R4 ;  /* 0x0000000400ce7308 */ /* 0x000fe60000000800 */
[----:B------:R-:W-:Y:S01]  /*33e0*/  FFMA.FTZ R5, R219, UR46, -R8 ;  /* 0x0000002edb057c23 */ /* 0x000fe20008010808 */
[----:B------:R-:W-:Y:S01]  /*33f0*/  F2FP.F16.F32.PACK_AB R7, R251, R252 ;  /* 0x000000fcfb07723e */ /* 0x000fe200000000ff */
[----:B------:R-:W-:Y:S01]  /*3400*/  FMUL.FTZ R52, R52, UR47 ;  /* 0x0000002f34347c20 */ /* 0x000fe20008410000 */
[----:B------:R-:W-:Y:S01]  /*3410*/  FMUL.FTZ R53, R53, UR47 ;  /* 0x0000002f35357c20 */ /* 0x000fe20008410000 */
[----:B--2---:R-:W-:Y:S03]  /*3420*/  FFMA.FTZ R11, R21, UR46, -R0 ;  /* 0x0000002e150b7c23 */ /* 0x004fe60008010800 */
[----:B------:R-:W1:Y:S01]  /*3430*/  MUFU.TANH R71, R52 ;  /* 0x0000003400477308 */ /* 0x000e620000002400 */
[----:B------:R-:W-:Y:S01]  /*3440*/  FMUL.FTZ R56, R56, UR47 ;  /* 0x0000002f38387c20 */ /* 0x000fe20008410000 */
[----:B------:R-:W-:Y:S01]  /*3450*/  FMUL.FTZ R57, R57, UR47 ;  /* 0x0000002f39397c20 */ /* 0x000fe20008410000 */
[----:B------:R-:W-:Y:S01]  /*3460*/  FMUL.FTZ R54, R54, UR47 ;  /* 0x0000002f36367c20 */ /* 0x000fe20008410000 */
[----:B------:R-:W-:Y:S01]  /*3470*/  FMUL.FTZ R58, R58, UR47 ;  /* 0x0000002f3a3a7c20 */ /* 0x000fe20008410000 */
[----:B------:R-:W-:Y:S01]  /*3480*/  FMUL.FTZ R60, R60, UR47 ;  /* 0x0000002f3c3c7c20 */ /* 0x000fe20008410000 */
[----:B------:R-:W-:Y:S01]  /*3490*/  FMUL.FTZ R61, R61, UR47 ;  /* 0x0000002f3d3d7c20 */ /* 0x000fe20008410000 */
[----:B------:R-:W-:Y:S03]  /*34a0*/  FMUL.FTZ R62, R62, UR47 ;  /* 0x0000002f3e3e7c20 */ /* 0x000fe60008410000 */
[----:B------:R-:W-:Y:S01]  /*34b0*/  MUFU.EX2 R205, R5 ;  /* 0x0000000500cd7308 */ /* 0x000fe20000000800 */
        /* <DEDUP_REMOVED lines=8> */
[--C-:B-1----:R-:W-:Y:S09]  /*3540*/  FFMA.FTZ R6, R71, UR46, -R10.reuse ;  /* 0x0000002e47067c23 */ /* 0x102ff2000801080a */
[----:B------:R-:W1:Y:S10]  /*3550*/  MUFU.TANH R70, R53 ;  /* 0x0000003500467308 */ /* 0x000e740000002400 */
[----:B------:R1:W-:Y:S10]  /*3560*/  MUFU.EX2 R115, R6 ;  /* 0x0000000600737308 */ /* 0x0003f40000000800 */
[----:B------:R-:W-:Y:S10]  /*3570*/  MUFU.TANH R208, R57 ;  /* 0x0000003900d07308 */ /* 0x000ff40000002400 */
[----:B------:R-:W2:Y:S01]  /*3580*/  MUFU.TANH R183, R54 ;  /* 0x0000003600b77308 */ /* 0x000ea20000002400 */
[----:B-1----:R-:W-:Y:S09]  /*3590*/  FFMA.FTZ R6, R70, UR46, -R10 ;  /* 0x0000002e46067c23 */ /* 0x002ff2000801080a */
[----:B------:R2:W-:Y:S01]  /*35a0*/  MUFU.EX2 R114, R6 ;  /* 0x0000000600727308 */ /* 0x0005e20000000800 */
[----:B----4-:R-:W-:Y:S04]  /*35b0*/  IADD3 R4, P0, R23, UR6, RZ ;  /* 0x0000000617047c10 */ /* 0x010fe8000ff1e0ff */
[----:B------:R-:W-:Y:S05]  /*35c0*/  IADD3.X R5, R22, UR7, RZ, P0, !PT ;  /* 0x0000000716057c10 */ /* 0x000fea00087fe4ff */
[----:B------:R-:W-:Y:S01]  /*35d0*/  MUFU.TANH R242, R58 ;  /* 0x0000003a00f27308 */ /* 0x000fe20000002400 */
[----:B------:R-:W3:Y:S04]  /*35e0*/  LDG.E R111, desc[UR20][R4.64] ;  /* 0x00000014046f7981 */ /* 0x000ee8000c1e1900 */
[----:B------:R-:W4:Y:S05]  /*35f0*/  LDG.E R110, desc[UR20][R4.64+0x20] ;  /* 0x00002014046e7981 */ /* 0x000f2a000c1e1900 */
[----:B------:R-:W1:Y:S01]  /*3600*/  MUFU.TANH R181, R55 ;  /* 0x0000003700b57308 */ /* 0x000e620000002400 */
[--C-:B--2---:R-:W-:Y:S01]  /*3610*/  FFMA.FTZ R6, R183, UR46, -R9.reuse ;  /* 0x0000002eb7067c23 */ /* 0x104fe20008010809 */
[----:B------:R-:W5:Y:S04]  /*3620*/  LDG.E R109, desc[UR20][R4.64+0x100] ;  /* 0x00010014046d7981 */ /* 0x000f68000c1e1900 */
[----:B------:R2:W5:Y:S04]  /*3630*/  LDG.E R108, desc[UR20][R4.64+0x120] ;  /* 0x00012014046c7981 */ /* 0x000568000c1e1900 */
[----:B------:R1:W-:Y:S10]  /*3640*/  MUFU.EX2 R173, R6 ;  /* 0x0000000600ad7308 */ /* 0x0003f40000000800 */
[----:B------:R-:W2:Y:S10]  /*3650*/  MUFU.TANH R239, R59 ;  /* 0x0000003b00ef7308 */ /* 0x000eb40000002400 */
[----:B------:R2:W-:Y:S01]  /*3660*/  MUFU.EX2 R244, R11 ;  /* 0x0000000b00f47308 */ /* 0x0005e20000000800 */
[--C-:B-1----:R-:W-:Y:S01]  /*3670*/  FFMA.FTZ R6, R181, UR46, -R9.reuse ;  /* 0x0000002eb5067c23 */ /* 0x102fe20008010809 */
[----:B--2---:R-:W-:Y:S08]  /*3680*/  FFMA.FTZ R4, R207, UR46, -R8 ;  /* 0x0000002ecf047c23 */ /* 0x004ff00008010808 */
[----:B------:R1:W-:Y:S01]  /*3690*/  MUFU.EX2 R172, R6 ;  /* 0x0000000600ac7308 */ /* 0x0003e20000000800 */
[----:B------:R-:W-:Y:S05]  /*36a0*/  F2FP.F16.F32.PACK_AB R5, R217, R218 ;  /* 0x000000dad905723e */ /* 0x000fea00000000ff */
[----:B------:R2:W-:Y:S04]  /*36b0*/  STS [R235+0x10400], R5 ;  /* 0x01040005eb007388 */ /* 0x0005e80000000800 */
[----:B------:R2:W-:Y:S01]  /*36c0*/  MUFU.EX2 R194, R4 ;  /* 0x0000000400c27308 */ /* 0x0005e20000000800 */
[----:B------:R-:W-:Y:S09]  /*36d0*/  FFMA.FTZ R11, R20, UR46, -R0 ;  /* 0x0000002e140b7c23 */ /* 0x000ff20008010800 */
[----:B------:R2:W-:Y:S01]  /*36e0*/  MUFU.EX2 R243, R11 ;  /* 0x0000000b00f37308 */ /* 0x0005e20000000800 */
[----:B-1----:R-:W-:Y:S05]  /*36f0*/  F2FP.F16.F32.PACK_AB R6, R187, R188 ;  /* 0x000000bcbb06723e */ /* 0x002fea00000000ff */
[----:B------:R1:W-:Y:S04]  /*3700*/  STS [R235+0x10000], R6 ;  /* 0x01000006eb007388 */ /* 0x0003e80000000800 */
[----:B------:R-:W-:Y:S01]  /*3710*/  MUFU.TANH R171, R66 ;  /* 0x0000004200ab7308 */ /* 0x000fe20000002400 */
[----:B--2---:R-:W-:Y:S01]  /*3720*/  FFMA.FTZ R4, R208, UR46, -R8 ;  /* 0x0000002ed0047c23 */ /* 0x004fe20008010808 */
[----:B------:R-:W-:Y:S08]  /*3730*/  F2FP.F16.F32.PACK_AB R5, R202, R203 ;  /* 0x000000cbca05723e */ /* 0x000ff000000000ff */
[----:B------:R2:W-:Y:S01]  /*3740*/  MUFU.EX2 R193, R4 ;  /* 0x0000000400c17308 */ /* 0x0005e20000000800 */
[----:B------:R-:W-:Y:S01]  /*3750*/  FFMA.FTZ R11, R73, UR46, -R10 ;  /* 0x0000002e490b7c23 */ /* 0x000fe2000801080a */
[----:B------:R2:W-:Y:S08]  /*3760*/  STS [R234+0x10400], R5 ;  /* 0x01040005ea007388 */ /* 0x0005f00000000800 */
[----:B------:R2:W-:Y:S01]  /*3770*/  MUFU.EX2 R164, R11 ;  /* 0x0000000b00a47308 */ /* 0x0005e20000000800 */
[----:B-1----:R-:W-:Y:S09]  /*3780*/  F2FP.F16.F32.PACK_AB R6, R19, R18 ;  /* 0x000000121306723e */ /* 0x002ff200000000ff */
[----:B------:R-:W1:Y:S01]  /*3790*/  MUFU.TANH R182, R51 ;  /* 0x0000003300b67308 */ /* 0x000e620000002400 */
[----:B--2---:R-:W-:Y:S09]  /*37a0*/  FFMA.FTZ R4, R242, UR46, -R0 ;  /* 0x0000002ef2047c23 */ /* 0x004ff20008010800 */
[----:B------:R2:W-:Y:S01]  /*37b0*/  MUFU.EX2 R224, R4 ;  /* 0x0000000400e07308 */ /* 0x0005e20000000800 */
[----:B------:R-:W-:Y:S01]  /*37c0*/  FFMA.FTZ R11, R72, UR46, -R10 ;  /* 0x0000002e480b7c23 */ /* 0x000fe2000801080a */
[----:B------:R-:W-:Y:S08]  /*37d0*/  F2FP.F16.F32.PACK_AB R5, R198, R199 ;  /* 0x000000c7c605723e */ /* 0x000ff000000000ff */
[----:B------:R1:W-:Y:S10]  /*37e0*/  MUFU.EX2 R161, R11 ;  /* 0x0000000b00a17308 */ /* 0x0003f40000000800 */
[----:B------:R-:W1:Y:S01]  /*37f0*/  MUFU.TANH R201, R60 ;  /* 0x0000003c00c97308 */ /* 0x000e620000002400 */
[----:B--2---:R-:W-:Y:S09]  /*3800*/  FFMA.FTZ R4, R239, UR46, -R0 ;  /* 0x0000002eef047c23 */ /* 0x004ff20008010800 */
[----:B------:R2:W-:Y:S01]  /*3810*/  MUFU.EX2 R223, R4 ;  /* 0x0000000400df7308 */ /* 0x0005e20000000800 */
[--C-:B-1----:R-:W-:Y:S09]  /*3820*/  FFMA.FTZ R11, R184, UR46, -R9.reuse ;  /* 0x0000002eb80b7c23 */ /* 0x102ff20008010809 */
[----:B------:R1:W-:Y:S10]  /*3830*/  MUFU.EX2 R178, R11 ;  /* 0x0000000b00b27308 */ /* 0x0003f40000000800 */
[----:B------:R-:W1:Y:S01]  /*3840*/  MUFU.TANH R204, R61 ;  /* 0x0000003d00cc7308 */ /* 0x000e620000002400 */
[----:B--2---:R-:W-:Y:S05]  /*3850*/  F2FP.F16.F32.PACK_AB R4, R179, R180 ;  /* 0x000000b4b304723e */ /* 0x004fea00000000ff */
[----:B------:R2:W-:Y:S04]  /*3860*/  STS [R234+0x10000], R4 ;  /* 0x01000004ea007388 */ /* 0x0005e80000000800 */
[----:B------:R-:W2:Y:S01]  /*3870*/  MUFU.TANH R69, R64 ;  /* 0x0000004000457308 */ /* 0x000ea20000002400 */
[--C-:B-1----:R-:W-:Y:S01]  /*3880*/  FFMA.FTZ R11, R182, UR46, -R9.reuse ;  /* 0x0000002eb60b7c23 */ /* 0x102fe20008010809 */
[----:B------:R1:W-:Y:S04]  /*3890*/  STS [R235+0x12000], R7 ;  /* 0x01200007eb007388 */ /* 0x0003e80000000800 */
[----:B------:R1:W-:Y:S04]  /*38a0*/  STS [R235+0x12400], R6 ;  /* 0x01240006eb007388 */ /* 0x0003e80000000800 */
[----:B------:R1:W-:Y:S10]  /*38b0*/  MUFU.EX2 R177, R11 ;  /* 0x0000000b00b17308 */ /* 0x0003f40000000800 */
[----:B------:R-:W1:Y:S01]  /*38c0*/  MUFU.TANH R68, R65 ;  /* 0x0000004100447308 */ /* 0x000e620000002400 */
[----:B--2---:R-:W-:Y:S09]  /*38d0*/  F2FP.F16.F32.PACK_AB R4, R246, R247 ;  /* 0x000000f7f604723e */ /* 0x004ff200000000ff */
[----:B------:R-:W-:Y:S01]  /*38e0*/  MUFU.TANH R237, R62 ;  /* 0x0000003e00ed7308 */ /* 0x000fe20000002400 */
[--C-:B-1----:R-:W-:Y:S01]  /*38f0*/  FFMA.FTZ R11, R201, UR46, -R8.reuse ;  /* 0x0000002ec90b7c23 */ /* 0x102fe20008010808 */
[----:B------:R-:W-:Y:S01]  /*3900*/  FFMA.FTZ R8, R204, UR46, -R8 ;  /* 0x0000002ecc087c23 */ /* 0x000fe20008010808 */
[----:B------:R-:W-:Y:S01]  /*3910*/  F2FP.F16.F32.PACK_AB R7, R17, R16 ;  /* 0x000000101107723e */ /* 0x000fe200000000ff */
[----:B------:R1:W-:Y:S01]  /*3920*/  STS [R234+0x12000], R4 ;  /* 0x01200004ea007388 */ /* 0x0003e20000000800 */
[----:B------:R-:W-:Y:S03]  /*3930*/  F2FP.F16.F32.PACK_AB R6, R175, R176 ;  /* 0x000000b0af06723e */ /* 0x000fe600000000ff */
[----:B------:R2:W-:Y:S02]  /*3940*/  STS [R234+0x12400], R7 ;  /* 0x01240007ea007388 */ /* 0x0005e40000000800 */
[----:B------:R-:W-:Y:S02]  /*3950*/  MUFU.TANH R238, R63 ;  /* 0x0000003f00ee7308 */ /* 0x000fe40000002400 */
[----:B------:R2:W-:Y:S04]  /*3960*/  STS [R236+0x10000], R6 ;  /* 0x01000006ec007388 */ /* 0x0005e80000000800 */
[----:B------:R2:W-:Y:S04]  /*3970*/  STS [R236+0x10400], R5 ;  /* 0x01040005ec007388 */ /* 0x0005e80000000800 */
[----:B------:R2:W-:Y:S10]  /*3980*/  MUFU.EX2 R191, R8 ;  /* 0x0000000800bf7308 */ /* 0x0005f40000000800 */
[----:B------:R-:W2:Y:S01]  /*3990*/  MUFU.TANH R174, R67 ;  /* 0x0000004300ae7308 */ /* 0x000ea20000002400 */
[----:B-1----:R-:W-:Y:S02]  /*39a0*/  F2FP.F16.F32.PACK_AB R4, R169, R170 ;  /* 0x000000aaa904723e */ /* 0x002fe400000000ff */
[----:B--2---:R-:W-:Y:S03]  /*39b0*/  F2FP.F16.F32.PACK_AB R7, R227, R228 ;  /* 0x000000e4e307723e */ /* 0x004fe600000000ff */
[----:B------:R1:W-:Y:S01]  /*39c0*/  STS [R233+0x10000], R4 ;  /* 0x01000004e9007388 */ /* 0x0003e20000000800 */
[--C-:B------:R-:W-:Y:S01]  /*39d0*/  FFMA.FTZ R8, R69, UR46, -R10.reuse ;  /* 0x0000002e45087c23 */ /* 0x100fe2000801080a */
[----:B------:R-:W-:Y:S01]  /*39e0*/  FFMA.FTZ R10, R68, UR46, -R10 ;  /* 0x0000002e440a7c23 */ /* 0x000fe2000801080a */
[----:B------:R-:W-:Y:S01]  /*39f0*/  F2FP.F16.F32.PACK_AB R6, R15, R14 ;  /* 0x0000000e0f06723e */ /* 0x000fe200000000ff */
[----:B------:R-:W-:Y:S01]  /*3a00*/  MUFU.EX2 R192, R11 ;  /* 0x0000000b00c07308 */ /* 0x000fe20000000800 */
[----:B------:R-:W-:Y:S05]  /*3a10*/  F2FP.F16.F32.PACK_AB R5, R189, R190 ;  /* 0x000000bebd05723e */ /* 0x000fea00000000ff */
[----:B------:R2:W-:Y:S04]  /*3a20*/  STS [R233+0x10400], R5 ;  /* 0x01040005e9007388 */ /* 0x0005e80000000800 */
[----:B------:R2:W-:Y:S01]  /*3a30*/  MUFU.EX2 R113, R8 ;  /* 0x0000000800717308 */ /* 0x0005e20000000800 */
[----:B------:R2:W-:Y:S04]  /*3a40*/  STS [R236+0x12000], R7 ;  /* 0x01200007ec007388 */ /* 0x0005e80000000800 */
[----:B------:R3:W-:Y:S05]  /*3a50*/  STS [R236+0x12400], R6 ;  /* 0x01240006ec007388 */ /* 0x0007ea0000000800 */
[----:B------:R-:W-:Y:S01]  /*3a60*/  MUFU.EX2 R112, R10 ;  /* 0x0000000a00707308 */ /* 0x000fe20000000800 */
[--C-:B-1----:R-:W-:Y:S01]  /*3a70*/  FFMA.FTZ R4, R171, UR46, -R9.reuse ;  /* 0x0000002eab047c23 */ /* 0x102fe20008010809 */
[----:B------:R-:W-:Y:S08]  /*3a80*/  FFMA.FTZ R9, R174, UR46, -R9 ;  /* 0x0000002eae097c23 */ /* 0x000ff00008010809 */
[----:B------:R1:W-:Y:S01]  /*3a90*/  MUFU.EX2 R168, R4 ;  /* 0x0000000400a87308 */ /* 0x0003e20000000800 */
[--C-:B--2---:R-:W-:Y:S01]  /*3aa0*/  FFMA.FTZ R8, R237, UR46, -R0.reuse ;  /* 0x0000002eed087c23 */ /* 0x104fe20008010800 */
[----:B------:R-:W-:Y:S01]  /*3ab0*/  FFMA.FTZ R0, R238, UR46, -R0 ;  /* 0x0000002eee007c23 */ /* 0x000fe20008010800 */
[----:B------:R-:W-:Y:S07]  /*3ac0*/  F2FP.F16.F32.PACK_AB R5, R185, R186 ;  /* 0x000000bab905723e */ /* 0x000fee00000000ff */
[----:B------:R-:W2:Y:S01]  /*3ad0*/  MUFU.EX2 R167, R9 ;  /* 0x0000000900a77308 */ /* 0x000ea20000000800 */
[----:B------:R-:W-:Y:S02]  /*3ae0*/  F2FP.F16.F32.PACK_AB R7, R13, R12 ;  /* 0x0000000c0d07723e */ /* 0x000fe400000000ff */
[----:B---3--:R-:W-:Y:S03]  /*3af0*/  F2FP.F16.F32.PACK_AB R6, R165, R166 ;  /* 0x000000a6a506723e */ /* 0x008fe600000000ff */
[----:B------:R3:W-:Y:S01]  /*3b00*/  STS [R233+0x12400], R7 ;  /* 0x01240007e9007388 */ /* 0x0007e20000000800 */
[----:B-1----:R-:W-:Y:S03]  /*3b10*/  F2FP.F16.F32.PACK_AB R4, R221, R222 ;  /* 0x000000dedd04723e */ /* 0x002fe600000000ff */
[----:B------:R2:W-:Y:S02]  /*3b20*/  MUFU.EX2 R213, R0 ;  /* 0x0000000000d57308 */ /* 0x0005e40000000800 */
[----:B------:R1:W-:Y:S04]  /*3b30*/  STS [R233+0x12000], R4 ;  /* 0x01200004e9007388 */ /* 0x0003e80000000800 */
[----:B------:R4:W-:Y:S04]  /*3b40*/  STS [R230+0x10000], R6 ;  /* 0x01000006e6007388 */ /* 0x0009e80000000800 */
[----:B------:R-:W4:Y:S01]  /*3b50*/  MUFU.EX2 R214, R8 ;  /* 0x0000000800d67308 */ /* 0x000f220000000800 */
[----:B------:R4:W-:Y:S01]  /*3b60*/  STS [R230+0x10400], R5 ;  /* 0x01040005e6007388 */ /* 0x0009e20000000800 */
[----:B--2---:R-:W-:Y:S02]  /*3b70*/  F2FP.F16.F32.PACK_AB R0, R167, R168 ;  /* 0x000000a8a700723e */ /* 0x004fe400000000ff */
[----:B---3--:R-:W-:Y:S02]  /*3b80*/  F2FP.F16.F32.PACK_AB R7, R211, R212 ;  /* 0x000000d4d307723e */ /* 0x008fe400000000ff */
[----:B-1----:R-:W-:Y:S02]  /*3b90*/  F2FP.F16.F32.PACK_AB R4, R161, R164 ;  /* 0x000000a4a104723e */ /* 0x002fe400000000ff */
[----:B----4-:R-:W-:Y:S03]  /*3ba0*/  F2FP.F16.F32.PACK_AB R6, R177, R178 ;  /* 0x000000b2b106723e */ /* 0x010fe600000000ff */
[----:B------:R1:W-:Y:S01]  /*3bb0*/  STS [R229+0x10000], R4 ;  /* 0x01000004e5007388 */ /* 0x0003e20000000800 */
[----:B------:R-:W-:Y:S03]  /*3bc0*/  F2FP.F16.F32.PACK_AB R5, R249, R250 ;  /* 0x000000faf905723e */ /* 0x000fe600000000ff */
[----:B------:R2:W-:Y:S04]  /*3bd0*/  STS [R229+0x10400], R6 ;  /* 0x01040006e5007388 */ /* 0x0005e80000000800 */
[----:B------:R3:W-:Y:S04]  /*3be0*/  STS [R230+0x12000], R7 ;  /* 0x01200007e6007388 */ /* 0x0007e80000000800 */
[----:B------:R4:W-:Y:S01]  /*3bf0*/  STS [R230+0x12400], R5 ;  /* 0x01240005e6007388 */ /* 0x0009e20000000800 */
[----:B-1----:R-:W-:Y:S02]  /*3c00*/  F2FP.F16.F32.PACK_AB R4, R205, R206 ;  /* 0x000000cecd04723e */ /* 0x002fe400000000ff */
[----:B--2---:R-:W-:Y:S03]  /*3c10*/  F2FP.F16.F32.PACK_AB R6, R114, R115 ;  /* 0x000000737206723e */ /* 0x004fe600000000ff */
[----:B------:R1:W-:Y:S01]  /*3c20*/  STS [R229+0x12000], R4 ;  /* 0x01200004e5007388 */ /* 0x0003e20000000800 */
[----:B---3--:R-:W-:Y:S02]  /*3c30*/  F2FP.F16.F32.PACK_AB R7, R243, R244 ;  /* 0x000000f4f307723e */ /* 0x008fe400000000ff */
[----:B----4-:R-:W-:Y:S03]  /*3c40*/  F2FP.F16.F32.PACK_AB R5, R172, R173 ;  /* 0x000000adac05723e */ /* 0x010fe600000000ff */
[----:B------:R2:W-:Y:S04]  /*3c50*/  STS [R229+0x12400], R7 ;  /* 0x01240007e5007388 */ /* 0x0005e80000000800 */
[----:B------:R3:W-:Y:S04]  /*3c60*/  STS [R232+0x10000], R6 ;  /* 0x01000006e8007388 */ /* 0x0007e80000000800 */
[----:B------:R4:W-:Y:S04]  /*3c70*/  STS [R232+0x10400], R5 ;  /* 0x01040005e8007388 */ /* 0x0009e80000000800 */
[----:B------:R4:W-:Y:S01]  /*3c80*/  STS [R231+0x10400], R0 ;  /* 0x01040000e7007388 */ /* 0x0009e20000000800 */
[----:B-1----:R-:W-:Y:S05]  /*3c90*/  F2FP.F16.F32.PACK_AB R4, R112, R113 ;  /* 0x000000717004723e */ /* 0x002fea00000000ff */
[----:B------:R1:W-:Y:S01]  /*3ca0*/  STS [R231+0x10000], R4 ;  /* 0x01000004e7007388 */ /* 0x0003e20000000800 */
[----:B--2---:R-:W-:Y:S02]  /*3cb0*/  F2FP.F16.F32.PACK_AB R7, R193, R194 ;  /* 0x000000c2c107723e */ /* 0x004fe400000000ff */
[----:B---3--:R-:W-:Y:S03]  /*3cc0*/  F2FP.F16.F32.PACK_AB R6, R223, R224 ;  /* 0x000000e0df06723e */ /* 0x008fe600000000ff */
[----:B------:R-:W-:Y:S01]  /*3cd0*/  STS [R232+0x12000], R7 ;  /* 0x01200007e8007388 */ /* 0x000fe20000000800 */
[----:B----4-:R-:W-:Y:S03]  /*3ce0*/  F2FP.F16.F32.PACK_AB R5, R191, R192 ;  /* 0x000000c0bf05723e */ /* 0x010fe600000000ff */
[----:B------:R-:W-:Y:S01]  /*3cf0*/  STS [R232+0x12400], R6 ;  /* 0x01240006e8007388 */ /* 0x000fe20000000800 */
[----:B------:R-:W-:Y:S03]  /*3d00*/  LEA R0, R156, UR5, 0x1 ;  /* 0x000000059c007c11 */ /* 0x000fe6000f8e08ff */
[----:B------:R-:W-:Y:S01]  /*3d10*/  STS [R231+0x12000], R5 ;  /* 0x01200005e7007388 */ /* 0x000fe20000000800 */
[----:B-1----:R-:W-:Y:S05]  /*3d20*/  F2FP.F16.F32.PACK_AB R4, R213, R214 ;  /* 0x000000d6d504723e */ /* 0x002fea00000000ff */
[----:B------:R-:W-:Y:S04]  /*3d30*/  STS [R231+0x12400], R4 ;  /* 0x01240004e7007388 */ /* 0x000fe80000000800 */
[----:B------:R-:W1:Y:S08]  /*3d40*/  LDSM.16.M88.4 R64, [R0+0x4000] ;  /* 0x004000000040783b */ /* 0x000e700000000200 */
[----:B------:R2:W3:Y:S02]  /*3d50*/  LDSM.16.M88.4 R60, [R0+0x5000] ;  /* 0x00500000003c783b */ /* 0x0004e40000000200 */
[----:B--2---:R-:W-:Y:S06]  /*3d60*/  IADD3 R0, R0, R154, RZ ;  /* 0x0000009a00007210 */ /* 0x004fec0007ffe0ff */
[----:B------:R-:W2:Y:S01]  /*3d70*/  LDSM.16.M88.4 R100, [R0+0x4000] ;  /* 0x004000000064783b */ /* 0x000ea20000000200 */
[-C--:B-1----:R-:W-:Y:S07]  /*3d80*/  HMMA.16816.F32 R4, R64, R116.reuse, RZ ;  /* 0x000000744004723c */ /* 0x082fee00000018ff */
[----:B------:R-:W1:Y:S01]  /*3d90*/  LDSM.16.M88.4 R104, [R0+0x5000] ;  /* 0x005000000068783b */ /* 0x000e620000000200 */
        /* <DEDUP_REMOVED lines=15> */
[-C--:B--2---:R-:W-:Y:S06]  /*3e90*/  HMMA.16816.F32 R4, R100, R132.reuse, R4 ;  /* 0x000000846404723c */ /* 0x084fec0000001804 */
[C---:B-1----:R-:W-:Y:S06]  /*3ea0*/  HMMA.16816.F32 R8, R104.reuse, R132, R8 ;  /* 0x000000846808723c */ /* 0x042fec0000001808 */
[-C--:B------:R-:W-:Y:S06]  /*3eb0*/  HMMA.16816.F32 R12, R104, R134.reuse, R12 ;  /* 0x00000086680c723c */ /* 0x080fec000000180c */
[C---:B------:R-:W-:Y:S06]  /*3ec0*/  HMMA.16816.F32 R16, R100.reuse, R134, R16 ;  /* 0x000000866410723c */ /* 0x040fec0000001810 */
[-C--:B------:R-:W-:Y:S05]  /*3ed0*/  HMMA.16816.F32 R20, R100, R136.reuse, R20 ;  /* 0x000000886414723c */ /* 0x080fea0000001814 */
[C---:B------:R-:W-:Y:S01]  /*3ee0*/  FADD.FTZ R0, -R111.reuse, R4 ;  /* 0x000000046f007221 */ /* 0x040fe20000010100 */
[C---:B------:R-:W-:Y:S05]  /*3ef0*/  HMMA.16816.F32 R24, R104.reuse, R136, R24 ;  /* 0x000000886818723c */ /* 0x040fea0000001818 */
[----:B------:R-:W-:Y:S01]  /*3f00*/  FADD.FTZ R4, -R111, R5 ;  /* 0x000000056f047221 */ /* 0x000fe20000010100 */
[-C--:B------:R-:W-:Y:S05]  /*3f10*/  HMMA.16816.F32 R28, R104, R138.reuse, R28 ;  /* 0x0000008a681c723c */ /* 0x080fea000000181c */
[----:B------:R-:W-:Y:S01]  /*3f20*/  FFMA.FTZ R5, -R83, R83, 1 ;  /* 0x3f80000053057423 */ /* 0x000fe20000010153 */
[C---:B------:R-:W-:Y:S01]  /*3f30*/  HMMA.16816.F32 R32, R100.reuse, R138, R32 ;  /* 0x0000008a6420723c */ /* 0x040fe20000001820 */
[----:B------:R1:W5:Y:S04]  /*3f40*/  LDL.LU R83, [R1+0xe8] ;  /* 0x0000e80001537983 */ /* 0x0003680000300800 */
[----:B------:R-:W-:Y:S01]  /*3f50*/  FMUL.FTZ R0, R188, R0 ;  /* 0x00000000bc007220 */ /* 0x000fe20000410000 */
[-C--:B------:R-:W-:Y:S05]  /*3f60*/  HMMA.16816.F32 R36, R100, R140.reuse, R36 ;  /* 0x0000008c6424723c */ /* 0x080fea0000001824 */
[----:B------:R-:W-:Y:S01]  /*3f70*/  FMUL.FTZ R5, R5, UR47 ;  /* 0x0000002f05057c20 */ /* 0x000fe20008410000 */
[C---:B------:R-:W-:Y:S05]  /*3f80*/  HMMA.16816.F32 R40, R104.reuse, R140, R40 ;  /* 0x0000008c6828723c */ /* 0x040fea0000001828 */
[----:B------:R-:W-:Y:S01]  /*3f90*/  FMUL.FTZ R4, R187, R4 ;  /* 0x00000004bb047220 */ /* 0x000fe20000410000 */
[-C--:B------:R-:W-:Y:S05]  /*3fa0*/  HMMA.16816.F32 R44, R104, R142.reuse, R44 ;  /* 0x0000008e682c723c */ /* 0x080fea000000182c */
[C---:B------:R-:W-:Y:S01]  /*3fb0*/  FADD.FTZ R6, -R110.reuse, R6 ;  /* 0x000000066e067221 */ /* 0x040fe20000010100 */
[C---:B------:R-:W-:Y:S05]  /*3fc0*/  HMMA.16816.F32 R48, R100.reuse, R142, R48 ;  /* 0x0000008e6430723c */ /* 0x040fea0000001830 */
[----:B------:R-:W-:Y:S01]  /*3fd0*/  FADD.FTZ R32, -R111, R32 ;  /* 0x000000206f207221 */ /* 0x000fe20000010100 */
[-C--:B------:R-:W-:Y:S05]  /*3fe0*/  HMMA.16816.F32 R52, R100, R144.reuse, R52 ;  /* 0x000000906434723c */ /* 0x080fea0000001834 */
[----:B------:R-:W-:Y:S01]  /*3ff0*/  FADD.FTZ R7, -R110, R7 ;  /* 0x000000076e077221 */ /* 0x000fe20000010100 */
[C---:B------:R-:W-:Y:S05]  /*4000*/  HMMA.16816.F32 R56, R104.reuse, R144, R56 ;  /* 0x000000906838723c */ /* 0x040fea0000001838 */
[----:B------:R-:W-:Y:S01]  /*4010*/  FMUL.FTZ R7, R217, R7 ;  /* 0x00000007d9077220 */ /* 0x000fe20000410000 */
[-C--:B------:R-:W-:Y:S06]  /*4020*/  HMMA.16816.F32 R60, R104, R146.reuse, R60 ;  /* 0x00000092683c723c */ /* 0x080fec000000183c */
[----:B------:R-:W-:Y:S05]  /*4030*/  HMMA.16816.F32 R64, R100, R146, R64 ;  /* 0x000000926440723c */ /* 0x000fea0000001840 */
[----:B------:R-:W-:Y:S01]  /*4040*/  FFMA.FTZ R104, -R82, R82, 1 ;  /* 0x3f80000052687423 */ /* 0x000fe20000010152 */
[----:B------:R-:W-:Y:S01]  /*4050*/  FADD.FTZ R48, -R111, R48 ;  /* 0x000000306f307221 */ /* 0x000fe20000010100 */
[----:B------:R1:W5:Y:S01]  /*4060*/  LDL.LU R82, [R1+0xe4] ;  /* 0x0000e40001527983 */ /* 0x0003620000300800 */
[----:B------:R-:W-:Y:S03]  /*4070*/  FFMA.FTZ R102, -R78, R78, 1 ;  /* 0x3f8000004e667423 */ /* 0x000fe6000001014e */
[----:B------:R-:W-:Y:S01]  /*4080*/  FMUL.FTZ R101, R5, R0 ;  /* 0x0000000005657220 */ /* 0x000fe20000410000 */
[----:B------:R-:W-:Y:S01]  /*4090*/  FADD.FTZ R0, -R111, R20 ;  /* 0x000000146f007221 */ /* 0x000fe20000010100 */
[----:B------:R-:W-:Y:S01]  /*40a0*/  FFMA.FTZ R20, -R81, R81, 1 ;  /* 0x3f80000051147423 */ /* 0x000fe20000010151 */
[C---:B------:R-:W-:Y:S01]  /*40b0*/  FADD.FTZ R5, -R111.reuse, R16 ;  /* 0x000000106f057221 */ /* 0x040fe20000010100 */
[----:B------:R1:W5:Y:S01]  /*40c0*/  LDL.LU R81, [R1+0xe0] ;  /* 0x0000e00001517983 */ /* 0x0003620000300800 */
[----:B------:R-:W-:Y:S01]  /*40d0*/  FFMA.FTZ R16, -R80, R80, 1 ;  /* 0x3f80000050107423 */ /* 0x000fe20000010150 */
[C---:B------:R-:W-:Y:S01]  /*40e0*/  FADD.FTZ R49, -R111.reuse, R49 ;  /* 0x000000316f317221 */ /* 0x040fe20000010100 */
[----:B------:R-:W-:Y:S01]  /*40f0*/  FMUL.FTZ R104, R104, UR47 ;  /* 0x0000002f68687c20 */ /* 0x000fe20008410000 */
[----:B------:R1:W5:Y:S01]  /*4100*/  LDL.LU R80, [R1+0xdc] ;  /* 0x0000dc0001507983 */ /* 0x0003620000300800 */
[----:B------:R-:W-:Y:S01]  /*4110*/  FMUL.FTZ R0, R176, R0 ;  /* 0x00000000b0007220 */ /* 0x000fe20000410000 */
[----:B------:R-:W-:Y:S01]  /*4120*/  FMUL.FTZ R5, R180, R5 ;  /* 0x00000005b4057220 */ /* 0x000fe20000410000 */
[----:B------:R-:W-:Y:S01]  /*4130*/  FMUL.FTZ R100, R104, R4 ;  /* 0x0000000468647220 */ /* 0x000fe20000410000 */
[C---:B------:R-:W-:Y:S01]  /*4140*/  FADD.FTZ R4, -R111.reuse, R17 ;  /* 0x000000116f047221 */ /* 0x040fe20000010100 */
[----:B------:R-:W-:Y:S01]  /*4150*/  FADD.FTZ R17, -R111, R21 ;  /* 0x000000156f117221 */ /* 0x000fe20000010100 */
[----:B------:R-:W-:Y:S01]  /*4160*/  FFMA.FTZ R21, -R79, R79, 1 ;  /* 0x3f8000004f157423 */ /* 0x000fe2000001014f */
[----:B------:R-:W-:Y:S01]  /*4170*/  FMUL.FTZ R20, R20, UR47 ;  /* 0x0000002f14147c20 */ /* 0x000fe20008410000 */
[----:B------:R1:W5:Y:S01]  /*4180*/  LDL.LU R79, [R1+0xd8] ;  /* 0x0000d800014f7983 */ /* 0x0003620000300800 */
[----:B------:R-:W-:Y:S01]  /*4190*/  FMUL.FTZ R17, R175, R17 ;  /* 0x00000011af117220 */ /* 0x000fe20000410000 */
[----:B------:R-:W-:Y:S01]  /*41a0*/  FMUL.FTZ R21, R21, UR47 ;  /* 0x0000002f15157c20 */ /* 0x000fe20008410000 */
[----:B------:R-:W-:Y:S01]  /*41b0*/  FMUL.FTZ R20, R20, R5 ;  /* 0x0000000514147220 */ /* 0x000fe20000410000 */
[----:B------:R1:W5:Y:S01]  /*41c0*/  LDL.LU R78, [R1+0xd4] ;  /* 0x0000d400014e7983 */ /* 0x0003620000300800 */
[----:B------:R-:W-:Y:S01]  /*41d0*/  FMUL.FTZ R4, R179, R4 ;  /* 0x00000004b3047220 */ /* 0x000fe20000410000 */
[----:B------:R-:W-:Y:S01]  /*41e0*/  FMUL.FTZ R5, R21, R0 ;  /* 0x0000000015057220 */ /* 0x000fe20000410000 */
[----:B------:R-:W-:Y:S01]  /*41f0*/  F2FP.F16.F32.PACK_AB R0, R100, R101 ;  /* 0x000000656400723e */ /* 0x000fe200000000ff */
[----:B------:R-:W-:Y:S01]  /*4200*/  FFMA.FTZ R101, -R77, R77, 1 ;  /* 0x3f8000004d657423 */ /* 0x000fe2000001014d */
[----:B------:R-:W-:Y:S01]  /*4210*/  FFMA.FTZ R100, -R76, R76, 1 ;  /* 0x3f8000004c647423 */ /* 0x000fe2000001014c */
[----:B------:R1:W5:Y:S01]  /*4220*/  LDL.LU R77, [R1+0xd0] ;  /* 0x0000d000014d7983 */ /* 0x0003620000300800 */
[C---:B------:R-:W-:Y:S01]  /*4230*/  FADD.FTZ R21, -R111.reuse, R52 ;  /* 0x000000346f157221 */ /* 0x040fe20000010100 */
[----:B------:R-:W-:Y:S01]  /*4240*/  FFMA.FTZ R52, -R68, R68, 1 ;  /* 0x3f80000044347423 */ /* 0x000fe20000010144 */
[----:B------:R-:W-:Y:S01]  /*4250*/  FMUL.FTZ R102, R102, UR47 ;  /* 0x0000002f66667c20 */ /* 0x000fe20008410000 */
[----:B------:R1:W5:Y:S01]  /*4260*/  LDL.LU R76, [R1+0xcc] ;  /* 0x0000cc00014c7983 */ /* 0x0003620000300800 */
[----:B------:R-:W-:Y:S01]  /*4270*/  FADD.FTZ R64, -R111, R64 ;  /* 0x000000406f407221 */ /* 0x000fe20000010100 */
[----:B------:R-:W-:Y:S01]  /*4280*/  FMUL.FTZ R52, R52, UR47 ;  /* 0x0000002f34347c20 */ /* 0x000fe20008410000 */
[----:B------:R-:W-:Y:S01]  /*4290*/  FMUL.FTZ R16, R16, UR47 ;  /* 0x0000002f10107c20 */ /* 0x000fe20008410000 */
[----:B------:R-:W-:Y:S01]  /*42a0*/  FMUL.FTZ R100, R100, UR47 ;  /* 0x0000002f64647c20 */ /* 0x000fe20008410000 */
[----:B------:R-:W-:Y:S01]  /*42b0*/  FMUL.FTZ R21, R115, R21 ;  /* 0x0000001573157220 */ /* 0x000fe20000410000 */
[----:B------:R-:W-:Y:S01]  /*42c0*/  FMUL.FTZ R101, R101, UR47 ;  /* 0x0000002f65657c20 */ /* 0x000fe20008410000 */
[----:B------:R-:W-:Y:S01]  /*42d0*/  FMUL.FTZ R16, R16, R4 ;  /* 0x0000000410107220 */ /* 0x000fe20000410000 */
[----:B------:R-:W-:Y:S01]  /*42e0*/  FMUL.FTZ R4, R102, R17 ;  /* 0x0000001166047220 */ /* 0x000fe20000410000 */
[----:B------:R-:W-:Y:S01]  /*42f0*/  FADD.FTZ R17, -R111, R33 ;  /* 0x000000216f117221 */ /* 0x000fe20000010100 */
[----:B------:R-:W-:Y:S02]  /*4300*/  FFMA.FTZ R33, -R73, R73, 1 ;  /* 0x3f80000049217423 */ /* 0x000fe40000010149 */
[----:B------:R-:W-:Y:S01]  /*4310*/  F2FP.F16.F32.PACK_AB R16, R16, R20 ;  /* 0x000000141010723e */ /* 0x000fe200000000ff */
[----:B------:R-:W-:Y:S01]  /*4320*/  FMUL.FTZ R20, R170, R32 ;  /* 0x00000020aa147220 */ /* 0x000fe20000410000 */
[----:B------:R-:W-:Y:S01]  /*4330*/  F2FP.F16.F32.PACK_AB R102, R4, R5 ;  /* 0x000000050466723e */ /* 0x000fe200000000ff */
[----:B------:R-:W-:Y:S01]  /*4340*/  FFMA.FTZ R32, -R72, R72, 1 ;  /* 0x3f80000048207423 */ /* 0x000fe20000010148 */
[----:B------:R-:W-:Y:S01]  /*4350*/  FADD.FTZ R4, -R111, R37 ;  /* 0x000000256f047221 */ /* 0x000fe20000010100 */
[----:B------:R-:W-:Y:S01]  /*4360*/  FFMA.FTZ R37, -R75, R75, 1 ;  /* 0x3f8000004b257423 */ /* 0x000fe2000001014b */
[----:B------:R-:W-:Y:S01]  /*4370*/  FADD.FTZ R5, -R111, R36 ;  /* 0x000000246f057221 */ /* 0x000fe20000010100 */
[----:B------:R1:W5:Y:S01]  /*4380*/  LDL.LU R75, [R1+0xc8] ;  /* 0x0000c800014b7983 */ /* 0x0003620000300800 */
[----:B------:R-:W-:Y:S01]  /*4390*/  FFMA.FTZ R36, -R74, R74, 1 ;  /* 0x3f8000004a247423 */ /* 0x000fe2000001014a */
[----:B------:R-:W-:Y:S01]  /*43a0*/  FMUL.FTZ R33, R33, UR47 ;  /* 0x0000002f21217c20 */ /* 0x000fe20008410000 */
[----:B------:R-:W-:Y:S01]  /*43b0*/  FMUL.FTZ R5, R166, R5 ;  /* 0x00000005a6057220 */ /* 0x000fe20000410000 */
[----:B------:R1:W5:Y:S01]  /*43c0*/  LDL.LU R74, [R1+0xc4] ;  /* 0x0000c400014a7983 */ /* 0x0003620000300800 */
[----:B------:R-:W-:Y:S01]  /*43d0*/  FMUL.FTZ R4, R165, R4 ;  /* 0x00000004a5047220 */ /* 0x000fe20000410000 */
[----:B------:R-:W-:Y:S01]  /*43e0*/  FMUL.FTZ R37, R37, UR47 ;  /* 0x0000002f25257c20 */ /* 0x000fe20008410000 */
[----:B------:R-:W-:Y:S01]  /*43f0*/  FMUL.FTZ R36, R36, UR47 ;  /* 0x0000002f24247c20 */ /* 0x000fe20008410000 */
[----:B------:R1:W5:Y:S01]  /*4400*/  LDL.LU R73, [R1+0xc0] ;  /* 0x0000c00001497983 */ /* 0x0003620000300800 */
[----:B------:R-:W-:Y:S01]  /*4410*/  FMUL.FTZ R17, R169, R17 ;  /* 0x00000011a9117220 */ /* 0x000fe20000410000 */
[----:B------:R-:W-:Y:S01]  /*4420*/  FMUL.FTZ R37, R37, R5 ;  /* 0x0000000525257220 */ /* 0x000fe20000410000 */
[----:B------:R-:W-:Y:S01]  /*4430*/  FMUL.FTZ R5, R164, R48 ;  /* 0x00000030a4057220 */ /* 0x000fe20000410000 */
[----:B------:R1:W5:Y:S01]  /*4440*/  LDL.LU R72, [R1+0xbc] ;  /* 0x0000bc0001487983 */ /* 0x0003620000300800 */
[----:B------:R-:W-:Y:S01]  /*4450*/  FFMA.FTZ R48, -R70, R70, 1 ;  /* 0x3f80000046307423 */ /* 0x000fe20000010146 */
[----:B------:R-:W-:Y:S01]  /*4460*/  FMUL.FTZ R36, R36, R4 ;  /* 0x0000000424247220 */ /* 0x000fe20000410000 */
[----:B------:R-:W-:Y:S01]  /*4470*/  FMUL.FTZ R33, R33, R5 ;  /* 0x0000000521217220 */ /* 0x000fe20000410000 */
[----:B------:R-:W-:Y:S01]  /*4480*/  FFMA.FTZ R5, -R71, R71, 1 ;  /* 0x3f80000047057423 */ /* 0x000fe20000010147 */
[----:B------:R-:W-:Y:S01]  /*4490*/  FMUL.FTZ R4, R161, R49 ;  /* 0x00000031a1047220 */ /* 0x000fe20000410000 */
[----:B------:R1:W5:Y:S01]  /*44a0*/  LDL.LU R71, [R1+0xb8] ;  /* 0x0000b80001477983 */ /* 0x0003620000300800 */
[----:B------:R-:W-:Y:S01]  /*44b0*/  FFMA.FTZ R49, -R69, R69, 1 ;  /* 0x3f80000045317423 */ /* 0x000fe20000010145 */
[----:B------:R-:W-:Y:S01]  /*44c0*/  FMUL.FTZ R100, R100, R17 ;  /* 0x0000001164647220 */ /* 0x000fe20000410000 */
[----:B------:R-:W-:Y:S01]  /*44d0*/  FADD.FTZ R17, -R111, R65 ;  /* 0x000000416f117221 */ /* 0x000fe20000010100 */
[----:B------:R1:W5:Y:S01]  /*44e0*/  LDL.LU R70, [R1+0xb4] ;  /* 0x0000b40001467983 */ /* 0x0003620000300800 */
[----:B------:R-:W-:Y:S01]  /*44f0*/  FMUL.FTZ R5, R5, UR47 ;  /* 0x0000002f05057c20 */ /* 0x000fe20008410000 */
[----:B------:R-:W-:Y:S01]  /*4500*/  FMUL.FTZ R49, R49, UR47 ;  /* 0x0000002f31317c20 */ /* 0x000fe20008410000 */
[----:B------:R-:W-:Y:S01]  /*4510*/  FMUL.FTZ R17, R112, R17 ;  /* 0x0000001170117220 */ /* 0x000fe20000410000 */
[----:B------:R1:W5:Y:S01]  /*4520*/  LDL.LU R69, [R1+0xb0] ;  /* 0x0000b00001457983 */ /* 0x0003620000300800 */
[----:B------:R-:W-:Y:S01]  /*4530*/  FMUL.FTZ R21, R5, R21 ;  /* 0x0000001505157220 */ /* 0x000fe20000410000 */
[----:B------:R-:W-:Y:S01]  /*4540*/  FMUL.FTZ R32, R32, UR47 ;  /* 0x0000002f20207c20 */ /* 0x000fe20008410000 */
[----:B------:R-:W-:Y:S01]  /*4550*/  FMUL.FTZ R101, R101, R20 ;  /* 0x0000001465657220 */ /* 0x000fe20000410000 */
[----:B------:R1:W5:Y:S01]  /*4560*/  LDL.LU R68, [R1+0xac] ;  /* 0x0000ac0001447983 */ /* 0x0003620000300800 */
[----:B------:R-:W-:Y:S01]  /*4570*/  FADD.FTZ R20, -R111, R53 ;  /* 0x000000356f147221 */ /* 0x000fe20000010100 */
[----:B------:R-:W-:Y:S01]  /*4580*/  FMUL.FTZ R32, R32, R4 ;  /* 0x0000000420207220 */ /* 0x000fe20000410000 */
[----:B------:R-:W-:Y:S01]  /*4590*/  FMUL.FTZ R4, R113, R64 ;  /* 0x0000004071047220 */ /* 0x000fe20000410000 */
[----:B------:R-:W-:Y:S01]  /*45a0*/  FMUL.FTZ R48, R48, UR47 ;  /* 0x0000002f30307c20 */ /* 0x000fe20008410000 */
[----:B------:R-:W-:Y:S01]  /*45b0*/  F2FP.F16.F32.PACK_AB R100, R100, R101 ;  /* 0x000000656464723e */ /* 0x000fe200000000ff */
[----:B------:R-:W-:Y:S01]  /*45c0*/  FMUL.FTZ R20, R114, R20 ;  /* 0x0000001472147220 */ /* 0x000fe20000410000 */
[----:B------:R-:W-:Y:S01]  /*45d0*/  FMUL.FTZ R5, R49, R4 ;  /* 0x0000000431057220 */ /* 0x000fe20000410000 */
[----:B------:R-:W-:Y:S01]  /*45e0*/  FMUL.FTZ R4, R52, R17 ;  /* 0x0000001134047220 */ /* 0x000fe20000410000 */
[----:B------:R-:W-:Y:S01]  /*45f0*/  FFMA.FTZ R17, -R3, R3, 1 ;  /* 0x3f80000003117423 */ /* 0x000fe20000010103 */
[----:B------:R-:W-:Y:S01]  /*4600*/  F2FP.F16.F32.PACK_AB R49, R36, R37 ;  /* 0x000000252431723e */ /* 0x000fe200000000ff */
[----:B------:R1:W5:Y:S01]  /*4610*/  LDL.LU R3, [R1+0xa8] ;  /* 0x0000a80001037983 */ /* 0x0003620000300800 */
[----:B------:R-:W-:Y:S01]  /*4620*/  FMUL.FTZ R20, R48, R20 ;  /* 0x0000001430147220 */ /* 0x000fe20000410000 */
[----:B------:R-:W-:Y:S01]  /*4630*/  F2FP.F16.F32.PACK_AB R36, R4, R5 ;  /* 0x000000050424723e */ /* 0x000fe200000000ff */
[----:B------:R-:W-:Y:S01]  /*4640*/  FFMA.FTZ R4, -R2, R2, 1 ;  /* 0x3f80000002047423 */ /* 0x000fe20000010102 */
[----:B------:R-:W-:Y:S01]  /*4650*/  F2FP.F16.F32.PACK_AB R48, R32, R33 ;  /* 0x000000212030723e */ /* 0x000fe200000000ff */
[----:B------:R1:W5:Y:S01]  /*4660*/  LDL.LU R2, [R1+0xa4] ;  /* 0x0000a40001027983 */ /* 0x0003620000300800 */
[----:B------:R-:W-:Y:S01]  /*4670*/  F2FP.F16.F32.PACK_AB R37, R20, R21 ;  /* 0x000000151425723e */ /* 0x000fe200000000ff */
[----:B------:R-:W-:Y:S01]  /*4680*/  FMUL.FTZ R20, R218, R6 ;  /* 0x00000006da147220 */ /* 0x000fe20000410000 */
[----:B------:R-:W-:Y:S01]  /*4690*/  FMUL.FTZ R17, R17, UR47 ;  /* 0x0000002f11117c20 */ /* 0x000fe20008410000 */
[----:B------:R-:W-:Y:S01]  /*46a0*/  FMUL.FTZ R6, R4, UR47 ;  /* 0x0000002f04067c20 */ /* 0x000fe20008410000 */
[----:B------:R-:W-:Y:S06]  /*46b0*/  @!P2 BRA `(.L_x_529) ;  /* 0x000000000060a947 */ /* 0x000fec0003800000 */
        /* <DEDUP_REMOVED lines=9> */
[C---:B---3--:R-:W-:Y:S05]  /*4750*/  IMAD.U32 R4, R21.reuse, -0x80, RZ ;  /* 0xffffff8015047824 */ /* 0x048fea00078e00ff */
        /* <DEDUP_REMOVED lines=14> */
.L_x_529:
[----:B--2---:R-:W2:Y:S01]  /*4840*/  LDL.LU R65, [R1+0x24] ;  /* 0x0000240001417983 */ /* 0x004ea20000300800 */
[----:B------:R-:W-:Y:S01]  /*4850*/  FMUL.FTZ R20, R17, R20 ;  /* 0x0000001411147220 */ /* 0x000fe20000410000 */
[----:B------:R-:W-:Y:S01]  /*4860*/  FMUL.FTZ R17, R6, R7 ;  /* 0x0000000706117220 */ /* 0x000fe20000410000 */
[C---:B-----5:R-:W-:Y:S01]  /*4870*/  FADD.FTZ R8, -R109.reuse, R8 ;  /* 0x000000086d087221 */ /* 0x060fe20000010100 */
[----:B------:R-:W3:Y:S01]  /*4880*/  LDL.LU R64, [R1+0x20] ;  /* 0x0000200001407983 */ /* 0x000ee20000300800 */
[C---:B------:R-:W-:Y:S01]  /*4890*/  FADD.FTZ R28, -R109.reuse, R28 ;  /* 0x0000001c6d1c7221 */ /* 0x040fe20000010100 */
[----:B------:R-:W-:Y:S01]  /*48a0*/  FADD.FTZ R25, -R109, R25 ;  /* 0x000000196d197221 */ /* 0x000fe20000010100 */
[----:B------:R-:W-:Y:S01]  /*48b0*/  FADD.FTZ R10, -R108, R10 ;  /* 0x0000000a6c0a7221 */ /* 0x000fe20000010100 */
[----:B------:R-:W4:Y:S01]  /*48c0*/  LDL.LU R53, [R1+0x10] ;  /* 0x0000100001357983 */ /* 0x000f220000300800 */
[----:B------:R-:W-:Y:S01]  /*48d0*/  FMUL.FTZ R28, R222, R28 ;  /* 0x0000001cde1c7220 */ /* 0x000fe20000410000 */
[----:B------:R-:W-:Y:S01]  /*48e0*/  FMUL.FTZ R25, R227, R25 ;  /* 0x00000019e3197220 */ /* 0x000fe20000410000 */
[C---:B------:R-:W-:Y:S01]  /*48f0*/  FADD.FTZ R26, -R108.reuse, R26 ;  /* 0x0000001a6c1a7221 */ /* 0x040fe20000010100 */
[----:B------:R-:W4:Y:S01]  /*4900*/  LDL.LU R52, [R1+0xc] ;  /* 0x00000c0001347983 */ /* 0x000f220000300800 */
[C---:B------:R-:W-:Y:S01]  /*4910*/  FADD.FTZ R27, -R108.reuse, R27 ;  /* 0x0000001b6c1b7221 */ /* 0x040fe20000010100 */
[----:B------:R-:W-:Y:S01]  /*4920*/  FADD.FTZ R15, -R108, R15 ;  /* 0x0000000f6c0f7221 */ /* 0x000fe20000010100 */
[----:B------:R-:W-:Y:S01]  /*4930*/  FFMA.FTZ R4, -R209, R209, 1 ;  /* 0x3f800000d1047423 */ /* 0x000fe200000101d1 */
[----:B------:R-:W4:Y:S01]  /*4940*/  LDL.LU R104, [R1+0x5c] ;  /* 0x00005c0001687983 */ /* 0x000f220000300800 */
[----:B------:R-:W-:Y:S01]  /*4950*/  FADD.FTZ R24, -R109, R24 ;  /* 0x000000186d187221 */ /* 0x000fe20000010100 */
[----:B------:R-:W-:Y:S01]  /*4960*/  FADD.FTZ R22, -R110, R22 ;  /* 0x000000166e167221 */ /* 0x000fe20000010100 */
[----:B------:R-:W-:Y:S01]  /*4970*/  FMUL.FTZ R4, R4, UR47 ;  /* 0x0000002f04047c20 */ /* 0x000fe20008410000 */
[----:B------:R-:W4:Y:S01]  /*4980*/  LDL.LU R103, [R1+0x58] ;  /* 0x0000580001677983 */ /* 0x000f220000300800 */
[----:B------:R-:W-:Y:S01]  /*4990*/  FMUL.FTZ R24, R228, R24 ;  /* 0x00000018e4187220 */ /* 0x000fe20000410000 */
[----:B------:R-:W-:Y:S01]  /*49a0*/  FMUL.FTZ R22, R199, R22 ;  /* 0x00000016c7167220 */ /* 0x000fe20000410000 */
[----:B------:R-:W-:Y:S01]  /*49b0*/  FFMA.FTZ R5, -R210, R210, 1 ;  /* 0x3f800000d2057423 */ /* 0x000fe200000101d2 */
[----:B------:R-:W4:Y:S01]  /*49c0*/  LDL.LU R101, [R1+0x6c] ;  /* 0x00006c0001657983 */ /* 0x000f220000300800 */
[----:B------:R-:W-:Y:S01]  /*49d0*/  FADD.FTZ R19, -R110, R19 ;  /* 0x000000136e137221 */ /* 0x000fe20000010100 */
[----:B------:R-:W-:Y:S01]  /*49e0*/  FFMA.FTZ R6, -R215, R215, 1 ;  /* 0x3f800000d7067423 */ /* 0x000fe200000101d7 */
[----:B------:R-:W-:Y:S01]  /*49f0*/  FMUL.FTZ R5, R5, UR47 ;  /* 0x0000002f05057c20 */ /* 0x000fe20008410000 */
[----:B------:R-:W4:Y:S01]  /*4a00*/  LDL.LU R113, [R1+0x68] ;  /* 0x0000680001717983 */ /* 0x000f220000300800 */
[----:B------:R-:W-:Y:S01]  /*4a10*/  FMUL.FTZ R19, R202, R19 ;  /* 0x00000013ca137220 */ /* 0x000fe20000410000 */
[----:B------:R-:W-:Y:S01]  /*4a20*/  FMUL.FTZ R6, R6, UR47 ;  /* 0x0000002f06067c20 */ /* 0x000fe20008410000 */
[----:B------:R-:W-:Y:S01]  /*4a30*/  FMUL.FTZ R22, R5, R22 ;  /* 0x0000001605167220 */ /* 0x000fe20000410000 */
[----:B------:R-:W4:Y:S01]  /*4a40*/  LDL.LU R112, [R1+0x54] ;  /* 0x0000540001707983 */ /* 0x000f220000300800 */
[----:B------:R-:W-:Y:S01]  /*4a50*/  FADD.FTZ R18, -R110, R18 ;  /* 0x000000126e127221 */ /* 0x000fe20000010100 */
[----:B------:R-:W-:Y:S01]  /*4a60*/  FMUL.FTZ R19, R6, R19 ;  /* 0x0000001306137220 */ /* 0x000fe20000410000 */
[----:B------:R-:W-:Y:S01]  /*4a70*/  FFMA.FTZ R7, -R216, R216, 1 ;  /* 0x3f800000d8077423 */ /* 0x000fe200000101d8 */
[----:B------:R-:W2:Y:S01]  /*4a80*/  LDL.LU R111, [R1+0x50] ;  /* 0x00005000016f7983 */ /* 0x000ea20000300800 */
[----:B------:R-:W-:Y:S01]  /*4a90*/  FMUL.FTZ R18, R203, R18 ;  /* 0x00000012cb127220 */ /* 0x000fe20000410000 */
[----:B------:R-:W-:Y:S01]  /*4aa0*/  FFMA.FTZ R6, -R200, R200, 1 ;  /* 0x3f800000c8067423 */ /* 0x000fe200000101c8 */
[----:B------:R-:W-:Y:S01]  /*4ab0*/  FMUL.FTZ R7, R7, UR47 ;  /* 0x0000002f07077c20 */ /* 0x000fe20008410000 */
[----:B------:R1:W-:Y:S01]  /*4ac0*/  STS [R235+0x8000], R0 ;  /* 0x00800000eb007388 */ /* 0x0003e20000000800 */
[C---:B------:R-:W-:Y:S01]  /*4ad0*/  FADD.FTZ R35, -R110.reuse, R35 ;  /* 0x000000236e237221 */ /* 0x040fe20000010100 */
[C---:B------:R-:W-:Y:S01]  /*4ae0*/  FADD.FTZ R38, -R110.reuse, R38 ;  /* 0x000000266e267221 */ /* 0x040fe20000010100 */
[----:B------:R-:W-:Y:S01]  /*4af0*/  FMUL.FTZ R18, R7, R18 ;  /* 0x0000001207127220 */ /* 0x000fe20000410000 */
[----:B------:R-:W-:Y:S01]  /*4b00*/  FADD.FTZ R39, -R110, R39 ;  /* 0x000000276e277221 */ /* 0x000fe20000010100 */
        /* <DEDUP_REMOVED lines=20> */
[----:B-1----:R-:W-:Y:S01]  /*4c50*/  FADD.FTZ R0, -R110, R23 ;  /* 0x000000176e007221 */ /* 0x002fe20000010100 */
[----:B------:R-:W-:Y:S01]  /*4c60*/  FADD.FTZ R60, -R109, R60 ;  /* 0x0000003c6d3c7221 */ /* 0x000fe20000010100 */
[----:B------:R-:W-:Y:S01]  /*4c70*/  FMUL.FTZ R61, R191, R61 ;  /* 0x0000003dbf3d7220 */ /* 0x000fe20000410000 */
[C---:B------:R-:W-:Y:S01]  /*4c80*/  FADD.FTZ R44, -R109.reuse, R44 ;  /* 0x0000002c6d2c7221 */ /* 0x040fe20000010100 */
[----:B------:R-:W-:Y:S01]  /*4c90*/  FMUL.FTZ R0, R198, R0 ;  /* 0x00000000c6007220 */ /* 0x000fe20000410000 */
[----:B------:R-:W-:Y:S01]  /*4ca0*/  FMUL.FTZ R60, R192, R60 ;  /* 0x0000003cc03c7220 */ /* 0x000fe20000410000 */
[----:B------:R-:W-:Y:S01]  /*4cb0*/  FADD.FTZ R56, -R109, R56 ;  /* 0x000000386d387221 */ /* 0x000fe20000010100 */
[----:B------:R-:W-:Y:S01]  /*4cc0*/  FMUL.FTZ R44, R206, R44 ;  /* 0x0000002cce2c7220 */ /* 0x000fe20000410000 */
[----:B------:R-:W-:Y:S01]  /*4cd0*/  FMUL.FTZ R5, R4, R0 ;  /* 0x0000000004057220 */ /* 0x000fe20000410000 */
[----:B------:R-:W-:Y:S01]  /*4ce0*/  F2FP.F16.F32.PACK_AB R4, R17, R20 ;  /* 0x000000141104723e */ /* 0x000fe200000000ff */
[----:B------:R-:W-:Y:S01]  /*4cf0*/  FMUL.FTZ R17, R6, UR47 ;  /* 0x0000002f06117c20 */ /* 0x000fe20008410000 */
[----:B------:R-:W-:Y:S01]  /*4d00*/  F2FP.F16.F32.PACK_AB R0, R19, R18 ;  /* 0x000000121300723e */ /* 0x000fe200000000ff */
[----:B------:R-:W-:Y:S01]  /*4d10*/  FFMA.FTZ R18, -R183, R183, 1 ;  /* 0x3f800000b7127423 */ /* 0x000fe200000101b7 */
[----:B------:R-:W-:Y:S01]  /*4d20*/  F2FP.F16.F32.PACK_AB R33, R5, R22 ;  /* 0x000000160521723e */ /* 0x000fe200000000ff */
[----:B------:R1:W-:Y:S01]  /*4d30*/  STS [R235+0x8400], R4 ;  /* 0x00840004eb007388 */ /* 0x0003e20000000800 */
[----:B------:R-:W-:Y:S01]  /*4d40*/  FFMA.FTZ R5, -R197, R197, 1 ;  /* 0x3f800000c5057423 */ /* 0x000fe200000101c5 */
[----:B------:R-:W-:Y:S01]  /*4d50*/  FFMA.FTZ R6, -R196, R196, 1 ;  /* 0x3f800000c4067423 */ /* 0x000fe200000101c4 */
[----:B------:R-:W-:Y:S01]  /*4d60*/  FMUL.FTZ R34, R17, R34 ;  /* 0x0000002211227220 */ /* 0x000fe20000410000 */
[----:B------:R4:W-:Y:S01]  /*4d70*/  STS [R234+0x8400], R0 ;  /* 0x00840000ea007388 */ /* 0x0009e20000000800 */
[----:B------:R-:W-:Y:S01]  /*4d80*/  FMUL.FTZ R7, R5, UR47 ;  /* 0x0000002f05077c20 */ /* 0x000fe20008410000 */
[----:B------:R-:W-:Y:S01]  /*4d90*/  FMUL.FTZ R6, R6, UR47 ;  /* 0x0000002f06067c20 */ /* 0x000fe20008410000 */
[----:B------:R-:W-:Y:S01]  /*4da0*/  FFMA.FTZ R5, -R195, R195, 1 ;  /* 0x3f800000c3057423 */ /* 0x000fe200000101c3 */
[----:B------:R4:W-:Y:S01]  /*4db0*/  STS [R234+0x8000], R16 ;  /* 0x00800010ea007388 */ /* 0x0009e20000000800 */
[----:B------:R-:W-:Y:S01]  /*4dc0*/  FMUL.FTZ R32, R7, R35 ;  /* 0x0000002307207220 */ /* 0x000fe20000410000 */
[----:B------:R-:W-:Y:S01]  /*4dd0*/  FFMA.FTZ R7, -R171, R171, 1 ;  /* 0x3f800000ab077423 */ /* 0x000fe200000101ab */
[----:B------:R-:W-:Y:S01]  /*4de0*/  FMUL.FTZ R38, R6, R38 ;  /* 0x0000002606267220 */ /* 0x000fe20000410000 */
[----:B------:R-:W-:Y:S01]  /*4df0*/  FMUL.FTZ R5, R5, UR47 ;  /* 0x0000002f05057c20 */ /* 0x000fe20008410000 */
[----:B------:R-:W-:Y:S01]  /*4e00*/  FFMA.FTZ R6, -R184, R184, 1 ;  /* 0x3f800000b8067423 */ /* 0x000fe200000101b8 */
[----:B------:R-:W-:Y:S01]  /*4e10*/  FMUL.FTZ R7, R7, UR47 ;  /* 0x0000002f07077c20 */ /* 0x000fe20008410000 */
[----:B------:R-:W-:Y:S01]  /*4e20*/  FFMA.FTZ R17, -R181, R181, 1 ;  /* 0x3f800000b5117423 */ /* 0x000fe200000101b5 */
[----:B------:R-:W-:Y:S01]  /*4e30*/  FMUL.FTZ R23, R5, R39 ;  /* 0x0000002705177220 */ /* 0x000fe20000410000 */
[----:B------:R-:W-:Y:S01]  /*4e40*/  FMUL.FTZ R6, R6, UR47 ;  /* 0x0000002f06067c20 */ /* 0x000fe20008410000 */
[----:B------:R-:W-:Y:S01]  /*4e50*/  FFMA.FTZ R5, -R182, R182, 1 ;  /* 0x3f800000b6057423 */ /* 0x000fe200000101b6 */
[----:B------:R-:W-:Y:S01]  /*4e60*/  FMUL.FTZ R20, R7, R66 ;  /* 0x0000004207147220 */ /* 0x000fe20000410000 */
[----:B------:R-:W-:Y:S01]  /*4e70*/  FMUL.FTZ R17, R17, UR47 ;  /* 0x0000002f11117c20 */ /* 0x000fe20008410000 */
[----:B------:R-:W-:Y:S01]  /*4e80*/  FMUL.FTZ R50, R6, R50 ;  /* 0x0000003206327220 */ /* 0x000fe20000410000 */
[----:B------:R-:W-:Y:S01]  /*4e90*/  FMUL.FTZ R22, R5, UR47 ;  /* 0x0000002f05167c20 */ /* 0x000fe20008410000 */
[----:B------:R-:W-:Y:S01]  /*4ea0*/  FFMA.FTZ R6, -R174, R174, 1 ;  /* 0x3f800000ae067423 */ /* 0x000fe200000101ae */
[----:B------:R-:W-:Y:S01]  /*4eb0*/  FADD.FTZ R5, -R110, R67 ;  /* 0x000000436e057221 */ /* 0x000fe20000010100 */
[----:B-1----:R-:W-:Y:S01]  /*4ec0*/  FADD.FTZ R4, -R109, R13 ;  /* 0x0000000d6d047221 */ /* 0x002fe20000010100 */
[----:B------:R-:W-:Y:S01]  /*4ed0*/  FMUL.FTZ R13, R252, R8 ;  /* 0x00000008fc0d7220 */ /* 0x000fe20000410000 */
[----:B------:R-:W-:Y:S01]  /*4ee0*/  FMUL.FTZ R6, R6, UR47 ;  /* 0x0000002f06067c20 */ /* 0x000fe20008410000 */
[----:B------:R-:W-:Y:S01]  /*4ef0*/  FMUL.FTZ R5, R167, R5 ;  /* 0x00000005a7057220 */ /* 0x000fe20000410000 */
[----:B------:R-:W-:Y:S01]  /*4f00*/  FMUL.FTZ R4, R246, R4 ;  /* 0x00000004f6047220 */ /* 0x000fe20000410000 */
[----:B------:R-:W-:Y:S01]  /*4f10*/  FMUL.FTZ R21, R17, R55 ;  /* 0x0000003711157220 */ /* 0x000fe20000410000 */
[----:B------:R-:W-:Y:S01]  /*4f20*/  FMUL.FTZ R18, R18, UR47 ;  /* 0x0000002f12127c20 */ /* 0x000fe20008410000 */
[----:B------:R-:W-:Y:S01]  /*4f30*/  FMUL.FTZ R5, R6, R5 ;  /* 0x0000000506057220 */ /* 0x000fe20000410000 */
[----:B------:R-:W-:Y:S01]  /*4f40*/  FMUL.FTZ R56, R194, R56 ;  /* 0x00000038c2387220 */ /* 0x000fe20000410000 */
[----:B------:R-:W-:Y:S01]  /*4f50*/  FADD.FTZ R57, -R109, R57 ;  /* 0x000000396d397221 */ /* 0x000fe20000010100 */
[----:B------:R-:W-:Y:S01]  /*4f60*/  FMUL.FTZ R54, R18, R54 ;  /* 0x0000003612367220 */ /* 0x000fe20000410000 */
[C---:B------:R-:W-:Y:S01]  /*4f70*/  FADD.FTZ R14, -R108.reuse, R14 ;  /* 0x0000000e6c0e7221 */ /* 0x040fe20000010100 */
[----:B------:R-:W-:Y:S01]  /*4f80*/  F2FP.F16.F32.PACK_AB R20, R5, R20 ;  /* 0x000000140514723e */ /* 0x000fe200000000ff */
[----:B------:R-:W-:Y:S01]  /*4f90*/  FMUL.FTZ R57, R193, R57 ;  /* 0x00000039c1397220 */ /* 0x000fe20000410000 */
[----:B------:R-:W-:Y:S01]  /*4fa0*/  FADD.FTZ R40, -R109, R40 ;  /* 0x000000286d287221 */ /* 0x000fe20000010100 */
[C---:B------:R-:W-:Y:S01]  /*4fb0*/  FADD.FTZ R43, -R108.reuse, R43 ;  /* 0x0000002b6c2b7221 */ /* 0x040fe20000010100 */
[C---:B------:R-:W-:Y:S01]  /*4fc0*/  FADD.FTZ R30, -R108.reuse, R30 ;  /* 0x0000001e6c1e7221 */ /* 0x040fe20000010100 */
[----:B------:R-:W-:Y:S01]  /*4fd0*/  FADD.FTZ R31, -R108, R31 ;  /* 0x0000001f6c1f7221 */ /* 0x000fe20000010100 */
[----:B------:R-:W-:Y:S01]  /*4fe0*/  FMUL.FTZ R40, R212, R40 ;  /* 0x00000028d4287220 */ /* 0x000fe20000410000 */
[----:B------:R-:W-:Y:S01]  /*4ff0*/  FMUL.FTZ R43, R249, R43 ;  /* 0x0000002bf92b7220 */ /* 0x000fe20000410000 */
[----:B------:R-:W-:Y:S01]  /*5000*/  FADD.FTZ R59, -R108, R59 ;  /* 0x0000003b6c3b7221 */ /* 0x000fe20000010100 */
[----:B------:R-:W-:Y:S01]  /*5010*/  F2FP.F16.F32.PACK_AB R32, R32, R34 ;  /* 0x000000222020723e */ /* 0x000fe200000000ff */
[----:B------:R-:W-:Y:S01]  /*5020*/  FADD.FTZ R46, -R108, R46 ;  /* 0x0000002e6c2e7221 */ /* 0x000fe20000010100 */
[----:B------:R-:W-:Y:S01]  /*5030*/  FADD.FTZ R51, -R110, R51 ;  /* 0x000000336e337221 */ /* 0x000fe20000010100 */
[----:B------:R-:W-:Y:S01]  /*5040*/  FMUL.FTZ R59, R223, R59 ;  /* 0x0000003bdf3b7220 */ /* 0x000fe20000410000 */
[----:B------:R-:W-:Y:S01]  /*5050*/  FADD.FTZ R42, -R108, R42 ;  /* 0x0000002a6c2a7221 */ /* 0x000fe20000010100 */
[----:B------:R-:W-:Y:S01]  /*5060*/  FMUL.FTZ R46, R244, R46 ;  /* 0x0000002ef42e7220 */ /* 0x000fe20000410000 */
[----:B------:R-:W-:Y:S01]  /*5070*/  FMUL.FTZ R51, R177, R51 ;  /* 0x00000033b1337220 */ /* 0x000fe20000410000 */
[----:B------:R-:W-:Y:S01]  /*5080*/  FADD.FTZ R62, -R108, R62 ;  /* 0x0000003e6c3e7221 */ /* 0x000fe20000010100 */
[----:B------:R-:W-:Y:S01]  /*5090*/  FMUL.FTZ R42, R250, R42 ;  /* 0x0000002afa2a7220 */ /* 0x000fe20000410000 */
[----:B------:R-:W-:Y:S01]  /*50a0*/  F2FP.F16.F32.PACK_AB R23, R23, R38 ;  /* 0x000000261717723e */ /* 0x000fe200000000ff */
[----:B------:R-:W-:Y:S01]  /*50b0*/  FMUL.FTZ R22, R22, R51 ;  /* 0x0000003316167220 */ /* 0x000fe20000410000 */
[----:B------:R-:W-:Y:S01]  /*50c0*/  FADD.FTZ R58, -R108, R58 ;  /* 0x0000003a6c3a7221 */ /* 0x000fe20000010100 */
[----:B------:R-:W-:Y:S01]  /*50d0*/  FMUL.FTZ R62, R214, R62 ;  /* 0x0000003ed63e7220 */ /* 0x000fe20000410000 */
[----:B------:R-:W-:Y:S02]  /*50e0*/  F2FP.F16.F32.PACK_AB R21, R21, R54 ;  /* 0x000000361515723e */ /* 0x000fe400000000ff */
[----:B------:R-:W-:Y:S01]  /*50f0*/  F2FP.F16.F32.PACK_AB R22, R22, R50 ;  /* 0x000000321616723e */ /* 0x000fe200000000ff */
[----:B------:R-:W-:Y:S01]  /*5100*/  FMUL.FTZ R58, R224, R58 ;  /* 0x0000003ae03a7220 */ /* 0x000fe20000410000 */
[----:B--2---:R-:W-:Y:S01]  /*5110*/  FMUL.FTZ R15, R111, R15 ;  /* 0x0000000f6f0f7220 */ /* 0x004fe20000410000 */
[----:B------:R-:W-:Y:S01]  /*5120*/  FFMA.FTZ R8, -R65, R65, 1 ;  /* 0x3f80000041087423 */ /* 0x000fe20000010141 */
[----:B---3--:R-:W-:Y:S01]  /*5130*/  FFMA.FTZ R7, -R64, R64, 1 ;  /* 0x3f80000040077423 */ /* 0x008fe20000010140 */
[----:B------:R-:W2:Y:S01]  /*5140*/  LDL.LU R65, [R1+0x64] ;  /* 0x0000640001417983 */ /* 0x000ea20000300800 */
[----:B----4-:R-:W-:Y:S01]  /*5150*/  FFMA.FTZ R6, -R53, R53, 1 ;  /* 0x3f80000035067423 */ /* 0x010fe20000010135 */
[----:B------:R-:W-:Y:S01]  /*5160*/  FFMA.FTZ R5, -R52, R52, 1 ;  /* 0x3f80000034057423 */ /* 0x000fe20000010134 */
[----:B------:R-:W-:Y:S01]  /*5170*/  FMUL.FTZ R10, R104, R10 ;  /* 0x0000000a680a7220 */ /* 0x000fe20000410000 */
[----:B------:R-:W3:Y:S01]  /*5180*/  LDL.LU R64, [R1+0x60] ;  /* 0x0000600001407983 */ /* 0x000ee20000300800 */
[----:B------:R-:W-:Y:S01]  /*5190*/  FMUL.FTZ R6, R6, UR47 ;  /* 0x0000002f06067c20 */ /* 0x000fe20008410000 */
[----:B------:R-:W-:Y:S01]  /*51a0*/  FMUL.FTZ R5, R5, UR47 ;  /* 0x0000002f05057c20 */ /* 0x000fe20008410000 */
[----:B------:R-:W-:Y:S01]  /*51b0*/  FMUL.FTZ R7, R7, UR47 ;  /* 0x0000002f07077c20 */ /* 0x000fe20008410000 */
[----:B------:R-:W4:Y:S01]  /*51c0*/  LDL.LU R53, [R1+0x2c] ;  /* 0x00002c0001357983 */ /* 0x000f220000300800 */
[----:B------:R-:W-:Y:S01]  /*51d0*/  FMUL.FTZ R12, R6, R12 ;  /* 0x0000000c060c7220 */ /* 0x000fe20000410000 */
[----:B------:R-:W-:Y:S01]  /*51e0*/  FMUL.FTZ R19, R5, R4 ;  /* 0x0000000405137220 */ /* 0x000fe20000410000 */
[----:B------:R-:W-:Y:S01]  /*51f0*/  FMUL.FTZ R9, R7, R9 ;  /* 0x0000000907097220 */ /* 0x000fe20000410000 */
[----:B------:R-:W4:Y:S01]  /*5200*/  LDL.LU R52, [R1+0x28] ;  /* 0x0000280001347983 */ /* 0x000f220000300800 */
[----:B------:R-:W-:Y:S01]  /*5210*/  FFMA.FTZ R6, -R241, R241, 1 ;  /* 0x3f800000f1067423 */ /* 0x000fe200000101f1 */
[----:B------:R-:W-:Y:S01]  /*5220*/  FADD.FTZ R4, -R109, R29 ;  /* 0x0000001d6d047221 */ /* 0x000fe20000010100 */
[----:B------:R-:W-:Y:S01]  /*5230*/  FFMA.FTZ R5, -R240, R240, 1 ;  /* 0x3f800000f0057423 */ /* 0x000fe200000101f0 */
[----:B------:R-:W4:Y:S01]  /*5240*/  LDL.LU R107, [R1+0x4c] ;  /* 0x00004c00016b7983 */ /* 0x000f220000300800 */
[----:B------:R-:W-:Y:S01]  /*5250*/  FMUL.FTZ R6, R6, UR47 ;  /* 0x0000002f06067c20 */ /* 0x000fe20008410000 */
[----:B------:R-:W-:Y:S01]  /*5260*/  FMUL.FTZ R4, R221, R4 ;  /* 0x00000004dd047220 */ /* 0x000fe20000410000 */
[----:B------:R-:W-:Y:S01]  /*5270*/  FMUL.FTZ R5, R5, UR47 ;  /* 0x0000002f05057c20 */ /* 0x000fe20008410000 */
[----:B------:R-:W4:Y:S01]  /*5280*/  LDL.LU R106, [R1+0x48] ;  /* 0x00004800016a7983 */ /* 0x000f220000300800 */
[----:B------:R-:W-:Y:S01]  /*5290*/  FMUL.FTZ R17, R6, R28 ;  /* 0x0000001c06117220 */ /* 0x000fe20000410000 */
[----:B------:R-:W-:Y:S01]  /*52a0*/  FMUL.FTZ R8, R8, UR47 ;  /* 0x0000002f08087c20 */ /* 0x000fe20008410000 */
[----:B------:R-:W-:Y:S01]  /*52b0*/  FMUL.FTZ R4, R5, R4 ;  /* 0x0000000405047220 */ /* 0x000fe20000410000 */
[----:B------:R-:W4:Y:S01]  /*52c0*/  LDL.LU R105, [R1+0x1c] ;  /* 0x00001c0001697983 */ /* 0x000f220000300800 */
[----:B------:R-:W-:Y:S01]  /*52d0*/  FFMA.FTZ R7, -R245, R245, 1 ;  /* 0x3f800000f5077423 */ /* 0x000fe200000101f5 */
[----:B------:R-:W-:Y:S01]  /*52e0*/  FMUL.FTZ R13, R8, R13 ;  /* 0x0000000d080d7220 */ /* 0x000fe20000410000 */
[----:B------:R-:W-:Y:S01]  /*52f0*/  FFMA.FTZ R5, -R219, R219, 1 ;  /* 0x3f800000db057423 */ /* 0x000fe200000101db */
[----:B------:R-:W4:Y:S01]  /*5300*/  LDL.LU R104, [R1+0x18] ;  /* 0x0000180001687983 */ /* 0x000f220000300800 */
[----:B------:R-:W-:Y:S01]  /*5310*/  F2FP.F16.F32.PACK_AB R17, R4, R17 ;  /* 0x000000110411723e */ /* 0x000fe200000000ff */
[----:B------:R-:W-:Y:S01]  /*5320*/  FMUL.FTZ R7, R7, UR47 ;  /* 0x0000002f07077c20 */ /* 0x000fe20008410000 */
[----:B------:R-:W-:Y:S01]  /*5330*/  FADD.FTZ R4, -R109, R45 ;  /* 0x0000002d6d047221 */ /* 0x000fe20000010100 */
[----:B------:R-:W-:Y:S01]  /*5340*/  F2FP.F16.F32.PACK_AB R0, R9, R13 ;  /* 0x0000000d0900723e */ /* 0x000fe200000000ff */
[----:B------:R-:W-:Y:S01]  /*5350*/  FMUL.FTZ R5, R5, UR47 ;  /* 0x0000002f05057c20 */ /* 0x000fe20008410000 */
[----:B------:R-:W-:Y:S01]  /*5360*/  FMUL.FTZ R18, R7, R25 ;  /* 0x0000001907127220 */ /* 0x000fe20000410000 */
[----:B------:R-:W-:Y:S01]  /*5370*/  FMUL.FTZ R4, R205, R4 ;  /* 0x00000004cd047220 */ /* 0x000fe20000410000 */
[----:B------:R-:W-:Y:S01]  /*5380*/  FFMA.FTZ R7, -R225, R225, 1 ;  /* 0x3f800000e1077423 */ /* 0x000fe200000101e1 */
[----:B------:R1:W-:Y:S01]  /*5390*/  STS [R235+0xa000], R0 ;  /* 0x00a00000eb007388 */ /* 0x0003e20000000800 */
[----:B------:R-:W-:Y:S01]  /*53a0*/  FFMA.FTZ R6, -R220, R220, 1 ;  /* 0x3f800000dc067423 */ /* 0x000fe200000101dc */
[----:B------:R-:W-:Y:S01]  /*53b0*/  FMUL.FTZ R13, R5, R4 ;  /* 0x00000004050d7220 */ /* 0x000fe20000410000 */
[----:B------:R-:W-:Y:S01]  /*53c0*/  FMUL.FTZ R7, R7, UR47 ;  /* 0x0000002f07077c20 */ /* 0x000fe20008410000 */
[----:B------:R-:W-:Y:S01]  /*53d0*/  FFMA.FTZ R4, -R207, R207, 1 ;  /* 0x3f800000cf047423 */ /* 0x000fe200000101cf */
[----:B------:R-:W-:Y:S01]  /*53e0*/  FFMA.FTZ R5, -R201, R201, 1 ;  /* 0x3f800000c9057423 */ /* 0x000fe200000101c9 */
[----:B------:R-:W-:Y:S01]  /*53f0*/  FMUL.FTZ R6, R6, UR47 ;  /* 0x0000002f06067c20 */ /* 0x000fe20008410000 */
[----:B------:R-:W-:Y:S01]  /*5400*/  FMUL.FTZ R16, R7, R41 ;  /* 0x0000002907107220 */ /* 0x000fe20000410000 */
[----:B------:R-:W-:Y:S01]  /*5410*/  FMUL.FTZ R7, R4, UR47 ;  /* 0x0000002f04077c20 */ /* 0x000fe20008410000 */
[----:B------:R-:W-:Y:S01]  /*5420*/  FFMA.FTZ R4, -R204, R204, 1 ;  /* 0x3f800000cc047423 */ /* 0x000fe200000101cc */
[----:B------:R-:W-:Y:S01]  /*5430*/  FMUL.FTZ R5, R5, UR47 ;  /* 0x0000002f05057c20 */ /* 0x000fe20008410000 */
[----:B------:R-:W-:Y:S01]  /*5440*/  FMUL.FTZ R44, R6, R44 ;  /* 0x0000002c062c7220 */ /* 0x000fe20000410000 */
[----:B------:R-:W-:Y:S01]  /*5450*/  FFMA.FTZ R6, -R208, R208, 1 ;  /* 0x3f800000d0067423 */ /* 0x000fe200000101d0 */
[----:B------:R-:W-:Y:S01]  /*5460*/  FMUL.FTZ R4, R4, UR47 ;  /* 0x0000002f04047c20 */ /* 0x000fe20008410000 */
[----:B------:R-:W-:Y:S01]  /*5470*/  FMUL.FTZ R60, R5, R60 ;  /* 0x0000003c053c7220 */ /* 0x000fe20000410000 */
[----:B------:R-:W-:Y:S01]  /*5480*/  FMUL.FTZ R56, R7, R56 ;  /* 0x0000003807387220 */ /* 0x000fe20000410000 */
[----:B------:R-:W-:Y:S01]  /*5490*/  FMUL.FTZ R6, R6, UR47 ;  /* 0x0000002f06067c20 */ /* 0x000fe20008410000 */
[----:B------:R-:W-:Y:S01]  /*54a0*/  FMUL.FTZ R61, R4, R61 ;  /* 0x0000003d043d7220 */ /* 0x000fe20000410000 */
[----:B------:R-:W-:Y:S01]  /*54b0*/  FADD.FTZ R4, -R108, R11 ;  /* 0x0000000b6c047221 */ /* 0x000fe20000010100 */
[----:B------:R-:W-:Y:S01]  /*54c0*/  F2FP.F16.F32.PACK_AB R19, R19, R12 ;  /* 0x0000000c1313723e */ /* 0x000fe200000000ff */
[----:B------:R-:W-:Y:S01]  /*54d0*/  FMUL.FTZ R12, R6, R57 ;  /* 0x00000039060c7220 */ /* 0x000fe20000410000 */
[----:B------:R-:W-:Y:S01]  /*54e0*/  FFMA.FTZ R8, -R248, R248, 1 ;  /* 0x3f800000f8087423 */ /* 0x000fe200000101f8 */
[----:B------:R-:W-:Y:S01]  /*54f0*/  FMUL.FTZ R5, R103, R4 ;  /* 0x0000000467057220 */ /* 0x000fe20000410000 */
[----:B------:R-:W4:Y:S01]  /*5500*/  LDC R28, c[0x0][0x2dc] ;  /* 0x0000b700ff1c7b82 */ /* 0x000f220000000800 */
[----:B------:R-:W4:Y:S01]  /*5510*/  LDL.LU R103, [R1+0x34] ;  /* 0x0000340001677983 */ /* 0x000f220000300800 */
[----:B------:R-:W-:Y:S01]  /*5520*/  FFMA.FTZ R4, -R101, R101, 1 ;  /* 0x3f80000065047423 */ /* 0x000fe20000010165 */
[----:B------:R-:W-:Y:S01]  /*5530*/  F2FP.F16.F32.PACK_AB R13, R13, R44 ;  /* 0x0000002c0d0d723e */ /* 0x000fe200000000ff */
[----:B-1----:R-:W-:Y:S01]  /*5540*/  FFMA.FTZ R0, -R113, R113, 1 ;  /* 0x3f80000071007423 */ /* 0x002fe20000010171 */
[----:B------:R-:W4:Y:S01]  /*5550*/  LDL.LU R101, [R1+0x30] ;  /* 0x0000300001657983 */ /* 0x000f220000300800 */
[----:B------:R-:W-:Y:S01]  /*5560*/  FMUL.FTZ R7, R4, UR47 ;  /* 0x0000002f04077c20 */ /* 0x000fe20008410000 */
[----:B------:R-:W-:Y:S01]  /*5570*/  FMUL.FTZ R8, R8, UR47 ;  /* 0x0000002f08087c20 */ /* 0x000fe20008410000 */
[----:B------:R-:W-:Y:S01]  /*5580*/  FMUL.FTZ R6, R0, UR47 ;  /* 0x0000002f00067c20 */ /* 0x000fe20008410000 */
[----:B------:R-:W-:Y:S01]  /*5590*/  FMUL.FTZ R14, R112, R14 ;  /* 0x0000000e700e7220 */ /* 0x000fe20000410000 */
[----:B------:R-:W-:Y:S01]  /*55a0*/  FMUL.FTZ R10, R7, R10 ;  /* 0x0000000a070a7220 */ /* 0x000fe20000410000 */
[----:B------:R-:W-:Y:S01]  /*55b0*/  FMUL.FTZ R24, R8, R24 ;  /* 0x0000001808187220 */ /* 0x000fe20000410000 */
[----:B------:R-:W-:Y:S01]  /*55c0*/  FFMA.FTZ R8, -R226, R226, 1 ;  /* 0x3f800000e2087423 */ /* 0x000fe200000101e2 */
[----:B------:R-:W-:Y:S01]  /*55d0*/  FMUL.FTZ R6, R6, R5 ;  /* 0x0000000506067220 */ /* 0x000fe20000410000 */
[----:B------:R-:W-:Y:S02]  /*55e0*/  F2FP.F16.F32.PACK_AB R12, R12, R56 ;  /* 0x000000380c0c723e */ /* 0x000fe400000000ff */
[----:B------:R-:W-:Y:S01]  /*55f0*/  FMUL.FTZ R8, R8, UR47 ;  /* 0x0000002f08087c20 */ /* 0x000fe20008410000 */
[----:B------:R-:W-:Y:S02]  /*5600*/  F2FP.F16.F32.PACK_AB R18, R18, R24 ;  /* 0x000000181212723e */ /* 0x000fe400000000ff */
[----:B------:R-:W-:Y:S01]  /*5610*/  F2FP.F16.F32.PACK_AB R10, R6, R10 ;  /* 0x0000000a060a723e */ /* 0x000fe200000000ff */
[----:B------:R-:W-:Y:S01]  /*5620*/  FMUL.FTZ R8, R8, R40 ;  /* 0x0000002808087220 */ /* 0x000fe20000410000 */
[----:B------:R-:W-:Y:S03]  /*5630*/  F2FP.F16.F32.PACK_AB R11, R61, R60 ;  /* 0x0000003c3d0b723e */ /* 0x000fe600000000ff */
[----:B------:R-:W-:Y:S01]  /*5640*/  STS [R235+0xa400], R10 ;  /* 0x00a4000aeb007388 */ /* 0x000fe20000000800 */
[----:B------:R-:W-:Y:S03]  /*5650*/  F2FP.F16.F32.PACK_AB R16, R16, R8 ;  /* 0x000000081010723e */ /* 0x000fe600000000ff */
[----:B------:R-:W-:Y:S01]  /*5660*/  STS [R234+0xa000], R19 ;  /* 0x00a00013ea007388 */ /* 0x000fe20000000800 */
[----:B--2---:R-:W-:Y:S03]  /*5670*/  FFMA.FTZ R4, -R65, R65, 1 ;  /* 0x3f80000041047423 */ /* 0x004fe60000010141 */
[----:B------:R-:W2:Y:S01]  /*5680*/  LDL.LU R65, [R1+0x14] ;  /* 0x0000140001417983 */ /* 0x000ea20000300800 */
[----:B---3--:R-:W-:Y:S01]  /*5690*/  FFMA.FTZ R0, -R64, R64, 1 ;  /* 0x3f80000040007423 */ /* 0x008fe20000010140 */
[----:B------:R-:W-:Y:S02]  /*56a0*/  FMUL.FTZ R4, R4, UR47 ;  /* 0x0000002f04047c20 */ /* 0x000fe40008410000 */
[----:B------:R-:W3:Y:S01]  /*56b0*/  LDL.LU R64, [R1+0x8] ;  /* 0x0000080001407983 */ /* 0x000ee20000300800 */
[----:B----4-:R-:W-:Y:S01]  /*56c0*/  FMUL.FTZ R26, R53, R26 ;  /* 0x0000001a351a7220 */ /* 0x010fe20000410000 */
[----:B------:R-:W-:Y:S02]  /*56d0*/  FMUL.FTZ R0, R0, UR47 ;  /* 0x0000002f00007c20 */ /* 0x000fe40008410000 */
[----:B------:R-:W4:Y:S01]  /*56e0*/  LDL.LU R53, [R1+0x4] ;  /* 0x0000040001357983 */ /* 0x000f220000300800 */
[----:B------:R-:W-:Y:S01]  /*56f0*/  FMUL.FTZ R14, R4, R14 ;  /* 0x0000000e040e7220 */ /* 0x000fe20000410000 */
[----:B------:R-:W-:Y:S01]  /*5700*/  FMUL.FTZ R27, R52, R27 ;  /* 0x0000001b341b7220 */ /* 0x000fe20000410000 */
[----:B------:R-:W-:Y:S01]  /*5710*/  FMUL.FTZ R9, R0, R15 ;  /* 0x0000000f00097220 */ /* 0x000fe20000410000 */
[----:B------:R-:W4:Y:S01]  /*5720*/  LDL.LU R52, [R1] ;  /* 0x0000000001347983 */ /* 0x000f220000300800 */
[----:B------:R-:W-:Y:S03]  /*5730*/  FFMA.FTZ R4, -R107, R107, 1 ;  /* 0x3f8000006b047423 */ /* 0x000fe6000001016b */
[----:B------:R-:W-:Y:S01]  /*5740*/  F2FP.F16.F32.PACK_AB R9, R9, R14 ;  /* 0x0000000e0909723e */ /* 0x000fe200000000ff */
[----:B------:R-:W-:Y:S01]  /*5750*/  FFMA.FTZ R0, -R106, R106, 1 ;  /* 0x3f8000006a007423 */ /* 0x000fe2000001016a */
[----:B------:R-:W-:Y:S03]  /*5760*/  FMUL.FTZ R5, R4, UR47 ;  /* 0x0000002f04057c20 */ /* 0x000fe60008410000 */
[----:B------:R-:W-:Y:S01]  /*5770*/  STS [R234+0xa400], R9 ;  /* 0x00a40009ea007388 */ /* 0x000fe20000000800 */
[----:B------:R-:W-:Y:S01]  /*5780*/  FMUL.FTZ R8, R0, UR47 ;  /* 0x0000002f00087c20 */ /* 0x000fe20008410000 */
[----:B------:R-:W-:Y:S01]  /*5790*/  FMUL.FTZ R26, R5, R26 ;  /* 0x0000001a051a7220 */ /* 0x000fe20000410000 */
[----:B------:R-:W-:Y:S01]  /*57a0*/  FMUL.FTZ R30, R105, R30 ;  /* 0x0000001e691e7220 */ /* 0x000fe20000410000 */
[----:B------:R-:W-:Y:S01]  /*57b0*/  STS [R236+0x8000], R102 ;  /* 0x00800066ec007388 */ /* 0x000fe20000000800 */
[----:B------:R-:W-:Y:S01]  /*57c0*/  FMUL.FTZ R8, R8, R27 ;  /* 0x0000001b08087220 */ /* 0x000fe20000410000 */
[----:B------:R-:W-:Y:S02]  /*57d0*/  FMUL.FTZ R31, R104, R31 ;  /* 0x0000001f681f7220 */ /* 0x000fe40000410000 */
[----:B------:R-:W-:Y:S02]  /*57e0*/  STS [R236+0x8400], R33 ;  /* 0x00840021ec007388 */ /* 0x000fe40000000800 */
[----:B------:R-:W-:Y:S02]  /*57f0*/  F2FP.F16.F32.PACK_AB R8, R8, R26 ;  /* 0x0000001a0808723e */ /* 0x000fe400000000ff */
[----:B------:R-:W-:Y:S04]  /*5800*/  STS [R233+0x8000], R100 ;  /* 0x00800064e9007388 */ /* 0x000fe80000000800 */
[----:B------:R-:W-:Y:S04]  /*5810*/  STS [R233+0x8400], R32 ;  /* 0x00840020e9007388 */ /* 0x000fe80000000800 */
[----:B------:R-:W-:Y:S04]  /*5820*/  STS [R236+0xa000], R18 ;  /* 0x00a00012ec007388 */ /* 0x000fe80000000800 */
[----:B------:R-:W-:Y:S04]  /*5830*/  STS [R236+0xa400], R8 ;  /* 0x00a40008ec007388 */ /* 0x000fe80000000800 */
[----:B------:R-:W-:Y:S01]  /*5840*/  STS [R233+0xa000], R17 ;  /* 0x00a00011e9007388 */ /* 0x000fe20000000800 */
[----:B------:R-:W-:Y:S01]  /*5850*/  FFMA.FTZ R4, -R103, R103, 1 ;  /* 0x3f80000067047423 */ /* 0x000fe20000010167 */
[----:B------:R-:W-:Y:S03]  /*5860*/  FFMA.FTZ R0, -R101, R101, 1 ;  /* 0x3f80000065007423 */ /* 0x000fe60000010165 */
[----:B------:R-:W-:Y:S01]  /*5870*/  FMUL.FTZ R4, R4, UR47 ;  /* 0x0000002f04047c20 */ /* 0x000fe20008410000 */
[----:B------:R-:W-:Y:S03]  /*5880*/  FMUL.FTZ R0, R0, UR47 ;  /* 0x0000002f00007c20 */ /* 0x000fe60008410000 */
[----:B------:R-:W-:Y:S01]  /*5890*/  FMUL.FTZ R30, R4, R30 ;  /* 0x0000001e041e7220 */ /* 0x000fe20000410000 */
[----:B------:R-:W-:Y:S01]  /*58a0*/  FMUL.FTZ R31, R0, R31 ;  /* 0x0000001f001f7220 */ /* 0x000fe20000410000 */
[----:B------:R-:W-:Y:S04]  /*58b0*/  FADD.FTZ R0, -R108, R47 ;  /* 0x0000002f6c007221 */ /* 0x000fe80000010100 */
[----:B------:R-:W-:Y:S01]  /*58c0*/  FMUL.FTZ R0, R243, R0 ;  /* 0x00000000f3007220 */ /* 0x000fe20000410000 */
[----:B--2---:R-:W-:Y:S01]  /*58d0*/  FFMA.FTZ R7, -R65, R65, 1 ;  /* 0x3f80000041077423 */ /* 0x004fe20000010141 */
[----:B---3--:R-:W-:Y:S03]  /*58e0*/  FFMA.FTZ R6, -R64, R64, 1 ;  /* 0x3f80000040067423 */ /* 0x008fe60000010140 */
[----:B------:R-:W-:Y:S01]  /*58f0*/  FMUL.FTZ R7, R7, UR47 ;  /* 0x0000002f07077c20 */ /* 0x000fe20008410000 */
[----:B------:R-:W-:Y:S01]  /*5900*/  FMUL.FTZ R6, R6, UR47 ;  /* 0x0000002f06067c20 */ /* 0x000fe20008410000 */
[----:B----4-:R-:W-:Y:S02]  /*5910*/  FFMA.FTZ R5, -R53, R53, 1 ;  /* 0x3f80000035057423 */ /* 0x010fe40000010135 */
[----:B------:R-:W-:Y:S01]  /*5920*/  FMUL.FTZ R42, R7, R42 ;  /* 0x0000002a072a7220 */ /* 0x000fe20000410000 */
[----:B------:R-:W-:Y:S01]  /*5930*/  FFMA.FTZ R7, -R242, R242, 1 ;  /* 0x3f800000f2077423 */ /* 0x000fe200000101f2 */
[----:B------:R-:W-:Y:S01]  /*5940*/  FMUL.FTZ R43, R6, R43 ;  /* 0x0000002b062b7220 */ /* 0x000fe20000410000 */
[----:B------:R-:W-:Y:S01]  /*5950*/  FFMA.FTZ R6, -R239, R239, 1 ;  /* 0x3f800000ef067423 */ /* 0x000fe200000101ef */
[----:B------:R-:W-:Y:S01]  /*5960*/  FFMA.FTZ R4, -R52, R52, 1 ;  /* 0x3f80000034047423 */ /* 0x000fe20000010134 */
[----:B------:R-:W-:Y:S01]  /*5970*/  FMUL.FTZ R5, R5, UR47 ;  /* 0x0000002f05057c20 */ /* 0x000fe20008410000 */
[----:B------:R-:W-:Y:S01]  /*5980*/  FMUL.FTZ R7, R7, UR47 ;  /* 0x0000002f07077c20 */ /* 0x000fe20008410000 */
[----:B------:R-:W-:Y:S01]  /*5990*/  FMUL.FTZ R6, R6, UR47 ;  /* 0x0000002f06067c20 */ /* 0x000fe20008410000 */
[----:B------:R-:W-:Y:S01]  /*59a0*/  FMUL.FTZ R4, R4, UR47 ;  /* 0x0000002f04047c20 */ /* 0x000fe20008410000 */
[----:B------:R-:W-:Y:S01]  /*59b0*/  FMUL.FTZ R46, R5, R46 ;  /* 0x0000002e052e7220 */ /* 0x000fe20000410000 */
[----:B------:R-:W-:Y:S01]  /*59c0*/  FFMA.FTZ R5, -R237, R237, 1 ;  /* 0x3f800000ed057423 */ /* 0x000fe200000101ed */
[----:B------:R-:W-:Y:S01]  /*59d0*/  FMUL.FTZ R59, R6, R59 ;  /* 0x0000003b063b7220 */ /* 0x000fe20000410000 */
[----:B------:R-:W-:Y:S01]  /*59e0*/  F2FP.F16.F32.PACK_AB R6, R31, R30 ;  /* 0x0000001e1f06723e */ /* 0x000fe200000000ff */
[----:B------:R-:W-:Y:S01]  /*59f0*/  FMUL.FTZ R14, R4, R0 ;  /* 0x00000000040e7220 */ /* 0x000fe20000410000 */
[----:B------:R-:W-:Y:S01]  /*5a00*/  FMUL.FTZ R5, R5, UR47 ;  /* 0x0000002f05057c20 */ /* 0x000fe20008410000 */
[----:B------:R-:W-:Y:S01]  /*5a10*/  FADD.FTZ R0, -R108, R63 ;  /* 0x0000003f6c007221 */ /* 0x000fe20000010100 */
[----:B------:R-:W-:Y:S01]  /*5a20*/  FFMA.FTZ R4, -R238, R238, 1 ;  /* 0x3f800000ee047423 */ /* 0x000fe200000101ee */
[----:B------:R-:W-:Y:S01]  /*5a30*/  STS [R233+0xa400], R6 ;  /* 0x00a40006e9007388 */ /* 0x000fe20000000800 */
[----:B------:R-:W-:Y:S01]  /*5a40*/  FMUL.FTZ R62, R5, R62 ;  /* 0x0000003e053e7220 */ /* 0x000fe20000410000 */
        /* <DEDUP_REMOVED lines=10> */
[----:B------:R-:W-:Y:S03]  /*5af0*/  F2FP.F16.F32.PACK_AB R7, R7, R62 ;  /* 0x0000003e0707723e */ /* 0x000fe600000000ff */
        /* <DEDUP_REMOVED lines=78> */
[----:B------:R-:W2:Y:S01]  /*5fe0*/  LDL.LU.64 R34, [R1+0x40] ;  /* 0x0000400001227983 */ /* 0x000ea20000300a00 */
[----:B------:R-:W1:Y:S03]  /*5ff0*/  LDC R7, c[0x0][0x420] ;  /* 0x00010800ff077b82 */ /* 0x000e660000000800 */
[----:B------:R-:W3:Y:S05]  /*6000*/  LDL R28, [R1+0x94] ;  /* 0x00009400011c7983 */ /* 0x000eea0000100800 */
[----:B------:R-:W4:Y:S01]  /*6010*/  LDC R8, c[0x0][0x424] ;  /* 0x00010900ff087b82 */ /* 0x000f220000000800 */
[----:B---3--:R-:W-:Y:S01]  /*6020*/  LEA R6, R28, UR5, 0x1 ;  /* 0x000000051c067c11 */ /* 0x008fe2000f8e08ff */
[C---:B-1----:R-:W-:Y:S05]  /*6030*/  IMAD.U32 R4, R7.reuse, -0x80, RZ ;  /* 0xffffff8007047824 */ /* 0x042fea00078e00ff */
        /* <DEDUP_REMOVED lines=9> */
[----:B----4-:R-:W-:Y:S03]  /*60d0*/  LEA.HI.X R5, R7, R11, R8, 0x7, P0 ;  /* 0x0000000b07057211 */ /* 0x010fe600000f3c08 */
[----:B------:R1:W-:Y:S04]  /*60e0*/  STL.64 [R1+0x40], R10 ;  /* 0x0000400a01007387 */ /* 0x0003e80000100a00 */
[----:B------:R1:W-:Y:S04]  /*60f0*/  LDGSTS.E.BYPASS.LTC128B.128 [R6+0x5000], desc[UR20][R4.64] ;  /* 0x0500000004067fae */ /* 0x0003e8000b901d54 */
[----:B------:R-:W0:Y:S02]  /*6100*/  LDGDEPBAR ;  /* 0x00000000000079af */ /* 0x000e240000000000 */
.L_x_530:
        /* <DEDUP_REMOVED lines=55> */
[----:B------:R-:W1:Y:S05]  /*6480*/  LDSM.16.M88.4 R32, [R152+0x6000] ;  /* 0x006000009820783b */ /* 0x000e6a0000000200 */
[----:B------:R-:W-:Y:S01]  /*6490*/  HMMA.16816.F32 R16, R36, R42, R16 ;  /* 0x0000002a2410723c */ /* 0x000fe20000001810 */
[----:B------:R-:W-:Y:S05]  /*64a0*/  IMAD.U32 R0, RZ, RZ, UR43 ;  /* 0x0000002bff007e24 */ /* 0x000fea000f8e00ff */
[-C--:B------:R-:W-:Y:S06]  /*64b0*/  HMMA.16816.F32 R4, R20, R48.reuse, R4 ;  /* 0x000000301404723c */ /* 0x080fec0000001804 */
[C---:B------:R-:W-:Y:S06]  /*64c0*/  HMMA.16816.F32 R8, R44.reuse, R48, R8 ;  /* 0x000000302c08723c */ /* 0x040fec0000001808 */
[-C--:B------:R-:W-:Y:S06]  /*64d0*/  HMMA.16816.F32 R12, R44, R50.reuse, R12 ;  /* 0x000000322c0c723c */ /* 0x080fec000000180c */
[----:B------:R-:W-:Y:S06]  /*64e0*/  HMMA.16816.F32 R16, R20, R50, R16 ;  /* 0x000000321410723c */ /* 0x000fec0000001810 */
[-C--:B------:R-:W-:Y:S01]  /*64f0*/  HMMA.16816.F32 R4, R24, R28.reuse, R4 ;  /* 0x0000001c1804723c */ /* 0x080fe20000001804 */
[----:B------:R-:W-:Y:S04]  /*6500*/  IMAD.U32 R22, RZ, RZ, UR44 ;  /* 0x0000002cff167e24 */ /* 0x000fe8000f8e00ff */
[----:B------:R-:W-:Y:S01]  /*6510*/  IMAD.U32 R23, RZ, RZ, UR44 ;  /* 0x0000002cff177e24 */ /* 0x000fe2000f8e00ff */
[C---:B-1----:R-:W-:Y:S05]  /*6520*/  HMMA.16816.F32 R8, R32.reuse, R28, R8 ;  /* 0x0000001c2008723c */ /* 0x042fea0000001808 */
[-C--:B------:R-:W-:Y:S01]  /*6530*/  LEA R22, P1, R22, R162.reuse, 0x2 ;  /* 0x000000a216167211 */ /* 0x080fe200078210ff */
[-C--:B------:R-:W-:Y:S01]  /*6540*/  HMMA.16816.F32 R12, R32, R30.reuse, R12 ;  /* 0x0000001e200c723c */ /* 0x080fe2000000180c */
[----:B------:R-:W-:Y:S04]  /*6550*/  IMAD.U32 R28, RZ, RZ, UR43 ;  /* 0x0000002bff1c7e24 */ /* 0x000fe8000f8e00ff */
[-C--:B------:R-:W-:Y:S01]  /*6560*/  LEA.HI.X.SX32 R23, R23, R163.reuse, 0x2, P1 ;  /* 0x000000a317177211 */ /* 0x080fe200008f16ff */
[----:B------:R-:W-:Y:S07]  /*6570*/  HMMA.16816.F32 R16, R24, R30, R16 ;  /* 0x0000001e1810723c */ /* 0x000fee0000001810 */
[----:B------:R-:W-:Y:S01]  /*6580*/  IMAD.U32 R24, RZ, RZ, UR41 ;  /* 0x00000029ff187e24 */ /* 0x000fe2000f8e00ff */
[----:B--2---:R-:W-:Y:S01]  /*6590*/  @P2 IADD3 R20, P0, R57, UR8, RZ ;  /* 0x0000000839142c10 */ /* 0x004fe2000ff1e0ff */
[----:B------:R-:W-:Y:S03]  /*65a0*/  @UP2 UIADD3 UR8, UP1, UR8, -0x200, URZ ;  /* 0xfffffe0008082890 */ /* 0x000fe6000ff3e03f */
[----:B---3--:R-:W-:Y:S01]  /*65b0*/  @P2 IADD3.X R21, R56, UR9, RZ, P0, !PT ;  /* 0x0000000938152c10 */ /* 0x008fe200087fe4ff */
[----:B------:R-:W-:Y:S01]  /*65c0*/  @UP2 UIADD3.X UR9, UR9, -0x1, URZ, UP1, !UPT ;  /* 0xffffffff09092890 */ /* 0x000fe20008ffe43f */
[-C--:B------:R-:W-:Y:S03]  /*65d0*/  LEA R28, P0, R28, R162.reuse, 0x2 ;  /* 0x000000a21c1c7211 */ /* 0x080fe600078010ff */
[----:B----4-:R-:W2:Y:S01]  /*65e0*/  @P2 LDG.E R52, desc[UR20][R20.64+0x120] ;  /* 0x0001201414342981 */ /* 0x010ea2000c1e1900 */
[-C--:B------:R-:W-:Y:S01]  /*65f0*/  LEA.HI.X.SX32 R29, R0, R163.reuse, 0x2, P0 ;  /* 0x000000a3001d7211 */ /* 0x080fe200000f16ff */
[----:B------:R-:W-:Y:S01]  /*6600*/  IMAD.U32 R0, RZ, RZ, UR41 ;  /* 0x00000029ff007e24 */ /* 0x000fe2000f8e00ff */
[-C--:B------:R-:W-:Y:S01]  /*6610*/  LEA R24, P0, R24, R162.reuse, 0x2 ;  /* 0x000000a218187211 */ /* 0x080fe200078010ff */
[----:B-----5:R-:W3:Y:S03]  /*6620*/  @P2 LDG.E R53, desc[UR20][R20.64+0x100] ;  /* 0x0001001414352981 */ /* 0x020ee6000c1e1900 */
[-C--:B------:R-:W-:Y:S01]  /*6630*/  LEA.HI.X.SX32 R25, R0, R163.reuse, 0x2, P0 ;  /* 0x000000a300197211 */ /* 0x080fe200000f16ff */
[----:B------:R-:W4:Y:S01]  /*6640*/  @P2 LDG.E R54, desc[UR20][R20.64+0x20] ;  /* 0x0000201414362981 */ /* 0x000f22000c1e1900 */
[----:B------:R-:W-:Y:S03]  /*6650*/  IMAD.U32 R0, RZ, RZ, UR37 ;  /* 0x00000025ff007e24 */ /* 0x000fe6000f8e00ff */
[----:B------:R1:W5:Y:S04]  /*6660*/  @P2 LDG.E R55, desc[UR20][R20.64] ;  /* 0x0000001414372981 */ /* 0x000368000c1e1900 */
[----:B------:R1:W-:Y:S04]  /*6670*/  REDG.E.ADD.F32.FTZ.RN.STRONG.GPU desc[UR20][R162.64], R4 ;  /* 0x00000004a20079a6 */ /* 0x0003e8000c10f394 */
[----:B------:R1:W-:Y:S04]  /*6680*/  REDG.E.ADD.F32.FTZ.RN.STRONG.GPU desc[UR20][R22.64], R5 ;  /* 0x00000005160079a6 */ /* 0x0003e8000c10f394 */
[----:B------:R1:W-:Y:S04]  /*6690*/  REDG.E.ADD.F32.FTZ.RN.STRONG.GPU desc[UR20][R28.64], R6 ;  /* 0x000000061c0079a6 */ /* 0x0003e8000c10f394 */
[----:B------:R1:W-:Y:S04]  /*66a0*/  REDG.E.ADD.F32.FTZ.RN.STRONG.GPU desc[UR20][R24.64], R7 ;  /* 0x00000007180079a6 */ /* 0x0003e8000c10f394 */
[----:B------:R-:W-:Y:S04]  /*66b0*/  LDSM.16.MT88.4 R24, [R2+0xc800] ;  /* 0x00c800000218783b */ /* 0x000fe80000004200 */
[----:B------:R-:W-:Y:S01]  /*66c0*/  LDSM.16.MT88.4 R28, [R3+0x800] ;  /* 0x00080000031c783b */ /* 0x000fe20000004200 */
[----:B-1----:R-:W-:Y:S05]  /*66d0*/  IMAD.U32 R20, RZ, RZ, UR38 ;  /* 0x00000026ff147e24 */ /* 0x002fea000f8e00ff */
[-C--:B------:R-:W-:Y:S01]  /*66e0*/  LEA R20, P1, R20, R162.reuse, 0x2 ;  /* 0x000000a214147211 */ /* 0x080fe200078210ff */
[----:B------:R-:W-:Y:S02]  /*66f0*/  IMAD.U32 R4, RZ, RZ, UR37 ;  /* 0x00000025ff047e24 */ /* 0x000fe4000f8e00ff */
[----:B------:R-:W-:Y:S03]  /*6700*/  IMAD.U32 R22, RZ, RZ, UR40 ;  /* 0x00000028ff167e24 */ /* 0x000fe6000f8e00ff */
[-C--:B------:R-:W-:Y:S01]  /*6710*/  LEA R4, P0, R4, R162.reuse, 0x2 ;  /* 0x000000a204047211 */ /* 0x080fe200078010ff */
[----:B------:R-:W-:Y:S02]  /*6720*/  IMAD.U32 R5, RZ, RZ, UR38 ;  /* 0x00000026ff057e24 */ /* 0x000fe4000f8e00ff */
[----:B------:R-:W-:Y:S03]  /*6730*/  IMAD.U32 R6, RZ, RZ, UR40 ;  /* 0x00000028ff067e24 */ /* 0x000fe6000f8e00ff */
[-C--:B------:R-:W-:Y:S01]  /*6740*/  LEA.HI.X.SX32 R21, R5, R163.reuse, 0x2, P1 ;  /* 0x000000a305157211 */ /* 0x080fe200008f16ff */
[----:B------:R-:W-:Y:S01]  /*6750*/  IMAD.U32 R7, RZ, RZ, UR35 ;  /* 0x00000023ff077e24 */ /* 0x000fe2000f8e00ff */
[-C--:B------:R-:W-:Y:S01]  /*6760*/  LEA.HI.X.SX32 R5, R0, R163.reuse, 0x2, P0 ;  /* 0x000000a300057211 */ /* 0x080fe200000f16ff */
[----:B------:R-:W-:Y:S01]  /*6770*/  IMAD.U32 R0, RZ, RZ, UR36 ;  /* 0x00000024ff007e24 */ /* 0x000fe2000f8e00ff */
[----:B--2---:R-:W-:Y:S04]  /*6780*/  @P2 STL [R1+0x74], R52 ;  /* 0x0000743401002387 */ /* 0x004fe80000100800 */
[----:B---3--:R-:W-:Y:S04]  /*6790*/  @P2 STL [R1+0x78], R53 ;  /* 0x0000783501002387 */ /* 0x008fe80000100800 */
[----:B----4-:R-:W-:Y:S04]  /*67a0*/  @P2 STL [R1+0x7c], R54 ;  /* 0x00007c3601002387 */ /* 0x010fe80000100800 */
[----:B-----5:R-:W-:Y:S01]  /*67b0*/  @P2 STL [R1+0x80], R55 ;  /* 0x0000803701002387 */ /* 0x020fe20000100800 */
[-C--:B------:R-:W-:Y:S04]  /*67c0*/  LEA R22, P2, R22, R162.reuse, 0x2 ;  /* 0x000000a216167211 */ /* 0x080fe800078410ff */
[-C--:B------:R-:W-:Y:S01]  /*67d0*/  LEA.HI.X.SX32 R23, R6, R163.reuse, 0x2, P2 ;  /* 0x000000a306177211 */ /* 0x080fe200010f16ff */
[----:B------:R-:W-:Y:S04]  /*67e0*/  IMAD.U32 R6, RZ, RZ, UR34 ;  /* 0x00000022ff067e24 */ /* 0x000fe8000f8e00ff */
[----:B------:R1:W-:Y:S01]  /*67f0*/  REDG.E.ADD.F32.FTZ.RN.STRONG.GPU desc[UR20][R22.64], R8 ;  /* 0x00000008160079a6 */ /* 0x0003e2000c10f394 */
[-C--:B------:R-:W-:Y:S03]  /*6800*/  LEA R6, P1, R6, R162.reuse, 0x2 ;  /* 0x000000a206067211 */ /* 0x080fe600078210ff */
[----:B------:R2:W-:Y:S04]  /*6810*/  REDG.E.ADD.F32.FTZ.RN.STRONG.GPU desc[UR20][R20.64], R9 ;  /* 0x00000009140079a6 */ /* 0x0005e8000c10f394 */
[----:B------:R3:W-:Y:S01]  /*6820*/  REDG.E.ADD.F32.FTZ.RN.STRONG.GPU desc[UR20][R4.64], R10 ;  /* 0x0000000a040079a6 */ /* 0x0007e2000c10f394 */
[----:B-1----:R-:W-:Y:S02]  /*6830*/  IMAD.U32 R8, RZ, RZ, UR35 ;  /* 0x00000023ff087e24 */ /* 0x002fe4000f8e00ff */
[----:B--2---:R-:W-:Y:S03]  /*6840*/  IMAD.U32 R20, RZ, RZ, UR36 ;  /* 0x00000024ff147e24 */ /* 0x004fe6000f8e00ff */
[-C--:B------:R-:W-:Y:S01]  /*6850*/  LEA R8, P2, R8, R162.reuse, 0x2 ;  /* 0x000000a208087211 */ /* 0x080fe200078410ff */
[----:B---3--:R-:W-:Y:S01]  /*6860*/  IMAD.U32 R5, RZ, RZ, UR34 ;  /* 0x00000022ff057e24 */ /* 0x008fe2000f8e00ff */
[-C--:B------:R-:W-:Y:S01]  /*6870*/  LEA R20, P0, R20, R162.reuse, 0x2 ;  /* 0x000000a214147211 */ /* 0x080fe200078010ff */
[----:B------:R-:W-:Y:S01]  /*6880*/  IMAD.U32 R4, RZ, RZ, UR33 ;  /* 0x00000021ff047e24 */ /* 0x000fe2000f8e00ff */
[-C--:B------:R-:W-:Y:S01]  /*6890*/  LEA.HI.X.SX32 R9, R7, R163.reuse, 0x2, P2 ;  /* 0x000000a307097211 */ /* 0x080fe200010f16ff */
[----:B------:R-:W-:Y:S01]  /*68a0*/  IMAD.U32 R10, RZ, RZ, UR29 ;  /* 0x0000001dff0a7e24 */ /* 0x000fe2000f8e00ff */
[-C--:B------:R-:W-:Y:S01]  /*68b0*/  LEA.HI.X.SX32 R21, R0, R163.reuse, 0x2, P0 ;  /* 0x000000a300157211 */ /* 0x080fe200000f16ff */
[----:B------:R-:W-:Y:S01]  /*68c0*/  IMAD.U32 R0, RZ, RZ, UR33 ;  /* 0x00000021ff007e24 */ /* 0x000fe2000f8e00ff */
[-C--:B------:R-:W-:Y:S02]  /*68d0*/  LEA.HI.X.SX32 R7, R5, R163.reuse, 0x2, P1 ;  /* 0x000000a305077211 */ /* 0x080fe400008f16ff */
[-C--:B------:R-:W-:Y:S01]  /*68e0*/  LEA R4, P0, R4, R162.reuse, 0x2 ;  /* 0x000000a204047211 */ /* 0x080fe200078010ff */
[----:B------:R1:W-:Y:S01]  /*68f0*/  REDG.E.ADD.F32.FTZ.RN.STRONG.GPU desc[UR20][R20.64], R11 ;  /* 0x0000000b140079a6 */ /* 0x0003e2000c10f394 */
[-C--:B------:R-:W-:Y:S02]  /*6900*/  LEA R10, P3, R10, R162.reuse, 0x2 ;  /* 0x000000a20a0a7211 */ /* 0x080fe400078610ff */
[-C--:B------:R-:W-:Y:S01]  /*6910*/  LEA.HI.X.SX32 R5, R0, R163.reuse, 0x2, P0 ;  /* 0x000000a300057211 */ /* 0x080fe200000f16ff */
[----:B------:R2:W-:Y:S01]  /*6920*/  REDG.E.ADD.F32.FTZ.RN.STRONG.GPU desc[UR20][R8.64], R16 ;  /* 0x00000010080079a6 */ /* 0x0005e2000c10f394 */
[----:B------:R-:W-:Y:S03]  /*6930*/  IMAD.U32 R0, RZ, RZ, UR32 ;  /* 0x00000020ff007e24 */ /* 0x000fe6000f8e00ff */
[----:B------:R3:W-:Y:S04]  /*6940*/  REDG.E.ADD.F32.FTZ.RN.STRONG.GPU desc[UR20][R6.64], R17 ;  /* 0x00000011060079a6 */ /* 0x0007e8000c10f394 */
[----:B------:R4:W-:Y:S04]  /*6950*/  REDG.E.ADD.F32.FTZ.RN.STRONG.GPU desc[UR20][R4.64], R18 ;  /* 0x00000012040079a6 */ /* 0x0009e8000c10f394 */
[----:B------:R-:W-:Y:S01]  /*6960*/  LDSM.16.MT88.4 R20, [R3+0x400] ;  /* 0x000400000314783b */ /* 0x000fe20000004200 */
[----:B-1----:R-:W-:Y:S02]  /*6970*/  IMAD.U32 R11, RZ, RZ, UR29 ;  /* 0x0000001dff0b7e24 */ /* 0x002fe4000f8e00ff */
[----:B--2---:R-:W-:Y:S03]  /*6980*/  IMAD.U32 R16, RZ, RZ, UR32 ;  /* 0x00000020ff107e24 */ /* 0x004fe6000f8e00ff */
[-C--:B------:R-:W-:Y:S01]  /*6990*/  LEA.HI.X.SX32 R11, R11, R163.reuse, 0x2, P3 ;  /* 0x000000a30b0b7211 */ /* 0x080fe200018f16ff */
[----:B------:R-:W-:Y:S02]  /*69a0*/  IMAD.U32 R8, RZ, RZ, UR28 ;  /* 0x0000001cff087e24 */ /* 0x000fe4000f8e00ff */
[----:B---3--:R-:W-:Y:S01]  /*69b0*/  IMAD.U32 R6, RZ, RZ, UR27 ;  /* 0x0000001bff067e24 */ /* 0x008fe2000f8e00ff */
[-C--:B------:R-:W-:Y:S01]  /*69c0*/  LEA R16, P0, R16, R162.reuse, 0x2 ;  /* 0x000000a210107211 */ /* 0x080fe200078010ff */
[----:B------:R-:W-:Y:S01]  /*69d0*/  IMAD.U32 R9, RZ, RZ, UR28 ;  /* 0x0000001cff097e24 */ /* 0x000fe2000f8e00ff */
[-C--:B------:R-:W-:Y:S01]  /*69e0*/  LEA R8, P2, R8, R162.reuse, 0x2 ;  /* 0x000000a208087211 */ /* 0x080fe200078410ff */
[----:B----4-:R-:W-:Y:S01]  /*69f0*/  IMAD.U32 R4, RZ, RZ, UR48 ;  /* 0x00000030ff047e24 */ /* 0x010fe2000f8e00ff */
[-C--:B------:R-:W-:Y:S01]  /*6a00*/  LEA.HI.X.SX32 R17, R0, R163.reuse, 0x2, P0 ;  /* 0x000000a300117211 */ /* 0x080fe200000f16ff */
[----:B------:R-:W-:Y:S01]  /*6a10*/  IMAD.U32 R7, RZ, RZ, UR27 ;  /* 0x0000001bff077e24 */ /* 0x000fe2000f8e00ff */
[-C--:B------:R-:W-:Y:S01]  /*6a20*/  LEA R6, P1, R6, R162.reuse, 0x2 ;  /* 0x000000a206067211 */ /* 0x080fe200078210ff */
[----:B------:R-:W-:Y:S01]  /*6a30*/  IMAD.U32 R5, RZ, RZ, UR48 ;  /* 0x00000030ff057e24 */ /* 0x000fe2000f8e00ff */
[-C--:B------:R-:W-:Y:S01]  /*6a40*/  LEA.HI.X.SX32 R9, R9, R163.reuse, 0x2, P2 ;  /* 0x000000a309097211 */ /* 0x080fe200010f16ff */
[----:B------:R-:W-:Y:S01]  /*6a50*/  REDG.E.ADD.F32.FTZ.RN.STRONG.GPU desc[UR20][R16.64], R19 ;  /* 0x00000013100079a6 */ /* 0x000fe2000c10f394 */
[----:B------:R-:W-:Y:S01]  /*6a60*/  LEA R4, P0, R4, R162, 0x2 ;  /* 0x000000a204047211 */ /* 0x000fe200078010ff */
[----:B------:R-:W-:Y:S01]  /*6a70*/  VIADD R0, R3, 0xffffe000 ;  /* 0xffffe00003007836 */ /* 0x000fe20000000000 */
        /* <DEDUP_REMOVED lines=11> */
[----:B------:R-:W-:Y:S01]  /*6b30*/  LDSM.16.MT88.4 R4, [R2+0x8000] ;  /* 0x008000000204783b */ /* 0x000fe20000004200 */
[----:B------:R-:W-:Y:S03]  /*6b40*/  @P0 VIADD R0, R3, 0x2000 ;  /* 0x0000200003000836 */ /* 0x000fe60000000000 */
[----:B------:R-:W1:Y:S04]  /*6b50*/  LDSM.16.MT88.4 R8, [R3] ;  /* 0x000000000308783b */ /* 0x000e680000004200 */
[----:B------:R-:W2:Y:S04]  /*6b60*/  LDSM.16.MT88.4 R12, [R2+0xc000] ;  /* 0x00c00000020c783b */ /* 0x000ea80000004200 */
[----:B------:R-:W3:Y:S01]  /*6b70*/  LDSM.16.MT88.4 R16, [R2+0x8800] ;  /* 0x008800000210783b */ /* 0x000ee20000004200 */
        /* <DEDUP_REMOVED lines=53> */
.L_x_528:
[----:B------:R-:W-:Y:S01]  /*6ed0*/  @!UPT UIADD3 URZ, URZ, URZ, URZ ;  /* 0x0000003f3f3ff290 */ /* 0x000fe2000fffe03f */
[----:B------:R-:W2:Y:S01]  /*6ee0*/  LDL R22, [R1+0x98] ;  /* 0x0000980001167983 */ /* 0x000ea20000100800 */
[----:B------:R-:W-:Y:S01]  /*6ef0*/  ULDC UR6, c[0x0][0x390] ;  /* 0x0000e40000067ab9 */ /* 0x000fe20000000800 */
[----:B-----5:R-:W3:Y:S02]  /*6f00*/  LDC.64 R10, c[0x0][0x438] ;  /* 0x00010e00ff0a7b82 */ /* 0x020ee40000000a00 */
[----:B------:R-:W4:Y:S04]  /*6f10*/  LDL R19, [R1+0x9c] ;  /* 0x00009c0001137983 */ /* 0x000f280000100800 */
[----:B------:R-:W3:Y:S01]  /*6f20*/  LDL R24, [R1+0x94] ;  /* 0x0000940001187983 */ /* 0x000ee20000100800 */
[----:B------:R-:W1:Y:S01]  /*6f30*/  S2R R14, SR_TID.X ;  /* 0x00000000000e7919 */ /* 0x000e620000002100 */
        /* <DEDUP_REMOVED lines=19> */
[----:B------:R-:W-:-:S02]  /*7070*/  F2FP.F16.F32.PACK_AB R5, R5, R96 ;  /* 0x000000600505723e */ /* 0x000fc400000000ff */
[----:B------:R-:W1:Y:S01]  /*7080*/  LDC.64 R12, c[0x0][0x468] ;  /* 0x00011a00ff0c7b82 */ /* 0x000e620000000a00 */
[----:B------:R-:W-:Y:S01]  /*7090*/  F2FP.F16.F32.PACK_AB R4, R4, R98 ;  /* 0x000000620404723e */ /* 0x000fe200000000ff */
[----:B------:R-:W-:Y:S01]  /*70a0*/  ULDC.64 UR8, c[0x0][0x3f0] ;  /* 0x0000fc0000087ab9 */ /* 0x000fe20000000a00 */
[----:B------:R-:W-:Y:S01]  /*70b0*/  F2FP.F16.F32.PACK_AB R7, R7, R88 ;  /* 0x000000580707723e */ /* 0x000fe200000000ff */
[----:B------:R-:W-:Y:S01]  /*70c0*/  ULDC.64 UR6, c[0x0][0x3f8] ;  /* 0x0000fe0000067ab9 */ /* 0x000fe20000000a00 */
[----:B------:R-:W-:Y:S02]  /*70d0*/  F2FP.F16.F32.PACK_AB R6, R6, R90 ;  /* 0x0000005a0606723e */ /* 0x000fe400000000ff */
[----:B------:R-:W-:Y:S01]  /*70e0*/  F2FP.F16.F32.PACK_AB R3, R3, R92 ;  /* 0x0000005c0303723e */ /* 0x000fe200000000ff */
[----:B------:R-:W3:Y:S01]  /*70f0*/  LDC.64 R16, c[0x0][0x450] ;  /* 0x00011400ff107b82 */ /* 0x000ee20000000a00 */
[----:B-1----:R-:W-:Y:S02]  /*7100*/  SHF.R.S32.HI R18, RZ, 0x1f, R14 ;  /* 0x0000001fff127819 */ /* 0x002fe4000001140e */
[----:B------:R-:W-:-:S02]  /*7110*/  F2FP.F16.F32.PACK_AB R0, R0, R94 ;  /* 0x0000005e0000723e */ /* 0x000fc400000000ff */
[----:B------:R-:W-:-:S03]  /*7120*/  LEA.HI R18, R18, R14, RZ, 0x2 ;  /* 0x0000000e12127211 */ /* 0x000fc600078f10ff */
[----:B------:R-:W1:Y:S01]  /*7130*/  LDC.64 R20, c[0x0][0x440] ;  /* 0x00011000ff147b82 */ /* 0x000e620000000a00 */
[----:B------:R-:W-:Y:S02]  /*7140*/  F2FP.F16.F32.PACK_AB R68, R69, R68 ;  /* 0x000000444544723e */ /* 0x000fe400000000ff */
[----:B------:R-:W-:Y:S02]  /*7150*/  F2FP.F16.F32.PACK_AB R70, R71, R70 ;  /* 0x000000464746723e */ /* 0x000fe400000000ff */
[----:B------:R-:W-:Y:S02]  /*7160*/  F2FP.F16.F32.PACK_AB R80, R81, R80 ;  /* 0x000000505150723e */ /* 0x000fe400000000ff */
[----:B------:R-:W-:Y:S02]  /*7170*/  F2FP.F16.F32.PACK_AB R82, R83, R82 ;  /* 0x000000525352723e */ /* 0x000fe400000000ff */
[----:B------:R-:W-:Y:S02]  /*7180*/  F2FP.F16.F32.PACK_AB R72, R73, R72 ;  /* 0x000000484948723e */ /* 0x000fe400000000ff */
[----:B------:R-:W-:-:S02]  /*7190*/  F2FP.F16.F32.PACK_AB R74, R75, R74 ;  /* 0x0000004a4b4a723e */ /* 0x000fc400000000ff */
[----:B------:R-:W-:Y:S02]  /*71a0*/  F2FP.F16.F32.PACK_AB R76, R77, R76 ;  /* 0x0000004c4d4c723e */ /* 0x000fe400000000ff */
[----:B------:R-:W-:Y:S01]  /*71b0*/  F2FP.F16.F32.PACK_AB R78, R79, R78 ;  /* 0x0000004e4f4e723e */ /* 0x000fe200000000ff */
[----:B------:R-:W-:-:S04]  /*71c0*/  IMAD R40, R12, UR23, RZ ;  /* 0x000000170c287c24 */ /* 0x000fc8000f8e02ff */
[----:B------:R-:W-:Y:S01]  /*71d0*/  IMAD R40, R13, UR15, R40 ;  /* 0x0000000f0d287c24 */ /* 0x000fe2000f8e0228 */
[----:B--2---:R-:W-:Y:S04]  /*71e0*/  STS [R22], R9 ;  /* 0x0000000916007388 */ /* 0x004fe80000000800 */
[----:B------:R-:W-:Y:S04]  /*71f0*/  STS [R22+0x200], R8 ;  /* 0x0002000816007388 */ /* 0x000fe80000000800 */
[----:B----4-:R2:W-:Y:S04]  /*7200*/  STS [R19], R5 ;  /* 0x0000000513007388 */ /* 0x0105e80000000800 */
[----:B------:R4:W-:Y:S04]  /*7210*/  STS [R19+0x200], R4 ;  /* 0x0002000413007388 */ /* 0x0009e80000000800 */
[----:B------:R-:W-:Y:S04]  /*7220*/  STS [R22+0x1000], R7 ;  /* 0x0010000716007388 */ /* 0x000fe80000000800 */
[----:B------:R-:W-:Y:S04]  /*7230*/  STS [R22+0x1200], R6 ;  /* 0x0012000616007388 */ /* 0x000fe80000000800 */
[----:B------:R3:W-:Y:S04]  /*7240*/  STS [R19+0x1000], R3 ;  /* 0x0010000313007388 */ /* 0x0007e80000000800 */
[----:B------:R1:W-:Y:S01]  /*7250*/  STS [R19+0x1200], R0 ;  /* 0x0012000013007388 */ /* 0x0003e20000000800 */
[----:B--2---:R-:W-:-:S03]  /*7260*/  LOP3.LUT R5, R18, 0xfffffffc, RZ, 0xc0, !PT ;  /* 0xfffffffc12057812 */ /* 0x004fc600078ec0ff */
[----:B------:R-:W-:Y:S01]  /*7270*/  STS [R22+0x2000], R68 ;  /* 0x0020004416007388 */ /* 0x000fe20000000800 */
[----:B----4-:R-:W-:-:S03]  /*7280*/  IADD3 R4, -R5, R14, RZ ;  /* 0x0000000e05047210 */ /* 0x010fc60007ffe1ff */
[----:B------:R-:W-:Y:S01]  /*7290*/  STS [R22+0x2200], R70 ;  /* 0x0022004616007388 */ /* 0x000fe20000000800 */
[----:B------:R-:W2:Y:S03]  /*72a0*/  LDC.64 R14, c[0x0][0x458] ;  /* 0x00011600ff0e7b82 */ /* 0x000ea60000000a00 */
[----:B------:R-:W-:Y:S01]  /*72b0*/  STS [R19+0x2000], R80 ;  /* 0x0020005013007388 */ /* 0x000fe20000000800 */
[----:B------:R-:W-:-:S03]  /*72c0*/  SHF.L.U32 R4, R4, 0x3, RZ ;  /* 0x0000000304047819 */ /* 0x000fc600000006ff */
[----:B------:R-:W-:Y:S04]  /*72d0*/  STS [R19+0x2200], R82 ;  /* 0x0022005213007388 */ /* 0x000fe80000000800 */
[----:B------:R-:W-:Y:S04]  /*72e0*/  STS [R22+0x3000], R72 ;  /* 0x0030004816007388 */ /* 0x000fe80000000800 */
[----:B------:R4:W-:Y:S04]  /*72f0*/  STS [R22+0x3200], R74 ;  /* 0x0032004a16007388 */ /* 0x0009e80000000800 */
[----:B------:R-:W-:Y:S01]  /*7300*/  STS [R19+0x3000], R76 ;  /* 0x0030004c13007388 */ /* 0x000fe20000000800 */
[----:B------:R-:W-:-:S03]  /*7310*/  SHF.R.S32.HI R5, RZ, 0x1f, R4 ;  /* 0x0000001fff057819 */ /* 0x000fc60000011404 */
[----:B------:R2:W-:Y:S01]  /*7320*/  STS [R19+0x3200], R78 ;  /* 0x0032004e13007388 */ /* 0x0005e20000000800 */
[C---:B---3--:R-:W-:Y:S01]  /*7330*/  IMAD R3, R10.reuse, UR22, RZ ;  /* 0x000000160a037c24 */ /* 0x048fe2000f8e02ff */
[----:B-1----:R-:W-:Y:S01]  /*7340*/  SHF.R.S32.HI R0, RZ, 0x2, R18 ;  /* 0x00000002ff007819 */ /* 0x002fe20000011412 */
[----:B------:R-:W-:-:S04]  /*7350*/  IMAD.WIDE.U32 R6, R10, UR14, R4 ;  /* 0x0000000e0a067c25 */ /* 0x000fc8000f8e0004 */
[----:B------:R-:W-:Y:S01]  /*7360*/  IMAD R11, R11, UR14, R3 ;  /* 0x0000000e0b0b7c24 */ /* 0x000fe2000f8e0203 */
[----:B------:R-:W-:-:S04]  /*7370*/  SHF.R.S32.HI R3, RZ, 0x1f, R0 ;  /* 0x0000001fff037819 */ /* 0x000fc80000011400 */
[----:B------:R-:W-:Y:S01]  /*7380*/  IADD3 R7, R7, R11, RZ ;  /* 0x0000000b07077210 */ /* 0x000fe20007ffe0ff */
[----:B------:R-:W-:Y:S01]  /*7390*/  IMAD R8, R3, R16, RZ ;  /* 0x0000001003087224 */ /* 0x000fe200078e02ff */
[----:B----4-:R-:W1:Y:S01]  /*73a0*/  LDC.64 R22, c[0x0][0x470] ;  /* 0x00011c00ff167b82 */ /* 0x010e620000000a00 */
[----:B------:R-:W-:-:S04]  /*73b0*/  IMAD.WIDE.U32 R12, R12, UR15, R6 ;  /* 0x0000000f0c0c7c25 */ /* 0x000fc8000f8e0006 */
[----:B--2---:R-:W-:Y:S01]  /*73c0*/  IMAD R6, R3, R14, RZ ;  /* 0x0000000e03067224 */ /* 0x004fe200078e02ff */
[----:B------:R-:W-:Y:S02]  /*73d0*/  LEA R3, R24, UR5, 0x1 ;  /* 0x0000000518037c11 */ /* 0x000fe4000f8e08ff */
[----:B------:R-:W-:Y:S01]  /*73e0*/  BAR.SYNC.DEFER_BLOCKING 0x0 ;  /* 0x0000000000007b1d */ /* 0x000fe20000010000 */
[----:B------:R-:W-:-:S04]  /*73f0*/  IMAD.WIDE.U32 R10, R0, R16, RZ ;  /* 0x00000010000a7225 */ /* 0x000fc800078e00ff */
[----:B------:R-:W-:-:S05]  /*7400*/  IMAD R8, R0, R17, R8 ;  /* 0x0000001100087224 */ /* 0x000fca00078e0208 */
[----:B------:R-:W-:Y:S01]  /*7410*/  IADD3 R9, R11, R8, RZ ;  /* 0x000000080b097210 */ /* 0x000fe20007ffe0ff */
[----:B------:R-:W-:Y:S02]  /*7420*/  IMAD.MOV.U32 R8, RZ, RZ, R10 ;  /* 0x000000ffff087224 */ /* 0x000fe400078e000a */
[----:B------:R-:W-:Y:S02]  /*7430*/  IMAD R19, R20, UR22, RZ ;  /* 0x0000001614137c24 */ /* 0x000fe4000f8e02ff */
[----:B------:R-:W-:Y:S01]  /*7440*/  IMAD.WIDE.U32 R8, R16, UR26, R8 ;  /* 0x0000001a10087c25 */ /* 0x000fe2000f8e0008 */
[----:B------:R-:W2:Y:S04]  /*7450*/  LDS.128 R36, [R3+0x6000] ;  /* 0x0060000003247984 */ /* 0x000ea80000000c00 */
[----:B------:R-:W3:Y:S04]  /*7460*/  LDS.128 R32, [R3+0x7000] ;  /* 0x0070000003207984 */ /* 0x000ee80000000c00 */
[----:B------:R-:W4:Y:S04]  /*7470*/  LDS.128 R28, [R3+0x8000] ;  /* 0x00800000031c7984 */ /* 0x000f280000000c00 */
[----:B------:R1:W4:Y:S01]  /*7480*/  LDS.128 R24, [R3+0x9000] ;  /* 0x0090000003187984 */ /* 0x0003220000000c00 */
[----:B------:R-:W-:-:S02]  /*7490*/  IMAD R18, R0, R15, R6 ;  /* 0x0000000f00127224 */ /* 0x000fc400078e0206 */
[----:B------:R-:W-:Y:S02]  /*74a0*/  IMAD R19, R21, UR14, R19 ;  /* 0x0000000e15137c24 */ /* 0x000fe4000f8e0213 */
[----:B------:R-:W-:-:S04]  /*74b0*/  IMAD.WIDE.U32 R10, R0, R14, RZ ;  /* 0x0000000e000a7225 */ /* 0x000fc800078e00ff */
[----:B------:R-:W-:Y:S01]  /*74c0*/  IMAD.WIDE.U32 R6, R20, UR14, R4 ;  /* 0x0000000e14067c25 */ /* 0x000fe2000f8e0004 */
[----:B------:R-:W-:Y:S02]  /*74d0*/  IADD3 R5, R11, R18, RZ ;  /* 0x000000120b057210 */ /* 0x000fe40007ffe0ff */
[----:B------:R-:W-:Y:S01]  /*74e0*/  MOV R4, R10 ;  /* 0x0000000a00047202 */ /* 0x000fe20000000f00 */
[----:B------:R-:W-:Y:S01]  /*74f0*/  IMAD R0, R16, UR4, RZ ;  /* 0x0000000410007c24 */ /* 0x000fe2000f8e02ff */
[----:B------:R-:W-:Y:S01]  /*7500*/  IADD3 R7, R7, R19, RZ ;  /* 0x0000001307077210 */ /* 0x000fe20007ffe0ff */
[----:B------:R-:W-:Y:S01]  /*7510*/  IMAD.IADD R11, R13, 0x1, R40 ;  /* 0x000000010d0b7824 */ /* 0x000fe200078e0228 */
[----:B-1----:R-:W-:Y:S01]  /*7520*/  IADD3 R3, P0, R12, R8, RZ ;  /* 0x000000080c037210 */ /* 0x002fe20007f1e0ff */
[----:B------:R-:W-:-:S04]  /*7530*/  IMAD R8, R22, UR23, RZ ;  /* 0x0000001716087c24 */ /* 0x000fc8000f8e02ff */
[----:B------:R-:W-:Y:S02]  /*7540*/  IMAD R10, R23, UR15, R8 ;  /* 0x0000000f170a7c24 */ /* 0x000fe4000f8e0208 */
[----:B------:R-:W-:Y:S02]  /*7550*/  IMAD R8, R17, UR26, R0 ;  /* 0x0000001a11087c24 */ /* 0x000fe4000f8e0200 */
[----:B------:R-:W-:-:S04]  /*7560*/  IMAD.WIDE.U32 R6, R22, UR15, R6 ;  /* 0x0000000f16067c25 */ /* 0x000fc8000f8e0006 */
[C---:B------:R-:W-:Y:S02]  /*7570*/  IMAD R0, R14.reuse, UR4, RZ ;  /* 0x000000040e007c24 */ /* 0x040fe4000f8e02ff */
[----:B------:R-:W-:Y:S01]  /*7580*/  IMAD.WIDE.U32 R4, R14, UR26, R4 ;  /* 0x0000001a0e047c25 */ /* 0x000fe2000f8e0004 */
[----:B------:R-:W-:Y:S02]  /*7590*/  IADD3.X R9, R11, R9, R8, P0, !PT ;  /* 0x000000090b097210 */ /* 0x000fe400007fe408 */
[----:B------:R-:W-:Y:S01]  /*75a0*/  IADD3 R7, R7, R10, RZ ;  /* 0x0000000a07077210 */ /* 0x000fe20007ffe0ff */
[----:B------:R-:W-:Y:S01]  /*75b0*/  IMAD R8, R15, UR26, R0 ;  /* 0x0000001a0f087c24 */ /* 0x000fe2000f8e0200 */
[----:B------:R-:W-:Y:S02]  /*75c0*/  IADD3 R0, P0, R6, R4, RZ ;  /* 0x0000000406007210 */ /* 0x000fe40007f1e0ff */
[----:B------:R-:W-:Y:S02]  /*75d0*/  LEA R6, P1, R3, UR8, 0x1 ;  /* 0x0000000803067c11 */ /* 0x000fe4000f8208ff */
[----:B------:R-:W-:-:S02]  /*75e0*/  IADD3.X R5, R7, R5, R8, P0, !PT ;  /* 0x0000000507057210 */ /* 0x000fc400007fe408 */
[----:B------:R-:W-:Y:S02]  /*75f0*/  LEA R4, P0, R0, UR6, 0x1 ;  /* 0x0000000600047c11 */ /* 0x000fe4000f8008ff */
[----:B------:R-:W-:Y:S02]  /*7600*/  LEA.HI.X R7, R3, UR9, R9, 0x1, P1 ;  /* 0x0000000903077c11 */ /* 0x000fe400088f0c09 */
[----:B------:R-:W-:Y:S02]  /*7610*/  LEA R10, P1, R16, R6, 0x7 ;  /* 0x00000006100a7211 */ /* 0x000fe400078238ff */
[----:B------:R-:W-:Y:S02]  /*7620*/  LEA.HI.X R5, R0, UR7, R5, 0x1, P0 ;  /* 0x0000000700057c11 */ /* 0x000fe400080f0c05 */
[----:B------:R-:W-:Y:S02]  /*7630*/  LEA R8, P0, R14, R4, 0x7 ;  /* 0x000000040e087211 */ /* 0x000fe400078038ff */
[----:B------:R-:W-:-:S02]  /*7640*/  LEA.HI.X R11, R16, R7, R17, 0x7, P1 ;  /* 0x00000007100b7211 */ /* 0x000fc400008f3c11 */
[----:B------:R-:W-:Y:S01]  /*7650*/  LEA.HI.X R9, R14, R5, R15, 0x7, P0 ;  /* 0x000000050e097211 */ /* 0x000fe200000f3c0f */
[----:B--2---:R1:W-:Y:S04]  /*7660*/  STG.E.128 desc[UR20][R6.64], R36 ;  /* 0x0000002406007986 */ /* 0x0043e8000c101d14 */
[----:B---3--:R1:W-:Y:S04]  /*7670*/  STG.E.128 desc[UR20][R10.64], R32 ;  /* 0x000000200a007986 */ /* 0x0083e8000c101d14 */
[----:B----4-:R1:W-:Y:S04]  /*7680*/  STG.E.128 desc[UR20][R4.64], R28 ;  /* 0x0000001c04007986 */ /* 0x0103e8000c101d14 */
[----:B------:R1:W-:Y:S02]  /*7690*/  STG.E.128 desc[UR20][R8.64], R24 ;  /* 0x0000001808007986 */ /* 0x0003e4000c101d14 */
.L_x_525:
        /* <DEDUP_REMOVED lines=11> */
.L_x_532:
[----:B------:R-:W-:Y:S05]  /*7750*/  EXIT ;  /* 0x000000000000794d */ /* 0x000fea0003800000 */
.L_x_534:
        /* <DEDUP_REMOVED lines=10> */
.L_x_1343:


//--------------------- .text._ZN5flash44flash_bwd_dq_dk_dv_loop_seqk_parallel_kernelI23Flash_bwd_kernel_traitsILi32ELi128ELi128ELi8ELi4ELi4ELi4ELb1ELb0EN7cutlass6half_tE19Flash_kernel_traitsILi32ELi128ELi128ELi8ES3_EELb1ELb0ELb0ELb1ELb0ELb0ELb0EEEvNS_16Flash_bwd_paramsE --------------------------
	.section	.text._ZN5flash44flash_bwd_dq_dk_dv_loop_seqk_parallel_kernelI23Flash_bwd_kernel_traitsILi32ELi128ELi128ELi8ELi4ELi4ELi4ELb1ELb0EN7cutlass6half_tE19Flash_kernel_traitsILi32ELi128ELi128ELi8ES3_EELb1ELb0ELb0ELb1ELb0ELb0ELb0EEEvNS_16Flash_bwd_paramsE,"ax",@progbits
	.align	128
        .global         _ZN5flash44flash_bwd_dq_dk_dv_loop_seqk_parallel_kernelI23Flash_bwd_kernel_traitsILi32ELi128ELi128ELi8ELi4ELi4ELi4ELb1ELb0EN7cutlass6half_tE19Flash_kernel_traitsILi32ELi128ELi128ELi8ES3_EELb1ELb0ELb0ELb1ELb0ELb0ELb0EEEvNS_16Flash_bwd_paramsE
        .type           _ZN5flash44flash_bwd_dq_dk_dv_loop_seqk_parallel_kernelI23Flash_bwd_kernel_traitsILi32ELi128ELi128ELi8ELi4ELi4ELi4ELb1ELb0EN7cutlass6half_tE19Flash_kernel_traitsILi32ELi128ELi128ELi8ES3_EELb1ELb0ELb0ELb1ELb0ELb0ELb0EEEvNS_16Flash_bwd_paramsE,@function
        .size           _ZN5flash44flash_bwd_dq_dk_dv_loop_seqk_parallel_kernelI23Flash_bwd_kernel_traitsILi32ELi128ELi128ELi8ELi4ELi4ELi4ELb1ELb0EN7cutlass6half_tE19Flash_kernel_traitsILi32ELi128ELi128ELi8ES3_EELb1ELb0ELb0ELb1ELb0ELb0ELb0EEEvNS_16Flash_bwd_paramsE,(.L_x_1344 - _ZN5flash44flash_bwd_dq_dk_dv_loop_seqk_parallel_kernelI23Flash_bwd_kernel_traitsILi32ELi128ELi128ELi8ELi4ELi4ELi4ELb1ELb0EN7cutlass6half_tE19Flash_kernel_traitsILi32ELi128ELi128ELi8ES3_EELb1ELb0ELb0ELb1ELb0ELb0ELb0EEEvNS_16Flash_bwd_paramsE)
        .other          _ZN5flash44flash_bwd_dq_dk_dv_loop_seqk_parallel_kernelI23Flash_bwd_kernel_traitsILi32ELi128ELi128ELi8ELi4ELi4ELi4ELb1ELb0EN7cutlass6half_tE19Flash_kernel_traitsILi32ELi128ELi128ELi8ES3_EELb1ELb0ELb0ELb1ELb0ELb0ELb0EEEvNS_16Flash_bwd_paramsE,@"STO_CUDA_ENTRY STV_DEFAULT"
_ZN5flash44flash_bwd_dq_dk_dv_loop_seqk_parallel_kernelI23Flash_bwd_kernel_traitsILi32ELi128ELi128ELi8ELi4ELi4ELi4ELb1ELb0EN7cutlass6half_tE19Flash_kernel_traitsILi32ELi128ELi128ELi8ES3_EELb1ELb0ELb0ELb1ELb0ELb0ELb0EEEvNS_16Flash_bwd_paramsE:
.text._ZN5flash44flash_bwd_dq_dk_dv_loop_seqk_parallel_kernelI23Flash_bwd_kernel_traitsILi32ELi128ELi128ELi8ELi4ELi4ELi4ELb1ELb0EN7cutlass6half_tE19Flash_kernel_traitsILi32ELi128ELi128ELi8ES3_EELb1ELb0ELb0ELb1ELb0ELb0ELb0EEEvNS_16Flash_bwd_paramsE:
        /* <DEDUP_REMOVED lines=50> */
[----:B------:R-:W-:Y:S01]  /*0320*/  LOP3.LUT R10, R5, 0xfffffffc, RZ, 0xc0, !PT ;  /* 0xfffffffc050a7812 */ /* 0x000fe200078ec0ff */
[----:B------:R-:W-:Y:S01]  /*0330*/  IMAD R0, R0, 0x8, R2 ;  /* 0x0000000800007824 */ /* 0x000fe200078e0202 */
[----:B------:R-:W-:Y:S02]  /*0340*/  LEA.HI R2, R4, R240, RZ, 0x3 ;  /* 0x000000f004027211 */ /* 0x000fe400078f18ff */
[----:B------:R-:W-:Y:S01]  /*0350*/  SHF.R.S32.HI R13, RZ, 0x1f, R3 ;  /* 0x0000001fff0d7819 */ /* 0x000fe20000011403 */
[----:B------:R-:W-:Y:S01]  /*0360*/  IMAD.IADD R236, R8, 0x1, -R10 ;  /* 0x0000000108ec7824 */ /* 0x000fe200078e0a0a */
[--C-:B------:R-:W-:Y:S02]  /*0370*/  SHF.R.S32.HI R251, RZ, 0x5, R6.reuse ;  /* 0x00000005fffb7819 */ /* 0x100fe40000011406 */
[----:B------:R-:W-:Y:S01]  /*0380*/  SHF.R.S32.HI R6, RZ, 0x1f, R6 ;  /* 0x0000001fff067819 */ /* 0x000fe20000011406 */
[C---:B------:R-:W-:Y:S01]  /*0390*/  IMAD.SHL.U32 R18, R236.reuse, 0x2, RZ ;  /* 0x00000002ec127824 */ /* 0x040fe200078e00ff */
[----:B------:R-:W-:Y:S01]  /*03a0*/  LEA.HI R4, R3, R3, RZ, 0x1 ;  /* 0x0000000303047211 */ /* 0x000fe200078f08ff */
[----:B------:R-:W-:Y:S01]  /*03b0*/  IMAD.SHL.U32 R236, R236, 0x8, RZ ;  /* 0x00000008ecec7824 */ /* 0x000fe200078e00ff */
[----:B------:R-:W-:-:S02]  /*03c0*/  LOP3.LUT R2, R2, 0xfffffff8, RZ, 0xc0, !PT ;  /* 0xfffffff802027812 */ /* 0x000fc400078ec0ff */
[----:B------:R-:W-:Y:S02]  /*03d0*/  LEA.HI R13, R13, R3, RZ, 0x3 ;  /* 0x000000030d0d7211 */ /* 0x000fe400078f18ff */
[----:B------:R-:W-:Y:S01]  /*03e0*/  LEA.HI R10, R6, R251, RZ, 0x2 ;  /* 0x000000fb060a7211 */ /* 0x000fe200078f10ff */
[----:B------:R-:W-:Y:S01]  /*03f0*/  IMAD.IADD R2, R240, 0x1, -R2 ;  /* 0x00000001f0027824 */ /* 0x000fe200078e0a02 */
[--C-:B------:R-:W-:Y:S02]  /*0400*/  SHF.R.S32.HI R7, RZ, 0x1, R4.reuse ;  /* 0x00000001ff077819 */ /* 0x100fe40000011404 */
[----:B------:R-:W-:Y:S02]  /*0410*/  SHF.R.S32.HI R6, RZ, 0x1f, R4 ;  /* 0x0000001fff067819 */ /* 0x000fe40000011404 */
[----:B------:R-:W-:Y:S02]  /*0420*/  LOP3.LUT R8, R4, 0x7fffffe, RZ, 0xc0, !PT ;  /* 0x07fffffe04087812 */ /* 0x000fe400078ec0ff */
[----:B------:R-:W-:-:S02]  /*0430*/  LOP3.LUT R4, R13, 0xfffffff8, RZ, 0xc0, !PT ;  /* 0xfffffff80d047812 */ /* 0x000fc400078ec0ff */
[----:B------:R-:W-:Y:S01]  /*0440*/  LEA.HI R6, R6, R7, RZ, 0x2 ;  /* 0x0000000706067211 */ /* 0x000fe200078f10ff */
[C---:B------:R-:W-:Y:S01]  /*0450*/  IMAD.IADD R17, R3.reuse, 0x1, -R8 ;  /* 0x0000000103117824 */ /* 0x040fe200078e0a08 */
[----:B------:R-:W-:Y:S01]  /*0460*/  LOP3.LUT R5, R2, 0x1, RZ, 0xc0, !PT ;  /* 0x0000000102057812 */ /* 0x000fe200078ec0ff */
[----:B------:R-:W-:Y:S01]  /*0470*/  IMAD.IADD R15, R3, 0x1, -R4 ;  /* 0x00000001030f7824 */ /* 0x000fe200078e0a04 */
[----:B------:R-:W-:Y:S01]  /*0480*/  LOP3.LUT R3, R10, 0xfffffffc, RZ, 0xc0, !PT ;  /* 0xfffffffc0a037812 */ /* 0x000fe200078ec0ff */
[----:B------:R-:W-:Y:S01]  /*0490*/  IMAD R8, R249, 0x2000, R18 ;  /* 0x00002000f9087824 */ /* 0x000fe200078e0212 */
[----:B------:R-:W-:Y:S02]  /*04a0*/  LOP3.LUT R6, R6, 0xfffffffc, RZ, 0xc0, !PT ;  /* 0xfffffffc06067812 */ /* 0x000fe400078ec0ff */
[----:B------:R-:W-:Y:S01]  /*04b0*/  ISETP.NE.U32.AND P6, PT, R5, 0x1, PT ;  /* 0x000000010500780c */ /* 0x000fe20003fc5070 */
[----:B------:R-:W-:Y:S01]  /*04c0*/  IMAD.SHL.U32 R5, R9, 0x40, RZ ;  /* 0x0000004009057824 */ /* 0x000fe200078e00ff */
[----:B------:R-:W-:Y:S01]  /*04d0*/  SHF.R.S32.HI R4, RZ, 0x1, R11 ;  /* 0x00000001ff047819 */ /* 0x000fe2000001140b */
[----:B------:R-:W-:Y:S01]  /*04e0*/  IMAD.IADD R252, R251, 0x1, -R3 ;  /* 0x00000001fbfc7824 */ /* 0x000fe200078e0a03 */
[----:B------:R-:W-:Y:S01]  /*04f0*/  LEA.HI R10, R2, R2, RZ, 0x1 ;  /* 0x00000002020a7211 */ /* 0x000fe200078f08ff */
[----:B------:R-:W-:Y:S01]  /*0500*/  IMAD.IADD R14, R7, 0x1, -R6 ;  /* 0x00000001070e7824 */ /* 0x000fe200078e0a06 */
[----:B------:R-:W-:Y:S01]  /*0510*/  LOP3.LUT R6, R5, 0x1c0, RZ, 0xc0, !PT ;  /* 0x000001c005067812 */ /* 0x000fe200078ec0ff */
[----:B------:R-:W-:Y:S01]  /*0520*/  IMAD.SHL.U32 R3, R252, 0x10, RZ ;  /* 0x00000010fc037824 */ /* 0x000fe200078e00ff */
[C---:B------:R-:W-:Y:S01]  /*0530*/  LOP3.LUT P0, RZ, R4.reuse, 0x2, RZ, 0xc0, !PT ;  /* 0x0000000204ff7812 */ /* 0x040fe2000780c0ff */
[----:B------:R-:W-:Y:S01]  /*0540*/  IMAD.SHL.U32 R5, R4, 0x40, RZ ;  /* 0x0000004004057824 */ /* 0x000fe200078e00ff */
[----:B------:R-:W-:-:S02]  /*0550*/  LOP3.LUT R7, R10, 0x3fffffe, RZ, 0xc0, !PT ;  /* 0x03fffffe0a077812 */ /* 0x000fc400078ec0ff */
[----:B------:R-:W-:Y:S02]  /*0560*/  LEA.HI.SX32 R247, R247, R3, 0x1e ;  /* 0x00000003f7f77211 */ /* 0x000fe400078ff2ff */
[----:B------:R-:W-:Y:S01]  /*0570*/  LOP3.LUT R4, R6, 0x30, R3, 0xf8, !PT ;  /* 0x0000003006047812 */ /* 0x000fe200078ef803 */
[C---:B------:R-:W-:Y:S01]  /*0580*/  IMAD.IADD R9, R2.reuse, 0x1, -R7 ;  /* 0x0000000102097824 */ /* 0x040fe200078e0a07 */
[----:B------:R-:W-:Y:S01]  /*0590*/  LOP3.LUT R3, R5, 0xc0, RZ, 0xc0, !PT ;  /* 0x000000c005037812 */ /* 0x000fe200078ec0ff */
[----:B------:R-:W-:Y:S01]  /*05a0*/  IMAD.SHL.U32 R5, R2, 0x40, RZ ;  /* 0x0000004002057824 */ /* 0x000fe200078e00ff */
[--C-:B------:R-:W-:Y:S02]  /*05b0*/  LOP3.LUT R11, R4, 0x8, R16.reuse, 0xf8, !PT ;  /* 0x00000008040b7812 */ /* 0x100fe400078ef810 */
[----:B------:R-:W-:Y:S02]  /*05c0*/  LOP3.LUT R4, R3, 0x8, R16, 0xf8, !PT ;  /* 0x0000000803047812 */ /* 0x000fe400078ef810 */
[----:B------:R-:W-:-:S02]  /*05d0*/  SHF.R.U32.HI R3, RZ, 0x3, R3 ;  /* 0x00000003ff037819 */ /* 0x000fc40000011603 */
[C---:B------:R-:W-:Y:S02]  /*05e0*/  LOP3.LUT P5, RZ, R2.reuse, 0x2, RZ, 0xc0, !PT ;  /* 0x0000000202ff7812 */ /* 0x040fe400078ac0ff */
        /* <DEDUP_REMOVED lines=9> */
[----:B------:R-:W-:Y:S01]  /*0680*/  IMAD R17, R4, 0x8, R17 ;  /* 0x0000000804117824 */ /* 0x000fe200078e0211 */
[----:B------:R-:W-:Y:S01]  /*0690*/  LEA.HI R6, R5, R5, RZ, 0x1d ;  /* 0x0000000505067211 */ /* 0x000fe200078fe8ff */
[----:B------:R-:W-:Y:S01]  /*06a0*/  IMAD R5, R252, 0x200, R18 ;  /* 0x00000200fc057824 */ /* 0x000fe200078e0212 */
[----:B------:R-:W-:Y:S01]  /*06b0*/  LOP3.LUT P3, RZ, R2, 0x2, RZ, 0xc0, !PT ;  /* 0x0000000202ff7812 */ /* 0x000fe2000786c0ff */
[--C-:B------:R-:W-:Y:S01]  /*06c0*/  IMAD R13, R4, 0x200, R3.reuse ;  /* 0x00000200040d7824 */ /* 0x100fe200078e0203 */
[----:B------:R-:W-:Y:S01]  /*06d0*/  LOP3.LUT R4, R11, R7, RZ, 0x3c, !PT ;  /* 0x000000070b047212 */ /* 0x000fe200078e3cff */
[----:B------:R-:W-:Y:S01]  /*06e0*/  IMAD.SHL.U32 R2, R2, 0x40, RZ ;  /* 0x0000004002027824 */ /* 0x000fe200078e00ff */
[----:B------:R-:W-:Y:S01]  /*06f0*/  IADD3 R224, R6, R8, R3 ;  /* 0x0000000806e07210 */ /* 0x000fe20007ffe003 */
[----:B------:R-:W-:Y:S01]  /*0700*/  IMAD R11, R9, 0x20, R5 ;  /* 0x00000020090b7824 */ /* 0x000fe200078e0205 */
[----:B------:R-:W-:Y:S01]  /*0710*/  LOP3.LUT R8, R0, 0x8, RZ, 0xc0, !PT ;  /* 0x0000000800087812 */ /* 0x000fe200078ec0ff */
[----:B------:R-:W-:Y:S01]  /*0720*/  IMAD.SHL.U32 R5, R15, 0x40, RZ ;  /* 0x000000400f057824 */ /* 0x000fe200078e00ff */
[----:B------:R-:W-:Y:S01]  /*0730*/  SEL R0, R154, 0xffffffe0, !P0 ;  /* 0xffffffe09a007807 */ /* 0x000fe20004000000 */
[----:B------:R-:W-:Y:S01]  /*0740*/  IMAD.SHL.U32 R3, R14, 0x40, RZ ;  /* 0x000000400e037824 */ /* 0x000fe200078e00ff */
[----:B------:R-:W-:Y:S01]  /*0750*/  LEA R149, R156, UR5, 0x1 ;  /* 0x000000059c957c11 */ /* 0x000fe2000f8e08ff */
[----:B------:R-:W-:Y:S01]  /*0760*/  IMAD.SHL.U32 R7, R12, 0x8, RZ ;  /* 0x000000080c077824 */ /* 0x000fe200078e00ff */
[----:B------:R-:W-:Y:S01]  /*0770*/  LOP3.LUT R2, R2, 0xc0, RZ, 0xc0, !PT ;  /* 0x000000c002027812 */ /* 0x000fe200078ec0ff */
[----:B------:R-:W-:Y:S01]  /*0780*/  IMAD.SHL.U32 R10, R12, 0x10, RZ ;  /* 0x000000100c0a7824 */ /* 0x000fe200078e00ff */
[----:B------:R-:W-:Y:S01]  /*0790*/  LOP3.LUT R5, R5, 0x1c0, RZ, 0xc0, !PT ;  /* 0x000001c005057812 */ /* 0x000fe200078ec0ff */
[----:B------:R-:W-:Y:S01]  /*07a0*/  IMAD.IADD R149, R149, 0x1, R0 ;  /* 0x0000000195957824 */ /* 0x000fe200078e0200 */
[----:B------:R-:W-:Y:S01]  /*07b0*/  LOP3.LUT R3, R3, 0xc0, RZ, 0xc0, !PT ;  /* 0x000000c003037812 */ /* 0x000fe200078ec0ff */
[----:B------:R-:W-:Y:S01]  /*07c0*/  IMAD.U32 R0, RZ, RZ, UR6 ;  /* 0x00000006ff007e24 */ /* 0x000fe2000f8e00ff */
[----:B------:R-:W-:Y:S01]  /*07d0*/  SHF.R.U32.HI R9, RZ, 0x3, R2 ;  /* 0x00000003ff097819 */ /* 0x000fe20000011602 */
[----:B------:R-:W-:Y:S01]  /*07e0*/  USHF.R.S32.HI UR6, URZ, 0x1f, UR53 ;  /* 0x0000001f3f067899 */ /* 0x000fe20008011435 */
[----:B------:R-:W-:Y:S01]  /*07f0*/  LOP3.LUT R7, R7, 0x8, RZ, 0xc0, !PT ;  /* 0x0000000807077812 */ /* 0x000fe200078ec0ff */
[----:B------:R-:W-:Y:S01]  /*0800*/  IMAD.U32 R0, RZ, RZ, UR7 ;  /* 0x00000007ff007e24 */ /* 0x000fe2000f8e00ff */
[----:B------:R-:W-:Y:S01]  /*0810*/  SHF.R.U32.HI R150, RZ, 0x3, R5 ;  /* 0x00000003ff967819 */ /* 0x000fe20000011605 */
[----:B------:R-:W-:Y:S01]  /*0820*/  USHF.R.S32.HI UR7, URZ, 0x1f, UR57 ;  /* 0x0000001f3f077899 */ /* 0x000fe20008011439 */
[----:B------:R-:W-:Y:S01]  /*0830*/  SHF.R.U32.HI R6, RZ, 0x3, R3 ;  /* 0x00000003ff067819 */ /* 0x000fe20000011603 */
[----:B------:R-:W-:Y:S01]  /*0840*/  IMAD.U32 R0, RZ, RZ, UR6 ;  /* 0x00000006ff007e24 */ /* 0x000fe2000f8e00ff */
[----:B------:R-:W-:Y:S01]  /*0850*/  LOP3.LUT R2, R9, R2, R8, 0x1e, !PT ;  /* 0x0000000209027212 */ /* 0x000fe200078e1e08 */
[----:B------:R-:W-:Y:S01]  /*0860*/  UIADD3 UR6, UR4, 0x6000, URZ ;  /* 0x0000600004067890 */ /* 0x000fe2000fffe03f */
[----:B------:R-:W-:Y:S01]  /*0870*/  LOP3.LUT R10, R8, 0x10, R10, 0xf8, !PT ;  /* 0x00000010080a7812 */ /* 0x000fe200078ef80a */
[----:B------:R-:W-:Y:S01]  /*0880*/  IMAD.U32 R0, RZ, RZ, UR7 ;  /* 0x00000007ff007e24 */ /* 0x000fe2000f8e00ff */
[----:B------:R-:W-:Y:S01]  /*0890*/  LOP3.LUT R150, R150, R5, R7, 0x1e, !PT ;  /* 0x0000000596967212 */ /* 0x000fe200078e1e07 */
[----:B------:R-:W-:Y:S01]  /*08a0*/  IMAD.IADD R5, R2, 0x1, R11 ;  /* 0x0000000102057824 */ /* 0x000fe200078e020b */
[C---:B------:R-:W-:Y:S01]  /*08b0*/  LOP3.LUT R7, R6.reuse, R3, R7, 0x1e, !PT ;  /* 0x0000000306077212 */ /* 0x040fe200078e1e07 */
[----:B------:R-:W-:Y:S01]  /*08c0*/  IMAD.SHL.U32 R2, R17, 0x20, RZ ;  /* 0x0000002011027824 */ /* 0x000fe200078e00ff */
[----:B------:R-:W-:Y:S01]  /*08d0*/  LOP3.LUT R3, R6, R10, R3, 0x1e, !PT ;  /* 0x0000000a06037212 */ /* 0x000fe200078e1e03 */
[----:B------:R-:W-:Y:S01]  /*08e0*/  IMAD.IADD R150, R13, 0x1, R150 ;  /* 0x000000010d967824 */ /* 0x000fe200078e0296 */
[----:B------:R-:W-:Y:S01]  /*08f0*/  R2P PR, R15, 0x6 ;  /* 0x000000060f007804 */ /* 0x000fe20000000000 */
[----:B------:R-:W-:Y:S01]  /*0900*/  IMAD R4, R12, 0x200, R4 ;  /* 0x000002000c047824 */ /* 0x000fe200078e0204 */
[----:B------:R-:W-:Y:S01]  /*0910*/  LEA R224, R224, UR4, 0x1 ;  /* 0x00000004e0e07c11 */ /* 0x000fe2000f8e08ff */
[----:B------:R-:W-:Y:S01]  /*0920*/  IMAD.IADD R155, R2, 0x1, R3 ;  /* 0x00000001029b7824 */ /* 0x000fe200078e0203 */
[----:B------:R-:W-:Y:S01]  /*0930*/  LEA R3, R5, UR6, 0x1 ;  /* 0x0000000605037c11 */ /* 0x000fe2000f8e08ff */
[----:B------:R-:W-:Y:S01]  /*0940*/  IMAD R161, R252, 0x200, R2 ;  /* 0x00000200fca17824 */ /* 0x000fe200078e0202 */
[----:B------:R-:W-:Y:S01]  /*0950*/  SEL R225, R225, 0x10, !P6 ;  /* 0x00000010e1e17807 */ /* 0x000fe20007000000 */
[----:B------:R-:W-:Y:S01]  /*0960*/  VIADD R223, R224, 0x40 ;  /* 0x00000040e0df7836 */ /* 0x000fe20000000000 */
[----:B------:R-:W-:Y:S01]  /*0970*/  LEA R150, R150, UR5, 0x1 ;  /* 0x0000000596967c11 */ /* 0x000fe2000f8e08ff */
[C---:B------:R-:W-:Y:S01]  /*0980*/  VIADD R0, R3.reuse, 0x20 ;  /* 0x0000002003007836 */ /* 0x040fe20000000000 */
[----:B------:R1:W-:Y:S01]  /*0990*/  STL [R1], R3 ;  /* 0x0000000301007387 */ /* 0x0003e20000100800 */
[----:B------:R-:W-:Y:S01]  /*09a0*/  @P3 VIADD R0, R3, 0xffffffe0 ;  /* 0xffffffe003003836 */ /* 0x000fe20000000000 */
[----:B------:R-:W-:Y:S01]  /*09b0*/  SEL R227, R154, 0xffffffe0, !P5 ;  /* 0xffffffe09ae37807 */ /* 0x000fe20006800000 */
[C---:B------:R-:W-:Y:S01]  /*09c0*/  @P4 VIADD R223, R224.reuse, 0xffffffc0 ;  /* 0xffffffc0e0df4836 */ /* 0x040fe20000000000 */
[----:B------:R-:W-:Y:S01]  /*09d0*/  SEL R151, R151, 0xffffffc0, !P2 ;  /* 0xffffffc097977807 */ /* 0x000fe20005000000 */
[----:B------:R-:W-:Y:S01]  /*09e0*/  IMAD.IADD R226, R224, 0x1, R225 ;  /* 0x00000001e0e27824 */ /* 0x000fe200078e02e1 */
[----:B------:R1:W-:Y:S01]  /*09f0*/  STL [R1+0x4], R0 ;  /* 0x0000040001007387 */ /* 0x0003e20000100800 */
[----:B------:R-:W-:Y:S01]  /*0a00*/  VIADD R157, R150, 0x20 ;  /* 0x00000020969d7836 */ /* 0x000fe20000000000 */
[----:B------:R-:W-:Y:S01]  /*0a10*/  LOP3.LUT P0, RZ, R14, 0x2, RZ, 0xc0, !PT ;  /* 0x000000020eff7812 */ /* 0x000fe2000780c0ff */
[----:B------:R-:W-:-:S02]  /*0a20*/  IMAD.IADD R225, R225, 0x1, R223 ;  /* 0x00000001e1e17824 */ /* 0x000fc400078e02df */
[----:B------:R-:W-:Y:S01]  /*0a30*/  @P1 VIADD R157, R150, 0xffffffe0 ;  /* 0xffffffe0969d1836 */ /* 0x000fe20000000000 */
[----:B------:R-:W-:Y:S01]  /*0a40*/  SEL R154, R154, 0xffffffe0, !P0 ;  /* 0xffffffe09a9a7807 */ /* 0x000fe20004000000 */
[----:B------:R-:W-:Y:S01]  /*0a50*/  IMAD.U32 R2, RZ, RZ, UR7 ;  /* 0x00000007ff027e24 */ /* 0x000fe2000f8e00ff */
[----:B------:R-:W-:Y:S01]  /*0a60*/  LEA R2, R4, UR4, 0x1 ;  /* 0x0000000404027c11 */ /* 0x000fe2000f8e08ff */
[--C-:B------:R-:W-:Y:S02]  /*0a70*/  IMAD.IADD R230, R224, 0x1, R227.reuse ;  /* 0x00000001e0e67824 */ /* 0x100fe400078e02e3 */
[----:B------:R-:W-:Y:S02]  /*0a80*/  IMAD.IADD R229, R226, 0x1, R227 ;  /* 0x00000001e2e57824 */ /* 0x000fe400078e02e3 */
[----:B------:R-:W-:Y:S02]  /*0a90*/  IMAD.IADD R228, R227, 0x1, R223 ;  /* 0x00000001e3e47824 */ /* 0x000fe400078e02df */
[----:B------:R-:W-:-:S02]  /*0aa0*/  IMAD.IADD R152, R150, 0x1, R151 ;  /* 0x0000000196987824 */ /* 0x000fc400078e0297 */
[----:B------:R-:W-:Y:S02]  /*0ab0*/  IMAD.IADD R161, R161, 0x1, R7 ;  /* 0x00000001a1a17824 */ /* 0x000fe400078e0207 */
[----:B------:R-:W-:Y:S02]  /*0ac0*/  IMAD.IADD R227, R227, 0x1, R225 ;  /* 0x00000001e3e37824 */ /* 0x000fe400078e02e1 */
[----:B------:R-:W-:Y:S02]  /*0ad0*/  IMAD.IADD R151, R151, 0x1, R157 ;  /* 0x0000000197977824 */ /* 0x000fe400078e029d */
[C---:B------:R-:W-:Y:S02]  /*0ae0*/  VIADD R160, R157.reuse, 0x2000 ;  /* 0x000020009da07836 */ /* 0x040fe40000000000 */
[C---:B------:R-:W-:Y:S02]  /*0af0*/  VIADD R159, R157.reuse, 0x4000 ;  /* 0x000040009d9f7836 */ /* 0x040fe40000000000 */
[----:B-1----:R-:W-:-:S07]  /*0b00*/  VIADD R158, R157, 0x6000 ;  /* 0x000060009d9e7836 */ /* 0x002fce0000000000 */
.L_x_579:
        /* <DEDUP_REMOVED lines=67> */
.L_x_535:
        /* <DEDUP_REMOVED lines=16> */
[----:B------:R-:W-:Y:S01]  /*1040*/  UIMAD UR22, UR53, UR9, UR8 ;  /* 0x00000009351672a4 */ /* 0x000fe2000f8e0208 */
[----:B------:R-:W-:-:S02]  /*1050*/  ULDC UR61, c[0x0][0x270] ;  /* 0x00009c00003d7ab9 */ /* 0x000fc40000000800 */
[----:B------:R-:W-:Y:S01]  /*1060*/  @!UP1 ULDC.64 UR8, c[0x0][0x418] ;  /* 0x0001060000089ab9 */ /* 0x000fe20000000a00 */
[----:B------:R-:W-:Y:S02]  /*1070*/  USHF.R.S32.HI UR35, URZ, 0x1f, UR59 ;  /* 0x0000001f3f237899 */ /* 0x000fe4000801143b */
[----:B------:R-:W-:Y:S02]  /*1080*/  @!UP1 UIMAD.WIDE.U32 UR32, UR53, UR8, URZ ;  /* 0x00000008352092a5 */ /* 0x000fe4000f8e003f */
[----:B------:R-:W-:Y:S02]  /*1090*/  USHF.L.U32 UR16, UR53, 0x7, URZ ;  /* 0x0000000735107899 */ /* 0x000fe4000800063f */
[----:B------:R-:W-:Y:S01]  /*10a0*/  UIMAD UR45, UR57, UR41, URZ ;  /* 0x00000029392d72a4 */ /* 0x000fe2000f8e023f */
[----:B------:R-:W-:Y:S01]  /*10b0*/  ULDC.64 UR28, c[0x0][0x240] ;  /* 0x00009000001c7ab9 */ /* 0x000fe20000000a00 */
[----:B-1----:R-:W-:Y:S01]  /*10c0*/  IABS R6, R7 ;  /* 0x0000000700067213 */ /* 0x002fe20000000000 */
[----:B------:R-:W-:Y:S01]  /*10d0*/  USEL UR31, UR16, URZ, UP2 ;  /* 0x0000003f101f7287 */ /* 0x000fe20009000000 */
[----:B------:R-:W-:Y:S01]  /*10e0*/  ISETP.NE.AND P3, PT, R7, RZ, PT ;  /* 0x000000ff0700720c */ /* 0x000fe20003f65270 */
[----:B------:R-:W-:Y:S01]  /*10f0*/  UIMAD.WIDE.U32 UR16, UR7, UR28, URZ ;  /* 0x0000001c071072a5 */ /* 0x000fe2000f8e003f */
[----:B------:R-:W1:Y:S01]  /*1100*/  I2F.RP R4, R6 ;  /* 0x0000000600047306 */ /* 0x000e620000209400 */
[----:B------:R-:W-:Y:S01]  /*1110*/  ULDC.U8 UR20, c[0x0][0x3d8] ;  /* 0x0000f60000147ab9 */ /* 0x000fe20000000000 */
[----:B------:R-:W-:-:S02]  /*1120*/  UIADD3 UR42, UR15, UR22, URZ ;  /* 0x000000160f2a7290 */ /* 0x000fc4000fffe03f */
[----:B--2---:R-:W-:Y:S02]  /*1130*/  UIMAD.WIDE.U32 UR26, UR5, UR12, URZ ;  /* 0x0000000c051a72a5 */ /* 0x004fe4000f8e003f */
[----:B------:R-:W-:Y:S02]  /*1140*/  UISETP.NE.AND UP3, UPT, UR20, URZ, UPT ;  /* 0x0000003f1400728c */ /* 0x000fe4000bf65270 */
[----:B------:R-:W-:Y:S02]  /*1150*/  UIMAD UR38, UR5, UR13, UR27 ;  /* 0x0000000d052672a4 */ /* 0x000fe4000f8e021b */
[----:B------:R-:W-:Y:S01]  /*1160*/  @!UP1 UIMAD UR5, UR58, UR8, URZ ;  /* 0x000000083a0592a4 */ /* 0x000fe2000f8e023f */
[----:B------:R-:W-:Y:S01]  /*1170*/  @UP1 ULDC.64 UR12, c[0x0][0x420] ;  /* 0x00010800000c1ab9 */ /* 0x000fe20000000a00 */
[----:B------:R-:W-:Y:S01]  /*1180*/  USEL UR55, UR14, UR16, !UP1 ;  /* 0x000000100e377287 */ /* 0x000fe2000c800000 */
[----:B-1----:R-:W1:Y:S01]  /*1190*/  MUFU.RCP R4, R4 ;  /* 0x0000000400047308 */ /* 0x002e620000001000 */
[----:B------:R-:W-:-:S02]  /*11a0*/  @!UP1 UIMAD UR30, UR53, UR9, UR5 ;  /* 0x00000009351e92a4 */ /* 0x000fc4000f8e0205 */
[----:B------:R-:W-:Y:S02]  /*11b0*/  UIADD3 UR5, UR52, 0x7f, URZ ;  /* 0x0000007f34057890 */ /* 0x000fe4000fffe03f */
[----:B------:R-:W-:Y:S02]  /*11c0*/  UIMAD.WIDE UR8, UR41, UR61, URZ ;  /* 0x0000003d290872a5 */ /* 0x000fe4000f8e023f */
[----:B------:R-:W-:Y:S02]  /*11d0*/  USHF.R.S32.HI UR19, URZ, 0x1f, UR5 ;  /* 0x0000001f3f137899 */ /* 0x000fe40008011405 */
[----:B------:R-:W-:Y:S02]  /*11e0*/  @UP1 UIMAD.WIDE.U32 UR36, UR7, UR12, URZ ;  /* 0x0000000c072412a5 */ /* 0x000fe4000f8e003f */
[----:B------:R-:W-:Y:S02]  /*11f0*/  ULEA.HI UR41, UR19, UR5, URZ, 0x7 ;  /* 0x0000000513297291 */ /* 0x000fe4000f8f383f */
[----:B------:R-:W-:-:S02]  /*1200*/  UIMAD UR5, UR35, UR53, URZ ;  /* 0x00000035230572a4 */ /* 0x000fc4000f8e023f */
[----:B------:R-:W-:Y:S01]  /*1210*/  @UP1 UIMAD UR43, UR7, UR13, UR37 ;  /* 0x0000000d072b12a4 */ /* 0x000fe2000f8e0225 */
        /* <DEDUP_REMOVED lines=8> */
[----:B------:R-:W-:Y:S01]  /*12a0*/  UIMAD.WIDE.U32 UR12, UR8, UR7, URZ ;  /* 0x00000007080c72a5 */ /* 0x000fe2000f8e003f */
[----:B------:R-:W-:Y:S01]  /*12b0*/  ULDC UR40, c[0x0][0x2c4] ;  /* 0x0000b10000287ab9 */ /* 0x000fe20000000800 */
        /* <DEDUP_REMOVED lines=10> */
[----:B------:R-:W-:Y:S02]  /*1360*/  UIMAD UR24, UR7, UR29, URZ ;  /* 0x0000001d071872a4 */ /* 0x000fe4000f8e023f */
[----:B------:R-:W-:Y:S02]  /*1370*/  USHF.L.U64.HI UR18, UR53, 0x7, UR58 ;  /* 0x0000000735127899 */ /* 0x000fe4000801023a */
[----:B------:R-:W-:Y:S01]  /*1380*/  @UP1 UIADD3 UR44, UR13, UR16, URZ ;  /* 0x000000100d2c1290 */ /* 0x000fe2000fffe03f */
[----:B------:R-:W-:Y:S01]  /*1390*/  IMAD.HI.U32 R0, R0, R3, RZ ;  /* 0x0000000300007227 */ /* 0x000fe200078e00ff */
[----:B------:R-:W-:Y:S02]  /*13a0*/  @UP3 USEL UR5, UR5, UR7, !UP1 ;  /* 0x0000000705053287 */ /* 0x000fe4000c800000 */
[----:B------:R-:W-:-:S02]  /*13b0*/  UIADD3 UR16, UR12, -0x80, URZ ;  /* 0xffffff800c107890 */ /* 0x000fc4000fffe03f */
[----:B------:R-:W-:Y:S01]  /*13c0*/  IADD3 R4, -R0, RZ, RZ ;  /* 0x000000ff00047210 */ /* 0x000fe20007ffe1ff */
[----:B------:R-:W-:Y:S01]  /*13d0*/  @UP3 ULDC UR13, c[0x0][0x2e4] ;  /* 0x0000b900000d3ab9 */ /* 0x000fe20000000800 */
[----:B------:R-:W-:Y:S02]  /*13e0*/  @UP1 UIADD3 UR42, UR17, UR24, URZ ;  /* 0x00000018112a1290 */ /* 0x000fe4000fffe03f */
[----:B------:R-:W-:Y:S01]  /*13f0*/  USEL UR34, UR18, URZ, UP2 ;  /* 0x0000003f12227287 */ /* 0x000fe20009000000 */
        /* <DEDUP_REMOVED lines=15> */
[----:B------:R-:W-:Y:S01]  /*14f0*/  UISETP.NE.AND UP4, UPT, UR21, URZ, UPT ;  /* 0x0000003f1500728c */ /* 0x000fe2000bf85270 */
[----:B------:R-:W-:Y:S01]  /*1500*/  ISETP.GE.U32.AND P0, PT, R3, R6, PT ;  /* 0x000000060300720c */ /* 0x000fe20003f06070 */
[----:B------:R-:W-:Y:S01]  /*1510*/  @UP0 ULDC.64 UR18, c[0x0][0x250] ;  /* 0x0000940000120ab9 */ /* 0x000fe20000000a00 */
[----:B------:R-:W-:Y:S01]  /*1520*/  LOP3.LUT R3, R7, UR57, RZ, 0x3c, !PT ;  /* 0x0000003907037c12 */ /* 0x000fe2000f8e3cff */
[----:B------:R-:W-:Y:S01]  /*1530*/  @UP0 ULDC.64 UR20, c[0x0][0x248] ;  /* 0x0000920000140ab9 */ /* 0x000fe20000000a00 */
[----:B------:R-:W-:-:S02]  /*1540*/  UIMAD.WIDE.U32 UR34, UR8, UR5, URZ ;  /* 0x00000005082272a5 */ /* 0x000fc4000f8e003f */
[----:B------:R-:W-:Y:S01]  /*1550*/  ISETP.GE.AND P2, PT, R3, RZ, PT ;  /* 0x000000ff0300720c */ /* 0x000fe20003f46270 */
[----:B------:R-:W-:Y:S02]  /*1560*/  UIMAD UR5, UR8, UR12, UR9 ;  /* 0x0000000c080572a4 */ /* 0x000fe4000f8e0209 */
[----:B------:R-:W-:Y:S02]  /*1570*/  @UP0 UIMAD.WIDE.U32 UR14, UR23, UR20, URZ ;  /* 0x00000014170e02a5 */ /* 0x000fe4000f8e003f */
[----:B------:R-:W-:Y:S02]  /*1580*/  @UP0 UIMAD.WIDE.U32 UR8, UR27, UR18, URZ ;  /* 0x000000121b0802a5 */ /* 0x000fe4000f8e003f */
[----:B------:R-:W-:Y:S01]  /*1590*/  @P0 IADD3 R0, R0, 0x1, RZ ;  /* 0x0000000100000810 */ /* 0x000fe20007ffe0ff */
[----:B------:R-:W-:Y:S01]  /*15a0*/  @UP0 UIMAD UR13, UR23, UR21, URZ ;  /* 0x00000015170d02a4 */ /* 0x000fe2000f8e023f */
[----:B------:R-:W-:Y:S01]  /*15b0*/  PLOP3.LUT P0, PT, PT, PT, UP3, 0x80, 0x0 ;  /* 0x000000000000781c */ /* 0x000fe20003f0f038 */
[----:B------:R-:W-:-:S02]  /*15c0*/  @UP0 UIMAD UR12, UR27, UR19, URZ ;  /* 0x000000131b0c02a4 */ /* 0x000fc4000f8e023f */
[----:B------:R-:W-:Y:S01]  /*15d0*/  IMAD.MOV.U32 R3, RZ, RZ, R0 ;  /* 0x000000ffff037224 */ /* 0x000fe200078e0000 */
[----:B------:R-:W-:Y:S02]  /*15e0*/  USEL UR47, UR38, URZ, UP4 ;  /* 0x0000003f262f7287 */ /* 0x000fe4000a000000 */
[----:B------:R-:W-:Y:S02]  /*15f0*/  USHF.R.S32.HI UR39, URZ, 0x1f, UR25 ;  /* 0x0000001f3f277899 */ /* 0x000fe40008011419 */
[----:B------:R-:W-:Y:S01]  /*1600*/  @!UP1 UIADD3 UR43, UR33, UR30, URZ ;  /* 0x0000001e212b9290 */ /* 0x000fe2000fffe03f */
[----:B------:R-:W-:Y:S01]  /*1610*/  @!P2 IADD3 R3, -R3, RZ, RZ ;  /* 0x000000ff0303a210 */ /* 0x000fe20007ffe1ff */
[----:B------:R-:W-:Y:S01]  /*1620*/  USHF.R.S32.HI UR54, URZ, 0x1f, UR45 ;  /* 0x0000001f3f367899 */ /* 0x000fe2000801142d */
[----:B------:R-:W-:Y:S01]  /*1630*/  @!P3 LOP3.LUT R3, RZ, R7, RZ, 0x33, !PT ;  /* 0x00000007ff03b212 */ /* 0x000fe200078e33ff */
[----:B------:R-:W-:Y:S02]  /*1640*/  USEL UR50, UR26, URZ, UP4 ;  /* 0x0000003f1a327287 */ /* 0x000fe4000a000000 */
[----:B------:R-:W-:-:S02]  /*1650*/  @UP0 UIADD3 UR40, UR9, UR12, URZ ;  /* 0x0000000c09280290 */ /* 0x000fc4000fffe03f */
        /* <DEDUP_REMOVED lines=17> */
.L_x_537:
        /* <DEDUP_REMOVED lines=13> */
.L_x_538:
        /* <DEDUP_REMOVED lines=11> */
.L_x_539:
[----:B------:R-:W-:-:S04]  /*18f0*/  UIMAD UR7, UR53, UR61, UR57 ;  /* 0x0000003d350772a4 */ /* 0x000fc8000f8e0239 */
[----:B------:R-:W-:-:S12]  /*1900*/  UIMAD UR7, UR7, UR59, URZ ;  /* 0x0000003b070772a4 */ /* 0x000fd8000f8e023f */
.L_x_540:
[----:B------:R-:W1:Y:S01]  /*1910*/  LDC.64 R12, c[0x0][0x420] ;  /* 0x00010800ff0c7b82 */ /* 0x000e620000000a00 */
[----:B------:R-:W2:Y:S01]  /*1920*/  S2R R16, SR_TID.X ;  /* 0x0000000000107919 */ /* 0x000ea20000002100 */
[----:B------:R-:W-:Y:S01]  /*1930*/  SHF.R.S32.HI R15, RZ, 0x1f, R240 ;  /* 0x0000001fff0f7819 */ /* 0x000fe200000114f0 */
[----:B------:R-:W-:Y:S01]  /*1940*/  ULDC UR8, c[0x0][0x2dc] ;  /* 0x0000b70000087ab9 */ /* 0x000fe20000000800 */
[----:B------:R-:W-:Y:S01]  /*1950*/  IADD3 R6, P0, R240, UR16, RZ ;  /* 0x00000010f0067c10 */ /* 0x000fe2000ff1e0ff */
[----:B------:R-:W-:Y:S01]  /*1960*/  UIADD3 UR31, UR16, UR7, URZ ;  /* 0x00000007101f7290 */ /* 0x000fe2000fffe03f */
[--C-:B------:R-:W-:Y:S01]  /*1970*/  SHF.R.S32.HI R237, RZ, 0x1f, R236.reuse ;  /* 0x0000001fffed7819 */ /* 0x100fe200000114ec */
[----:B------:R-:W-:Y:S01]  /*1980*/  USHF.R.S32.HI UR13, URZ, 0x1f, UR57 ;  /* 0x0000001f3f0d7899 */ /* 0x000fe20008011439 */
        /* <DEDUP_REMOVED lines=10> */
[----:B------:R-:W-:Y:S01]  /*1a30*/  USHF.L.U32 UR32, UR7, 0x7, URZ ;  /* 0x0000000707207899 */ /* 0x000fe2000800063f */
[----:B------:R-:W-:Y:S01]  /*1a40*/  IMAD.WIDE.U32 R6, R6, UR28, R236 ;  /* 0x0000001c06067c25 */ /* 0x000fe2000f8e00ec */
[----:B------:R-:W-:-:S02]  /*1a50*/  UIMAD UR12, UR57, UR9, UR5 ;  /* 0x00000009390c72a4 */ /* 0x000fc4000f8e0205 */
[----:B------:R-:W-:Y:S01]  /*1a60*/  UISETP.GE.AND UP2, UPT, UR52, 0x1, UPT ;  /* 0x000000013400788c */ /* 0x000fe2000bf46270 */
[----:B-1----:R-:W-:Y:S01]  /*1a70*/  IMAD R0, R12, UR17, RZ ;  /* 0x000000110c007c24 */ /* 0x002fe2000f8e02ff */
[----:B------:R-:W-:Y:S01]  /*1a80*/  IADD3 R6, P0, R6, UR55, RZ ;  /* 0x0000003706067c10 */ /* 0x000fe2000ff1e0ff */
[----:B------:R-:W-:Y:S01]  /*1a90*/  IMAD.WIDE.U32 R4, R12, UR16, R4 ;  /* 0x000000100c047c25 */ /* 0x000fe2000f8e0004 */
[----:B------:R-:W-:Y:S02]  /*1aa0*/  UIADD3 UR24, UR16, UR24, URZ ;  /* 0x0000001810187290 */ /* 0x000fe4000fffe03f */
        /* <DEDUP_REMOVED lines=12> */
[----:B------:R-:W-:-:S02]  /*1b70*/  ULEA.HI.SX32 UR30, UR41, 0xffffffff, 0x19 ;  /* 0xffffffff291e7891 */ /* 0x000fc4000f8fca3f */
        /* <DEDUP_REMOVED lines=56> */
[----:B------:R-:W-:Y:S01]  /*1f00*/  BSSY B0, `(.L_x_542) ;  /* 0x000002d000007945 */ /* 0x000fe20003800000 */
        /* <DEDUP_REMOVED lines=14> */
[----:B------:R-:W-:Y:S01]  /*1ff0*/  ISETP.GE.AND P5, PT, R240, UR5, PT ;  /* 0x00000005f0007c0c */ /* 0x000fe2000bfa6270 */
[----:B------:R-:W-:Y:S01]  /*2000*/  IMAD.WIDE.U32 R6, R3, UR12, R6 ;  /* 0x0000000c03067c25 */ /* 0x000fe2000f8e0006 */
[----:B------:R-:W-:Y:S01]  /*2010*/  UMOV UR12, UR26 ;  /* 0x0000001a000c7c82 */ /* 0x000fe20008000000 */
[----:B------:R-:W-:Y:S01]  /*2020*/  UMOV UR26, UR15 ;  /* 0x0000000f001a7c82 */ /* 0x000fe20008000000 */
        /* <DEDUP_REMOVED lines=26> */
.L_x_543:
[----:B------:R-:W-:Y:S05]  /*21d0*/  BSYNC B0 ;  /* 0x0000000000007941 */ /* 0x000fea0003800000 */
.L_x_542:
        /* <DEDUP_REMOVED lines=21> */
.L_x_545:
[----:B------:R-:W-:Y:S05]  /*2330*/  BSYNC B0 ;  /* 0x0000000000007941 */ /* 0x000fea0003800000 */
.L_x_544:
        /* <DEDUP_REMOVED lines=17> */
.L_x_547:
[----:B------:R-:W-:Y:S05]  /*2450*/  BSYNC B0 ;  /* 0x0000000000007941 */ /* 0x000fea0003800000 */
.L_x_546:
        /* <DEDUP_REMOVED lines=13> */
.L_x_549:
[----:B------:R-:W-:Y:S05]  /*2530*/  BSYNC B0 ;  /* 0x0000000000007941 */ /* 0x000fea0003800000 */
.L_x_548:
        /* <DEDUP_REMOVED lines=18> */
.L_x_551:
[----:B------:R-:W-:Y:S05]  /*2660*/  BSYNC B0 ;  /* 0x0000000000007941 */ /* 0x000fea0003800000 */
.L_x_550:
        /* <DEDUP_REMOVED lines=21> */
.L_x_553:
[----:B------:R-:W-:Y:S05]  /*27c0*/  BSYNC B0 ;  /* 0x0000000000007941 */ /* 0x000fea0003800000 */
.L_x_552:
        /* <DEDUP_REMOVED lines=11> */
[----:B---3--:R-:W-:-:S02]  /*2880*/  IADD3 R8, R247, 0x8, RZ ;  /* 0x00000008f7087810 */ /* 0x008fc40007ffe0ff */
[----:B------:R-:W-:Y:S02]  /*2890*/  ISETP.GE.AND P4, PT, R7, UR5, PT ;  /* 0x0000000507007c0c */ /* 0x000fe4000bf86270 */
[----:B------:R-:W-:Y:S01]  /*28a0*/  IADD3.X R5, R5, UR23, R6, P3, !PT ;  /* 0x0000001705057c10 */ /* 0x000fe20009ffe406 */
[----:B------:R-:W-:Y:S01]  /*28b0*/  IMAD R6, R11, UR14, RZ ;  /* 0x0000000e0b067c24 */ /* 0x000fe2000f8e02ff */
[----:B------:R-:W-:Y:S02]  /*28c0*/  IADD3 R11, R247, 0x48, RZ ;  /* 0x00000048f70b7810 */ /* 0x000fe40007ffe0ff */
        /* <DEDUP_REMOVED lines=26> */
.L_x_555:
[----:B------:R-:W-:Y:S05]  /*2a70*/  BSYNC B0 ;  /* 0x0000000000007941 */ /* 0x000fea0003800000 */
.L_x_554:
        /* <DEDUP_REMOVED lines=22> */
.L_x_557:
[----:B------:R-:W-:Y:S05]  /*2be0*/  BSYNC B0 ;  /* 0x0000000000007941 */ /* 0x000fea0003800000 */
.L_x_556:
[----:B------:R-:W0:Y:S01]  /*2bf0*/  LDGDEPBAR ;  /* 0x00000000000079af */ /* 0x000e220000000000 */
[----:B------:R-:W-:Y:S01]  /*2c00*/  ULDC.64 UR16, c[0x0][0x3c8] ;  /* 0x0000f20000107ab9 */ /* 0x000fe20000000a00 */
[----:B------:R-:W-:Y:S01]  /*2c10*/  IMAD.MOV.U32 R6, RZ, RZ, 0x4 ;  /* 0x00000004ff067424 */ /* 0x000fe200078e00ff */
[----:B------:R-:W-:Y:S01]  /*2c20*/  UISETP.NE.U32.AND UP1, UPT, UR16, URZ, UPT ;  /* 0x0000003f1000728c */ /* 0x000fe2000bf25070 */
[----:B-1----:R-:W-:Y:S01]  /*2c30*/  IMAD.MOV.U32 R4, RZ, RZ, 0x4 ;  /* 0x00000004ff047424 */ /* 0x002fe200078e00ff */
[----:B------:R-:W-:Y:S01]  /*2c40*/  USHF.R.S32.HI UR8, URZ, 0x1f, UR57 ;  /* 0x0000001f3f087899 */ /* 0x000fe20008011439 */
[----:B------:R-:W-:Y:S01]  /*2c50*/  IMAD.MOV.U32 R244, RZ, RZ, 0x7f800000 ;  /* 0x7f800000fff47424 */ /* 0x000fe200078e00ff */
[----:B------:R-:W-:Y:S01]  /*2c60*/  UISETP.NE.AND.EX UP1, UPT, UR17, URZ, UPT, UP1 ;  /* 0x0000003f1100728c */ /* 0x000fe2000bf25310 */
[----:B------:R-:W-:Y:S01]  /*2c70*/  IMAD.MOV.U32 R245, RZ, RZ, 0x7f800000 ;  /* 0x7f800000fff57424 */ /* 0x000fe200078e00ff */
[----:B---3--:R-:W1:Y:S01]  /*2c80*/  LDC.64 R8, c[0x0][0x3b8] ;  /* 0x0000ee00ff087b82 */ /* 0x008e620000000a00 */
[----:B------:R-:W-:Y:S01]  /*2c90*/  IMAD.MOV.U32 R246, RZ, RZ, 0x7f800000 ;  /* 0x7f800000fff67424 */ /* 0x000fe200078e00ff */
[----:B------:R-:W-:Y:S01]  /*2ca0*/  ULDC UR50, c[0x0][0x2d0] ;  /* 0x0000b40000327ab9 */ /* 0x000fe20000000800 */
[----:B------:R-:W-:Y:S01]  /*2cb0*/  IMAD.MOV.U32 R241, RZ, RZ, 0x7f800000 ;  /* 0x7f800000fff17424 */ /* 0x000fe200078e00ff */
[----:B------:R-:W-:Y:S01]  /*2cc0*/  PLOP3.LUT P1, PT, PT, PT, UP1, 0x80, 0x0 ;  /* 0x000000000000781c */ /* 0x000fe20003f2f018 */
[----:B------:R-:W-:-:S04]  /*2cd0*/  IMAD.WIDE R4, R247, R4, UR12 ;  /* 0x0000000cf7047e25 */ /* 0x000fc8000f8e0204 */
[----:B------:R-:W-:Y:S01]  /*2ce0*/  @!P3 IMAD.WIDE R6, R11, R6, UR12 ;  /* 0x0000000c0b06be25 */ /* 0x000fe2000f8e0206 */
[----:B------:R-:W-:Y:S01]  /*2cf0*/  @UP1 ULDC.64 UR18, c[0x0][0x3d0] ;  /* 0x0000f40000121ab9 */ /* 0x000fe20000000a00 */
[----:B------:R-:W5:Y:S01]  /*2d00*/  @!P6 LDG.E R245, desc[UR10][R4.64] ;  /* 0x0000000a04f5e981 */ /* 0x000f62000c1e1900 */
[----:B------:R-:W-:Y:S01]  /*2d10*/  @UP1 UIMAD UR5, UR58, UR18, URZ ;  /* 0x000000123a0512a4 */ /* 0x000fe2000f8e023f */
[----:B------:R-:W-:Y:S02]  /*2d20*/  @UP1 UMOV UR14, UR57 ;  /* 0x00000039000e1c82 */ /* 0x000fe40008000000 */
[----:B------:R-:W5:Y:S01]  /*2d30*/  @!P5 LDG.E R246, desc[UR10][R4.64+0x20] ;  /* 0x0000200a04f6d981 */ /* 0x000f62000c1e1900 */
[----:B------:R-:W-:-:S04]  /*2d40*/  DEPBAR.LE SB0, 0x1 ;  /* 0x000080400000791a */ /* 0x000fc80000000000 */
[----:B------:R3:W5:Y:S01]  /*2d50*/  @!P4 LDG.E R241, desc[UR10][R4.64+0x100] ;  /* 0x0001000a04f1c981 */ /* 0x000762000c1e1900 */
[----:B------:R-:W-:Y:S01]  /*2d60*/  @UP1 UMOV UR15, UR8 ;  /* 0x00000008000f1c82 */ /* 0x000fe20008000000 */
[----:B------:R-:W-:Y:S02]  /*2d70*/  @UP1 UIMAD UR5, UR53, UR19, UR5 ;  /* 0x00000013350512a4 */ /* 0x000fe4000f8e0205 */
[----:B------:R2:W5:Y:S01]  /*2d80*/  @!P3 LDG.E R244, desc[UR10][R6.64] ;  /* 0x0000000a06f4b981 */ /* 0x000562000c1e1900 */
[----:B------:R-:W-:Y:S01]  /*2d90*/  @UP1 UIMAD.WIDE.U32 UR14, UR53, UR18, UR14 ;  /* 0x00000012350e12a5 */ /* 0x000fe2000f8e000e */
[----:B------:R-:W-:Y:S03]  /*2da0*/  BAR.SYNC.DEFER_BLOCKING 0x0 ;  /* 0x0000000000007b1d */ /* 0x000fe60000010000 */
[----:B------:R-:W-:Y:S02]  /*2db0*/  @UP1 ULEA UR16, UP0, UR14, UR16, 0x2 ;  /* 0x000000100e101291 */ /* 0x000fe4000f80103f */
[----:B------:R-:W-:-:S04]  /*2dc0*/  @UP1 UIADD3 UR5, UR15, UR5, URZ ;  /* 0x000000050f051290 */ /* 0x000fc8000fffe03f */
[----:B------:R-:W-:Y:S01]  /*2dd0*/  @UP1 ULEA.HI.X UR17, UR14, UR17, UR5, 0x2, UP0 ;  /* 0x000000110e111291 */ /* 0x000fe200080f1405 */
[----:B------:R-:W-:Y:S02]  /*2de0*/  LEA R128, R156, UR4, 0x1 ;  /* 0x000000049c807c11 */ /* 0x000fe4000f8e08ff */
[----:B------:R-:W-:Y:S01]  /*2df0*/  @UP1 ULDC UR5, c[0x0][0x2e8] ;  /* 0x0000ba0000051ab9 */ /* 0x000fe20000000800 */
[----:B---3--:R-:W-:Y:S02]  /*2e00*/  IMAD.U32 R4, RZ, RZ, UR16 ;  /* 0x00000010ff047e24 */ /* 0x008fe4000f8e00ff */
[----:B------:R-:W-:-:S05]  /*2e10*/  IMAD.U32 R5, RZ, RZ, UR17 ;  /* 0x00000011ff057e24 */ /* 0x000fca000f8e00ff */
[----:B------:R-:W3:Y:S01]  /*2e20*/  @P1 LDG.E R3, desc[UR10][R4.64] ;  /* 0x0000000a04031981 */ /* 0x000ee2000c1e1900 */
[----:B--2---:R-:W2:Y:S03]  /*2e30*/  S2R R7, SR_TID.X ;  /* 0x0000000000077919 */ /* 0x004ea60000002100 */
[----:B------:R2:W2:Y:S04]  /*2e40*/  LDSM.16.M88.4 R116, [R128+0x8000] ;  /* 0x008000008074783b */ /* 0x0004a80000000200 */
[----:B------:R2:W2:Y:S04]  /*2e50*/  LDSM.16.M88.4 R120, [R128+0x8400] ;  /* 0x008400008078783b */ /* 0x0004a80000000200 */
[----:B------:R2:W2:Y:S04]  /*2e60*/  LDSM.16.M88.4 R124, [R128+0x8800] ;  /* 0x00880000807c783b */ /* 0x0004a80000000200 */
[----:B------:R-:W3:Y:S04]  /*2e70*/  LDSM.16.M88.4 R128, [R128+0x8c00] ;  /* 0x008c00008080783b */ /* 0x000ee80000000200 */
[----:B------:R2:W3:Y:S04]  /*2e80*/  LDSM.16.M88.4 R132, [R149] ;  /* 0x000000009584783b */ /* 0x0004e80000000200 */
[----:B-1----:R-:W3:Y:S04]  /*2e90*/  LDG.E.64 R4, desc[UR10][R8.64+0x8] ;  /* 0x0000080a08047981 */ /* 0x002ee8000c1e1b00 */
[----:B------:R1:W1:Y:S04]  /*2ea0*/  LDSM.16.M88.4 R136, [R149+0x400] ;  /* 0x000400009588783b */ /* 0x0002680000000200 */
[----:B------:R1:W1:Y:S04]  /*2eb0*/  LDSM.16.M88.4 R140, [R149+0x800] ;  /* 0x00080000958c783b */ /* 0x0002680000000200 */
[----:B------:R1:W1:Y:S04]  /*2ec0*/  LDSM.16.M88.4 R144, [R149+0xc00] ;  /* 0x000c00009590783b */ /* 0x0002680000000200 */
[----:B------:R-:W3:Y:S01]  /*2ed0*/  LDG.E.64 R8, desc[UR10][R8.64] ;  /* 0x0000000a08087981 */ /* 0x000ee2000c1e1b00 */
[----:B----4-:R-:W3:Y:S01]  /*2ee0*/  @P1 MUFU.RCP R0, UR5 ;  /* 0x0000000500001d08 */ /* 0x010ee20008001000 */
[----:B--2---:R-:W-:Y:S01]  /*2ef0*/  IMAD.SHL.U32 R7, R7, 0x2, RZ ;  /* 0x0000000207077824 */ /* 0x004fe200078e00ff */
[----:B------:R-:W-:-:S04]  /*2f00*/  UIMAD UR5, UR53, UR61, UR57 ;  /* 0x0000003d350572a4 */ /* 0x000fc8000f8e0239 */
[----:B------:R-:W-:Y:S01]  /*2f10*/  USHF.L.U32 UR5, UR5, 0x5, URZ ;  /* 0x0000000505057899 */ /* 0x000fe2000800063f */
[----:B------:R-:W-:Y:S01]  /*2f20*/  LOP3.LUT R7, R7, 0x6, RZ, 0xc0, !PT ;  /* 0x0000000607077812 */ /* 0x000fe200078ec0ff */
[----:B------:R-:W-:Y:S02]  /*2f30*/  IMAD.U32 R6, RZ, RZ, UR48 ;  /* 0x00000030ff067e24 */ /* 0x000fe4000f8e00ff */
[----:B------:R-:W-:Y:S02]  /*2f40*/  USHF.R.S32.HI UR14, URZ, 0x1f, UR5 ;  /* 0x0000001f3f0e7899 */ /* 0x000fe40008011405 */
[----:B------:R-:W-:Y:S02]  /*2f50*/  IMAD R7, R249, 0x40, R7 ;  /* 0x00000040f9077824 */ /* 0x000fe400078e0207 */
[----:B------:R-:W-:Y:S02]  /*2f60*/  VIADD R148, R161, 0x1000 ;  /* 0x00001000a1947836 */ /* 0x000fe40000000000 */
[----:B------:R-:W-:-:S03]  /*2f70*/  IMAD R6, R6, 0x80, R7 ;  /* 0x0000008006067824 */ /* 0x000fc600078e0207 */
[----:B------:R-:W-:Y:S01]  /*2f80*/  SEL R148, R148, R161, !P0 ;  /* 0x000000a194947207 */ /* 0x000fe20004000000 */
[----:B------:R-:W-:Y:S01]  /*2f90*/  UIADD3 UR25, UR25, 0x80, URZ ;  /* 0x0000008019197890 */ /* 0x000fe2000fffe03f */
        /* <DEDUP_REMOVED lines=18> */
[----:B------:R-:W-:Y:S01]  /*30c0*/  IMAD.MOV.U32 R239, RZ, RZ, R218 ;  /* 0x000000ffffef7224 */ /* 0x000fe200078e00da */
        /* <DEDUP_REMOVED lines=15> */
[----:B------:R-:W-:Y:S02]  /*31c0*/  UIADD3 UR32, -UR32, URZ, URZ ;  /* 0x0000003f20207290 */ /* 0x000fe4000fffe13f */
[----:B------:R-:W-:Y:S01]  /*31d0*/  UISETP.GE.AND UP0, UPT, UR25, UR6, UPT ;  /* 0x000000061900728c */ /* 0x000fe2000bf06270 */
[----:B------:R-:W-:Y:S01]  /*31e0*/  ULDC UR7, c[0x0][0x2ec] ;  /* 0x0000bb0000077ab9 */ /* 0x000fe20000000800 */
[----:B---3--:R-:W-:Y:S01]  /*31f0*/  @P1 FMUL.FTZ R0, R3, R0 ;  /* 0x0000000003001220 */ /* 0x008fe20000410000 */
[----:B------:R-:W-:-:S04]  /*3200*/  SHF.R.S32.HI R3, RZ, 0x1f, R14 ;  /* 0x0000001fff037819 */ /* 0x000fc8000001140e */
[----:B------:R-:W-:Y:S02]  /*3210*/  @P1 R2UR UR29, R0 ;  /* 0x00000000001d12ca */ /* 0x000fe400000e0000 */
[----:B------:R-:W-:-:S05]  /*3220*/  IADD3 R0, R247, -UR52, -R6 ;  /* 0x80000034f7007c10 */ /* 0x000fca000fffe806 */
[----:B------:R-:W-:Y:S01]  /*3230*/  VIADD R250, R0, UR6 ;  /* 0x0000000600fa7c36 */ /* 0x000fe20008000000 */
[----:B------:R-:W-:-:S04]  /*3240*/  IADD3 R242, P3, P2, R4, UR5, R14 ;  /* 0x0000000504f27c10 */ /* 0x000fc8000fa7e00e */
[----:B------:R-:W-:Y:S01]  /*3250*/  IADD3.X R4, R5, UR14, R3, P3, P2 ;  /* 0x0000000e05047c10 */ /* 0x000fe20009fe4403 */
[----:B------:R-:W-:-:S05]  /*3260*/  VIADD R3, R155, 0x1000 ;  /* 0x000010009b037836 */ /* 0x000fca0000000000 */
[----:B------:R-:W-:Y:S01]  /*3270*/  SEL R3, R3, R155, !P0 ;  /* 0x0000009b03037207 */ /* 0x000fe20004000000 */
[----:B------:R-:W-:Y:S01]  /*3280*/  IMAD.WIDE.U32 R242, R242, -0x2daee0ad, RZ ;  /* 0xd2511f53f2f27825 */ /* 0x000fe200078e00ff */
[----:B------:R-:W-:Y:S02]  /*3290*/  UMOV UR5, URZ ;  /* 0x0000003f00057c82 */ /* 0x000fe40008000000 */
[----:B------:R-:W-:Y:S02]  /*32a0*/  LEA R3, R3, UR4, 0x1 ;  /* 0x0000000403037c11 */ /* 0x000fe4000f8e08ff */
[----:B------:R-:W-:Y:S02]  /*32b0*/  R2UR UR8, R8 ;  /* 0x00000000080872ca */ /* 0x000fe400000e0000 */
[----:B------:R-:W-:Y:S01]  /*32c0*/  R2UR UR28, R9 ;  /* 0x00000000091c72ca */ /* 0x000fe200000e0000 */
[----:B------:R-:W-:-:S10]  /*32d0*/  @UP1 UMOV UR5, UR29 ;  /* 0x0000001d00051c82 */ /* 0x000fd40008000000 */
        /* <DEDUP_REMOVED lines=13> */
[----:B-1----:R-:W-:-:S11]  /*33b0*/  ULDC.U8 UR8, c[0x0][0x388] ;  /* 0x0000e20000087ab9 */ /* 0x002fd60000000000 */
.L_x_560:
[----:B------:R-:W-:Y:S01]  /*33c0*/  LEA R100, R156, UR4, 0x1 ;  /* 0x000000049c647c11 */ /* 0x000fe2000f8e08ff */
[----:B------:R-:W0:Y:S01]  /*33d0*/  LDGDEPBAR ;  /* 0x00000000000079af */ /* 0x000e220000000000 */
[----:B------:R-:W-:Y:S01]  /*33e0*/  PLOP3.LUT P0, PT, PT, PT, UP0, 0x80, 0x0 ;  /* 0x000000000000781c */ /* 0x000fe20003f0f008 */
[----:B------:R-:W-:Y:S01]  /*33f0*/  IMAD.IADD R112, R154, 0x1, R148 ;  /* 0x000000019a707824 */ /* 0x000fe200078e0294 */
[----:B------:R-:W-:Y:S01]  /*3400*/  PLOP3.LUT P3, PT, PT, PT, UP0, 0x80, 0x0 ;  /* 0x000000000000781c */ /* 0x000fe20003f6f008 */
[----:B------:R-:W-:Y:S01]  /*3410*/  UISETP.GE.AND UP3, UPT, UR9, 0x1, UPT ;  /* 0x000000010900788c */ /* 0x000fe2000bf66270 */
[----:B------:R-:W-:Y:S02]  /*3420*/  PLOP3.LUT P2, PT, PT, PT, UP0, 0x80, 0x0 ;  /* 0x000000000000781c */ /* 0x000fe40003f4f008 */
[----:B------:R-:W-:Y:S07]  /*3430*/  PLOP3.LUT P1, PT, PT, PT, UP0, 0x80, 0x0 ;  /* 0x000000000000781c */ /* 0x000fee0003f2f008 */
[----:B------:R-:W1:Y:S01]  /*3440*/  @P0 S2R R0, SR_TID.X ;  /* 0x0000000000000919 */ /* 0x000e620000002100 */
[----:B------:R-:W-:Y:S01]  /*3450*/  PLOP3.LUT P0, PT, PT, PT, UP0, 0x80, 0x0 ;  /* 0x000000000000781c */ /* 0x000fe20003f0f008 */
[----:B-1----:R-:W-:Y:S01]  /*3460*/  @P3 IMAD.SHL.U32 R0, R0, 0x2, RZ ;  /* 0x0000000200003824 */ /* 0x002fe200078e00ff */
[----:B------:R-:W-:Y:S04]  /*3470*/  DEPBAR.LE SB0, 0x0 ;  /* 0x000080000000791a */ /* 0x000fe80000000000 */
[----:B------:R-:W-:Y:S01]  /*3480*/  @P2 LOP3.LUT R0, R0, 0x6, RZ, 0xc0, !PT ;  /* 0x0000000600002812 */ /* 0x000fe200078ec0ff */
[----:B------:R-:W-:Y:S04]  /*3490*/  BAR.SYNC.DEFER_BLOCKING 0x0 ;  /* 0x0000000000007b1d */ /* 0x000fe80000010000 */
[----:B------:R-:W-:Y:S02]  /*34a0*/  @P1 IMAD R162, R249, 0x40, R0 ;  /* 0x00000040f9a21824 */ /* 0x000fe400078e0200 */
        /* <DEDUP_REMOVED lines=25> */
[----:B------:R-:W-:Y:S01]  /*3640*/  IMAD R0, R100, 0x80, R250 ;  /* 0x0000008064007824 */ /* 0x000fe200078e02fa */
[----:B------:R-:W-:Y:S01]  /*3650*/  HMMA.16816.F32 R64, R64, R102, RZ ;  /* 0x000000664040723c */ /* 0x000fe200000018ff */
[----:B------:R-:W-:Y:S04]  /*3660*/  IMAD.U32 R101, RZ, RZ, UR48 ;  /* 0x00000030ff657e24 */ /* 0x000fe8000f8e00ff */
[----:B------:R-:W-:Y:S01]  /*3670*/  VIADD R100, R0, 0x48 ;  /* 0x0000004800647836 */ /* 0x000fe20000000000 */
[-C--:B-1----:R-:W-:Y:S05]  /*3680*/  HMMA.16816.F32 R4, R104, R108.reuse, R4 ;  /* 0x0000006c6804723c */ /* 0x082fea0000001804 */
[----:B------:R-:W-:Y:S01]  /*3690*/  ISETP.GE.AND P1, PT, R100, RZ, PT ;  /* 0x000000ff6400720c */ /* 0x000fe20003f26270 */
[C---:B--2---:R-:W-:Y:S05]  /*36a0*/  HMMA.16816.F32 R8, R112.reuse, R108, R8 ;  /* 0x0000006c7008723c */ /* 0x044fea0000001808 */
[C---:B------:R-:W-:Y:S01]  /*36b0*/  VIADD R165, R0.reuse, 0x7 ;  /* 0x0000000700a57836 */ /* 0x040fe20000000000 */
[-C--:B------:R-:W-:Y:S04]  /*36c0*/  HMMA.16816.F32 R12, R112, R110.reuse, R12 ;  /* 0x0000006e700c723c */ /* 0x080fe8000000180c */
[----:B------:R-:W-:Y:S01]  /*36d0*/  ISETP.GE.AND P4, PT, R165, RZ, PT ;  /* 0x000000ffa500720c */ /* 0x000fe20003f86270 */
[C---:B------:R-:W-:Y:S01]  /*36e0*/  VIADD R108, R0.reuse, 0x40 ;  /* 0x00000040006c7836 */ /* 0x040fe20000000000 */
[C---:B------:R-:W-:Y:S01]  /*36f0*/  @!P1 IADD3 R100, -R0.reuse, -0x48, RZ ;  /* 0xffffffb800649810 */ /* 0x040fe20007ffe1ff */
[----:B------:R-:W-:Y:S01]  /*3700*/  VIADD R109, R0, 0x8 ;  /* 0x00000008006d7836 */ /* 0x000fe20000000000 */
[C---:B------:R-:W-:Y:S04]  /*3710*/  HMMA.16816.F32 R16, R104.reuse, R110, R16 ;  /* 0x0000006e6810723c */ /* 0x040fe80000001810 */
[----:B------:R-:W-:Y:S01]  /*3720*/  ISETP.GE.AND P3, PT, R108, RZ, PT ;  /* 0x000000ff6c00720c */ /* 0x000fe20003f66270 */
[C---:B------:R-:W-:Y:S01]  /*3730*/  VIADD R163, R0.reuse, 0xffffffff ;  /* 0xffffffff00a37836 */ /* 0x040fe20000000000 */
[----:B------:R-:W-:Y:S01]  /*3740*/  ISETP.GE.AND P5, PT, R109, RZ, PT ;  /* 0x000000ff6d00720c */ /* 0x000fe20003fa6270 */
[----:B------:R-:W-:Y:S01]  /*3750*/  @P0 IMAD R162, R101, 0x80, R162 ;  /* 0x0000008065a20824 */ /* 0x000fe200078e02a2 */
[----:B------:R-:W-:Y:S02]  /*3760*/  I2FP.F32.S32 R100, R100 ;  /* 0x0000006400647245 */ /* 0x000fe40000201400 */
[----:B------:R-:W-:Y:S01]  /*3770*/  ISETP.GE.AND P6, PT, R163, RZ, PT ;  /* 0x000000ffa300720c */ /* 0x000fe20003fc6270 */
[C---:B------:R-:W-:Y:S01]  /*3780*/  VIADD R174, R0.reuse, 0xfffffff8 ;  /* 0xfffffff800ae7836 */ /* 0x040fe20000000000 */
[C---:B------:R-:W-:Y:S01]  /*3790*/  @!P4 IADD3 R165, -R0.reuse, -0x7, RZ ;  /* 0xfffffff900a5c810 */ /* 0x040fe20007ffe1ff */
[----:B------:R-:W-:Y:S02]  /*37a0*/  VIADD R164, R0, 0x3f ;  /* 0x0000003f00a47836 */ /* 0x000fe40000000000 */
[----:B------:R-:W-:Y:S01]  /*37b0*/  FFMA.FTZ R10, R100, -UR5, R10 ;  /* 0x80000005640a7c23 */ /* 0x000fe2000801000a */
[C---:B------:R-:W-:Y:S01]  /*37c0*/  VIADD R166, R0.reuse, 0x47 ;  /* 0x0000004700a67836 */ /* 0x040fe20000000000 */
[----:B------:R-:W-:Y:S01]  /*37d0*/  I2FP.F32.S32 R201, R165 ;  /* 0x000000a500c97245 */ /* 0x000fe20000201400 */
[C---:B------:R-:W-:Y:S01]  /*37e0*/  VIADD R167, R0.reuse, 0x38 ;  /* 0x0000003800a77836 */ /* 0x040fe20000000000 */
[C---:B------:R-:W-:Y:S01]  /*37f0*/  @!P3 IADD3 R108, -R0.reuse, -0x40, RZ ;  /* 0xffffffc0006cb810 */ /* 0x040fe20007ffe1ff */
[----:B------:R-:W-:Y:S01]  /*3800*/  VIADD R170, R0, 0x37 ;  /* 0x0000003700aa7836 */ /* 0x000fe20000000000 */
[----:B------:R-:W-:Y:S01]  /*3810*/  ISETP.GE.AND P3, PT, R174, RZ, PT ;  /* 0x000000ffae00720c */ /* 0x000fe20003f66270 */
[C---:B------:R-:W-:Y:S01]  /*3820*/  VIADD R173, R0.reuse, 0xfffffff7 ;  /* 0xfffffff700ad7836 */ /* 0x040fe20000000000 */
[C---:B------:R-:W-:Y:S01]  /*3830*/  @!P5 IADD3 R109, -R0.reuse, -0x8, RZ ;  /* 0xfffffff8006dd810 */ /* 0x040fe20007ffe1ff */
[C---:B------:R-:W-:Y:S01]  /*3840*/  VIADD R172, R0.reuse, 0xfffffff0 ;  /* 0xfffffff000ac7836 */ /* 0x040fe20000000000 */
[----:B------:R-:W-:Y:S01]  /*3850*/  @!P6 IADD3 R163, -R0, 0x1, RZ ;  /* 0x0000000100a3e810 */ /* 0x000fe20007ffe1ff */
[----:B------:R-:W1:Y:S01]  /*3860*/  LDSM.16.M88.4 R100, [R149+-0x1c00] ;  /* 0xffe400009564783b */ /* 0x000e620000000200 */
[----:B------:R-:W-:Y:S01]  /*3870*/  ISETP.GE.AND P2, PT, R164, RZ, PT ;  /* 0x000000ffa400720c */ /* 0x000fe20003f46270 */
[----:B------:R-:W-:Y:S01]  /*3880*/  FFMA.FTZ R7, R201, -UR5, R7 ;  /* 0x80000005c9077c23 */ /* 0x000fe20008010007 */
[----:B------:R-:W-:Y:S01]  /*3890*/  ISETP.GE.AND P0, PT, R166, RZ, PT ;  /* 0x000000ffa600720c */ /* 0x000fe20003f06270 */
[C---:B------:R-:W-:Y:S01]  /*38a0*/  VIADD R195, R0.reuse, 0x10 ;  /* 0x0000001000c37836 */ /* 0x040fe20000000000 */
        /* <DEDUP_REMOVED lines=11> */
[----:B------:R-:W-:Y:S01]  /*3960*/  VIADD R178, R0, 0xffffffe7 ;  /* 0xffffffe700b27836 */ /* 0x000fe20000000000 */
[----:B------:R-:W-:Y:S01]  /*3970*/  ISETP.GE.AND P3, PT, R176, RZ, PT ;  /* 0x000000ffb000720c */ /* 0x000fe20003f66270 */
[C---:B------:R-:W-:Y:S01]  /*3980*/  VIADD R171, R0.reuse, 0xffffffef ;  /* 0xffffffef00ab7836 */ /* 0x040fe20000000000 */
[C---:B------:R-:W-:Y:S01]  /*3990*/  @!P0 IADD3 R166, -R0.reuse, -0x47, RZ ;  /* 0xffffffb900a68810 */ /* 0x040fe20007ffe1ff */
[C---:B------:R-:W-:Y:S01]  /*39a0*/  VIADD R169, R0.reuse, 0x30 ;  /* 0x0000003000a97836 */ /* 0x040fe20000000000 */
[C---:B------:R-:W-:Y:S01]  /*39b0*/  @!P1 IADD3 R167, -R0.reuse, -0x38, RZ ;  /* 0xffffffc800a79810 */ /* 0x040fe20007ffe1ff */
[C---:B------:R-:W-:Y:S01]  /*39c0*/  VIADD R168, R0.reuse, 0x2f ;  /* 0x0000002f00a87836 */ /* 0x040fe20000000000 */
[C---:B------:R-:W-:Y:S01]  /*39d0*/  @!P5 IADD3 R170, -R0.reuse, -0x37, RZ ;  /* 0xffffffc900aad810 */ /* 0x040fe20007ffe1ff */
[C---:B------:R-:W-:Y:S01]  /*39e0*/  VIADD R181, R0.reuse, 0xffffffdf ;  /* 0xffffffdf00b57836 */ /* 0x040fe20000000000 */
[C---:B------:R-:W-:Y:S01]  /*39f0*/  @!P6 IADD3 R173, -R0.reuse, 0x9, RZ ;  /* 0x0000000900ade810 */ /* 0x040fe20007ffe1ff */
[C---:B------:R-:W-:Y:S01]  /*3a00*/  VIADD R189, R0.reuse, 0xffffffd8 ;  /* 0xffffffd800bd7836 */ /* 0x040fe20000000000 */
[C---:B------:R-:W-:Y:S01]  /*3a10*/  @!P4 IADD3 R172, -R0.reuse, 0x10, RZ ;  /* 0x0000001000acc810 */ /* 0x040fe20007ffe1ff */
[C---:B------:R-:W-:Y:S01]  /*3a20*/  VIADD R192, R0.reuse, 0x17 ;  /* 0x0000001700c07836 */ /* 0x040fe20000000000 */
[----:B------:R-:W-:Y:S01]  /*3a30*/  ISETP.GE.AND P2, PT, R171, RZ, PT ;  /* 0x000000ffab00720c */ /* 0x000fe20003f46270 */
[C---:B------:R-:W-:Y:S01]  /*3a40*/  VIADD R199, R0.reuse, 0xf ;  /* 0x0000000f00c77836 */ /* 0x040fe20000000000 */
[----:B------:R-:W-:Y:S01]  /*3a50*/  ISETP.GE.AND P0, PT, R169, RZ, PT ;  /* 0x000000ffa900720c */ /* 0x000fe20003f06270 */
[----:B------:R-:W-:Y:S01]  /*3a60*/  VIADD R193, R0, 0xffffffd7 ;  /* 0xffffffd700c17836 */ /* 0x000fe20000000000 */
[----:B------:R-:W-:Y:S01]  /*3a70*/  ISETP.GE.AND P1, PT, R168, RZ, PT ;  /* 0x000000ffa800720c */ /* 0x000fe20003f26270 */
[C---:B------:R-:W-:Y:S01]  /*3a80*/  VIADD R194, R0.reuse, 0xffffffd0 ;  /* 0xffffffd000c27836 */ /* 0x040fe20000000000 */
        /* <DEDUP_REMOVED lines=8> */
[----:B------:R-:W-:Y:S01]  /*3b10*/  ISETP.GE.AND P3, PT, R187, RZ, PT ;  /* 0x000000ffbb00720c */ /* 0x000fe20003f66270 */
[C---:B------:R-:W-:Y:S01]  /*3b20*/  VIADD R180, R0.reuse, 0x20 ;  /* 0x0000002000b47836 */ /* 0x040fe20000000000 */
[C---:B------:R-:W-:Y:S01]  /*3b30*/  @!P2 IADD3 R171, -R0.reuse, 0x11, RZ ;  /* 0x0000001100aba810 */ /* 0x040fe20007ffe1ff */
[-C--:B-1----:R-:W-:Y:S03]  /*3b40*/  HMMA.16816.F32 R20, R104, R100.reuse, R20 ;  /* 0x000000646814723c */ /* 0x082fe60000001814 */
[C---:B------:R-:W-:Y:S02]  /*3b50*/  @!P0 IADD3 R169, -R0.reuse, -0x30, RZ ;  /* 0xffffffd000a98810 */ /* 0x040fe40007ffe1ff */
[----:B------:R-:W-:Y:S01]  /*3b60*/  @!P1 IADD3 R168, -R0, -0x2f, RZ ;  /* 0xffffffd100a89810 */ /* 0x000fe20007ffe1ff */
[C---:B------:R-:W-:Y:S04]  /*3b70*/  HMMA.16816.F32 R24, R112.reuse, R100, R24 ;  /* 0x000000647018723c */ /* 0x040fe80000001818 */
[----:B------:R-:W-:Y:S02]  /*3b80*/  ISETP.GE.AND P2, PT, R182, RZ, PT ;  /* 0x000000ffb600720c */ /* 0x000fe40003f46270 */
[----:B------:R-:W-:Y:S01]  /*3b90*/  @!P5 IADD3 R175, -R0, -0x28, RZ ;  /* 0xffffffd800afd810 */ /* 0x000fe20007ffe1ff */
[-C--:B------:R-:W-:Y:S03]  /*3ba0*/  HMMA.16816.F32 R28, R112, R102.reuse, R28 ;  /* 0x00000066701c723c */ /* 0x080fe6000000181c */
[----:B------:R-:W-:Y:S02]  /*3bb0*/  ISETP.GE.AND P0, PT, R180, RZ, PT ;  /* 0x000000ffb400720c */ /* 0x000fe40003f06270 */
[C---:B------:R-:W-:Y:S01]  /*3bc0*/  @!P6 IADD3 R177, -R0.reuse, -0x27, RZ ;  /* 0xffffffd900b1e810 */ /* 0x040fe20007ffe1ff */
[C---:B------:R-:W-:Y:S01]  /*3bd0*/  HMMA.16816.F32 R32, R104.reuse, R102, R32 ;  /* 0x000000666820723c */ /* 0x040fe20000001820 */
[----:B------:R-:W1:Y:S03]  /*3be0*/  LDSM.16.M88.4 R100, [R149+-0x1800] ;  /* 0xffe800009564783b */ /* 0x000e660000000200 */
[----:B------:R-:W-:Y:S02]  /*3bf0*/  ISETP.GE.AND P1, PT, R181, RZ, PT ;  /* 0x000000ffb500720c */ /* 0x000fe40003f26270 */
[----:B------:R-:W-:Y:S02]  /*3c00*/  @!P4 IADD3 R178, -R0, 0x19, RZ ;  /* 0x0000001900b2c810 */ /* 0x000fe40007ffe1ff */
[----:B------:R-:W-:Y:S02]  /*3c10*/  ISETP.GE.AND P5, PT, R179, RZ, PT ;  /* 0x000000ffb300720c */ /* 0x000fe40003fa6270 */
[----:B------:R-:W-:Y:S02]  /*3c20*/  ISETP.GE.AND P6, PT, R189, RZ, PT ;  /* 0x000000ffbd00720c */ /* 0x000fe40003fc6270 */
[----:B------:R-:W-:Y:S02]  /*3c30*/  ISETP.GE.AND P4, PT, R192, RZ, PT ;  /* 0x000000ffc000720c */ /* 0x000fe40003f86270 */
[C---:B------:R-:W-:Y:S02]  /*3c40*/  @!P3 IADD3 R187, -R0.reuse, -0x18, RZ ;  /* 0xffffffe800bbb810 */ /* 0x040fe40007ffe1ff */
[----:B------:R-:W-:Y:S02]  /*3c50*/  ISETP.GE.AND P3, PT, R199, RZ, PT ;  /* 0x000000ffc700720c */ /* 0x000fe40003f66270 */
[C---:B------:R-:W-:Y:S02]  /*3c60*/  @!P2 IADD3 R182, -R0.reuse, 0x20, RZ ;  /* 0x0000002000b6a810 */ /* 0x040fe40007ffe1ff */
[C---:B------:R-:W-:Y:S02]  /*3c70*/  @!P0 IADD3 R180, -R0.reuse, -0x20, RZ ;  /* 0xffffffe000b48810 */ /* 0x040fe40007ffe1ff */
[C---:B------:R-:W-:Y:S02]  /*3c80*/  @!P5 IADD3 R179, -R0.reuse, -0x1f, RZ ;  /* 0xffffffe100b3d810 */ /* 0x040fe40007ffe1ff */
[C---:B------:R-:W-:Y:S02]  /*3c90*/  @!P1 IADD3 R181, -R0.reuse, 0x21, RZ ;  /* 0x0000002100b59810 */ /* 0x040fe40007ffe1ff */
[----:B------:R-:W-:Y:S02]  /*3ca0*/  I2FP.F32.S32 R188, R182 ;  /* 0x000000b600bc7245 */ /* 0x000fe40000201400 */
[C---:B------:R-:W-:Y:S02]  /*3cb0*/  @!P6 IADD3 R189, -R0.reuse, 0x28, RZ ;  /* 0x0000002800bde810 */ /* 0x040fe40007ffe1ff */
[----:B------:R-:W-:Y:S02]  /*3cc0*/  @!P4 IADD3 R192, -R0, -0x17, RZ ;  /* 0xffffffe900c0c810 */ /* 0x000fe40007ffe1ff */
[----:B------:R-:W-:Y:S02]  /*3cd0*/  ISETP.GE.AND P2, PT, R193, RZ, PT ;  /* 0x000000ffc100720c */ /* 0x000fe40003f46270 */
[----:B------:R-:W-:Y:S02]  /*3ce0*/  ISETP.GE.AND P0, PT, R194, RZ, PT ;  /* 0x000000ffc200720c */ /* 0x000fe40003f06270 */
[----:B------:R-:W-:Y:S02]  /*3cf0*/  ISETP.GE.AND P1, PT, R195, RZ, PT ;  /* 0x000000ffc300720c */ /* 0x000fe40003f26270 */
[----:B------:R-:W-:Y:S02]  /*3d00*/  ISETP.GE.AND P5, PT, R198, RZ, PT ;  /* 0x000000ffc600720c */ /* 0x000fe40003fa6270 */
[----:B------:R-:W-:Y:S01]  /*3d10*/  ISETP.GE.AND P6, PT, R200, RZ, PT ;  /* 0x000000ffc800720c */ /* 0x000fe20003fc6270 */
[-C--:B-1----:R-:W-:Y:S03]  /*3d20*/  HMMA.16816.F32 R36, R104, R100.reuse, R36 ;  /* 0x000000646824723c */ /* 0x082fe60000001824 */
[----:B------:R-:W-:Y:S02]  /*3d30*/  ISETP.GE.AND P4, PT, R202, RZ, PT ;  /* 0x000000ffca00720c */ /* 0x000fe40003f86270 */
[C---:B------:R-:W-:Y:S01]  /*3d40*/  @!P3 IADD3 R199, -R0.reuse, -0xf, RZ ;  /* 0xfffffff100c7b810 */ /* 0x040fe20007ffe1ff */
[C---:B------:R-:W-:Y:S01]  /*3d50*/  HMMA.16816.F32 R40, R112.reuse, R100, R40 ;  /* 0x000000647028723c */ /* 0x040fe20000001828 */
[----:B------:R-:W-:Y:S04]  /*3d60*/  PLOP3.LUT P3, PT, PT, PT, UP0, 0x80, 0x0 ;  /* 0x000000000000781c */ /* 0x000fe80003f6f008 */
[C---:B------:R-:W-:Y:S01]  /*3d70*/  @!P1 IADD3 R195, -R0.reuse, -0x10, RZ ;  /* 0xfffffff000c39810 */ /* 0x040fe20007ffe1ff */
[-C--:B------:R-:W-:Y:S01]  /*3d80*/  HMMA.16816.F32 R44, R112, R102.reuse, R44 ;  /* 0x00000066702c723c */ /* 0x080fe2000000182c */
[----:B------:R-:W-:Y:S04]  /*3d90*/  PLOP3.LUT P1, PT, PT, PT, UP0, 0x80, 0x0 ;  /* 0x000000000000781c */ /* 0x000fe80003f2f008 */
[----:B------:R-:W-:Y:S01]  /*3da0*/  @!P6 IADD3 R200, -R0, 0x38, RZ ;  /* 0x0000003800c8e810 */ /* 0x000fe20007ffe1ff */
[C---:B------:R-:W-:Y:S01]  /*3db0*/  HMMA.16816.F32 R48, R104.reuse, R102, R48 ;  /* 0x000000666830723c */ /* 0x040fe20000001830 */
[----:B------:R-:W-:Y:S03]  /*3dc0*/  PLOP3.LUT P6, PT, PT, PT, UP0, 0x80, 0x0 ;  /* 0x000000000000781c */ /* 0x000fe60003fcf008 */
[----:B------:R-:W-:Y:S02]  /*3dd0*/  @P3 ISETP.GE.AND P3, PT, R162, UR6, PT ;  /* 0x00000006a2003c0c */ /* 0x000fe4000bf66270 */
[----:B------:R-:W-:Y:S01]  /*3de0*/  @!P2 IADD3 R193, -R0, 0x29, RZ ;  /* 0x0000002900c1a810 */ /* 0x000fe20007ffe1ff */
[----:B------:R-:W-:Y:S01]  /*3df0*/  FFMA.FTZ R36, R188, -UR5, R36 ;  /* 0x80000005bc247c23 */ /* 0x000fe20008010024 */
[C---:B------:R-:W-:Y:S02]  /*3e00*/  @!P0 IADD3 R194, -R0.reuse, 0x30, RZ ;  /* 0x0000003000c28810 */ /* 0x040fe40007ffe1ff */
[----:B------:R-:W-:Y:S02]  /*3e10*/  PLOP3.LUT P0, PT, PT, PT, UP0, 0x80, 0x0 ;  /* 0x000000000000781c */ /* 0x000fe40003f0f008 */
[C---:B------:R-:W-:Y:S02]  /*3e20*/  @!P5 IADD3 R198, -R0.reuse, 0x31, RZ ;  /* 0x0000003100c6d810 */ /* 0x040fe40007ffe1ff */
[----:B------:R-:W-:Y:S02]  /*3e30*/  @!P4 IADD3 R202, -R0, 0x39, RZ ;  /* 0x0000003900cac810 */ /* 0x000fe40007ffe1ff */
[----:B------:R-:W-:Y:S02]  /*3e40*/  IABS R0, R0 ;  /* 0x0000000000007213 */ /* 0x000fe40000000000 */
[----:B------:R-:W-:Y:S02]  /*3e50*/  PLOP3.LUT P5, PT, PT, PT, UP0, 0x80, 0x0 ;  /* 0x000000000000781c */ /* 0x000fe40003faf008 */
[----:B------:R-:W-:Y:S02]  /*3e60*/  I2FP.F32.S32 R0, R0 ;  /* 0x0000000000007245 */ /* 0x000fe40000201400 */
[----:B------:R-:W-:Y:S02]  /*3e70*/  I2FP.F32.S32 R204, R109 ;  /* 0x0000006d00cc7245 */ /* 0x000fe40000201400 */
[----:B------:R-:W-:Y:S01]  /*3e80*/  PLOP3.LUT P4, PT, PT, PT, UP0, 0x80, 0x0 ;  /* 0x000000000000781c */ /* 0x000fe20003f8f008 */
[----:B------:R-:W-:Y:S01]  /*3e90*/  FFMA.FTZ R4, R0, -UR5, R4 ;  /* 0x8000000500047c23 */ /* 0x000fe20008010004 */
[----:B------:R-:W-:Y:S01]  /*3ea0*/  PLOP3.LUT P2, PT, PT, PT, UP0, 0x80, 0x0 ;  /* 0x000000000000781c */ /* 0x000fe20003f4f008 */
[----:B------:R-:W-:Y:S01]  /*3eb0*/  FFMA.FTZ R6, R204, -UR5, R6 ;  /* 0x80000005cc067c23 */ /* 0x000fe20008010006 */
[----:B------:R-:W-:Y:S01]  /*3ec0*/  I2FP.F32.S32 R108, R108 ;  /* 0x0000006c006c7245 */ /* 0x000fe20000201400 */
[----:B------:R-:W-:Y:S01]  /*3ed0*/  FFMA.FTZ R18, R0, -UR5, R18 ;  /* 0x8000000500127c23 */ /* 0x000fe20008010012 */
[----:B------:R-:W-:Y:S01]  /*3ee0*/  I2FP.F32.S32 R164, R164 ;  /* 0x000000a400a47245 */ /* 0x000fe20000201400 */
[----:B------:R-:W-:Y:S01]  /*3ef0*/  FFMA.FTZ R50, R188, -UR5, R50 ;  /* 0x80000005bc327c23 */ /* 0x000fe20008010032 */
[----:B------:R-:W-:Y:S01]  /*3f00*/  @P5 FSEL R4, R4, -INF , !P3 ;  /* 0xff80000004045808 */ /* 0x000fe20005800000 */
[----:B------:R-:W-:Y:S01]  /*3f10*/  FFMA.FTZ R8, R108, -UR5, R8 ;  /* 0x800000056c087c23 */ /* 0x000fe20008010008 */
[----:B------:R-:W-:Y:S01]  /*3f20*/  PLOP3.LUT P5, PT, PT, PT, UP0, 0x80, 0x0 ;  /* 0x000000000000781c */ /* 0x000fe20003faf008 */
[----:B------:R-:W-:Y:S01]  /*3f30*/  FFMA.FTZ R9, R164, -UR5, R9 ;  /* 0x80000005a4097c23 */ /* 0x000fe20008010009 */
[----:B------:R-:W-:Y:S01]  /*3f40*/  @P0 FSEL R6, R6, -INF , !P3 ;  /* 0xff80000006060808 */ /* 0x000fe20005800000 */
[----:B------:R-:W-:Y:S01]  /*3f50*/  @P4 VIADD R109, R162, 0x1 ;  /* 0x00000001a26d4836 */ /* 0x000fe20000000000 */
[----:B------:R-:W-:Y:S01]  /*3f60*/  PLOP3.LUT P0, PT, PT, PT, UP0, 0x80, 0x0 ;  /* 0x000000000000781c */ /* 0x000fe20003f0f008 */
[----:B------:R-:W-:Y:S01]  /*3f70*/  FFMA.FTZ R14, R108, -UR5, R14 ;  /* 0x800000056c0e7c23 */ /* 0x000fe2000801000e */
[----:B------:R-:W-:Y:S01]  /*3f80*/  PLOP3.LUT P4, PT, PT, PT, UP0, 0x80, 0x0 ;  /* 0x000000000000781c */ /* 0x000fe20003f8f008 */
[----:B------:R-:W-:Y:S01]  /*3f90*/  FFMA.FTZ R15, R164, -UR5, R15 ;  /* 0x80000005a40f7c23 */ /* 0x000fe2000801000f */
[----:B------:R-:W-:Y:S01]  /*3fa0*/  @P6 ISETP.GE.AND P6, PT, R109, UR6, PT ;  /* 0x000000066d006c0c */ /* 0x000fe2000bfc6270 */
[----:B------:R-:W-:Y:S01]  /*3fb0*/  IMAD.U32 R0, RZ, RZ, UR48 ;  /* 0x00000030ff007e24 */ /* 0x000fe2000f8e00ff */
[----:B------:R-:W-:Y:S02]  /*3fc0*/  @P1 FSEL R10, R10, -INF , !P3 ;  /* 0xff8000000a0a1808 */ /* 0x000fe40005800000 */
[----:B------:R-:W-:Y:S01]  /*3fd0*/  PLOP3.LUT P1, PT, PT, PT, UP0, 0x80, 0x0 ;  /* 0x000000000000781c */ /* 0x000fe20003f2f008 */
[----:B------:R-:W-:Y:S01]  /*3fe0*/  @P5 VIADD R183, R162, 0x9 ;  /* 0x00000009a2b75836 */ /* 0x000fe20000000000 */
[----:B------:R-:W-:Y:S01]  /*3ff0*/  PLOP3.LUT P5, PT, PT, PT, UP0, 0x80, 0x0 ;  /* 0x000000000000781c */ /* 0x000fe20003faf008 */
[----:B------:R-:W-:Y:S01]  /*4000*/  IMAD R0, R0, 0x2, R249 ;  /* 0x0000000200007824 */ /* 0x000fe200078e02f9 */
[----:B------:R-:W-:Y:S01]  /*4010*/  I2FP.F32.S32 R166, R166 ;  /* 0x000000a600a67245 */ /* 0x000fe20000201400 */
[C---:B------:R-:W-:Y:S01]  /*4020*/  @P0 VIADD R184, R162.reuse, 0x10 ;  /* 0x00000010a2b80836 */ /* 0x040fe20000000000 */
[----:B------:R-:W-:Y:S01]  /*4030*/  PLOP3.LUT P0, PT, PT, PT, UP0, 0x80, 0x0 ;  /* 0x000000000000781c */ /* 0x000fe20003f0f008 */
[----:B------:R-:W-:Y:S01]  /*4040*/  @P4 VIADD R109, R162, 0x8 ;  /* 0x00000008a26d4836 */ /* 0x000fe20000000000 */
[----:B------:R-:W-:Y:S01]  /*4050*/  @P2 FSEL R8, R8, -INF , !P3 ;  /* 0xff80000008082808 */ /* 0x000fe20005800000 */
[----:B------:R-:W-:Y:S01]  /*4060*/  FFMA.FTZ R11, R166, -UR5, R11 ;  /* 0x80000005a60b7c23 */ /* 0x000fe2000801000b */
[----:B------:R-:W-:Y:S01]  /*4070*/  I2FP.F32.S32 R163, R163 ;  /* 0x000000a300a37245 */ /* 0x000fe20000201400 */
[----:B------:R-:W-:Y:S01]  /*4080*/  IMAD.SHL.U32 R0, R0, 0x2, RZ ;  /* 0x0000000200007824 */ /* 0x000fe200078e00ff */
[----:B------:R-:W-:Y:S02]  /*4090*/  PLOP3.LUT P3, PT, PT, PT, UP0, 0x80, 0x0 ;  /* 0x000000000000781c */ /* 0x000fe40003f6f008 */
[----:B------:R-:W-:Y:S01]  /*40a0*/  I2FP.F32.S32 R167, R167 ;  /* 0x000000a700a77245 */ /* 0x000fe20000201400 */
[----:B------:R-:W-:Y:S01]  /*40b0*/  FFMA.FTZ R5, R163, -UR5, R5 ;  /* 0x80000005a3057c23 */ /* 0x000fe20008010005 */
[----:B------:R-:W-:Y:S01]  /*40c0*/  @P5 FSEL R7, R7, -INF , !P6 ;  /* 0xff80000007075808 */ /* 0x000fe20007000000 */
[----:B------:R-:W-:Y:S01]  /*40d0*/  FFMA.FTZ R19, R163, -UR5, R19 ;  /* 0x80000005a3137c23 */ /* 0x000fe20008010013 */
[----:B------:R-:W-:Y:S01]  /*40e0*/  PLOP3.LUT P5, PT, PT, PT, UP0, 0x80, 0x0 ;  /* 0x000000000000781c */ /* 0x000fe20003faf008 */
[----:B------:R-:W-:Y:S01]  /*40f0*/  FFMA.FTZ R12, R167, -UR5, R12 ;  /* 0x80000005a70c7c23 */ /* 0x000fe2000801000c */
[----:B------:R-:W-:Y:S01]  /*4100*/  @P0 FSEL R9, R9, -INF , !P6 ;  /* 0xff80000009090808 */ /* 0x000fe20007000000 */
[----:B------:R-:W-:Y:S01]  /*4110*/  FFMA.FTZ R26, R167, -UR5, R26 ;  /* 0x80000005a71a7c23 */ /* 0x000fe2000801001a */
[----:B------:R-:W-:Y:S01]  /*4120*/  PLOP3.LUT P0, PT, PT, PT, UP0, 0x80, 0x0 ;  /* 0x000000000000781c */ /* 0x000fe20003f0f008 */
[----:B------:R-:W-:Y:S01]  /*4130*/  VIADD R108, R0, 0x1 ;  /* 0x00000001006c7836 */ /* 0x000fe20000000000 */
[----:B------:R-:W-:Y:S01]  /*4140*/  @P1 FSEL R5, R5, -INF , !P6 ;  /* 0xff80000005051808 */ /* 0x000fe20007000000 */
[----:B------:R-:W-:Y:S01]  /*4150*/  IMAD.U32 R163, RZ, RZ, UR9 ;  /* 0x00000009ffa37e24 */ /* 0x000fe2000f8e00ff */
[----:B------:R-:W-:Y:S02]  /*4160*/  @P3 ISETP.GE.AND P3, PT, R109, UR6, PT ;  /* 0x000000066d003c0c */ /* 0x000fe4000bf66270 */
[----:B------:R-:W-:Y:S01]  /*4170*/  I2FP.F32.S32 R174, R174 ;  /* 0x000000ae00ae7245 */ /* 0x000fe20000201400 */
[----:B------:R-:W-:Y:S01]  /*4180*/  IMAD R163, R163, 0x8, R252 ;  /* 0x00000008a3a37824 */ /* 0x000fe200078e02fc */
[----:B------:R-:W-:Y:S02]  /*4190*/  PLOP3.LUT P2, PT, PT, PT, UP0, 0x80, 0x0 ;  /* 0x000000000000781c */ /* 0x000fe40003f4f008 */
[----:B------:R-:W-:Y:S01]  /*41a0*/  @P5 FSEL R11, R11, -INF , !P6 ;  /* 0xff8000000b0b5808 */ /* 0x000fe20007000000 */
[C---:B------:R-:W-:Y:S01]  /*41b0*/  FFMA.FTZ R16, R174.reuse, -UR5, R16 ;  /* 0x80000005ae107c23 */ /* 0x040fe20008010010 */
[----:B------:R-:W-:Y:S01]  /*41c0*/  PLOP3.LUT P5, PT, PT, PT, UP0, 0x80, 0x0 ;  /* 0x000000000000781c */ /* 0x000fe20003faf008 */
[----:B------:R-:W-:Y:S01]  /*41d0*/  FFMA.FTZ R22, R174, -UR5, R22 ;  /* 0x80000005ae167c23 */ /* 0x000fe20008010016 */
[----:B------:R-:W-:Y:S02]  /*41e0*/  PLOP3.LUT P6, PT, PT, PT, UP0, 0x80, 0x0 ;  /* 0x000000000000781c */ /* 0x000fe40003fcf008 */
[----:B------:R-:W-:Y:S02]  /*41f0*/  @P0 FSEL R12, R12, -INF , !P3 ;  /* 0xff8000000c0c0808 */ /* 0x000fe40005800000 */
[----:B------:R-:W-:Y:S02]  /*4200*/  PLOP3.LUT P4, PT, PT, PT, UP0, 0x80, 0x0 ;  /* 0x000000000000781c */ /* 0x000fe40003f8f008 */
[----:B------:R-:W-:Y:S01]  /*4210*/  PLOP3.LUT P0, PT, PT, PT, UP0, 0x80, 0x0 ;  /* 0x000000000000781c */ /* 0x000fe20003f0f008 */
[----:B------:R-:W-:Y:S01]  /*4220*/  @P2 VIADD R165, R162, 0x11 ;  /* 0x00000011a2a52836 */ /* 0x000fe20000000000 */
[----:B------:R-:W-:Y:S02]  /*4230*/  I2FP.F32.S32 R170, R170 ;  /* 0x000000aa00aa7245 */ /* 0x000fe40000201400 */
[----:B------:R-:W-:Y:S02]  /*4240*/  PLOP3.LUT P2, PT, PT, PT, UP0, 0x80, 0x0 ;  /* 0x000000000000781c */ /* 0x000fe40003f4f008 */
[----:B------:R-:W-:Y:S01]  /*4250*/  @P5 FSEL R14, R14, -INF , !P3 ;  /* 0xff8000000e0e5808 */ /* 0x000fe20005800000 */
[C---:B------:R-:W-:Y:S01]  /*4260*/  FFMA.FTZ R13, R170.reuse, -UR5, R13 ;  /* 0x80000005aa0d7c23 */ /* 0x040fe2000801000d */
[----:B------:R-:W-:Y:S01]  /*4270*/  PLOP3.LUT P5, PT, PT, PT, UP0, 0x80, 0x0 ;  /* 0x000000000000781c */ /* 0x000fe20003faf008 */
[----:B------:R-:W-:Y:S01]  /*4280*/  FFMA.FTZ R27, R170, -UR5, R27 ;  /* 0x80000005aa1b7c23 */ /* 0x000fe2000801001b */
[----:B------:R-:W-:Y:S02]  /*4290*/  @P6 FSEL R16, R16, -INF , !P3 ;  /* 0xff80000010106808 */ /* 0x000fe40005800000 */
[----:B------:R-:W-:Y:S02]  /*42a0*/  PLOP3.LUT P6, PT, PT, PT, UP0, 0x80, 0x0 ;  /* 0x000000000000781c */ /* 0x000fe40003fcf008 */
[----:B------:R-:W-:Y:S02]  /*42b0*/  @P4 ISETP.GE.AND P4, PT, R183, UR6, PT ;  /* 0x00000006b7004c0c */ /* 0x000fe4000bf86270 */
[----:B------:R-:W-:Y:S02]  /*42c0*/  @P0 FSEL R18, R18, -INF , !P3 ;  /* 0xff80000012120808 */ /* 0x000fe40005800000 */
[----:B------:R-:W-:Y:S02]  /*42d0*/  PLOP3.LUT P0, PT, PT, PT, UP0, 0x80, 0x0 ;  /* 0x000000000000781c */ /* 0x000fe40003f0f008 */
[----:B------:R-:W-:Y:S02]  /*42e0*/  PLOP3.LUT P3, PT, PT, PT, UP0, 0x80, 0x0 ;  /* 0x000000000000781c */ /* 0x000fe40003f6f008 */
[----:B------:R-:W-:Y:S02]  /*42f0*/  @P5 FSEL R13, R13, -INF , !P4 ;  /* 0xff8000000d0d5808 */ /* 0x000fe40006000000 */
[----:B------:R-:W-:Y:S02]  /*4300*/  PLOP3.LUT P5, PT, PT, PT, UP0, 0x80, 0x0 ;  /* 0x000000000000781c */ /* 0x000fe40003faf008 */
[----:B------:R-:W-:Y:S02]  /*4310*/  @P6 FSEL R15, R15, -INF , !P4 ;  /* 0xff8000000f0f6808 */ /* 0x000fe40006000000 */
[----:B------:R-:W-:Y:S02]  /*4320*/  I2FP.F32.S32 R173, R173 ;  /* 0x000000ad00ad7245 */ /* 0x000fe40000201400 */
[----:B------:R-:W-:Y:S02]  /*4330*/  PLOP3.LUT P6, PT, PT, PT, UP0, 0x80, 0x0 ;  /* 0x000000000000781c */ /* 0x000fe40003fcf008 */
[----:B------:R-:W-:Y:S01]  /*4340*/  I2FP.F32.S32 R172, R172 ;  /* 0x000000ac00ac7245 */ /* 0x000fe20000201400 */
[C---:B------:R-:W-:Y:S01]  /*4350*/  FFMA.FTZ R17, R173.reuse, -UR5, R17 ;  /* 0x80000005ad117c23 */ /* 0x040fe20008010011 */
[----:B------:R-:W-:Y:S01]  /*4360*/  @P2 ISETP.GE.AND P2, PT, R184, UR6, PT ;  /* 0x00000006b8002c0c */ /* 0x000fe2000bf46270 */
[----:B------:R-:W-:Y:S01]  /*4370*/  FFMA.FTZ R23, R173, -UR5, R23 ;  /* 0x80000005ad177c23 */ /* 0x000fe20008010017 */
[----:B------:R-:W-:Y:S01]  /*4380*/  @P0 FSEL R19, R19, -INF , !P4 ;  /* 0xff80000013130808 */ /* 0x000fe20006000000 */
[C---:B------:R-:W-:Y:S01]  /*4390*/  FFMA.FTZ R20, R172.reuse, -UR5, R20 ;  /* 0x80000005ac147c23 */ /* 0x040fe20008010014 */
[----:B------:R-:W-:Y:S01]  /*43a0*/  PLOP3.LUT P1, PT, PT, PT, UP0, 0x80, 0x0 ;  /* 0x000000000000781c */ /* 0x000fe20003f2f008 */
[----:B------:R-:W-:Y:S01]  /*43b0*/  FFMA.FTZ R34, R172, -UR5, R34 ;  /* 0x80000005ac227c23 */ /* 0x000fe20008010022 */
[----:B------:R-:W-:Y:S02]  /*43c0*/  PLOP3.LUT P0, PT, PT, PT, UP0, 0x80, 0x0 ;  /* 0x000000000000781c */ /* 0x000fe40003f0f008 */
[----:B------:R-:W-:Y:S02]  /*43d0*/  @P3 FSEL R17, R17, -INF , !P4 ;  /* 0xff80000011113808 */ /* 0x000fe40006000000 */
        /* <DEDUP_REMOVED lines=8> */
[----:B------:R-:W-:Y:S01]  /*4460*/  PLOP3.LUT P4, PT, PT, PT, UP0, 0x80, 0x0 ;  /* 0x000000000000781c */ /* 0x000fe20003f8f008 */
[----:B------:R-:W-:Y:S01]  /*4470*/  FFMA.FTZ R30, R169, -UR5, R30 ;  /* 0x80000005a91e7c23 */ /* 0x000fe2000801001e */
[----:B------:R-:W-:Y:S01]  /*4480*/  @P1 ISETP.GE.AND P1, PT, R165, UR6, PT ;  /* 0x00000006a5001c0c */ /* 0x000fe2000bf26270 */
[C---:B------:R-:W-:Y:S01]  /*4490*/  FFMA.FTZ R21, R171.reuse, -UR5, R21 ;  /* 0x80000005ab157c23 */ /* 0x040fe20008010015 */
[----:B------:R-:W-:Y:S01]  /*44a0*/  @P0 FSEL R26, R26, -INF , !P2 ;  /* 0xff8000001a1a0808 */ /* 0x000fe20005000000 */
[----:B------:R-:W-:Y:S01]  /*44b0*/  FFMA.FTZ R35, R171, -UR5, R35 ;  /* 0x80000005ab237c23 */ /* 0x000fe20008010023 */
[----:B------:R-:W-:Y:S02]  /*44c0*/  PLOP3.LUT P0, PT, PT, PT, UP0, 0x80, 0x0 ;  /* 0x000000000000781c */ /* 0x000fe40003f0f008 */
[----:B------:R-:W-:Y:S02]  /*44d0*/  @P3 FSEL R24, R24, -INF , !P2 ;  /* 0xff80000018183808 */ /* 0x000fe40005000000 */
[----:B------:R-:W-:Y:S02]  /*44e0*/  PLOP3.LUT P3, PT, PT, PT, UP0, 0x80, 0x0 ;  /* 0x000000000000781c */ /* 0x000fe40003f6f008 */
[----:B------:R-:W-:Y:S01]  /*44f0*/  @P5 FSEL R21, R21, -INF , !P1 ;  /* 0xff80000015155808 */ /* 0x000fe20004800000 */
[----:B------:R-:W-:Y:S01]  /*4500*/  @P4 VIADD R166, R162, 0x18 ;  /* 0x00000018a2a64836 */ /* 0x000fe20000000000 */
[----:B------:R-:W-:Y:S02]  /*4510*/  PLOP3.LUT P5, PT, PT, PT, UP0, 0x80, 0x0 ;  /* 0x000000000000781c */ /* 0x000fe40003faf008 */
[----:B------:R-:W-:Y:S02]  /*4520*/  @P6 FSEL R23, R23, -INF , !P1 ;  /* 0xff80000017176808 */ /* 0x000fe40004800000 */
[----:B------:R-:W-:Y:S02]  /*4530*/  PLOP3.LUT P6, PT, PT, PT, UP0, 0x80, 0x0 ;  /* 0x000000000000781c */ /* 0x000fe40003fcf008 */
[----:B------:R-:W-:Y:S02]  /*4540*/  PLOP3.LUT P2, PT, PT, PT, UP0, 0x80, 0x0 ;  /* 0x000000000000781c */ /* 0x000fe40003f4f008 */
[----:B------:R-:W-:Y:S02]  /*4550*/  I2FP.F32.S32 R168, R168 ;  /* 0x000000a800a87245 */ /* 0x000fe40000201400 */
[----:B------:R-:W-:Y:S01]  /*4560*/  LOP3.LUT R110, R243, UR28, R108, 0x96, !PT ;  /* 0x0000001cf36e7c12 */ /* 0x000fe2000f8e966c */
[----:B------:R-:W-:Y:S01]  /*4570*/  IMAD.WIDE.U32 R108, R163, -0x326172a9, RZ ;  /* 0xcd9e8d57a36c7825 */ /* 0x000fe200078e00ff */
[----:B------:R-:W-:Y:S02]  /*4580*/  LOP3.LUT R164, R243, UR28, R0, 0x96, !PT ;  /* 0x0000001cf3a47c12 */ /* 0x000fe4000f8e9600 */
[----:B------:R-:W-:Y:S01]  /*4590*/  @P0 FSEL R27, R27, -INF , !P1 ;  /* 0xff8000001b1b0808 */ /* 0x000fe20004800000 */
[----:B------:R-:W-:Y:S01]  /*45a0*/  FFMA.FTZ R25, R168, -UR5, R25 ;  /* 0x80000005a8197c23 */ /* 0x000fe20008010019 */
[----:B------:R-:W-:Y:S01]  /*45b0*/  PLOP3.LUT P0, PT, PT, PT, UP0, 0x80, 0x0 ;  /* 0x000000000000781c */ /* 0x000fe20003f0f008 */
[----:B------:R-:W-:Y:S01]  /*45c0*/  IMAD.WIDE.U32 R164, R164, -0x326172a9, RZ ;  /* 0xcd9e8d57a4a47825 */ /* 0x000fe200078e00ff */
[----:B------:R-:W-:Y:S02]  /*45d0*/  PLOP3.LUT P4, PT, PT, PT, UP0, 0x80, 0x0 ;  /* 0x000000000000781c */ /* 0x000fe40003f8f008 */
[----:B------:R-:W-:Y:S01]  /*45e0*/  LOP3.LUT R173, R109, R248, RZ, 0x3c, !PT ;  /* 0x000000f86dad7212 */ /* 0x000fe200078e3cff */
[----:B------:R-:W-:Y:S01]  /*45f0*/  @P6 VIADD R167, R162, 0x21 ;  /* 0x00000021a2a76836 */ /* 0x000fe20000000000 */
[----:B------:R-:W-:Y:S01]  /*4600*/  @P3 ISETP.GE.AND P3, PT, R166, UR6, PT ;  /* 0x00000006a6003c0c */ /* 0x000fe2000bf66270 */
[----:B------:R-:W-:Y:S01]  /*4610*/  @P5 VIADD R166, R162, 0x20 ;  /* 0x00000020a2a65836 */ /* 0x000fe20000000000 */
[----:B------:R-:W-:Y:S01]  /*4620*/  I2FP.F32.S32 R109, R175 ;  /* 0x000000af006d7245 */ /* 0x000fe20000201400 */
[----:B------:R-:W-:Y:S01]  /*4630*/  IMAD.WIDE.U32 R110, R110, -0x326172a9, RZ ;  /* 0xcd9e8d576e6e7825 */ /* 0x000fe200078e00ff */
[----:B------:R-:W-:Y:S02]  /*4640*/  PLOP3.LUT P5, PT, PT, PT, UP0, 0x80, 0x0 ;  /* 0x000000000000781c */ /* 0x000fe40003faf008 */
[----:B------:R-:W-:Y:S01]  /*4650*/  @P2 FSEL R25, R25, -INF , !P1 ;  /* 0xff80000019192808 */ /* 0x000fe20004800000 */
[----:B------:R-:W-:Y:S01]  /*4660*/  FFMA.FTZ R28, R109, -UR5, R28 ;  /* 0x800000056d1c7c23 */ /* 0x000fe2000801001c */
[----:B------:R-:W-:Y:S01]  /*4670*/  PLOP3.LUT P6, PT, PT, PT, UP0, 0x80, 0x0 ;  /* 0x000000000000781c */ /* 0x000fe20003fcf008 */
[----:B------:R-:W-:Y:S01]  /*4680*/  @P4 VIADD R0, R162, 0x19 ;  /* 0x00000019a2004836 */ /* 0x000fe20000000000 */
[----:B------:R-:W-:Y:S01]  /*4690*/  PLOP3.LUT P2, PT, PT, PT, UP0, 0x80, 0x0 ;  /* 0x000000000000781c */ /* 0x000fe20003f4f008 */
[----:B------:R-:W-:Y:S01]  /*46a0*/  FFMA.FTZ R31, R168, -UR5, R31 ;  /* 0x80000005a81f7c23 */ /* 0x000fe2000801001f */
[----:B------:R-:W-:Y:S01]  /*46b0*/  LOP3.LUT R174, R165, UR24, R108, 0x96, !PT ;  /* 0x00000018a5ae7c12 */ /* 0x000fe2000f8e966c */
[----:B------:R-:W-:Y:S01]  /*46c0*/  FFMA.FTZ R42, R109, -UR5, R42 ;  /* 0x800000056d2a7c23 */ /* 0x000fe2000801002a */
[----:B------:R-:W-:Y:S01]  /*46d0*/  LOP3.LUT R183, R111, UR24, R108, 0x96, !PT ;  /* 0x000000186fb77c12 */ /* 0x000fe2000f8e966c */
[----:B------:R-:W-:Y:S01]  /*46e0*/  IMAD.WIDE.U32 R168, R173, -0x2daee0ad, RZ ;  /* 0xd2511f53ada87825 */ /* 0x000fe200078e00ff */
[----:B------:R-:W-:Y:S02]  /*46f0*/  I2FP.F32.S32 R108, R176 ;  /* 0x000000b0006c7245 */ /* 0x000fe40000201400 */
[----:B------:R-:W-:Y:S01]  /*4700*/  @P0 FSEL R28, R28, -INF , !P3 ;  /* 0xff8000001c1c0808 */ /* 0x000fe20005800000 */
[----:B------:R-:W-:Y:S01]  /*4710*/  IMAD.WIDE.U32 R174, R174, -0x2daee0ad, RZ ;  /* 0xd2511f53aeae7825 */ /* 0x000fe200078e00ff */
[----:B------:R-:W-:Y:S02]  /*4720*/  PLOP3.LUT P0, PT, PT, PT, UP0, 0x80, 0x0 ;  /* 0x000000000000781c */ /* 0x000fe40003f0f008 */
[----:B------:R-:W-:Y:S01]  /*4730*/  @P5 FSEL R30, R30, -INF , !P3 ;  /* 0xff8000001e1e5808 */ /* 0x000fe20005800000 */
[C---:B------:R-:W-:Y:S01]  /*4740*/  FFMA.FTZ R32, R108.reuse, -UR5, R32 ;  /* 0x800000056c207c23 */ /* 0x040fe20008010020 */
[----:B------:R-:W-:Y:S01]  /*4750*/  PLOP3.LUT P5, PT, PT, PT, UP0, 0x80, 0x0 ;  /* 0x000000000000781c */ /* 0x000fe20003faf008 */
[----:B------:R-:W-:Y:S01]  /*4760*/  FFMA.FTZ R38, R108, -UR5, R38 ;  /* 0x800000056c267c23 */ /* 0x000fe20008010026 */
[----:B------:R-:W-:Y:S01]  /*4770*/  @P2 ISETP.GE.AND P2, PT, R0, UR6, PT ;  /* 0x0000000600002c0c */ /* 0x000fe2000bf46270 */
[----:B------:R-:W-:Y:S01]  /*4780*/  IMAD.WIDE.U32 R172, R183, -0x2daee0ad, RZ ;  /* 0xd2511f53b7ac7825 */ /* 0x000fe200078e00ff */
[----:B------:R-:W-:Y:S02]  /*4790*/  @P6 FSEL R32, R32, -INF , !P3 ;  /* 0xff80000020206808 */ /* 0x000fe40005800000 */
[----:B------:R-:W-:Y:S02]  /*47a0*/  PLOP3.LUT P6, PT, PT, PT, UP0, 0x80, 0x0 ;  /* 0x000000000000781c */ /* 0x000fe40003fcf008 */
[----:B------:R-:W-:Y:S02]  /*47b0*/  I2FP.F32.S32 R0, R177 ;  /* 0x000000b100007245 */ /* 0x000fe40000201400 */
[----:B------:R-:W-:Y:S02]  /*47c0*/  @P0 FSEL R34, R34, -INF , !P3 ;  /* 0xff80000022220808 */ /* 0x000fe40005800000 */
[----:B------:R-:W-:Y:S01]  /*47d0*/  PLOP3.LUT P1, PT, PT, PT, UP0, 0x80, 0x0 ;  /* 0x000000000000781c */ /* 0x000fe20003f2f008 */
[C---:B------:R-:W-:Y:S01]  /*47e0*/  FFMA.FTZ R29, R0.reuse, -UR5, R29 ;  /* 0x80000005001d7c23 */ /* 0x040fe2000801001d */
[----:B------:R-:W-:Y:S01]  /*47f0*/  PLOP3.LUT P3, PT, PT, PT, UP0, 0x80, 0x0 ;  /* 0x000000000000781c */ /* 0x000fe20003f6f008 */
[----:B------:R-:W-:Y:S01]  /*4800*/  FFMA.FTZ R43, R0, -UR5, R43 ;  /* 0x80000005002b7c23 */ /* 0x000fe2000801002b */
[----:B------:R-:W-:Y:S02]  /*4810*/  PLOP3.LUT P0, PT, PT, PT, UP0, 0x80, 0x0 ;  /* 0x000000000000781c */ /* 0x000fe40003f0f008 */
[----:B------:R-:W-:Y:S02]  /*4820*/  I2FP.F32.S32 R100, R178 ;  /* 0x000000b200647245 */ /* 0x000fe40000201400 */
[----:B------:R-:W-:Y:S02]  /*4830*/  @P5 FSEL R29, R29, -INF , !P2 ;  /* 0xff8000001d1d5808 */ /* 0x000fe40005000000 */
[----:B------:R-:W-:Y:S01]  /*4840*/  PLOP3.LUT P5, PT, PT, PT, UP0, 0x80, 0x0 ;  /* 0x000000000000781c */ /* 0x000fe20003faf008 */
[C---:B------:R-:W-:Y:S01]  /*4850*/  FFMA.FTZ R33, R100.reuse, -UR5, R33 ;  /* 0x8000000564217c23 */ /* 0x040fe20008010021 */
[----:B------:R-:W-:Y:S01]  /*4860*/  @P6 FSEL R31, R31, -INF , !P2 ;  /* 0xff8000001f1f6808 */ /* 0x000fe20005000000 */
[----:B------:R-:W-:Y:S01]  /*4870*/  FFMA.FTZ R39, R100, -UR5, R39 ;  /* 0x8000000564277c23 */ /* 0x000fe20008010027 */
[----:B------:R-:W-:Y:S01]  /*4880*/  PLOP3.LUT P6, PT, PT, PT, UP0, 0x80, 0x0 ;  /* 0x000000000000781c */ /* 0x000fe20003fcf008 */
[----:B------:R-:W-:Y:S01]  /*4890*/  VIADD R100, R163, 0x4 ;  /* 0x00000004a3647836 */ /* 0x000fe20000000000 */
[----:B------:R-:W-:Y:S02]  /*48a0*/  @P1 ISETP.GE.AND P1, PT, R166, UR6, PT ;  /* 0x00000006a6001c0c */ /* 0x000fe4000bf26270 */
[----:B------:R-:W-:Y:S01]  /*48b0*/  @P3 FSEL R33, R33, -INF , !P2 ;  /* 0xff80000021213808 */ /* 0x000fe20005000000 */
[----:B------:R-:W-:Y:S01]  /*48c0*/  IMAD.WIDE.U32 R100, R100, -0x326172a9, RZ ;  /* 0xcd9e8d5764647825 */ /* 0x000fe200078e00ff */
[----:B------:R-:W-:Y:S02]  /*48d0*/  @P0 FSEL R35, R35, -INF , !P2 ;  /* 0xff80000023230808 */ /* 0x000fe40005000000 */
[----:B------:R-:W-:Y:S02]  /*48e0*/  PLOP3.LUT P4, PT, PT, PT, UP0, 0x80, 0x0 ;  /* 0x000000000000781c */ /* 0x000fe40003f8f008 */
[----:B------:R-:W-:Y:S02]  /*48f0*/  PLOP3.LUT P3, PT, PT, PT, UP0, 0x80, 0x0 ;  /* 0x000000000000781c */ /* 0x000fe40003f6f008 */
[----:B------:R-:W-:Y:S02]  /*4900*/  PLOP3.LUT P0, PT, PT, PT, UP0, 0x80, 0x0 ;  /* 0x000000000000781c */ /* 0x000fe40003f0f008 */
[----:B------:R-:W-:Y:S02]  /*4910*/  I2FP.F32.S32 R186, R180 ;  /* 0x000000b400ba7245 */ /* 0x000fe40000201400 */
[----:B------:R-:W-:Y:S02]  /*4920*/  @P5 FSEL R36, R36, -INF , !P1 ;  /* 0xff80000024245808 */ /* 0x000fe40004800000 */
[----:B------:R-:W-:Y:S01]  /*4930*/  PLOP3.LUT P2, PT, PT, PT, UP0, 0x80, 0x0 ;  /* 0x000000000000781c */ /* 0x000fe20003f4f008 */
[C---:B------:R-:W-:Y:S01]  /*4940*/  FFMA.FTZ R40, R186.reuse, -UR5, R40 ;  /* 0x80000005ba287c23 */ /* 0x040fe20008010028 */
[----:B------:R-:W-:Y:S01]  /*4950*/  PLOP3.LUT P5, PT, PT, PT, UP0, 0x80, 0x0 ;  /* 0x000000000000781c */ /* 0x000fe20003faf008 */
[----:B------:R-:W-:Y:S01]  /*4960*/  FFMA.FTZ R46, R186, -UR5, R46 ;  /* 0x80000005ba2e7c23 */ /* 0x000fe2000801002e */
[----:B------:R-:W-:Y:S02]  /*4970*/  @P6 FSEL R38, R38, -INF , !P1 ;  /* 0xff80000026266808 */ /* 0x000fe40004800000 */
[----:B------:R-:W-:Y:S02]  /*4980*/  PLOP3.LUT P6, PT, PT, PT, UP0, 0x80, 0x0 ;  /* 0x000000000000781c */ /* 0x000fe40003fcf008 */
[----:B------:R-:W-:Y:S02]  /*4990*/  I2FP.F32.S32 R191, R181 ;  /* 0x000000b500bf7245 */ /* 0x000fe40000201400 */
[----:B------:R-:W-:Y:S02]  /*49a0*/  I2FP.F32.S32 R190, R179 ;  /* 0x000000b300be7245 */ /* 0x000fe40000201400 */
[----:B------:R-:W-:Y:S01]  /*49b0*/  @P4 ISETP.GE.AND P4, PT, R167, UR6, PT ;  /* 0x00000006a7004c0c */ /* 0x000fe2000bf86270 */
[C---:B------:R-:W-:Y:S01]  /*49c0*/  FFMA.FTZ R37, R191.reuse, -UR5, R37 ;  /* 0x80000005bf257c23 */ /* 0x040fe20008010025 */
[----:B------:R-:W-:Y:S01]  /*49d0*/  @P3 FSEL R40, R40, -INF , !P1 ;  /* 0xff80000028283808 */ /* 0x000fe20004800000 */
[----:B------:R-:W-:Y:S01]  /*49e0*/  FFMA.FTZ R41, R190, -UR5, R41 ;  /* 0x80000005be297c23 */ /* 0x000fe20008010029 */
[----:B------:R-:W-:Y:S01]  /*49f0*/  @P0 FSEL R42, R42, -INF , !P1 ;  /* 0xff8000002a2a0808 */ /* 0x000fe20004800000 */
[----:B------:R-:W-:Y:S01]  /*4a00*/  FFMA.FTZ R47, R190, -UR5, R47 ;  /* 0x80000005be2f7c23 */ /* 0x000fe2000801002f */
[----:B------:R-:W-:Y:S01]  /*4a10*/  PLOP3.LUT P1, PT, PT, PT, UP0, 0x80, 0x0 ;  /* 0x000000000000781c */ /* 0x000fe20003f2f008 */
[----:B------:R-:W-:Y:S01]  /*4a20*/  FFMA.FTZ R51, R191, -UR5, R51 ;  /* 0x80000005bf337c23 */ /* 0x000fe20008010033 */
[----:B------:R-:W-:Y:S02]  /*4a30*/  PLOP3.LUT P0, PT, PT, PT, UP0, 0x80, 0x0 ;  /* 0x000000000000781c */ /* 0x000fe40003f0f008 */
[----:B------:R-:W-:Y:S02]  /*4a40*/  @P2 FSEL R37, R37, -INF , !P4 ;  /* 0xff80000025252808 */ /* 0x000fe40006000000 */
[----:B------:R-:W-:Y:S02]  /*4a50*/  @P5 FSEL R39, R39, -INF , !P4 ;  /* 0xff80000027275808 */ /* 0x000fe40006000000 */
[----:B------:R-:W-:Y:S02]  /*4a60*/  PLOP3.LUT P2, PT, PT, PT, UP0, 0x80, 0x0 ;  /* 0x000000000000781c */ /* 0x000fe40003f4f008 */
[----:B------:R-:W-:Y:S02]  /*4a70*/  PLOP3.LUT P5, PT, PT, PT, UP0, 0x80, 0x0 ;  /* 0x000000000000781c */ /* 0x000fe40003faf008 */
[----:B------:R-:W-:Y:S01]  /*4a80*/  @P6 FSEL R41, R41, -INF , !P4 ;  /* 0xff80000029296808 */ /* 0x000fe20006000000 */
[C---:B------:R-:W-:Y:S01]  /*4a90*/  @P1 VIADD R0, R162.reuse, 0x28 ;  /* 0x00000028a2001836 */ /* 0x040fe20000000000 */
[----:B------:R-:W-:Y:S01]  /*4aa0*/  PLOP3.LUT P3, PT, PT, PT, UP0, 0x80, 0x0 ;  /* 0x000000000000781c */ /* 0x000fe20003f6f008 */
[C---:B------:R-:W-:Y:S01]  /*4ab0*/  @P0 VIADD R163, R162.reuse, 0x29 ;  /* 0x00000029a2a30836 */ /* 0x040fe20000000000 */
[----:B------:R-:W-:Y:S02]  /*4ac0*/  PLOP3.LUT P6, PT, PT, PT, UP0, 0x80, 0x0 ;  /* 0x000000000000781c */ /* 0x000fe40003fcf008 */
[----:B------:R-:W-:Y:S02]  /*4ad0*/  LOP3.LUT R166, R101, R248, RZ, 0x3c, !PT ;  /* 0x000000f865a67212 */ /* 0x000fe400078e3cff */
[----:B------:R-:W-:Y:S01]  /*4ae0*/  PLOP3.LUT P1, PT, PT, PT, UP0, 0x80, 0x0 ;  /* 0x000000000000781c */ /* 0x000fe20003f2f008 */
[----:B------:R-:W-:Y:S01]  /*4af0*/  @P2 VIADD R109, R162, 0x30 ;  /* 0x00000030a26d2836 */ /* 0x000fe20000000000 */
[----:B------:R-:W-:Y:S01]  /*4b00*/  PLOP3.LUT P0, PT, PT, PT, UP0, 0x80, 0x0 ;  /* 0x000000000000781c */ /* 0x000fe20003f0f008 */
[----:B------:R-:W-:Y:S01]  /*4b10*/  IMAD.WIDE.U32 R166, R166, -0x2daee0ad, RZ ;  /* 0xd2511f53a6a67825 */ /* 0x000fe200078e00ff */
[----:B------:R-:W-:Y:S02]  /*4b20*/  LOP3.LUT R101, R242, UR47, RZ, 0x3c, !PT ;  /* 0x0000002ff2657c12 */ /* 0x000fe4000f8e3cff */
[----:B------:R-:W-:Y:S01]  /*4b30*/  PLOP3.LUT P2, PT, PT, PT, UP0, 0x80, 0x0 ;  /* 0x000000000000781c */ /* 0x000fe20003f4f008 */
[C---:B------:R-:W-:Y:S01]  /*4b40*/  @P5 VIADD R170, R162.reuse, 0x31 ;  /* 0x00000031a2aa5836 */ /* 0x040fe20000000000 */
[----:B------:R-:W-:Y:S01]  /*4b50*/  PLOP3.LUT P5, PT, PT, PT, UP0, 0x80, 0x0 ;  /* 0x000000000000781c */ /* 0x000fe20003faf008 */
[C---:B------:R-:W-:Y:S01]  /*4b60*/  @P6 VIADD R171, R162.reuse, 0x38 ;  /* 0x00000038a2ab6836 */ /* 0x040fe20000000000 */
[----:B------:R-:W-:Y:S02]  /*4b70*/  @P3 FSEL R43, R43, -INF , !P4 ;  /* 0xff8000002b2b3808 */ /* 0x000fe40006000000 */
[--C-:B------:R-:W-:Y:S02]  /*4b80*/  LOP3.LUT R176, R165, UR24, R100.reuse, 0x96, !PT ;  /* 0x00000018a5b07c12 */ /* 0x100fe4000f8e9664 */
[----:B------:R-:W-:Y:S01]  /*4b90*/  LOP3.LUT R111, R111, UR24, R100, 0x96, !PT ;  /* 0x000000186f6f7c12 */ /* 0x000fe2000f8e9664 */
[----:B------:R-:W-:Y:S01]  /*4ba0*/  @P0 VIADD R162, R162, 0x39 ;  /* 0x00000039a2a20836 */ /* 0x000fe20000000000 */
[----:B------:R-:W-:Y:S02]  /*4bb0*/  PLOP3.LUT P3, PT, PT, PT, UP0, 0x80, 0x0 ;  /* 0x000000000000781c */ /* 0x000fe40003f6f008 */
[----:B------:R-:W-:Y:S02]  /*4bc0*/  PLOP3.LUT P4, PT, PT, PT, UP0, 0x80, 0x0 ;  /* 0x000000000000781c */ /* 0x000fe40003f8f008 */
[----:B------:R-:W-:Y:S02]  /*4bd0*/  PLOP3.LUT P6, PT, PT, PT, UP0, 0x80, 0x0 ;  /* 0x000000000000781c */ /* 0x000fe40003fcf008 */
[C---:B------:R-:W-:Y:S02]  /*4be0*/  LOP3.LUT R100, R101.reuse, R167, RZ, 0x3c, !PT ;  /* 0x000000a765647212 */ /* 0x040fe400078e3cff */
[----:B------:R-:W-:Y:S02]  /*4bf0*/  LOP3.LUT R108, R101, R169, RZ, 0x3c, !PT ;  /* 0x000000a9656c7212 */ /* 0x000fe400078e3cff */
[----:B------:R-:W-:Y:S01]  /*4c00*/  @P1 ISETP.GE.AND P1, PT, R109, UR6, PT ;  /* 0x000000066d001c0c */ /* 0x000fe2000bf26270 */
[----:B------:R-:W-:Y:S01]  /*4c10*/  IMAD.WIDE.U32 R100, R100, -0x326172a9, RZ ;  /* 0xcd9e8d5764647825 */ /* 0x000fe200078e00ff */
[----:B------:R-:W-:Y:S02]  /*4c20*/  @P2 ISETP.GE.AND P2, PT, R170, UR6, PT ;  /* 0x00000006aa002c0c */ /* 0x000fe4000bf46270 */
[----:B------:R-:W-:Y:S01]  /*4c30*/  @P5 ISETP.GE.AND P5, PT, R171, UR6, PT ;  /* 0x00000006ab005c0c */ /* 0x000fe2000bfa6270 */
[----:B------:R-:W-:Y:S01]  /*4c40*/  IMAD.WIDE.U32 R108, R108, -0x326172a9, RZ ;  /* 0xcd9e8d576c6c7825 */ /* 0x000fe200078e00ff */
[----:B------:R-:W-:Y:S02]  /*4c50*/  LOP3.LUT R169, R101, UR23, R164, 0x96, !PT ;  /* 0x0000001765a97c12 */ /* 0x000fe4000f8e96a4 */
[----:B------:R-:W-:Y:S01]  /*4c60*/  @P3 ISETP.GE.AND P3, PT, R0, UR6, PT ;  /* 0x0000000600003c0c */ /* 0x000fe2000bf66270 */
[----:B------:R-:W-:Y:S01]  /*4c70*/  IMAD.WIDE.U32 R170, R176, -0x2daee0ad, RZ ;  /* 0xd2511f53b0aa7825 */ /* 0x000fe200078e00ff */
[----:B------:R-:W-:Y:S02]  /*4c80*/  @P4 ISETP.GE.AND P4, PT, R163, UR6, PT ;  /* 0x00000006a3004c0c */ /* 0x000fe4000bf86270 */
[----:B------:R-:W-:Y:S01]  /*4c90*/  @P6 ISETP.GE.AND P6, PT, R162, UR6, PT ;  /* 0x00000006a2006c0c */ /* 0x000fe2000bfc6270 */
[----:B------:R-:W-:Y:S01]  /*4ca0*/  IMAD.WIDE.U32 R162, R111, -0x2daee0ad, RZ ;  /* 0xd2511f536fa27825 */ /* 0x000fe200078e00ff */
[--C-:B------:R-:W-:Y:S02]  /*4cb0*/  LOP3.LUT R182, R109, UR23, R110.reuse, 0x96, !PT ;  /* 0x000000176db67c12 */ /* 0x100fe4000f8e966e */
[----:B------:R-:W-:Y:S01]  /*4cc0*/  LOP3.LUT R176, R101, UR23, R110, 0x96, !PT ;  /* 0x0000001765b07c12 */ /* 0x000fe2000f8e966e */
[----:B-----5:R-:W-:Y:S01]  /*4cd0*/  FMUL.FTZ R101, R246, 1.4426950216293334961 ;  /* 0x3fb8aa3bf6657820 */ /* 0x020fe20000410000 */
[--C-:B------:R-:W-:Y:S01]  /*4ce0*/  LOP3.LUT R110, R175, UR22, R168.reuse, 0x96, !PT ;  /* 0x00000016af6e7c12 */ /* 0x100fe2000f8e96a8 */
[----:B------:R-:W-:Y:S01]  /*4cf0*/  IMAD.WIDE.U32 R182, R182, -0x2daee0ad, RZ ;  /* 0xd2511f53b6b67825 */ /* 0x000fe200078e00ff */
[----:B------:R-:W-:Y:S02]  /*4d00*/  LOP3.LUT R0, R173, UR22, R168, 0x96, !PT ;  /* 0x00000016ad007c12 */ /* 0x000fe4000f8e96a8 */
[----:B------:R-:W-:Y:S01]  /*4d10*/  LOP3.LUT R165, R109, UR23, R164, 0x96, !PT ;  /* 0x000000176da57c12 */ /* 0x000fe2000f8e96a4 */
[----:B------:R-:W-:Y:S01]  /*4d20*/  IMAD.WIDE.U32 R168, R169, -0x2daee0ad, RZ ;  /* 0xd2511f53a9a87825 */ /* 0x000fe200078e00ff */
[--C-:B------:R-:W-:Y:S02]  /*4d30*/  LOP3.LUT R173, R163, UR22, R166.reuse, 0x96, !PT ;  /* 0x00000016a3ad7c12 */ /* 0x100fe4000f8e96a6 */
[----:B------:R-:W-:Y:S01]  /*4d40*/  LOP3.LUT R167, R171, UR22, R166, 0x96, !PT ;  /* 0x00000016aba77c12 */ /* 0x000fe2000f8e96a6 */
[----:B------:R-:W-:Y:S01]  /*4d50*/  IMAD.WIDE.U32 R164, R165, -0x2daee0ad, RZ ;  /* 0xd2511f53a5a47825 */ /* 0x000fe200078e00ff */
[----:B------:R-:W-:Y:S02]  /*4d60*/  LOP3.LUT R163, R169, UR20, R170, 0x96, !PT ;  /* 0x00000014a9a37c12 */ /* 0x000fe4000f8e96aa */
[----:B------:R-:W-:Y:S01]  /*4d70*/  FSETP.NEU.FTZ.AND P0, PT, R245, -INF , PT ;  /* 0xff800000f500780b */ /* 0x000fe20003f1d000 */
[----:B------:R-:W-:Y:S01]  /*4d80*/  IMAD.WIDE.U32 R110, R110, -0x326172a9, RZ ;  /* 0xcd9e8d576e6e7825 */ /* 0x000fe200078e00ff */
[----:B------:R-:W-:Y:S02]  /*4d90*/  LOP3.LUT R184, R165, UR20, R174, 0x96, !PT ;  /* 0x00000014a5b87c12 */ /* 0x000fe4000f8e96ae */
[----:B------:R-:W-:Y:S01]  /*4da0*/  LOP3.LUT R174, R183, UR20, R172, 0x96, !PT ;  /* 0x00000014b7ae7c12 */ /* 0x000fe2000f8e96ac */
[----:B------:R-:W-:Y:S01]  /*4db0*/  IMAD.WIDE.U32 R170, R0, -0x326172a9, RZ ;  /* 0xcd9e8d5700aa7825 */ /* 0x000fe200078e00ff */
[--C-:B------:R-:W-:Y:S03]  /*4dc0*/  LOP3.LUT R180, R111, UR21, R108.reuse, 0x96, !PT ;  /* 0x000000156fb47c12 */ /* 0x100fe6000f8e966c */
[----:B------:R-:W-:Y:S01]  /*4dd0*/  FMUL.FTZ R0, R244, 1.4426950216293334961 ;  /* 0x3fb8aa3bf4007820 */ /* 0x000fe20000410000 */
[----:B------:R-:W-:Y:S01]  /*4de0*/  IMAD.WIDE.U32 R184, R184, -0x326172a9, RZ ;  /* 0xcd9e8d57b8b87825 */ /* 0x000fe200078e00ff */
[----:B------:R-:W-:Y:S03]  /*4df0*/  LOP3.LUT R165, R171, UR21, R108, 0x96, !PT ;  /* 0x00000015aba57c12 */ /* 0x000fe6000f8e966c */
[----:B------:R-:W-:Y:S01]  /*4e00*/  FMUL.FTZ R108, R245, 1.4426950216293334961 ;  /* 0x3fb8aa3bf56c7820 */ /* 0x000fe20000410000 */
[----:B------:R-:W-:Y:S01]  /*4e10*/  IMAD.WIDE.U32 R166, R167, -0x326172a9, RZ ;  /* 0xcd9e8d57a7a67825 */ /* 0x000fe200078e00ff */
[----:B------:R-:W-:Y:S03]  /*4e20*/  LOP3.LUT R171, R185, UR19, R110, 0x96, !PT ;  /* 0x00000013b9ab7c12 */ /* 0x000fe6000f8e966e */
[----:B------:R-:W-:Y:S01]  /*4e30*/  FSEL R108, R108, RZ, P0 ;  /* 0x000000ff6c6c7208 */ /* 0x000fe20000000000 */
[----:B------:R-:W-:Y:S01]  /*4e40*/  IMAD.WIDE.U32 R172, R173, -0x326172a9, RZ ;  /* 0xcd9e8d57adac7825 */ /* 0x000fe200078e00ff */
[--C-:B------:R-:W-:Y:S02]  /*4e50*/  LOP3.LUT R178, R167, UR21, R100.reuse, 0x96, !PT ;  /* 0x00000015a7b27c12 */ /* 0x100fe4000f8e9664 */
[----:B------:R-:W-:Y:S01]  /*4e60*/  FSETP.NEU.FTZ.AND P0, PT, R246, -INF , PT ;  /* 0xff800000f600780b */ /* 0x000fe20003f1d000 */
[----:B------:R-:W-:Y:S01]  /*4e70*/  IMAD.WIDE.U32 R176, R176, -0x2daee0ad, RZ ;  /* 0xd2511f53b0b07825 */ /* 0x000fe200078e00ff */
[----:B------:R-:W-:Y:S02]  /*4e80*/  LOP3.LUT R111, R173, UR21, R100, 0x96, !PT ;  /* 0x00000015ad6f7c12 */ /* 0x000fe4000f8e9664 */
[----:B------:R-:W-:Y:S01]  /*4e90*/  FSEL R101, R101, RZ, P0 ;  /* 0x000000ff65657208 */ /* 0x000fe20000000000 */
[----:B------:R-:W-:Y:S01]  /*4ea0*/  FFMA.FTZ R4, R4, UR7, -R108 ;  /* 0x0000000704047c23 */ /* 0x000fe2000801086c */
[----:B------:R-:W-:Y:S01]  /*4eb0*/  LOP3.LUT R109, R177, UR20, R162, 0x96, !PT ;  /* 0x00000014b16d7c12 */ /* 0x000fe2000f8e96a2 */
[----:B------:R-:W-:Y:S01]  /*4ec0*/  FFMA.FTZ R5, R5, UR7, -R108 ;  /* 0x0000000705057c23 */ /* 0x000fe2000801086c */
[C---:B------:R-:W-:Y:S01]  /*4ed0*/  FSETP.NEU.FTZ.AND P0, PT, R241.reuse, -INF , PT ;  /* 0xff800000f100780b */ /* 0x040fe20003f1d000 */
[----:B------:R-:W-:Y:S01]  /*4ee0*/  FMUL.FTZ R100, R241, 1.4426950216293334961 ;  /* 0x3fb8aa3bf1647820 */ /* 0x000fe20000410000 */
[----:B------:R-:W-:Y:S01]  /*4ef0*/  IMAD.WIDE.U32 R178, R178, -0x2daee0ad, RZ ;  /* 0xd2511f53b2b27825 */ /* 0x000fe200078e00ff */
[----:B------:R-:W1:Y:S03]  /*4f00*/  MUFU.EX2 R203, R4 ;  /* 0x0000000400cb7308 */ /* 0x000e660000000800 */
[--C-:B------:R-:W-:Y:S01]  /*4f10*/  FFMA.FTZ R6, R6, UR7, -R101.reuse ;  /* 0x0000000706067c23 */ /* 0x100fe20008010865 */
[----:B------:R-:W-:Y:S01]  /*4f20*/  FSEL R100, R100, RZ, P0 ;  /* 0x000000ff64647208 */ /* 0x000fe20000000000 */
[----:B------:R-:W-:Y:S01]  /*4f30*/  IMAD.WIDE.U32 R162, R163, -0x326172a9, RZ ;  /* 0xcd9e8d57a3a27825 */ /* 0x000fe200078e00ff */
[----:B------:R-:W-:Y:S02]  /*4f40*/  LOP3.LUT R173, R179, UR18, R168, 0x96, !PT ;  /* 0x00000012b3ad7c12 */ /* 0x000fe4000f8e96a8 */
[----:B------:R-:W-:Y:S02]  /*4f50*/  FSETP.NEU.FTZ.AND P0, PT, R244, -INF , PT ;  /* 0xff800000f400780b */ /* 0x000fe40003f1d000 */
[----:B------:R2:W-:Y:S01]  /*4f60*/  MUFU.EX2 R205, R5 ;  /* 0x0000000500cd7308 */ /* 0x0005e20000000800 */
[----:B------:R-:W-:Y:S01]  /*4f70*/  LOP3.LUT R168, R163, UR19, R166, 0x96, !PT ;  /* 0x00000013a3a87c12 */ /* 0x000fe2000f8e96a6 */
[----:B------:R-:W-:Y:S01]  /*4f80*/  IMAD.WIDE.U32 R166, R109, -0x326172a9, RZ ;  /* 0xcd9e8d576da67825 */ /* 0x000fe200078e00ff */
[----:B------:R-:W-:Y:S02]  /*4f90*/  FSEL R0, R0, RZ, P0 ;  /* 0x000000ff00007208 */ /* 0x000fe40000000000 */
[----:B------:R-:W-:Y:S01]  /*4fa0*/  PLOP3.LUT P0, PT, PT, PT, UP0, 0x80, 0x0 ;  /* 0x000000000000781c */ /* 0x000fe20003f0f008 */
[----:B------:R-:W-:Y:S01]  /*4fb0*/  IMAD.WIDE.U32 R180, R180, -0x2daee0ad, RZ ;  /* 0xd2511f53b4b47825 */ /* 0x000fe200078e00ff */
[----:B------:R-:W-:Y:S03]  /*4fc0*/  LOP3.LUT R109, R167, UR19, R172, 0x96, !PT ;  /* 0x00000013a76d7c12 */ /* 0x000fe6000f8e96ac */
[----:B------:R-:W-:Y:S01]  /*4fd0*/  MUFU.EX2 R209, R6 ;  /* 0x0000000600d17308 */ /* 0x000fe20000000800 */
[----:B------:R-:W-:Y:S01]  /*4fe0*/  I2FP.F32.S32 R167, R187 ;  /* 0x000000bb00a77245 */ /* 0x000fe20000201400 */
[--C-:B------:R-:W-:Y:S01]  /*4ff0*/  FFMA.FTZ R7, R7, UR7, -R101.reuse ;  /* 0x0000000707077c23 */ /* 0x100fe20008010865 */
[----:B------:R-:W-:Y:S01]  /*5000*/  LOP3.LUT R177, R181, UR18, R164, 0x96, !PT ;  /* 0x00000012b5b17c12 */ /* 0x000fe2000f8e96a4 */
[----:B------:R-:W-:Y:S04]  /*5010*/  IMAD.WIDE.U32 R174, R174, -0x326172a9, RZ ;  /* 0xcd9e8d57aeae7825 */ /* 0x000fe800078e00ff */
[----:B------:R-:W-:Y:S01]  /*5020*/  FFMA.FTZ R8, R8, UR7, -R100 ;  /* 0x0000000708087c23 */ /* 0x000fe20008010864 */
[----:B------:R-:W-:Y:S01]  /*5030*/  FFMA.FTZ R44, R167, -UR5, R44 ;  /* 0x80000005a72c7c23 */ /* 0x000fe2000801002c */
[----:B------:R3:W4:Y:S01]  /*5040*/  MUFU.EX2 R208, R7 ;  /* 0x0000000700d07308 */ /* 0x0007220000000800 */
[----:B------:R-:W-:Y:S01]  /*5050*/  LOP3.LUT R169, R175, UR19, R170, 0x96, !PT ;  /* 0x00000013afa97c12 */ /* 0x000fe2000f8e96aa */
[----:B--2---:R-:W-:Y:S04]  /*5060*/  IMAD.WIDE.U32 R4, R177, -0x326172a9, RZ ;  /* 0xcd9e8d57b1047825 */ /* 0x004fe800078e00ff */
[----:B------:R-:W-:Y:S01]  /*5070*/  FFMA.FTZ R9, R9, UR7, -R100 ;  /* 0x0000000709097c23 */ /* 0x000fe20008010864 */
[----:B------:R-:W-:Y:S01]  /*5080*/  @P0 FSEL R44, R44, -INF , !P3 ;  /* 0xff8000002c2c0808 */ /* 0x000fe20005800000 */
[----:B------:R-:W-:Y:S01]  /*5090*/  IMAD.WIDE.U32 R110, R111, -0x2daee0ad, RZ ;  /* 0xd2511f536f6e7825 */ /* 0x000fe200078e00ff */
[----:B------:R-:W-:Y:S01]  /*50a0*/  PLOP3.LUT P0, PT, PT, PT, UP0, 0x80, 0x0 ;  /* 0x000000000000781c */ /* 0x000fe20003f0f008 */
        /* <DEDUP_REMOVED lines=10> */
[----:B------:R-:W-:Y:S02]  /*5150*/  LOP3.LUT R175, R185, UR16, R110, 0x96, !PT ;  /* 0x00000010b9af7c12 */ /* 0x000fe4000f8e966e */
[----:B------:R-:W-:Y:S01]  /*5160*/  @P0 FSEL R46, R46, -INF , !P3 ;  /* 0xff8000002e2e0808 */ /* 0x000fe20005800000 */
[----:B------:R-:W-:Y:S01]  /*5170*/  IMAD.WIDE.U32 R110, R111, -0x326172a9, RZ ;  /* 0xcd9e8d576f6e7825 */ /* 0x000fe200078e00ff */
[----:B------:R-:W-:Y:S03]  /*5180*/  PLOP3.LUT P0, PT, PT, PT, UP0, 0x80, 0x0 ;  /* 0x000000000000781c */ /* 0x000fe60003f0f008 */
[----:B------:R-:W-:Y:S01]  /*5190*/  MUFU.EX2 R211, R12 ;  /* 0x0000000c00d37308 */ /* 0x000fe20000000800 */
[----:B------:R-:W-:Y:S01]  /*51a0*/  LOP3.LUT R219, R102, 0xffff, RZ, 0xc0, !PT ;  /* 0x0000ffff66db7812 */ /* 0x000fe200078ec0ff */
[----:B------:R-:W-:Y:S01]  /*51b0*/  IMAD.WIDE.U32 R164, R165, -0x2daee0ad, RZ ;  /* 0xd2511f53a5a47825 */ /* 0x000fe200078e00ff */
[----:B------:R-:W-:Y:S02]  /*51c0*/  LOP3.LUT R109, R111, UR15, R4, 0x96, !PT ;  /* 0x0000000f6f6d7c12 */ /* 0x000fe4000f8e9604 */
[----:B------:R-:W-:Y:S01]  /*51d0*/  SHF.R.U32.HI R220, RZ, 0x10, R102 ;  /* 0x00000010ffdc7819 */ /* 0x000fe20000011666 */
[----:B------:R-:W-:Y:S01]  /*51e0*/  IMAD.WIDE.U32 R196, R169, -0x2daee0ad, RZ ;  /* 0xd2511f53a9c47825 */ /* 0x000fe200078e00ff */
[----:B------:R-:W-:Y:S01]  /*51f0*/  LOP3.LUT R163, R165, UR18, R182, 0x96, !PT ;  /* 0x00000012a5a37c12 */ /* 0x000fe2000f8e96b6 */
[----:B---3--:R-:W2:Y:S02]  /*5200*/  LDSM.16.M88.4 R4, [R149+-0x1400] ;  /* 0xffec00009504783b */ /* 0x008ea40000000200 */
[--C-:B------:R-:W-:Y:S01]  /*5210*/  FFMA.FTZ R10, R10, UR7, -R0.reuse ;  /* 0x000000070a0a7c23 */ /* 0x100fe20008010800 */
[----:B------:R-:W-:Y:S01]  /*5220*/  FFMA.FTZ R11, R11, UR7, -R0 ;  /* 0x000000070b0b7c23 */ /* 0x000fe20008010800 */
[----:B------:R-:W-:Y:S01]  /*5230*/  LOP3.LUT R171, R197, UR16, R164, 0x96, !PT ;  /* 0x00000010c5ab7c12 */ /* 0x000fe2000f8e96a4 */
[--C-:B------:R-:W-:Y:S01]  /*5240*/  FFMA.FTZ R14, R14, UR7, -R0.reuse ;  /* 0x000000070e0e7c23 */ /* 0x100fe20008010800 */
[----:B------:R-:W-:Y:S01]  /*5250*/  I2FP.F32.S32 R164, R189 ;  /* 0x000000bd00a47245 */ /* 0x000fe20000201400 */
[----:B------:R-:W-:Y:S04]  /*5260*/  IMAD.WIDE.U32 R172, R173, -0x326172a9, RZ ;  /* 0xcd9e8d57adac7825 */ /* 0x000fe800078e00ff */
[----:B------:R-:W-:Y:S01]  /*5270*/  FFMA.FTZ R15, R15, UR7, -R0 ;  /* 0x000000070f0f7c23 */ /* 0x000fe20008010800 */
[----:B------:R3:W-:Y:S01]  /*5280*/  MUFU.EX2 R210, R13 ;  /* 0x0000000d00d27308 */ /* 0x0007e20000000800 */
[--C-:B------:R-:W-:Y:S01]  /*5290*/  FFMA.FTZ R18, R18, UR7, -R101.reuse ;  /* 0x0000000712127c23 */ /* 0x100fe20008010865 */
[----:B------:R-:W-:Y:S01]  /*52a0*/  FFMA.FTZ R48, R164, -UR5, R48 ;  /* 0x80000005a4307c23 */ /* 0x000fe20008010030 */
[----:B------:R-:W-:Y:S01]  /*52b0*/  LOP3.LUT R165, R173, UR17, R162, 0x96, !PT ;  /* 0x00000011ada57c12 */ /* 0x000fe2000f8e96a2 */
[--C-:B------:R-:W-:Y:S01]  /*52c0*/  FFMA.FTZ R16, R16, UR7, -R108.reuse ;  /* 0x0000000710107c23 */ /* 0x100fe2000801086c */
[----:B------:R-:W-:Y:S01]  /*52d0*/  LOP3.LUT R173, R110, 0xffff, RZ, 0xc0, !PT ;  /* 0x0000ffff6ead7812 */ /* 0x000fe200078ec0ff */
[--C-:B------:R-:W-:Y:S01]  /*52e0*/  FFMA.FTZ R19, R19, UR7, -R101.reuse ;  /* 0x0000000713137c23 */ /* 0x100fe20008010865 */
[----:B------:R-:W-:Y:S01]  /*52f0*/  @P0 FSEL R48, R48, -INF , !P3 ;  /* 0xff80000030300808 */ /* 0x000fe20005800000 */
[--C-:B------:R-:W-:Y:S01]  /*5300*/  FFMA.FTZ R21, R21, UR7, -R108.reuse ;  /* 0x0000000715157c23 */ /* 0x100fe2000801086c */
[----:B------:R-:W-:Y:S01]  /*5310*/  PLOP3.LUT P0, PT, PT, PT, UP0, 0x80, 0x0 ;  /* 0x000000000000781c */ /* 0x000fe20003f0f008 */
[----:B------:R-:W-:Y:S04]  /*5320*/  IMAD.WIDE.U32 R162, R163, -0x326172a9, RZ ;  /* 0xcd9e8d57a3a27825 */ /* 0x000fe800078e00ff */
[----:B------:R-:W-:Y:S01]  /*5330*/  FFMA.FTZ R17, R17, UR7, -R108 ;  /* 0x0000000711117c23 */ /* 0x000fe2000801086c */
[----:B------:R-:W-:Y:S01]  /*5340*/  MUFU.EX2 R217, R10 ;  /* 0x0000000a00d97308 */ /* 0x000fe20000000800 */
[----:B------:R-:W-:Y:S01]  /*5350*/  FFMA.FTZ R24, R24, UR7, -R100 ;  /* 0x0000000718187c23 */ /* 0x000fe20008010864 */
[----:B------:R-:W-:Y:S01]  /*5360*/  FFMA.FTZ R20, R20, UR7, -R108 ;  /* 0x0000000714147c23 */ /* 0x000fe2000801086c */
[----:B------:R-:W-:Y:S01]  /*5370*/  LOP3.LUT R186, R163, UR17, R174, 0x96, !PT ;  /* 0x00000011a3ba7c12 */ /* 0x000fe2000f8e96ae */
[--C-:B------:R-:W-:Y:S01]  /*5380*/  FFMA.FTZ R22, R22, UR7, -R101.reuse ;  /* 0x0000000716167c23 */ /* 0x100fe20008010865 */
[----:B------:R-:W-:Y:S01]  /*5390*/  I2FP.F32.S32 R163, R192 ;  /* 0x000000c000a37245 */ /* 0x000fe20000201400 */
[----:B------:R-:W-:Y:S01]  /*53a0*/  FFMA.FTZ R27, R27, UR7, -R0 ;  /* 0x000000071b1b7c23 */ /* 0x000fe20008010800 */
[----:B------:R-:W-:Y:S01]  /*53b0*/  SHF.R.U32.HI R174, RZ, 0x10, R110 ;  /* 0x00000010ffae7819 */ /* 0x000fe2000001166e */
[----:B------:R-:W-:Y:S01]  /*53c0*/  FFMA.FTZ R23, R23, UR7, -R101 ;  /* 0x0000000717177c23 */ /* 0x000fe20008010865 */
[----:B---3--:R-:W-:Y:S01]  /*53d0*/  I2FP.F32.S32 R13, R194 ;  /* 0x000000c2000d7245 */ /* 0x008fe20000201400 */
[--C-:B------:R-:W-:Y:S01]  /*53e0*/  FFMA.FTZ R28, R28, UR7, -R100.reuse ;  /* 0x000000071c1c7c23 */ /* 0x100fe20008010864 */
[----:B------:R-:W-:Y:S01]  /*53f0*/  @P0 FSEL R50, R50, -INF , !P3 ;  /* 0xff80000032320808 */ /* 0x000fe20005800000 */
[----:B------:R-:W-:Y:S01]  /*5400*/  FFMA.FTZ R29, R29, UR7, -R100 ;  /* 0x000000071d1d7c23 */ /* 0x000fe20008010864 */
[----:B------:R-:W-:Y:S01]  /*5410*/  PLOP3.LUT P0, PT, PT, PT, UP0, 0x80, 0x0 ;  /* 0x000000000000781c */ /* 0x000fe20003f0f008 */
[----:B------:R-:W-:Y:S01]  /*5420*/  IMAD.WIDE.U32 R180, R176, -0x326172a9, RZ ;  /* 0xcd9e8d57b0b47825 */ /* 0x000fe200078e00ff */
[----:B------:R-:W-:Y:S01]  /*5430*/  PLOP3.LUT P3, PT, PT, PT, UP0, 0x80, 0x0 ;  /* 0x000000000000781c */ /* 0x000fe20003f6f008 */
[----:B------:R-:W-:Y:S02]  /*5440*/  MUFU.EX2 R206, R27 ;  /* 0x0000001b00ce7308 */ /* 0x000fe40000000800 */
[----:B------:R-:W-:Y:S01]  /*5450*/  FFMA.FTZ R30, R30, UR7, -R0 ;  /* 0x000000071e1e7c23 */ /* 0x000fe20008010800 */
[----:B------:R-:W-:Y:S01]  /*5460*/  IMAD.WIDE.U32 R168, R168, -0x2daee0ad, RZ ;  /* 0xd2511f53a8a87825 */ /* 0x000fe200078e00ff */
[----:B------:R-:W-:Y:S01]  /*5470*/  LOP3.LUT R221, R181, UR17, R166, 0x96, !PT ;  /* 0x00000011b5dd7c12 */ /* 0x000fe2000f8e96a6 */
[-C--:B--2---:R-:W-:Y:S03]  /*5480*/  HMMA.16816.F32 R52, R104, R4.reuse, R52 ;  /* 0x000000046834723c */ /* 0x084fe60000001834 */
[----:B------:R-:W-:Y:S01]  /*5490*/  SHF.R.U32.HI R166, RZ, 0x18, R110 ;  /* 0x00000018ffa67819 */ /* 0x000fe2000001166e */
[----:B------:R-:W-:Y:S01]  /*54a0*/  IMAD.WIDE.U32 R8, R165, -0x2daee0ad, RZ ;  /* 0xd2511f53a5087825 */ /* 0x000fe200078e00ff */
[----:B------:R-:W-:Y:S01]  /*54b0*/  LOP3.LUT R165, R110, 0xff, RZ, 0xc0, !PT ;  /* 0x000000ff6ea57812 */ /* 0x000fe200078ec0ff */
[C---:B------:R-:W-:Y:S01]  /*54c0*/  HMMA.16816.F32 R56, R112.reuse, R4, R56 ;  /* 0x000000047038723c */ /* 0x040fe20000001838 */
[----:B------:R2:W3:Y:S04]  /*54d0*/  MUFU.EX2 R216, R11 ;  /* 0x0000000b00d87308 */ /* 0x0004e80000000800 */
[----:B------:R-:W-:Y:S01]  /*54e0*/  LOP3.LUT R178, R169, UR16, R178, 0x96, !PT ;  /* 0x00000010a9b27c12 */ /* 0x000fe2000f8e96b2 */
[----:B------:R-:W-:Y:S01]  /*54f0*/  FFMA.FTZ R45, R163, -UR5, R45 ;  /* 0x80000005a32d7c23 */ /* 0x000fe2000801002d */
[----:B------:R-:W-:Y:S01]  /*5500*/  LOP3.LUT R110, R103, UR14, R170, 0x96, !PT ;  /* 0x0000000e676e7c12 */ /* 0x000fe2000f8e96aa */
[-C--:B------:R-:W-:Y:S03]  /*5510*/  HMMA.16816.F32 R60, R112, R6.reuse, R60 ;  /* 0x00000006703c723c */ /* 0x080fe6000000183c */
[----:B------:R-:W-:Y:S01]  /*5520*/  MUFU.EX2 R191, R23 ;  /* 0x0000001700bf7308 */ /* 0x000fe20000000800 */
[----:B------:R-:W-:Y:S01]  /*5530*/  LOP3.LUT R111, R9, UR14, R168, 0x96, !PT ;  /* 0x0000000e096f7c12 */ /* 0x000fe2000f8e96a8 */
[----:B------:R-:W-:Y:S01]  /*5540*/  FFMA.FTZ R31, R31, UR7, -R0 ;  /* 0x000000071f1f7c23 */ /* 0x000fe20008010800 */
[----:B------:R-:W-:Y:S01]  /*5550*/  LOP3.LUT R169, R8, 0xff, RZ, 0xc0, !PT ;  /* 0x000000ff08a97812 */ /* 0x000fe200078ec0ff */
[----:B------:R-:W-:Y:S06]  /*5560*/  HMMA.16816.F32 R64, R104, R6, R64 ;  /* 0x000000066840723c */ /* 0x000fec0000001840 */
[----:B------:R-:W-:Y:S01]  /*5570*/  MUFU.EX2 R215, R14 ;  /* 0x0000000e00d77308 */ /* 0x000fe20000000800 */
[----:B------:R-:W-:Y:S01]  /*5580*/  SHF.R.U32.HI R170, RZ, 0x18, R8 ;  /* 0x00000018ffaa7819 */ /* 0x000fe20000011608 */
[----:B------:R-:W-:Y:S03]  /*5590*/  FFMA.FTZ R32, R32, UR7, -R108 ;  /* 0x0000000720207c23 */ /* 0x000fe6000801086c */
[----:B------:R-:W-:Y:S01]  /*55a0*/  LOP3.LUT R7, R109, 0xff, RZ, 0xc0, !PT ;  /* 0x000000ff6d077812 */ /* 0x000fe200078ec0ff */
[--C-:B------:R-:W-:Y:S01]  /*55b0*/  FFMA.FTZ R34, R34, UR7, -R101.reuse ;  /* 0x0000000722227c23 */ /* 0x100fe20008010865 */
[----:B------:R-:W-:Y:S01]  /*55c0*/  LOP3.LUT R183, R8, 0xffff, RZ, 0xc0, !PT ;  /* 0x0000ffff08b77812 */ /* 0x000fe200078ec0ff */
[----:B------:R-:W-:Y:S01]  /*55d0*/  FFMA.FTZ R35, R35, UR7, -R101 ;  /* 0x0000000723237c23 */ /* 0x000fe20008010865 */
[----:B------:R-:W-:Y:S01]  /*55e0*/  SHF.R.U32.HI R185, RZ, 0x10, R8 ;  /* 0x00000010ffb97819 */ /* 0x000fe20000011608 */
[----:B------:R-:W-:Y:S01]  /*55f0*/  IMAD.WIDE.U32 R8, R171, -0x326172a9, RZ ;  /* 0xcd9e8d57ab087825 */ /* 0x000fe200078e00ff */
[----:B------:R-:W-:Y:S01]  /*5600*/  @P0 FSEL R45, R45, -INF , !P4 ;  /* 0xff8000002d2d0808 */ /* 0x000fe20006000000 */
[----:B------:R-:W-:Y:S01]  /*5610*/  MUFU.EX2 R197, R28 ;  /* 0x0000001c00c57308 */ /* 0x000fe20000000800 */
[----:B------:R-:W-:Y:S01]  /*5620*/  PLOP3.LUT P0, PT, PT, PT, UP0, 0x80, 0x0 ;  /* 0x000000000000781c */ /* 0x000fe20003f0f008 */
[----:B------:R-:W-:Y:S01]  /*5630*/  FFMA.FTZ R61, R201, -UR5, R61 ;  /* 0x80000005c93d7c23 */ /* 0x000fe2000801003d */
[----:B------:R-:W-:Y:S01]  /*5640*/  LOP3.LUT R12, R9, UR15, R162, 0x96, !PT ;  /* 0x0000000f090c7c12 */ /* 0x000fe2000f8e96a2 */
[--C-:B------:R-:W-:Y:S01]  /*5650*/  FFMA.FTZ R36, R36, UR7, -R108.reuse ;  /* 0x0000000724247c23 */ /* 0x100fe2000801086c */
[----:B------:R-:W-:Y:S01]  /*5660*/  @P3 FSEL R47, R47, -INF , !P4 ;  /* 0xff8000002f2f3808 */ /* 0x000fe20006000000 */
[----:B------:R-:W-:Y:S01]  /*5670*/  FFMA.FTZ R37, R37, UR7, -R108 ;  /* 0x0000000725257c23 */ /* 0x000fe2000801086c */
[----:B------:R-:W-:Y:S01]  /*5680*/  LOP3.LUT R222, R8, 0xffff, RZ, 0xc0, !PT ;  /* 0x0000ffff08de7812 */ /* 0x000fe200078ec0ff */
[----:B------:R-:W-:Y:S01]  /*5690*/  FFMA.FTZ R38, R38, UR7, -R101 ;  /* 0x0000000726267c23 */ /* 0x000fe20008010865 */
[----:B------:R-:W-:Y:S01]  /*56a0*/  I2FP.F32.S32 R9, R193 ;  /* 0x000000c100097245 */ /* 0x000fe20000201400 */
[----:B------:R-:W-:Y:S01]  /*56b0*/  FFMA.FTZ R41, R41, UR7, -R100 ;  /* 0x0000000729297c23 */ /* 0x000fe20008010864 */
[----:B------:R-:W-:Y:S01]  /*56c0*/  SHF.R.U32.HI R162, RZ, 0x10, R8 ;  /* 0x00000010ffa27819 */ /* 0x000fe20000011608 */
[----:B------:R-:W-:Y:S01]  /*56d0*/  FFMA.FTZ R42, R42, UR7, -R0 ;  /* 0x000000072a2a7c23 */ /* 0x000fe20008010800 */
[----:B------:R-:W-:Y:S01]  /*56e0*/  PLOP3.LUT P3, PT, PT, PT, UP0, 0x80, 0x0 ;  /* 0x000000000000781c */ /* 0x000fe20003f6f008 */
[----:B------:R-:W-:Y:S01]  /*56f0*/  FFMA.FTZ R49, R9, -UR5, R49 ;  /* 0x8000000509317c23 */ /* 0x000fe20008010031 */
[----:B------:R-:W-:Y:S01]  /*5700*/  I2FP.F32.S32 R4, R199 ;  /* 0x000000c700047245 */ /* 0x000fe20000201400 */
[----:B------:R-:W-:Y:S01]  /*5710*/  FFMA.FTZ R39, R39, UR7, -R101 ;  /* 0x0000000727277c23 */ /* 0x000fe20008010865 */
[----:B------:R-:W-:Y:S01]  /*5720*/  I2FP.F32.S32 R6, R200 ;  /* 0x000000c800067245 */ /* 0x000fe20000201400 */
[----:B------:R-:W-:Y:S01]  /*5730*/  FFMA.FTZ R25, R25, UR7, -R100 ;  /* 0x0000000719197c23 */ /* 0x000fe20008010864 */
[----:B------:R-:W-:Y:S01]  /*5740*/  @P0 FSEL R49, R49, -INF , !P4 ;  /* 0xff80000031310808 */ /* 0x000fe20006000000 */
[----:B------:R-:W-:Y:S01]  /*5750*/  FFMA.FTZ R63, R4, -UR5, R63 ;  /* 0x80000005043f7c23 */ /* 0x000fe2000801003f */
[----:B------:R-:W-:Y:S01]  /*5760*/  PLOP3.LUT P0, PT, PT, PT, UP0, 0x80, 0x0 ;  /* 0x000000000000781c */ /* 0x000fe20003f0f008 */
[----:B------:R-:W-:Y:S01]  /*5770*/  FFMA.FTZ R52, R13, -UR5, R52 ;  /* 0x800000050d347c23 */ /* 0x000fe20008010034 */
[----:B------:R-:W-:Y:S01]  /*5780*/  I2FP.F32.S32 R5, R198 ;  /* 0x000000c600057245 */ /* 0x000fe20000201400 */
[----:B------:R-:W-:Y:S01]  /*5790*/  FFMA.FTZ R40, R40, UR7, -R100 ;  /* 0x0000000728287c23 */ /* 0x000fe20008010864 */
[----:B------:R-:W-:Y:S01]  /*57a0*/  LOP3.LUT R168, R102, 0xff, RZ, 0xc0, !PT ;  /* 0x000000ff66a87812 */ /* 0x000fe200078ec0ff */
[--C-:B------:R-:W-:Y:S01]  /*57b0*/  FFMA.FTZ R46, R46, UR7, -R0.reuse ;  /* 0x000000072e2e7c23 */ /* 0x100fe20008010800 */
[----:B------:R-:W-:Y:S01]  /*57c0*/  @P3 FSEL R51, R51, -INF , !P4 ;  /* 0xff80000033333808 */ /* 0x000fe20006000000 */
[----:B------:R-:W-:Y:S01]  /*57d0*/  FFMA.FTZ R67, R5, -UR5, R67 ;  /* 0x8000000505437c23 */ /* 0x000fe20008010043 */
[----:B------:R-:W-:Y:S01]  /*57e0*/  PLOP3.LUT P4, PT, PT, PT, UP0, 0x80, 0x0 ;  /* 0x000000000000781c */ /* 0x000fe20003f8f008 */
[----:B------:R-:W-:Y:S01]  /*57f0*/  FFMA.FTZ R43, R43, UR7, -R0 ;  /* 0x000000072b2b7c23 */ /* 0x000fe20008010800 */
[----:B------:R-:W-:Y:S01]  /*5800*/  PLOP3.LUT P3, PT, PT, PT, UP0, 0x80, 0x0 ;  /* 0x000000000000781c */ /* 0x000fe20003f6f008 */
[----:B------:R-:W-:Y:S01]  /*5810*/  FFMA.FTZ R48, R48, UR7, -R108 ;  /* 0x0000000730307c23 */ /* 0x000fe2000801086c */
[----:B------:R-:W-:Y:S01]  /*5820*/  SHF.R.U32.HI R171, RZ, 0x18, R102 ;  /* 0x00000018ffab7819 */ /* 0x000fe20000011666 */
[--C-:B------:R-:W-:Y:S01]  /*5830*/  FFMA.FTZ R26, R26, UR7, -R0.reuse ;  /* 0x000000071a1a7c23 */ /* 0x100fe20008010800 */
[----:B------:R-:W-:Y:S01]  /*5840*/  @P0 FSEL R52, R52, -INF , !P1 ;  /* 0xff80000034340808 */ /* 0x000fe20004800000 */
[----:B------:R-:W-:Y:S01]  /*5850*/  FFMA.FTZ R47, R47, UR7, -R0 ;  /* 0x000000072f2f7c23 */ /* 0x000fe20008010800 */
[----:B------:R-:W-:Y:S01]  /*5860*/  PLOP3.LUT P0, PT, PT, PT, UP0, 0x80, 0x0 ;  /* 0x000000000000781c */ /* 0x000fe20003f0f008 */
[----:B------:R-:W-:Y:S01]  /*5870*/  FFMA.FTZ R55, R9, -UR5, R55 ;  /* 0x8000000509377c23 */ /* 0x000fe20008010037 */
[----:B------:R-:W-:Y:S01]  /*5880*/  I2FP.F32.S32 R9, R195 ;  /* 0x000000c300097245 */ /* 0x000fe20000201400 */
[----:B------:R-:W-:Y:S01]  /*5890*/  FFMA.FTZ R58, R167, -UR5, R58 ;  /* 0x80000005a73a7c23 */ /* 0x000fe2000801003a */
[----:B------:R-:W-:Y:S01]  /*58a0*/  LOP3.LUT R102, R8, 0xff, RZ, 0xc0, !PT ;  /* 0x000000ff08667812 */ /* 0x000fe200078ec0ff */
[----:B------:R-:W-:Y:S01]  /*58b0*/  FFMA.FTZ R49, R49, UR7, -R108 ;  /* 0x0000000731317c23 */ /* 0x000fe2000801086c */
[----:B------:R-:W-:Y:S01]  /*58c0*/  SHF.R.U32.HI R103, RZ, 0x18, R8 ;  /* 0x00000018ff677819 */ /* 0x000fe20000011608 */
[----:B------:R-:W-:Y:S01]  /*58d0*/  FFMA.FTZ R56, R9, -UR5, R56 ;  /* 0x8000000509387c23 */ /* 0x000fe20008010038 */
[--C-:B------:R-:W-:Y:S01]  /*58e0*/  FFMA.FTZ R50, R50, UR7, -R101.reuse ;  /* 0x0000000732327c23 */ /* 0x100fe20008010865 */
[----:B------:R-:W-:Y:S01]  /*58f0*/  FFMA.FTZ R51, R51, UR7, -R101 ;  /* 0x0000000733337c23 */ /* 0x000fe20008010865 */
[--C-:B------:R-:W-:Y:S01]  /*5900*/  FFMA.FTZ R52, R52, UR7, -R108.reuse ;  /* 0x0000000734347c23 */ /* 0x100fe2000801086c */
[----:B------:R-:W-:Y:S01]  /*5910*/  FFMA.FTZ R33, R33, UR7, -R108 ;  /* 0x0000000721217c23 */ /* 0x000fe2000801086c */
[----:B------:R-:W-:Y:S01]  /*5920*/  @P4 FSEL R56, R56, -INF , !P1 ;  /* 0xff80000038384808 */ /* 0x000fe20004800000 */
[--C-:B------:R-:W-:Y:S01]  /*5930*/  FFMA.FTZ R44, R44, UR7, -R100.reuse ;  /* 0x000000072c2c7c23 */ /* 0x100fe20008010864 */
[----:B------:R-:W-:Y:S01]  /*5940*/  @P0 FSEL R58, R58, -INF , !P1 ;  /* 0xff8000003a3a0808 */ /* 0x000fe20004800000 */
[----:B------:R-:W-:Y:S01]  /*5950*/  FFMA.FTZ R45, R45, UR7, -R100 ;  /* 0x000000072d2d7c23 */ /* 0x000fe20008010864 */
[----:B------:R-:W-:Y:S01]  /*5960*/  PLOP3.LUT P0, PT, PT, PT, UP0, 0x80, 0x0 ;  /* 0x000000000000781c */ /* 0x000fe20003f0f008 */
[----:B------:R-:W-:Y:S01]  /*5970*/  FFMA.FTZ R54, R164, -UR5, R54 ;  /* 0x80000005a4367c23 */ /* 0x000fe20008010036 */
[----:B------:R-:W-:Y:S01]  /*5980*/  PLOP3.LUT P4, PT, PT, PT, UP0, 0x80, 0x0 ;  /* 0x000000000000781c */ /* 0x000fe20003f8f008 */
[----:B------:R-:W-:Y:S01]  /*5990*/  FFMA.FTZ R58, R58, UR7, -R0 ;  /* 0x000000073a3a7c23 */ /* 0x000fe20008010800 */
[----:B------:R-:W-:Y:S01]  /*59a0*/  FFMA.FTZ R56, R56, UR7, -R100 ;  /* 0x0000000738387c23 */ /* 0x000fe20008010864 */
[----:B------:R1:W3:Y:S01]  /*59b0*/  MUFU.EX2 R214, R15 ;  /* 0x0000000f00d67308 */ /* 0x0002e20000000800 */
[----:B------:R-:W-:Y:S01]  /*59c0*/  @P3 FSEL R54, R54, -INF , !P1 ;  /* 0xff80000036363808 */ /* 0x000fe20004800000 */
[----:B------:R-:W-:Y:S01]  /*59d0*/  FFMA.FTZ R62, R9, -UR5, R62 ;  /* 0x80000005093e7c23 */ /* 0x000fe2000801003e */
[----:B------:R-:W-:Y:S01]  /*59e0*/  PLOP3.LUT P1, PT, PT, PT, UP0, 0x80, 0x0 ;  /* 0x000000000000781c */ /* 0x000fe20003f2f008 */
[----:B------:R-:W-:Y:S01]  /*59f0*/  FFMA.FTZ R57, R4, -UR5, R57 ;  /* 0x8000000504397c23 */ /* 0x000fe20008010039 */
[----:B------:R-:W-:Y:S01]  /*5a00*/  I2FP.F32.S32 R4, R202 ;  /* 0x000000ca00047245 */ /* 0x000fe20000201400 */
[----:B------:R-:W-:Y:S01]  /*5a10*/  FFMA.FTZ R54, R54, UR7, -R101 ;  /* 0x0000000736367c23 */ /* 0x000fe20008010865 */
[----:B------:R-:W-:Y:S03]  /*5a20*/  PLOP3.LUT P3, PT, PT, PT, UP0, 0x80, 0x0 ;  /* 0x000000000000781c */ /* 0x000fe60003f6f008 */
[----:B------:R-:W-:Y:S01]  /*5a30*/  MUFU.EX2 R200, R24 ;  /* 0x0000001800c87308 */ /* 0x000fe20000000800 */
[----:B------:R-:W-:Y:S01]  /*5a40*/  @P0 FSEL R57, R57, -INF , !P2 ;  /* 0xff80000039390808 */ /* 0x000fe20005000000 */
[----:B------:R-:W-:Y:S01]  /*5a50*/  FFMA.FTZ R65, R4, -UR5, R65 ;  /* 0x8000000504417c23 */ /* 0x000fe20008010041 */
[----:B------:R-:W-:Y:S01]  /*5a60*/  PLOP3.LUT P0, PT, PT, PT, UP0, 0x80, 0x0 ;  /* 0x000000000000781c */ /* 0x000fe20003f0f008 */
[----:B------:R-:W-:Y:S01]  /*5a70*/  FFMA.FTZ R59, R163, -UR5, R59 ;  /* 0x80000005a33b7c23 */ /* 0x000fe2000801003b */
[----:B------:R-:W-:Y:S01]  /*5a80*/  @P4 FSEL R55, R55, -INF , !P2 ;  /* 0xff80000037374808 */ /* 0x000fe20005000000 */
[----:B------:R-:W-:Y:S01]  /*5a90*/  FFMA.FTZ R57, R57, UR7, -R100 ;  /* 0x0000000739397c23 */ /* 0x000fe20008010864 */
[----:B------:R-:W-:Y:S03]  /*5aa0*/  PLOP3.LUT P4, PT, PT, PT, UP0, 0x80, 0x0 ;  /* 0x000000000000781c */ /* 0x000fe60003f8f008 */
[----:B------:R-:W3:Y:S01]  /*5ab0*/  MUFU.EX2 R193, R18 ;  /* 0x0000001200c17308 */ /* 0x000ee20000000800 */
[----:B------:R-:W-:Y:S01]  /*5ac0*/  @P1 FSEL R59, R59, -INF , !P2 ;  /* 0xff8000003b3b1808 */ /* 0x000fe20005000000 */
[----:B------:R-:W-:Y:S01]  /*5ad0*/  FFMA.FTZ R55, R55, UR7, -R101 ;  /* 0x0000000737377c23 */ /* 0x000fe20008010865 */
[----:B------:R-:W-:Y:S01]  /*5ae0*/  PLOP3.LUT P1, PT, PT, PT, UP0, 0x80, 0x0 ;  /* 0x000000000000781c */ /* 0x000fe20003f2f008 */
[----:B------:R-:W-:Y:S01]  /*5af0*/  FFMA.FTZ R60, R204, -UR5, R60 ;  /* 0x80000005cc3c7c23 */ /* 0x000fe2000801003c */
[----:B------:R-:W-:Y:S01]  /*5b00*/  FFMA.FTZ R64, R6, -UR5, R64 ;  /* 0x8000000506407c23 */ /* 0x000fe20008010040 */
[----:B------:R-:W-:Y:S01]  /*5b10*/  SHF.R.U32.HI R6, RZ, 0x18, R109 ;  /* 0x00000018ff067819 */ /* 0x000fe2000001166d */
[----:B------:R-:W-:Y:S01]  /*5b20*/  FFMA.FTZ R59, R59, UR7, -R0 ;  /* 0x000000073b3b7c23 */ /* 0x000fe20008010800 */
[----:B------:R-:W-:Y:S02]  /*5b30*/  @P0 FSEL R62, R62, -INF , !P5 ;  /* 0xff8000003e3e0808 */ /* 0x000fe40006800000 */
[----:B------:R-:W-:Y:S01]  /*5b40*/  MUFU.EX2 R194, R29 ;  /* 0x0000001d00c27308 */ /* 0x000fe20000000800 */
[----:B------:R-:W-:Y:S01]  /*5b50*/  PLOP3.LUT P0, PT, PT, PT, UP0, 0x80, 0x0 ;  /* 0x000000000000781c */ /* 0x000fe20003f0f008 */
[----:B------:R-:W-:Y:S01]  /*5b60*/  FFMA.FTZ R66, R13, -UR5, R66 ;  /* 0x800000050d427c23 */ /* 0x000fe20008010042 */
[----:B------:R-:W-:Y:S01]  /*5b70*/  @P4 FSEL R60, R60, -INF , !P5 ;  /* 0xff8000003c3c4808 */ /* 0x000fe20006800000 */
[----:B------:R-:W-:Y:S01]  /*5b80*/  FFMA.FTZ R62, R62, UR7, -R0 ;  /* 0x000000073e3e7c23 */ /* 0x000fe20008010800 */
[----:B------:R-:W-:Y:S01]  /*5b90*/  PLOP3.LUT P4, PT, PT, PT, UP0, 0x80, 0x0 ;  /* 0x000000000000781c */ /* 0x000fe20003f8f008 */
[----:B------:R-:W-:Y:S01]  /*5ba0*/  IMAD.U32 R104, RZ, RZ, UR4 ;  /* 0x00000004ff687e24 */ /* 0x000fe2000f8e00ff */
[----:B------:R-:W-:Y:S01]  /*5bb0*/  @P1 FSEL R64, R64, -INF , !P5 ;  /* 0xff80000040401808 */ /* 0x000fe20006800000 */
[----:B------:R-:W-:Y:S01]  /*5bc0*/  FFMA.FTZ R60, R60, UR7, -R100 ;  /* 0x000000073c3c7c23 */ /* 0x000fe20008010864 */
[----:B------:R-:W-:Y:S01]  /*5bd0*/  PLOP3.LUT P1, PT, PT, PT, UP0, 0x80, 0x0 ;  /* 0x000000000000781c */ /* 0x000fe20003f2f008 */
[----:B------:R-:W-:Y:S01]  /*5be0*/  MUFU.EX2 R190, R16 ;  /* 0x0000001000be7308 */ /* 0x000fe20000000800 */
[----:B------:R-:W-:Y:S01]  /*5bf0*/  IADD3 R104, R153, 0x4000, R104 ;  /* 0x0000400099687810 */ /* 0x000fe20007ffe068 */
[----:B------:R-:W-:Y:S01]  /*5c00*/  FFMA.FTZ R64, R64, UR7, -R108 ;  /* 0x0000000740407c23 */ /* 0x000fe2000801086c */
[----:B--2---:R-:W-:Y:S01]  /*5c10*/  IMAD.WIDE.U32 R10, R178, -0x326172a9, RZ ;  /* 0xcd9e8d57b20a7825 */ /* 0x004fe200078e00ff */
[----:B------:R-:W-:Y:S02]  /*5c20*/  @P0 FSEL R61, R61, -INF , !P6 ;  /* 0xff8000003d3d0808 */ /* 0x000fe40007000000 */
[----:B------:R-:W-:Y:S01]  /*5c30*/  PLOP3.LUT P0, PT, PT, PT, UP0, 0x80, 0x0 ;  /* 0x000000000000781c */ /* 0x000fe20003f0f008 */
[----:B------:R-:W-:Y:S01]  /*5c40*/  IMAD.IADD R104, R104, 0x1, R154 ;  /* 0x0000000168687824 */ /* 0x000fe200078e029a */
[----:B------:R-:W-:Y:S02]  /*5c50*/  LOP3.LUT R8, R11, UR15, R172, 0x96, !PT ;  /* 0x0000000f0b087c12 */ /* 0x000fe4000f8e96ac */
[----:B------:R-:W-:Y:S01]  /*5c60*/  MUFU.EX2 R114, R64 ;  /* 0x0000004000727308 */ /* 0x000fe20000000800 */
[----:B------:R-:W-:Y:S01]  /*5c70*/  @P4 FSEL R66, R66, -INF , !P5 ;  /* 0xff80000042424808 */ /* 0x000fe20006800000 */
[----:B------:R-:W-:Y:S01]  /*5c80*/  FFMA.FTZ R100, R61, UR7, -R100 ;  /* 0x000000073d647c23 */ /* 0x000fe20008010864 */
[----:B------:R-:W-:Y:S01]  /*5c90*/  ISETP.LE.U32.AND P5, PT, R7, UR8, PT ;  /* 0x0000000807007c0c */ /* 0x000fe2000bfa3070 */
[----:B------:R-:W-:Y:S01]  /*5ca0*/  FFMA.FTZ R53, R5, -UR5, R53 ;  /* 0x8000000505357c23 */ /* 0x000fe20008010035 */
[----:B------:R-:W-:Y:S01]  /*5cb0*/  ISETP.LE.U32.AND P4, PT, R6, UR8, PT ;  /* 0x0000000806007c0c */ /* 0x000fe2000bf83070 */
[----:B------:R-:W-:Y:S01]  /*5cc0*/  FFMA.FTZ R66, R66, UR7, -R101 ;  /* 0x0000000742427c23 */ /* 0x000fe20008010865 */
[C---:B------:R-:W-:Y:S03]  /*5cd0*/  LOP3.LUT R11, R10.reuse, 0xffff, RZ, 0xc0, !PT ;  /* 0x0000ffff0a0b7812 */ /* 0x040fe600078ec0ff */
[----:B------:R-:W-:Y:S01]  /*5ce0*/  MUFU.EX2 R112, R60 ;  /* 0x0000003c00707308 */ /* 0x000fe20000000800 */
[----:B------:R-:W-:Y:S02]  /*5cf0*/  LOP3.LUT R6, R109, 0xffff, RZ, 0xc0, !PT ;  /* 0x0000ffff6d067812 */ /* 0x000fe400078ec0ff */
[----:B-1----:R-:W-:Y:S02]  /*5d00*/  LOP3.LUT R15, R10, 0xff, RZ, 0xc0, !PT ;  /* 0x000000ff0a0f7812 */ /* 0x002fe400078ec0ff */
[----:B------:R-:W-:Y:S02]  /*5d10*/  SHF.R.U32.HI R109, RZ, 0x10, R109 ;  /* 0x00000010ff6d7819 */ /* 0x000fe4000001166d */
[----:B------:R-:W-:Y:S01]  /*5d20*/  SHF.R.U32.HI R14, RZ, 0x10, R10 ;  /* 0x00000010ff0e7819 */ /* 0x000fe2000001160a */
[----:B------:R-:W-:Y:S01]  /*5d30*/  @!P5 FADD.FTZ R203, -R203, -RZ ;  /* 0x800000ffcbcbd221 */ /* 0x000fe20000010100 */
[----:B------:R-:W-:Y:S01]  /*5d40*/  @P1 FSEL R63, R63, -INF , !P6 ;  /* 0xff8000003f3f1808 */ /* 0x000fe20007000000 */
[----:B----4-:R-:W-:Y:S01]  /*5d50*/  @!P4 FADD.FTZ R208, -R208, -RZ ;  /* 0x800000ffd0d0c221 */ /* 0x010fe20000010100 */
[----:B------:R-:W-:Y:S01]  /*5d60*/  PLOP3.LUT P1, PT, PT, PT, UP0, 0x80, 0x0 ;  /* 0x000000000000781c */ /* 0x000fe20003f2f008 */
[----:B------:R-:W-:Y:S01]  /*5d70*/  MUFU.EX2 R204, R30 ;  /* 0x0000001e00cc7308 */ /* 0x000fe20000000800 */
[----:B------:R-:W-:Y:S01]  /*5d80*/  LOP3.LUT R5, R109, 0xff, RZ, 0xc0, !PT ;  /* 0x000000ff6d057812 */ /* 0x000fe200078ec0ff */
[----:B------:R-:W-:Y:S01]  /*5d90*/  FFMA.FTZ R0, R63, UR7, -R0 ;  /* 0x000000073f007c23 */ /* 0x000fe20008010800 */
[----:B------:R-:W-:Y:S02]  /*5da0*/  @P0 FSEL R65, R65, -INF , !P6 ;  /* 0xff80000041410808 */ /* 0x000fe40007000000 */
[----:B------:R-:W-:Y:S02]  /*5db0*/  SHF.R.U32.HI R4, RZ, 0x8, R6 ;  /* 0x00000008ff047819 */ /* 0x000fe40000011606 */
[----:B------:R-:W-:Y:S03]  /*5dc0*/  ISETP.LE.U32.AND P0, PT, R5, UR8, PT ;  /* 0x0000000805007c0c */ /* 0x000fe6000bf03070 */
[----:B------:R-:W-:Y:S01]  /*5dd0*/  MUFU.EX2 R109, R0 ;  /* 0x00000000006d7308 */ /* 0x000fe20000000800 */
[----:B------:R-:W-:Y:S02]  /*5de0*/  LOP3.LUT R4, R4, 0xffff, RZ, 0xc0, !PT ;  /* 0x0000ffff04047812 */ /* 0x000fe400078ec0ff */
[----:B------:R-:W-:Y:S02]  /*5df0*/  LOP3.LUT R6, R8, 0xff, RZ, 0xc0, !PT ;  /* 0x000000ff08067812 */ /* 0x000fe400078ec0ff */
[----:B------:R-:W-:Y:S02]  /*5e00*/  @P1 FSEL R67, R67, -INF , !P6 ;  /* 0xff80000043431808 */ /* 0x000fe40007000000 */
[----:B------:R-:W-:Y:S03]  /*5e10*/  ISETP.LE.U32.AND P6, PT, R4, UR8, PT ;  /* 0x0000000804007c0c */ /* 0x000fe6000bfc3070 */
[----:B------:R-:W-:Y:S01]  /*5e20*/  MUFU.EX2 R202, R31 ;  /* 0x0000001f00ca7308 */ /* 0x000fe20000000800 */
[----:B------:R-:W-:Y:S01]  /*5e30*/  LOP3.LUT R4, R8, 0xffff, RZ, 0xc0, !PT ;  /* 0x0000ffff08047812 */ /* 0x000fe200078ec0ff */
[----:B------:R-:W-:Y:S01]  /*5e40*/  FFMA.FTZ R101, R67, UR7, -R101 ;  /* 0x0000000743657c23 */ /* 0x000fe20008010865 */
[--C-:B------:R-:W-:Y:S01]  /*5e50*/  SHF.R.U32.HI R5, RZ, 0x10, R8.reuse ;  /* 0x00000010ff057819 */ /* 0x100fe20000011608 */
[----:B------:R-:W-:Y:S01]  /*5e60*/  @!P0 FADD.FTZ R209, -R209, -RZ ;  /* 0x800000ffd1d18221 */ /* 0x000fe20000010100 */
[----:B------:R-:W-:Y:S02]  /*5e70*/  SHF.R.U32.HI R8, RZ, 0x18, R8 ;  /* 0x00000018ff087819 */ /* 0x000fe40000011608 */
[----:B------:R-:W-:Y:S03]  /*5e80*/  SHF.R.U32.HI R4, RZ, 0x8, R4 ;  /* 0x00000008ff047819 */ /* 0x000fe60000011604 */
[----:B------:R-:W1:Y:S01]  /*5e90*/  MUFU.EX2 R192, R19 ;  /* 0x0000001300c07308 */ /* 0x000e620000000800 */
[----:B------:R-:W-:Y:S02]  /*5ea0*/  ISETP.LE.U32.AND P0, PT, R8, UR8, PT ;  /* 0x0000000808007c0c */ /* 0x000fe4000bf03070 */
[----:B------:R-:W-:Y:S01]  /*5eb0*/  ISETP.LE.U32.AND P1, PT, R6, UR8, PT ;  /* 0x0000000806007c0c */ /* 0x000fe2000bf23070 */
[----:B------:R-:W-:Y:S01]  /*5ec0*/  @!P6 FADD.FTZ R205, -R205, -RZ ;  /* 0x800000ffcdcde221 */ /* 0x000fe20000010100 */
[----:B------:R-:W-:Y:S02]  /*5ed0*/  LOP3.LUT R5, R5, 0xff, RZ, 0xc0, !PT ;  /* 0x000000ff05057812 */ /* 0x000fe400078ec0ff */
[----:B------:R-:W-:Y:S03]  /*5ee0*/  LOP3.LUT R4, R4, 0xffff, RZ, 0xc0, !PT ;  /* 0x0000ffff04047812 */ /* 0x000fe600078ec0ff */
[----:B------:R-:W-:Y:S01]  /*5ef0*/  MUFU.EX2 R178, R32 ;  /* 0x0000002000b27308 */ /* 0x000fe20000000800 */
[----:B------:R-:W-:Y:S02]  /*5f00*/  SHF.R.U32.HI R10, RZ, 0x18, R10 ;  /* 0x00000018ff0a7819 */ /* 0x000fe4000001160a */
[----:B------:R-:W-:Y:S02]  /*5f10*/  ISETP.LE.U32.AND P5, PT, R5, UR8, PT ;  /* 0x0000000805007c0c */ /* 0x000fe4000bfa3070 */
[----:B------:R-:W-:Y:S01]  /*5f20*/  LOP3.LUT R5, R174, 0xff, RZ, 0xc0, !PT ;  /* 0x000000ffae057812 */ /* 0x000fe200078ec0ff */
[----:B---3--:R-:W-:Y:S01]  /*5f30*/  @!P0 FADD.FTZ R216, -R216, -RZ ;  /* 0x800000ffd8d88221 */ /* 0x008fe20000010100 */
[----:B------:R-:W-:Y:S01]  /*5f40*/  ISETP.LE.U32.AND P6, PT, R4, UR8, PT ;  /* 0x0000000804007c0c */ /* 0x000fe2000bfc3070 */
[----:B------:R-:W-:Y:S01]  /*5f50*/  @!P1 FADD.FTZ R213, -R213, -RZ ;  /* 0x800000ffd5d59221 */ /* 0x000fe20000010100 */
[----:B------:R-:W-:Y:S01]  /*5f60*/  SHF.R.U32.HI R4, RZ, 0x8, R11 ;  /* 0x00000008ff047819 */ /* 0x000fe2000001160b */
[----:B------:R-:W-:Y:S01]  /*5f70*/  MUFU.EX2 R181, R21 ;  /* 0x0000001500b57308 */ /* 0x000fe20000000800 */
[----:B------:R-:W-:Y:S02]  /*5f80*/  ISETP.LE.U32.AND P0, PT, R10, UR8, PT ;  /* 0x000000080a007c0c */ /* 0x000fe4000bf03070 */
[----:B------:R-:W-:Y:S02]  /*5f90*/  SHF.R.U32.HI R11, RZ, 0x8, R183 ;  /* 0x00000008ff0b7819 */ /* 0x000fe400000116b7 */
[----:B------:R-:W-:Y:S01]  /*5fa0*/  LOP3.LUT R4, R4, 0xffff, RZ, 0xc0, !PT ;  /* 0x0000ffff04047812 */ /* 0x000fe200078ec0ff */
[----:B------:R-:W-:Y:S01]  /*5fb0*/  @!P5 FADD.FTZ R217, -R217, -RZ ;  /* 0x800000ffd9d9d221 */ /* 0x000fe20000010100 */
[----:B------:R-:W-:Y:S03]  /*5fc0*/  LOP3.LUT R6, R110, 0xffff, RZ, 0xc0, !PT ;  /* 0x0000ffff6e067812 */ /* 0x000fe600078ec0ff */
[----:B------:R-:W-:Y:S01]  /*5fd0*/  MUFU.EX2 R179, R34 ;  /* 0x0000002200b37308 */ /* 0x000fe20000000800 */
[----:B------:R-:W-:Y:S01]  /*5fe0*/  ISETP.LE.U32.AND P1, PT, R4, UR8, PT ;  /* 0x0000000804007c0c */ /* 0x000fe2000bf23070 */
[----:B------:R-:W-:Y:S01]  /*5ff0*/  @!P6 FADD.FTZ R212, -R212, -RZ ;  /* 0x800000ffd4d4e221 */ /* 0x000fe20000010100 */
[----:B------:R-:W-:Y:S02]  /*6000*/  LOP3.LUT R4, R14, 0xff, RZ, 0xc0, !PT ;  /* 0x000000ff0e047812 */ /* 0x000fe400078ec0ff */
[----:B------:R-:W-:Y:S01]  /*6010*/  SHF.R.U32.HI R6, RZ, 0x8, R6 ;  /* 0x00000008ff067819 */ /* 0x000fe20000011606 */
[----:B------:R-:W-:Y:S01]  /*6020*/  @!P0 FADD.FTZ R214, -R214, -RZ ;  /* 0x800000ffd6d68221 */ /* 0x000fe20000010100 */
[----:B------:R-:W-:Y:S03]  /*6030*/  ISETP.LE.U32.AND P5, PT, R4, UR8, PT ;  /* 0x0000000804007c0c */ /* 0x000fe6000bfa3070 */
[----:B------:R-:W2:Y:S01]  /*6040*/  MUFU.EX2 R187, R17 ;  /* 0x0000001100bb7308 */ /* 0x000ea20000000800 */
[----:B------:R-:W-:Y:S02]  /*6050*/  SHF.R.U32.HI R4, RZ, 0x8, R173 ;  /* 0x00000008ff047819 */ /* 0x000fe400000116ad */
[----:B------:R-:W-:Y:S02]  /*6060*/  ISETP.LE.U32.AND P0, PT, R5, UR8, PT ;  /* 0x0000000805007c0c */ /* 0x000fe4000bf03070 */
[----:B------:R-:W-:Y:S01]  /*6070*/  @P3 FSEL R53, R53, -INF , !P2 ;  /* 0xff80000035353808 */ /* 0x000fe20005000000 */
[----:B------:R-:W-:Y:S01]  /*6080*/  @!P1 FADD.FTZ R210, -R210, -RZ ;  /* 0x800000ffd2d29221 */ /* 0x000fe20000010100 */
[----:B------:R-:W-:Y:S03]  /*6090*/  LOP3.LUT R4, R4, 0xffff, RZ, 0xc0, !PT ;  /* 0x0000ffff04047812 */ /* 0x000fe600078ec0ff */
[----:B------:R-:W-:Y:S01]  /*60a0*/  MUFU.EX2 R177, R35 ;  /* 0x0000002300b17308 */ /* 0x000fe20000000800 */
[----:B------:R-:W-:Y:S01]  /*60b0*/  ISETP.LE.U32.AND P2, PT, R166, UR8, PT ;  /* 0x00000008a6007c0c */ /* 0x000fe2000bf43070 */
[----:B------:R-:W-:Y:S01]  /*60c0*/  FFMA.FTZ R53, R53, UR7, -R108 ;  /* 0x0000000735357c23 */ /* 0x000fe2000801086c */
[----:B------:R-:W-:Y:S01]  /*60d0*/  LOP3.LUT R6, R6, 0xffff, RZ, 0xc0, !PT ;  /* 0x0000ffff06067812 */ /* 0x000fe200078ec0ff */
[----:B------:R-:W-:Y:S01]  /*60e0*/  @!P5 FADD.FTZ R215, -R215, -RZ ;  /* 0x800000ffd7d7d221 */ /* 0x000fe20000010100 */
[----:B------:R-:W-:Y:S01]  /*60f0*/  ISETP.LE.U32.AND P5, PT, R4, UR8, PT ;  /* 0x0000000804007c0c */ /* 0x000fe2000bfa3070 */
[----:B------:R-:W-:Y:S01]  /*6100*/  IMAD.WIDE.U32 R4, R175, -0x326172a9, RZ ;  /* 0xcd9e8d57af047825 */ /* 0x000fe200078e00ff */
[----:B------:R-:W-:Y:S03]  /*6110*/  LOP3.LUT R7, R110, 0xff, RZ, 0xc0, !PT ;  /* 0x000000ff6e077812 */ /* 0x000fe600078ec0ff */
[----:B------:R-:W3:Y:S01]  /*6120*/  MUFU.EX2 R182, R20 ;  /* 0x0000001400b67308 */ /* 0x000ee20000000800 */
[----:B------:R-:W-:Y:S01]  /*6130*/  ISETP.LE.U32.AND P4, PT, R15, UR8, PT ;  /* 0x000000080f007c0c */ /* 0x000fe2000bf83070 */
[----:B------:R-:W-:Y:S01]  /*6140*/  @!P0 FADD.FTZ R193, -R193, -RZ ;  /* 0x800000ffc1c18221 */ /* 0x000fe20000010100 */
[----:B------:R-:W-:Y:S01]  /*6150*/  LOP3.LUT R10, R5, UR15, R180, 0x96, !PT ;  /* 0x0000000f050a7c12 */ /* 0x000fe2000f8e96b4 */
[----:B------:R-:W-:Y:S01]  /*6160*/  FFMA.FTZ R108, R65, UR7, -R108 ;  /* 0x00000007416c7c23 */ /* 0x000fe2000801086c */
[----:B------:R-:W-:Y:S01]  /*6170*/  ISETP.LE.U32.AND P0, PT, R6, UR8, PT ;  /* 0x0000000806007c0c */ /* 0x000fe2000bf03070 */
[----:B-1----:R-:W-:Y:S01]  /*6180*/  @!P2 FADD.FTZ R192, -R192, -RZ ;  /* 0x800000ffc0c0a221 */ /* 0x002fe20000010100 */
[C---:B------:R-:W-:Y:S03]  /*6190*/  LOP3.LUT R16, R4.reuse, 0xffff, RZ, 0xc0, !PT ;  /* 0x0000ffff04107812 */ /* 0x040fe600078ec0ff */
[----:B------:R-:W-:Y:S01]  /*61a0*/  MUFU.EX2 R113, R108 ;  /* 0x0000006c00717308 */ /* 0x000fe20000000800 */
[----:B------:R-:W-:Y:S01]  /*61b0*/  SHF.R.U32.HI R6, RZ, 0x10, R110 ;  /* 0x00000010ff067819 */ /* 0x000fe2000001166e */
[----:B--2---:R-:W-:Y:S01]  /*61c0*/  @!P5 FADD.FTZ R187, -R187, -RZ ;  /* 0x800000ffbbbbd221 */ /* 0x004fe20000010100 */
[----:B------:R-:W-:Y:S02]  /*61d0*/  LOP3.LUT R13, R4, 0xff, RZ, 0xc0, !PT ;  /* 0x000000ff040d7812 */ /* 0x000fe400078ec0ff */
[----:B------:R-:W-:Y:S01]  /*61e0*/  LOP3.LUT R5, R6, 0xff, RZ, 0xc0, !PT ;  /* 0x000000ff06057812 */ /* 0x000fe200078ec0ff */
[----:B------:R-:W-:Y:S01]  /*61f0*/  @!P4 FADD.FTZ R211, -R211, -RZ ;  /* 0x800000ffd3d3c221 */ /* 0x000fe20000010100 */
[--C-:B------:R-:W-:Y:S03]  /*6200*/  SHF.R.U32.HI R18, RZ, 0x18, R4.reuse ;  /* 0x00000018ff127819 */ /* 0x100fe60000011604 */
[----:B------:R-:W-:Y:S01]  /*6210*/  MUFU.EX2 R108, R101 ;  /* 0x00000065006c7308 */ /* 0x000fe20000000800 */
[----:B------:R-:W-:Y:S01]  /*6220*/  ISETP.LE.U32.AND P2, PT, R5, UR8, PT ;  /* 0x0000000805007c0c */ /* 0x000fe2000bf43070 */
[----:B------:R-:W-:Y:S01]  /*6230*/  @!P0 FADD.FTZ R181, -R181, -RZ ;  /* 0x800000ffb5b58221 */ /* 0x000fe20000010100 */
[----:B------:R-:W-:Y:S02]  /*6240*/  SHF.R.U32.HI R17, RZ, 0x10, R4 ;  /* 0x00000010ff117819 */ /* 0x000fe40000011604 */
[----:B------:R-:W-:Y:S02]  /*6250*/  LOP3.LUT R5, R111, 0xff, RZ, 0xc0, !PT ;  /* 0x000000ff6f057812 */ /* 0x000fe400078ec0ff */
[----:B------:R-:W-:Y:S03]  /*6260*/  ISETP.LE.U32.AND P5, PT, R7, UR8, PT ;  /* 0x0000000807007c0c */ /* 0x000fe6000bfa3070 */
[----:B------:R-:W-:Y:S01]  /*6270*/  MUFU.EX2 R175, R36 ;  /* 0x0000002400af7308 */ /* 0x000fe20000000800 */
[----:B------:R-:W-:Y:S01]  /*6280*/  ISETP.LE.U32.AND P0, PT, R5, UR8, PT ;  /* 0x0000000805007c0c */ /* 0x000fe2000bf03070 */
[----:B------:R-:W-:Y:S01]  /*6290*/  IMAD.WIDE.U32 R6, R186, -0x2daee0ad, RZ ;  /* 0xd2511f53ba067825 */ /* 0x000fe200078e00ff */
[----:B------:R-:W-:Y:S02]  /*62a0*/  LOP3.LUT R4, R111, 0xffff, RZ, 0xc0, !PT ;  /* 0x0000ffff6f047812 */ /* 0x000fe400078ec0ff */
[--C-:B------:R-:W-:Y:S02]  /*62b0*/  SHF.R.U32.HI R5, RZ, 0x10, R111.reuse ;  /* 0x00000010ff057819 */ /* 0x100fe4000001166f */
[----:B------:R-:W-:Y:S03]  /*62c0*/  LOP3.LUT R14, R6, 0xff, RZ, 0xc0, !PT ;  /* 0x000000ff060e7812 */ /* 0x000fe600078ec0ff */
[----:B------:R1:W2:Y:S01]  /*62d0*/  MUFU.EX2 R189, R22 ;  /* 0x0000001600bd7308 */ /* 0x0002a20000000800 */
[----:B------:R-:W-:Y:S02]  /*62e0*/  SHF.R.U32.HI R111, RZ, 0x18, R111 ;  /* 0x00000018ff6f7819 */ /* 0x000fe4000001166f */
[----:B------:R-:W-:Y:S01]  /*62f0*/  SHF.R.U32.HI R15, RZ, 0x18, R6 ;  /* 0x00000018ff0f7819 */ /* 0x000fe20000011606 */
[----:B---3--:R-:W-:Y:S01]  /*6300*/  @!P5 FADD.FTZ R182, -R182, -RZ ;  /* 0x800000ffb6b6d221 */ /* 0x008fe20000010100 */
[----:B------:R-:W-:Y:S01]  /*6310*/  SHF.R.U32.HI R110, RZ, 0x18, R110 ;  /* 0x00000018ff6e7819 */ /* 0x000fe2000001166e */
[----:B------:R-:W-:Y:S01]  /*6320*/  @!P0 FADD.FTZ R200, -R200, -RZ ;  /* 0x800000ffc8c88221 */ /* 0x000fe20000010100 */
[----:B------:R-:W-:Y:S03]  /*6330*/  LOP3.LUT R19, R6, 0xffff, RZ, 0xc0, !PT ;  /* 0x0000ffff06137812 */ /* 0x000fe600078ec0ff */
[----:B------:R-:W-:Y:S01]  /*6340*/  MUFU.EX2 R174, R37 ;  /* 0x0000002500ae7308 */ /* 0x000fe20000000800 */
[----:B------:R-:W-:Y:S02]  /*6350*/  ISETP.LE.U32.AND P0, PT, R111, UR8, PT ;  /* 0x000000086f007c0c */ /* 0x000fe4000bf03070 */
[----:B------:R-:W-:Y:S02]  /*6360*/  LOP3.LUT R9, R7, UR14, R196, 0x96, !PT ;  /* 0x0000000e07097c12 */ /* 0x000fe4000f8e96c4 */
[----:B------:R-:W-:Y:S02]  /*6370*/  ISETP.LE.U32.AND P5, PT, R110, UR8, PT ;  /* 0x000000086e007c0c */ /* 0x000fe4000bfa3070 */
[----:B------:R-:W-:Y:S03]  /*6380*/  SHF.R.U32.HI R4, RZ, 0x8, R4 ;  /* 0x00000008ff047819 */ /* 0x000fe60000011604 */
[----:B------:R-:W-:Y:S01]  /*6390*/  MUFU.EX2 R110, R66 ;  /* 0x00000042006e7308 */ /* 0x000fe20000000800 */
[----:B-1----:R-:W-:Y:S01]  /*63a0*/  SHF.R.U32.HI R22, RZ, 0x10, R6 ;  /* 0x00000010ff167819 */ /* 0x002fe20000011606 */
[----:B--2---:R-:W-:Y:S01]  /*63b0*/  @!P2 FADD.FTZ R189, -R189, -RZ ;  /* 0x800000ffbdbda221 */ /* 0x004fe20000010100 */
[----:B------:R-:W-:Y:S02]  /*63c0*/  ISETP.LE.U32.AND P6, PT, R169, UR8, PT ;  /* 0x00000008a9007c0c */ /* 0x000fe4000bfc3070 */
[----:B------:R-:W-:Y:S01]  /*63d0*/  SHF.R.U32.HI R6, RZ, 0x8, R219 ;  /* 0x00000008ff067819 */ /* 0x000fe200000116db */
[----:B------:R-:W-:Y:S01]  /*63e0*/  @!P0 FADD.FTZ R206, -R206, -RZ ;  /* 0x800000ffcece8221 */ /* 0x000fe20000010100 */
[----:B------:R-:W-:Y:S03]  /*63f0*/  LOP3.LUT R4, R4, 0xffff, RZ, 0xc0, !PT ;  /* 0x0000ffff04047812 */ /* 0x000fe600078ec0ff */
[----:B------:R-:W-:Y:S01]  /*6400*/  MUFU.EX2 R111, R100 ;  /* 0x00000064006f7308 */ /* 0x000fe20000000800 */
[----:B------:R-:W-:Y:S01]  /*6410*/  LOP3.LUT R11, R11, 0xffff, RZ, 0xc0, !PT ;  /* 0x0000ffff0b0b7812 */ /* 0x000fe200078ec0ff */
[----:B------:R-:W-:Y:S01]  /*6420*/  @!P5 FADD.FTZ R191, -R191, -RZ ;  /* 0x800000ffbfbfd221 */ /* 0x000fe20000010100 */
[----:B------:R-:W-:Y:S02]  /*6430*/  ISETP.LE.U32.AND P2, PT, R4, UR8, PT ;  /* 0x0000000804007c0c */ /* 0x000fe4000bf43070 */
[----:B------:R-:W-:Y:S02]  /*6440*/  LOP3.LUT R4, R5, 0xff, RZ, 0xc0, !PT ;  /* 0x000000ff05047812 */ /* 0x000fe400078ec0ff */
[----:B------:R-:W-:Y:S01]  /*6450*/  ISETP.LE.U32.AND P0, PT, R11, UR8, PT ;  /* 0x000000080b007c0c */ /* 0x000fe2000bf03070 */
[----:B------:R-:W-:Y:S01]  /*6460*/  @!P6 FADD.FTZ R197, -R197, -RZ ;  /* 0x800000ffc5c5e221 */ /* 0x000fe20000010100 */
[----:B------:R-:W-:Y:S01]  /*6470*/  LOP3.LUT R11, R185, 0xff, RZ, 0xc0, !PT ;  /* 0x000000ffb90b7812 */ /* 0x000fe200078ec0ff */
[----:B------:R-:W-:Y:S01]  /*6480*/  MUFU.EX2 R173, R38 ;  /* 0x0000002600ad7308 */ /* 0x000fe20000000800 */
[----:B------:R-:W-:Y:S01]  /*6490*/  ISETP.LE.U32.AND P5, PT, R4, UR8, PT ;  /* 0x0000000804007c0c */ /* 0x000fe2000bfa3070 */
[----:B------:R-:W-:Y:S01]  /*64a0*/  IMAD.WIDE.U32 R4, R221, -0x2daee0ad, RZ ;  /* 0xd2511f53dd047825 */ /* 0x000fe200078e00ff */
[----:B------:R-:W-:Y:S02]  /*64b0*/  ISETP.LE.U32.AND P4, PT, R170, UR8, PT ;  /* 0x00000008aa007c0c */ /* 0x000fe4000bf83070 */
[----:B------:R-:W-:Y:S02]  /*64c0*/  ISETP.LE.U32.AND P6, PT, R11, UR8, PT ;  /* 0x000000080b007c0c */ /* 0x000fe4000bfc3070 */
[----:B------:R-:W-:Y:S03]  /*64d0*/  LOP3.LUT R21, R4, 0xffff, RZ, 0xc0, !PT ;  /* 0x0000ffff04157812 */ /* 0x000fe600078ec0ff */
[----:B------:R-:W1:Y:S01]  /*64e0*/  MUFU.EX2 R201, R25 ;  /* 0x0000001900c97308 */ /* 0x000e620000000800 */
[----:B------:R-:W-:Y:S01]  /*64f0*/  LOP3.LUT R8, R5, UR14, R184, 0x96, !PT ;  /* 0x0000000e05087c12 */ /* 0x000fe2000f8e96b8 */
[----:B------:R-:W-:Y:S01]  /*6500*/  @!P0 FADD.FTZ R194, -R194, -RZ ;  /* 0x800000ffc2c28221 */ /* 0x000fe20000010100 */
[----:B------:R-:W-:Y:S02]  /*6510*/  LOP3.LUT R5, R6, 0xffff, RZ, 0xc0, !PT ;  /* 0x0000ffff06057812 */ /* 0x000fe400078ec0ff */
[----:B------:R-:W-:Y:S02]  /*6520*/  ISETP.LE.U32.AND P3, PT, R165, UR8, PT ;  /* 0x00000008a5007c0c */ /* 0x000fe4000bf63070 */
[----:B------:R-:W-:Y:S01]  /*6530*/  LOP3.LUT R11, R4, 0xff, RZ, 0xc0, !PT ;  /* 0x000000ff040b7812 */ /* 0x000fe200078ec0ff */
[----:B------:R-:W-:Y:S01]  /*6540*/  @!P4 FADD.FTZ R202, -R202, -RZ ;  /* 0x800000ffcacac221 */ /* 0x000fe20000010100 */
[----:B------:R-:W-:Y:S01]  /*6550*/  ISETP.LE.U32.AND P1, PT, R168, UR8, PT ;  /* 0x00000008a8007c0c */ /* 0x000fe2000bf23070 */
[----:B------:R-:W-:Y:S01]  /*6560*/  @!P6 FADD.FTZ R204, -R204, -RZ ;  /* 0x800000ffcccce221 */ /* 0x000fe20000010100 */
[--C-:B------:R-:W-:Y:S01]  /*6570*/  SHF.R.U32.HI R20, RZ, 0x18, R4.reuse ;  /* 0x00000018ff147819 */ /* 0x100fe20000011604 */
[----:B------:R-:W-:Y:S01]  /*6580*/  MUFU.EX2 R186, R41 ;  /* 0x0000002900ba7308 */ /* 0x000fe20000000800 */
[----:B------:R-:W-:Y:S02]  /*6590*/  SHF.R.U32.HI R7, RZ, 0x10, R4 ;  /* 0x00000010ff077819 */ /* 0x000fe40000011604 */
[----:B------:R-:W-:Y:S02]  /*65a0*/  LOP3.LUT R4, R12, 0xff, RZ, 0xc0, !PT ;  /* 0x000000ff0c047812 */ /* 0x000fe400078ec0ff */
[----:B------:R-:W-:Y:S01]  /*65b0*/  ISETP.LE.U32.AND P0, PT, R5, UR8, PT ;  /* 0x0000000805007c0c */ /* 0x000fe2000bf03070 */
[----:B------:R-:W-:Y:S01]  /*65c0*/  @!P3 FADD.FTZ R190, -R190, -RZ ;  /* 0x800000ffbebeb221 */ /* 0x000fe20000010100 */
[----:B------:R-:W-:Y:S01]  /*65d0*/  LOP3.LUT R5, R220, 0xff, RZ, 0xc0, !PT ;  /* 0x000000ffdc057812 */ /* 0x000fe200078ec0ff */
[----:B-1----:R-:W-:Y:S01]  /*65e0*/  @!P2 FADD.FTZ R201, -R201, -RZ ;  /* 0x800000ffc9c9a221 */ /* 0x002fe20000010100 */
[----:B------:R-:W-:Y:S01]  /*65f0*/  ISETP.LE.U32.AND P4, PT, R4, UR8, PT ;  /* 0x0000000804007c0c */ /* 0x000fe2000bf83070 */
[----:B------:R-:W-:Y:S01]  /*6600*/  @!P1 FADD.FTZ R178, -R178, -RZ ;  /* 0x800000ffb2b29221 */ /* 0x000fe20000010100 */
[--C-:B------:R-:W-:Y:S01]  /*6610*/  SHF.R.U32.HI R4, RZ, 0x18, R12.reuse ;  /* 0x00000018ff047819 */ /* 0x100fe2000001160c */
[----:B------:R-:W1:Y:S01]  /*6620*/  MUFU.EX2 R207, R26 ;  /* 0x0000001a00cf7308 */ /* 0x000e620000000800 */
[----:B------:R-:W-:Y:S02]  /*6630*/  ISETP.LE.U32.AND P6, PT, R5, UR8, PT ;  /* 0x0000000805007c0c */ /* 0x000fe4000bfc3070 */
[----:B------:R-:W-:Y:S02]  /*6640*/  LOP3.LUT R6, R12, 0xffff, RZ, 0xc0, !PT ;  /* 0x0000ffff0c067812 */ /* 0x000fe400078ec0ff */
[----:B------:R-:W-:Y:S02]  /*6650*/  ISETP.LE.U32.AND P3, PT, R171, UR8, PT ;  /* 0x00000008ab007c0c */ /* 0x000fe4000bf63070 */
[----:B------:R-:W-:Y:S03]  /*6660*/  SHF.R.U32.HI R5, RZ, 0x10, R12 ;  /* 0x00000010ff057819 */ /* 0x000fe6000001160c */
[----:B------:R-:W-:Y:S01]  /*6670*/  MUFU.EX2 R171, R62 ;  /* 0x0000003e00ab7308 */ /* 0x000fe20000000800 */
[----:B------:R-:W-:Y:S01]  /*6680*/  ISETP.LE.U32.AND P1, PT, R4, UR8, PT ;  /* 0x0000000804007c0c */ /* 0x000fe2000bf23070 */
[----:B------:R-:W-:Y:S01]  /*6690*/  @!P4 FADD.FTZ R175, -R175, -RZ ;  /* 0x800000ffafafc221 */ /* 0x000fe20000010100 */
[----:B------:R-:W-:Y:S02]  /*66a0*/  SHF.R.U32.HI R4, RZ, 0x8, R6 ;  /* 0x00000008ff047819 */ /* 0x000fe40000011606 */
[----:B------:R-:W-:Y:S01]  /*66b0*/  LOP3.LUT R5, R5, 0xff, RZ, 0xc0, !PT ;  /* 0x000000ff05057812 */ /* 0x000fe200078ec0ff */
[----:B------:R-:W-:Y:S01]  /*66c0*/  @!P6 FADD.FTZ R179, -R179, -RZ ;  /* 0x800000ffb3b3e221 */ /* 0x000fe20000010100 */
[----:B------:R-:W-:Y:S03]  /*66d0*/  SHF.R.U32.HI R6, RZ, 0x10, R10 ;  /* 0x00000010ff067819 */ /* 0x000fe6000001160a */
[----:B------:R-:W-:Y:S01]  /*66e0*/  MUFU.EX2 R199, R42 ;  /* 0x0000002a00c77308 */ /* 0x000fe20000000800 */
[----:B------:R-:W-:Y:S01]  /*66f0*/  LOP3.LUT R4, R4, 0xffff, RZ, 0xc0, !PT ;  /* 0x0000ffff04047812 */ /* 0x000fe200078ec0ff */
[----:B------:R-:W-:Y:S01]  /*6700*/  @!P3 FADD.FTZ R177, -R177, -RZ ;  /* 0x800000ffb1b1b221 */ /* 0x000fe20000010100 */
[----:B------:R-:W-:Y:S01]  /*6710*/  ISETP.LE.U32.AND P3, PT, R5, UR8, PT ;  /* 0x0000000805007c0c */ /* 0x000fe2000bf63070 */
[----:B-1----:R-:W-:Y:S01]  /*6720*/  @!P5 FADD.FTZ R207, -R207, -RZ ;  /* 0x800000ffcfcfd221 */ /* 0x002fe20000010100 */
[----:B------:R-:W-:Y:S02]  /*6730*/  LOP3.LUT R5, R10, 0xff, RZ, 0xc0, !PT ;  /* 0x000000ff0a057812 */ /* 0x000fe400078ec0ff */
[----:B------:R-:W-:Y:S03]  /*6740*/  ISETP.LE.U32.AND P6, PT, R4, UR8, PT ;  /* 0x0000000804007c0c */ /* 0x000fe6000bfc3070 */
[----:B------:R-:W1:Y:S01]  /*6750*/  MUFU.EX2 R172, R39 ;  /* 0x0000002700ac7308 */ /* 0x000e620000000800 */
[----:B------:R-:W-:Y:S02]  /*6760*/  LOP3.LUT R4, R10, 0xffff, RZ, 0xc0, !PT ;  /* 0x0000ffff0a047812 */ /* 0x000fe400078ec0ff */
[----:B------:R-:W-:Y:S02]  /*6770*/  ISETP.LE.U32.AND P4, PT, R5, UR8, PT ;  /* 0x0000000805007c0c */ /* 0x000fe4000bf83070 */
[----:B------:R-:W-:Y:S02]  /*6780*/  SHF.R.U32.HI R4, RZ, 0x8, R4 ;  /* 0x00000008ff047819 */ /* 0x000fe40000011604 */
[----:B------:R-:W-:Y:S01]  /*6790*/  ISETP.LE.U32.AND P2, PT, R102, UR8, PT ;  /* 0x0000000866007c0c */ /* 0x000fe2000bf43070 */
[----:B------:R-:W-:Y:S01]  /*67a0*/  @!P3 FADD.FTZ R173, -R173, -RZ ;  /* 0x800000ffadadb221 */ /* 0x000fe20000010100 */
[----:B------:R-:W-:Y:S01]  /*67b0*/  LOP3.LUT R4, R4, 0xffff, RZ, 0xc0, !PT ;  /* 0x0000ffff04047812 */ /* 0x000fe200078ec0ff */
[----:B------:R-:W2:Y:S01]  /*67c0*/  MUFU.EX2 R188, R40 ;  /* 0x0000002800bc7308 */ /* 0x000ea20000000800 */
[----:B------:R-:W-:Y:S01]  /*67d0*/  ISETP.LE.U32.AND P5, PT, R103, UR8, PT ;  /* 0x0000000867007c0c */ /* 0x000fe2000bfa3070 */
[----:B------:R-:W-:Y:S01]  /*67e0*/  @!P6 FADD.FTZ R174, -R174, -RZ ;  /* 0x800000ffaeaee221 */ /* 0x000fe20000010100 */
[----:B------:R-:W-:Y:S02]  /*67f0*/  LOP3.LUT R5, R6, 0xff, RZ, 0xc0, !PT ;  /* 0x000000ff06057812 */ /* 0x000fe400078ec0ff */
[----:B------:R-:W-:Y:S02]  /*6800*/  ISETP.LE.U32.AND P6, PT, R4, UR8, PT ;  /* 0x0000000804007c0c */ /* 0x000fe4000bfc3070 */
[----:B------:R-:W-:Y:S01]  /*6810*/  SHF.R.U32.HI R4, RZ, 0x8, R16 ;  /* 0x00000008ff047819 */ /* 0x000fe20000011610 */
[----:B-1----:R-:W-:Y:S01]  /*6820*/  @!P1 FADD.FTZ R172, -R172, -RZ ;  /* 0x800000ffacac9221 */ /* 0x002fe20000010100 */
[----:B------:R-:W-:Y:S01]  /*6830*/  ISETP.LE.U32.AND P3, PT, R5, UR8, PT ;  /* 0x0000000805007c0c */ /* 0x000fe2000bf63070 */
[----:B------:R-:W1:Y:S01]  /*6840*/  MUFU.EX2 R196, R46 ;  /* 0x0000002e00c47308 */ /* 0x000e620000000800 */
[----:B------:R-:W-:Y:S02]  /*6850*/  LOP3.LUT R4, R4, 0xffff, RZ, 0xc0, !PT ;  /* 0x0000ffff04047812 */ /* 0x000fe400078ec0ff */
[----:B------:R-:W-:Y:S02]  /*6860*/  SHF.R.U32.HI R10, RZ, 0x18, R10 ;  /* 0x00000018ff0a7819 */ /* 0x000fe4000001160a */
[----:B------:R-:W-:Y:S02]  /*6870*/  LOP3.LUT R5, R162, 0xff, RZ, 0xc0, !PT ;  /* 0x000000ffa2057812 */ /* 0x000fe400078ec0ff */
[----:B------:R-:W-:Y:S01]  /*6880*/  ISETP.LE.U32.AND P1, PT, R10, UR8, PT ;  /* 0x000000080a007c0c */ /* 0x000fe2000bf23070 */
[----:B------:R-:W-:Y:S01]  /*6890*/  @!P6 FADD.FTZ R186, -R186, -RZ ;  /* 0x800000ffbabae221 */ /* 0x000fe20000010100 */
[----:B------:R-:W-:Y:S01]  /*68a0*/  ISETP.LE.U32.AND P6, PT, R4, UR8, PT ;  /* 0x0000000804007c0c */ /* 0x000fe2000bfc3070 */
[----:B--2---:R-:W-:Y:S01]  /*68b0*/  @!P4 FADD.FTZ R188, -R188, -RZ ;  /* 0x800000ffbcbcc221 */ /* 0x004fe20000010100 */
[----:B------:R-:W-:Y:S01]  /*68c0*/  LOP3.LUT R4, R17, 0xff, RZ, 0xc0, !PT ;  /* 0x000000ff11047812 */ /* 0x000fe200078ec0ff */
[----:B------:R-:W-:Y:S01]  /*68d0*/  @!P3 FADD.FTZ R199, -R199, -RZ ;  /* 0x800000ffc7c7b221 */ /* 0x000fe20000010100 */
[----:B------:R-:W-:Y:S01]  /*68e0*/  ISETP.LE.U32.AND P4, PT, R18, UR8, PT ;  /* 0x0000000812007c0c */ /* 0x000fe2000bf83070 */
[----:B------:R-:W2:Y:S01]  /*68f0*/  MUFU.EX2 R198, R43 ;  /* 0x0000002b00c67308 */ /* 0x000ea20000000800 */
[----:B------:R-:W-:Y:S02]  /*6900*/  ISETP.LE.U32.AND P3, PT, R4, UR8, PT ;  /* 0x0000000804007c0c */ /* 0x000fe4000bf63070 */
[----:B------:R-:W-:Y:S02]  /*6910*/  SHF.R.U32.HI R4, RZ, 0x8, R222 ;  /* 0x00000008ff047819 */ /* 0x000fe400000116de */
[----:B------:R-:W-:Y:S02]  /*6920*/  LOP3.LUT R6, R9, 0xffff, RZ, 0xc0, !PT ;  /* 0x0000ffff09067812 */ /* 0x000fe400078ec0ff */
[----:B------:R-:W-:Y:S03]  /*6930*/  LOP3.LUT R4, R4, 0xffff, RZ, 0xc0, !PT ;  /* 0x0000ffff04047812 */ /* 0x000fe600078ec0ff */
[----:B------:R-:W3:Y:S01]  /*6940*/  MUFU.EX2 R170, R48 ;  /* 0x0000003000aa7308 */ /* 0x000ee20000000800 */
[----:B------:R-:W-:Y:S03]  /*6950*/  SHF.R.U32.HI R6, RZ, 0x8, R6 ;  /* 0x00000008ff067819 */ /* 0x000fe60000011606 */
[----:B-1----:R-:W-:Y:S01]  /*6960*/  @!P3 FADD.FTZ R196, -R196, -RZ ;  /* 0x800000ffc4c4b221 */ /* 0x002fe20000010100 */
[----:B------:R-:W-:Y:S05]  /*6970*/  ISETP.LE.U32.AND P3, PT, R4, UR8, PT ;  /* 0x0000000804007c0c */ /* 0x000fea000bf63070 */
[----:B------:R-:W1:Y:S01]  /*6980*/  MUFU.EX2 R195, R47 ;  /* 0x0000002f00c37308 */ /* 0x000e620000000800 */
[--C-:B------:R-:W-:Y:S01]  /*6990*/  SHF.R.U32.HI R4, RZ, 0x18, R9.reuse ;  /* 0x00000018ff047819 */ /* 0x100fe20000011609 */
[----:B--2---:R-:W-:Y:S01]  /*69a0*/  @!P1 FADD.FTZ R198, -R198, -RZ ;  /* 0x800000ffc6c69221 */ /* 0x004fe20000010100 */
[----:B------:R-:W-:Y:S02]  /*69b0*/  ISETP.LE.U32.AND P1, PT, R5, UR8, PT ;  /* 0x0000000805007c0c */ /* 0x000fe4000bf23070 */
[----:B------:R-:W-:Y:S05]  /*69c0*/  LOP3.LUT R5, R9, 0xff, RZ, 0xc0, !PT ;  /* 0x000000ff09057812 */ /* 0x000fea00078ec0ff */
[----:B------:R-:W2:Y:S01]  /*69d0*/  MUFU.EX2 R168, R49 ;  /* 0x0000003100a87308 */ /* 0x000ea20000000800 */
[----:B---3--:R-:W-:Y:S01]  /*69e0*/  @!P2 FADD.FTZ R170, -R170, -RZ ;  /* 0x800000ffaaaaa221 */ /* 0x008fe20000010100 */
[----:B------:R-:W-:Y:S02]  /*69f0*/  ISETP.LE.U32.AND P2, PT, R4, UR8, PT ;  /* 0x0000000804007c0c */ /* 0x000fe4000bf43070 */
[----:B------:R-:W-:Y:S06]  /*6a00*/  LOP3.LUT R4, R8, 0xff, RZ, 0xc0, !PT ;  /* 0x000000ff08047812 */ /* 0x000fec00078ec0ff */
[----:B------:R-:W3:Y:S01]  /*6a10*/  MUFU.EX2 R169, R50 ;  /* 0x0000003200a97308 */ /* 0x000ee20000000800 */
[----:B-1----:R-:W-:Y:S01]  /*6a20*/  @!P4 FADD.FTZ R195, -R195, -RZ ;  /* 0x800000ffc3c3c221 */ /* 0x002fe20000010100 */
[----:B------:R-:W-:Y:S02]  /*6a30*/  ISETP.LE.U32.AND P4, PT, R5, UR8, PT ;  /* 0x0000000805007c0c */ /* 0x000fe4000bf83070 */
[----:B------:R-:W-:Y:S04]  /*6a40*/  SHF.R.U32.HI R5, RZ, 0x10, R9 ;  /* 0x00000010ff057819 */ /* 0x000fe80000011609 */
[----:B------:R-:W-:Y:S02]  /*6a50*/  LOP3.LUT R5, R5, 0xff, RZ, 0xc0, !PT ;  /* 0x000000ff05057812 */ /* 0x000fe400078ec0ff */
[----:B------:R-:W1:Y:S01]  /*6a60*/  MUFU.EX2 R167, R51 ;  /* 0x0000003300a77308 */ /* 0x000e620000000800 */
[----:B--2---:R-:W-:Y:S01]  /*6a70*/  @!P3 FADD.FTZ R168, -R168, -RZ ;  /* 0x800000ffa8a8b221 */ /* 0x004fe20000010100 */
[----:B------:R-:W-:Y:S02]  /*6a80*/  ISETP.LE.U32.AND P3, PT, R4, UR8, PT ;  /* 0x0000000804007c0c */ /* 0x000fe4000bf63070 */
[----:B------:R-:W-:Y:S02]  /*6a90*/  LOP3.LUT R4, R6, 0xffff, RZ, 0xc0, !PT ;  /* 0x0000ffff06047812 */ /* 0x000fe400078ec0ff */
[----:B------:R-:W-:Y:S04]  /*6aa0*/  LOP3.LUT R6, R8, 0xffff, RZ, 0xc0, !PT ;  /* 0x0000ffff08067812 */ /* 0x000fe800078ec0ff */
[----:B------:R-:W2:Y:S01]  /*6ab0*/  MUFU.EX2 R166, R52 ;  /* 0x0000003400a67308 */ /* 0x000ea20000000800 */
[----:B---3--:R-:W-:Y:S01]  /*6ac0*/  @!P1 FADD.FTZ R169, -R169, -RZ ;  /* 0x800000ffa9a99221 */ /* 0x008fe20000010100 */
[----:B------:R-:W-:Y:S02]  /*6ad0*/  ISETP.LE.U32.AND P1, PT, R4, UR8, PT ;  /* 0x0000000804007c0c */ /* 0x000fe4000bf23070 */
[----:B------:R-:W-:Y:S02]  /*6ae0*/  SHF.R.U32.HI R4, RZ, 0x8, R6 ;  /* 0x00000008ff047819 */ /* 0x000fe40000011606 */
[----:B------:R-:W-:Y:S02]  /*6af0*/  LOP3.LUT R6, R7, 0xff, RZ, 0xc0, !PT ;  /* 0x000000ff07067812 */ /* 0x000fe400078ec0ff */
[----:B------:R-:W-:Y:S02]  /*6b00*/  LOP3.LUT R4, R4, 0xffff, RZ, 0xc0, !PT ;  /* 0x0000ffff04047812 */ /* 0x000fe400078ec0ff */
[----:B------:R-:W3:Y:S01]  /*6b10*/  MUFU.EX2 R164, R53 ;  /* 0x0000003500a47308 */ /* 0x000ee20000000800 */
[----:B------:R-:W-:Y:S01]  /*6b20*/  F2FP.RELU.F16.F32.PACK_AB R7, R186, R188 ;  /* 0x000000bcba07723e */ /* 0x000fe200000008ff */
[----:B-1----:R-:W-:Y:S01]  /*6b30*/  @!P5 FADD.FTZ R167, -R167, -RZ ;  /* 0x800000ffa7a7d221 */ /* 0x002fe20000010100 */
[----:B------:R-:W-:Y:S02]  /*6b40*/  ISETP.LE.U32.AND P5, PT, R5, UR8, PT ;  /* 0x0000000805007c0c */ /* 0x000fe4000bfa3070 */
[--C-:B------:R-:W-:Y:S02]  /*6b50*/  SHF.R.U32.HI R5, RZ, 0x10, R8.reuse ;  /* 0x00000010ff057819 */ /* 0x100fe40000011608 */
[----:B------:R-:W-:Y:S03]  /*6b60*/  SHF.R.U32.HI R8, RZ, 0x18, R8 ;  /* 0x00000018ff087819 */ /* 0x000fe60000011608 */
[----:B------:R-:W1:Y:S01]  /*6b70*/  MUFU.EX2 R163, R55 ;  /* 0x0000003700a37308 */ /* 0x000e620000000800 */
[----:B--2---:R-:W-:Y:S01]  /*6b80*/  @!P4 FADD.FTZ R166, -R166, -RZ ;  /* 0x800000ffa6a6c221 */ /* 0x004fe20000010100 */
[----:B------:R-:W-:Y:S02]  /*6b90*/  ISETP.LE.U32.AND P4, PT, R4, UR8, PT ;  /* 0x0000000804007c0c */ /* 0x000fe4000bf83070 */
[----:B------:R-:W-:Y:S02]  /*6ba0*/  LOP3.LUT R4, R5, 0xff, RZ, 0xc0, !PT ;  /* 0x000000ff05047812 */ /* 0x000fe400078ec0ff */
[----:B------:R-:W-:Y:S04]  /*6bb0*/  SHF.R.U32.HI R5, RZ, 0x8, R19 ;  /* 0x00000008ff057819 */ /* 0x000fe80000011613 */
[----:B------:R-:W2:Y:S01]  /*6bc0*/  MUFU.EX2 R176, R33 ;  /* 0x0000002100b07308 */ /* 0x000ea20000000800 */
[----:B---3--:R-:W-:Y:S01]  /*6bd0*/  @!P1 FADD.FTZ R164, -R164, -RZ ;  /* 0x800000ffa4a49221 */ /* 0x008fe20000010100 */
[----:B------:R-:W-:Y:S02]  /*6be0*/  ISETP.LE.U32.AND P1, PT, R4, UR8, PT ;  /* 0x0000000804007c0c */ /* 0x000fe4000bf23070 */
[----:B------:R-:W-:Y:S02]  /*6bf0*/  LOP3.LUT R4, R5, 0xffff, RZ, 0xc0, !PT ;  /* 0x0000ffff05047812 */ /* 0x000fe400078ec0ff */
[----:B------:R-:W-:Y:S04]  /*6c00*/  LOP3.LUT R5, R22, 0xff, RZ, 0xc0, !PT ;  /* 0x000000ff16057812 */ /* 0x000fe800078ec0ff */
[----:B------:R-:W3:Y:S01]  /*6c10*/  MUFU.EX2 R183, R58 ;  /* 0x0000003a00b77308 */ /* 0x000ee20000000800 */
[----:B-1----:R-:W-:Y:S01]  /*6c20*/  @!P2 FADD.FTZ R163, -R163, -RZ ;  /* 0x800000ffa3a3a221 */ /* 0x002fe20000010100 */
[----:B------:R-:W-:Y:S02]  /*6c30*/  ISETP.LE.U32.AND P2, PT, R4, UR8, PT ;  /* 0x0000000804007c0c */ /* 0x000fe4000bf43070 */
[----:B------:R-:W-:Y:S06]  /*6c40*/  SHF.R.U32.HI R4, RZ, 0x8, R21 ;  /* 0x00000008ff047819 */ /* 0x000fec0000011615 */
[----:B------:R-:W1:Y:S01]  /*6c50*/  MUFU.EX2 R184, R44 ;  /* 0x0000002c00b87308 */ /* 0x000e620000000800 */
[----:B--2---:R-:W-:Y:S01]  /*6c60*/  @!P0 FADD.FTZ R176, -R176, -RZ ;  /* 0x800000ffb0b08221 */ /* 0x004fe20000010100 */
[----:B------:R-:W-:Y:S03]  /*6c70*/  ISETP.LE.U32.AND P0, PT, R13, UR8, PT ;  /* 0x000000080d007c0c */ /* 0x000fe6000bf03070 */
[----:B------:R-:W-:Y:S05]  /*6c80*/  @!P2 FADD.FTZ R113, -R113, -RZ ;  /* 0x800000ff7171a221 */ /* 0x000fea0000010100 */
[----:B------:R-:W2:Y:S01]  /*6c90*/  MUFU.EX2 R115, R57 ;  /* 0x0000003900737308 */ /* 0x000ea20000000800 */
[----:B---3--:R-:W-:Y:S01]  /*6ca0*/  @!P1 FADD.FTZ R183, -R183, -RZ ;  /* 0x800000ffb7b79221 */ /* 0x008fe20000010100 */
[----:B------:R-:W-:Y:S02]  /*6cb0*/  ISETP.LE.U32.AND P1, PT, R5, UR8, PT ;  /* 0x0000000805007c0c */ /* 0x000fe4000bf23070 */
[----:B------:R-:W-:Y:S02]  /*6cc0*/  LOP3.LUT R5, R4, 0xffff, RZ, 0xc0, !PT ;  /* 0x0000ffff04057812 */ /* 0x000fe400078ec0ff */
[----:B------:R-:W-:Y:S02]  /*6cd0*/  F2FP.RELU.F16.F32.PACK_AB R4, R205, R203 ;  /* 0x000000cbcd04723e */ /* 0x000fe400000008ff */
[----:B------:R-:W-:Y:S01]  /*6ce0*/  ISETP.LE.U32.AND P2, PT, R5, UR8, PT ;  /* 0x0000000805007c0c */ /* 0x000fe2000bf43070 */
[----:B-1----:R-:W-:Y:S01]  /*6cf0*/  @!P0 FADD.FTZ R184, -R184, -RZ ;  /* 0x800000ffb8b88221 */ /* 0x002fe20000010100 */
[----:B------:R-:W-:Y:S01]  /*6d00*/  ISETP.LE.U32.AND P0, PT, R14, UR8, PT ;  /* 0x000000080e007c0c */ /* 0x000fe2000bf03070 */
[----:B------:R1:W-:Y:S01]  /*6d10*/  STS [R224+0x10000], R4 ;  /* 0x01000004e0007388 */ /* 0x0003e20000000800 */
[----:B------:R-:W-:Y:S01]  /*6d20*/  F2FP.RELU.F16.F32.PACK_AB R5, R187, R190 ;  /* 0x000000bebb05723e */ /* 0x000fe200000008ff */
[----:B------:R-:W3:Y:S02]  /*6d30*/  MUFU.EX2 R185, R45 ;  /* 0x0000002d00b97308 */ /* 0x000ee40000000800 */
[----:B------:R-:W-:Y:S01]  /*6d40*/  @!P1 FADD.FTZ R110, -R110, -RZ ;  /* 0x800000ff6e6e9221 */ /* 0x000fe20000010100 */
[----:B------:R-:W-:Y:S01]  /*6d50*/  FSETP.GE.FTZ.AND P1, PT, R182, RZ, PT ;  /* 0x000000ffb600720b */ /* 0x000fe20003f36000 */
[----:B--2---:R-:W-:Y:S01]  /*6d60*/  @!P4 FADD.FTZ R115, -R115, -RZ ;  /* 0x800000ff7373c221 */ /* 0x004fe20000010100 */
[----:B------:R-:W-:Y:S02]  /*6d70*/  ISETP.LE.U32.AND P4, PT, R8, UR8, PT ;  /* 0x0000000808007c0c */ /* 0x000fe4000bf83070 */
[----:B------:R-:W-:Y:S03]  /*6d80*/  F2FP.RELU.F16.F32.PACK_AB R8, R172, R173 ;  /* 0x000000adac08723e */ /* 0x000fe600000008ff */
[----:B------:R-:W2:Y:S01]  /*6d90*/  MUFU.EX2 R165, R54 ;  /* 0x0000003600a57308 */ /* 0x000ea20000000800 */
[----:B------:R-:W-:Y:S01]  /*6da0*/  @!P2 FADD.FTZ R111, -R111, -RZ ;  /* 0x800000ff6f6fa221 */ /* 0x000fe20000010100 */
[----:B------:R-:W-:Y:S01]  /*6db0*/  @!P0 FADD.FTZ R114, -R114, -RZ ;  /* 0x800000ff72728221 */ /* 0x000fe20000010100 */
[----:B------:R-:W-:Y:S02]  /*6dc0*/  ISETP.LE.U32.AND P0, PT, R6, UR8, PT ;  /* 0x0000000806007c0c */ /* 0x000fe4000bf03070 */
[----:B------:R-:W-:Y:S02]  /*6dd0*/  F2FP.RELU.F16.F32.PACK_AB R6, R208, R209 ;  /* 0x000000d1d006723e */ /* 0x000fe400000008ff */
[----:B------:R-:W-:Y:S03]  /*6de0*/  F2FP.RELU.F16.F32.PACK_AB R0, R113, R114 ;  /* 0x000000727100723e */ /* 0x000fe600000008ff */
[----:B------:R-:W4:Y:S01]  /*6df0*/  MUFU.EX2 R162, R56 ;  /* 0x0000003800a27308 */ /* 0x000f220000000800 */
[----:B---3--:R-:W-:Y:S01]  /*6e00*/  @!P6 FADD.FTZ R185, -R185, -RZ ;  /* 0x800000ffb9b9e221 */ /* 0x008fe20000010100 */
[----:B------:R3:W-:Y:S01]  /*6e10*/  STS [R224+0x10400], R6 ;  /* 0x01040006e0007388 */ /* 0x0007e20000000800 */
[----:B------:R-:W-:Y:S02]  /*6e20*/  ISETP.LE.U32.AND P6, PT, R15, UR8, PT ;  /* 0x000000080f007c0c */ /* 0x000fe4000bfc3070 */
[----:B------:R-:W-:Y:S01]  /*6e30*/  FSETP.GE.FTZ.AND P2, PT, R187, RZ, PT ;  /* 0x000000ffbb00720b */ /* 0x000fe20003f56000 */
[----:B------:R3:W-:Y:S01]  /*6e40*/  STS [R226+0x10000], R5 ;  /* 0x01000005e2007388 */ /* 0x0007e20000000800 */
[----:B-1----:R-:W-:Y:S03]  /*6e50*/  F2FP.RELU.F16.F32.PACK_AB R4, R192, R193 ;  /* 0x000000c1c004723e */ /* 0x002fe600000008ff */
[----:B------:R-:W1:Y:S01]  /*6e60*/  MUFU.EX2 R180, R59 ;  /* 0x0000003b00b47308 */ /* 0x000e620000000800 */
[----:B--2---:R-:W-:Y:S01]  /*6e70*/  @!P5 FADD.FTZ R165, -R165, -RZ ;  /* 0x800000ffa5a5d221 */ /* 0x004fe20000010100 */
[----:B------:R-:W-:Y:S01]  /*6e80*/  ISETP.LE.U32.AND P5, PT, R11, UR8, PT ;  /* 0x000000080b007c0c */ /* 0x000fe2000bfa3070 */
[----:B------:R-:W-:Y:S01]  /*6e90*/  @!P0 FADD.FTZ R171, -R171, -RZ ;  /* 0x800000ffabab8221 */ /* 0x000fe20000010100 */
[----:B------:R2:W-:Y:S02]  /*6ea0*/  STS [R226+0x10400], R4 ;  /* 0x01040004e2007388 */ /* 0x0005e40000000800 */
[----:B------:R-:W-:Y:S01]  /*6eb0*/  @!P6 FADD.FTZ R108, -R108, -RZ ;  /* 0x800000ff6c6ce221 */ /* 0x000fe20000010100 */
[----:B----4-:R-:W-:Y:S01]  /*6ec0*/  @!P3 FADD.FTZ R162, -R162, -RZ ;  /* 0x800000ffa2a2b221 */ /* 0x010fe20000010100 */
[----:B------:R-:W-:Y:S07]  /*6ed0*/  ISETP.LE.U32.AND P3, PT, R20, UR8, PT ;  /* 0x0000000814007c0c */ /* 0x000fee000bf63070 */
[----:B------:R-:W-:Y:S01]  /*6ee0*/  @!P5 FADD.FTZ R112, -R112, -RZ ;  /* 0x800000ff7070d221 */ /* 0x000fe20000010100 */
[----:B-1----:R-:W-:Y:S01]  /*6ef0*/  @!P4 FADD.FTZ R180, -R180, -RZ ;  /* 0x800000ffb4b4c221 */ /* 0x002fe20000010100 */
[----:B------:R-:W-:Y:S02]  /*6f00*/  FSETP.GE.FTZ.AND P4, PT, R205, RZ, PT ;  /* 0x000000ffcd00720b */ /* 0x000fe40003f96000 */
[----:B---3--:R-:W-:Y:S02]  /*6f10*/  F2FP.RELU.F16.F32.PACK_AB R6, R212, R213 ;  /* 0x000000d5d406723e */ /* 0x008fe400000008ff */
[----:B------:R-:W-:Y:S01]  /*6f20*/  F2FP.RELU.F16.F32.PACK_AB R5, R214, R215 ;  /* 0x000000d7d605723e */ /* 0x000fe200000008ff */
[----:B------:R-:W-:Y:S02]  /*6f30*/  @!P3 FADD.FTZ R109, -R109, -RZ ;  /* 0x800000ff6d6db221 */ /* 0x000fe40000010100 */
[----:B------:R1:W-:Y:S01]  /*6f40*/  STS [R224+0x12000], R6 ;  /* 0x01200006e0007388 */ /* 0x0003e20000000800 */
[----:B------:R-:W-:Y:S02]  /*6f50*/  FSETP.GE.FTZ.AND P3, PT, R190, RZ, PT ;  /* 0x000000ffbe00720b */ /* 0x000fe40003f76000 */
[----:B--2---:R-:W-:Y:S05]  /*6f60*/  F2FP.RELU.F16.F32.PACK_AB R4, R216, R217 ;  /* 0x000000d9d804723e */ /* 0x004fea00000008ff */
[----:B------:R2:W-:Y:S04]  /*6f70*/  STS [R224+0x12400], R4 ;  /* 0x01240004e0007388 */ /* 0x0005e80000000800 */
[----:B------:R3:W-:Y:S01]  /*6f80*/  STS [R226+0x12400], R5 ;  /* 0x01240005e2007388 */ /* 0x0007e20000000800 */
[----:B-1----:R-:W-:Y:S05]  /*6f90*/  F2FP.RELU.F16.F32.PACK_AB R6, R210, R211 ;  /* 0x000000d3d206723e */ /* 0x002fea00000008ff */
[----:B------:R1:W-:Y:S01]  /*6fa0*/  STS [R226+0x12000], R6 ;  /* 0x01200006e2007388 */ /* 0x0003e20000000800 */
[----:B--2---:R-:W-:Y:S02]  /*6fb0*/  F2FP.RELU.F16.F32.PACK_AB R4, R181, R182 ;  /* 0x000000b6b504723e */ /* 0x004fe400000008ff */
[----:B---3--:R-:W-:Y:S03]  /*6fc0*/  F2FP.RELU.F16.F32.PACK_AB R5, R176, R178 ;  /* 0x000000b2b005723e */ /* 0x008fe600000008ff */
[----:B------:R2:W-:Y:S01]  /*6fd0*/  STS [R230+0x10000], R4 ;  /* 0x01000004e6007388 */ /* 0x0005e20000000800 */
[----:B-1----:R-:W-:Y:S05]  /*6fe0*/  F2FP.RELU.F16.F32.PACK_AB R6, R191, R189 ;  /* 0x000000bdbf06723e */ /* 0x002fea00000008ff */
[----:B------:R1:W-:Y:S01]  /*6ff0*/  STS [R230+0x10400], R6 ;  /* 0x01040006e6007388 */ /* 0x0003e20000000800 */
[----:B--2---:R-:W-:Y:S03]  /*7000*/  F2FP.RELU.F16.F32.PACK_AB R4, R177, R179 ;  /* 0x000000b3b104723e */ /* 0x004fe600000008ff */
[----:B------:R2:W-:Y:S04]  /*7010*/  STS [R229+0x10000], R5 ;  /* 0x01000005e5007388 */ /* 0x0005e80000000800 */
[----:B------:R3:W-:Y:S01]  /*7020*/  STS [R229+0x10400], R4 ;  /* 0x01040004e5007388 */ /* 0x0007e20000000800 */
[----:B-1----:R-:W-:Y:S05]  /*7030*/  F2FP.RELU.F16.F32.PACK_AB R6, R201, R200 ;  /* 0x000000c8c906723e */ /* 0x002fea00000008ff */
[----:B------:R1:W-:Y:S01]  /*7040*/  STS [R230+0x12000], R6 ;  /* 0x01200006e6007388 */ /* 0x0003e20000000800 */
[----:B--2---:R-:W-:Y:S02]  /*7050*/  F2FP.RELU.F16.F32.PACK_AB R5, R202, R204 ;  /* 0x000000ccca05723e */ /* 0x004fe400000008ff */
[----:B---3--:R-:W-:Y:S05]  /*7060*/  F2FP.RELU.F16.F32.PACK_AB R4, R206, R207 ;  /* 0x000000cfce04723e */ /* 0x008fea00000008ff */
[----:B------:R2:W-:Y:S04]  /*7070*/  STS [R230+0x12400], R4 ;  /* 0x01240004e6007388 */ /* 0x0005e80000000800 */
[----:B------:R3:W-:Y:S01]  /*7080*/  STS [R229+0x12400], R5 ;  /* 0x01240005e5007388 */ /* 0x0007e20000000800 */
[----:B-1----:R-:W-:Y:S05]  /*7090*/  F2FP.RELU.F16.F32.PACK_AB R6, R194, R197 ;  /* 0x000000c5c206723e */ /* 0x002fea00000008ff */
[----:B------:R1:W-:Y:S01]  /*70a0*/  STS [R229+0x12000], R6 ;  /* 0x01200006e5007388 */ /* 0x0003e20000000800 */
[----:B--2---:R-:W-:Y:S03]  /*70b0*/  F2FP.RELU.F16.F32.PACK_AB R4, R174, R175 ;  /* 0x000000afae04723e */ /* 0x004fe600000008ff */
[----:B------:R-:W-:Y:S01]  /*70c0*/  STS [R223+0x10400], R8 ;  /* 0x01040008df007388 */ /* 0x000fe20000000800 */
[----:B---3--:R-:W-:Y:S03]  /*70d0*/  F2FP.RELU.F16.F32.PACK_AB R5, R168, R170 ;  /* 0x000000aaa805723e */ /* 0x008fe600000008ff */
[----:B------:R2:W-:Y:S04]  /*70e0*/  STS [R223+0x10000], R4 ;  /* 0x01000004df007388 */ /* 0x0005e80000000800 */
[----:B------:R3:W-:Y:S01]  /*70f0*/  STS [R225+0x10000], R5 ;  /* 0x01000005e1007388 */ /* 0x0007e20000000800 */
[----:B-1----:R-:W-:Y:S02]  /*7100*/  F2FP.RELU.F16.F32.PACK_AB R6, R198, R199 ;  /* 0x000000c7c606723e */ /* 0x002fe400000008ff */
[----:B--2---:R-:W-:Y:S02]  /*7110*/  F2FP.RELU.F16.F32.PACK_AB R4, R167, R169 ;  /* 0x000000a9a704723e */ /* 0x004fe400000008ff */
        /* <DEDUP_REMOVED lines=57> */
[----:B------:R-:W-:Y:S01]  /*74b0*/  HMMA.16816.F32 R64, R100, R146, R64 ;  /* 0x000000926440723c */ /* 0x000fe20000001840 */
[----:B------:R-:W-:Y:S04]  /*74c0*/  IMAD.U32 R104, RZ, RZ, UR27 ;  /* 0x0000001bff687e24 */ /* 0x000fe8000f8e00ff */
[----:B------:R-:W-:Y:S01]  /*74d0*/  IMAD.U32 R105, RZ, RZ, UR26 ;  /* 0x0000001aff697e24 */ /* 0x000fe2000f8e00ff */
[C---:B------:R-:W-:Y:S05]  /*74e0*/  LEA R106, P0, R247.reuse, R104, 0x2 ;  /* 0x00000068f76a7211 */ /* 0x040fea00078010ff */
[----:B------:R-:W-:Y:S02]  /*74f0*/  LEA.HI.X.SX32 R107, R247, R105, 0x2, P0 ;  /* 0x00000069f76b7211 */ /* 0x000fe400000f16ff */
[----:B------:R-:W-:Y:S03]  /*7500*/  FSETP.GE.FTZ.AND P0, PT, R203, RZ, PT ;  /* 0x000000ffcb00720b */ /* 0x000fe60003f16000 */
[----:B------:R-:W2:Y:S04]  /*7510*/  LDG.E R105, desc[UR10][R106.64] ;  /* 0x0000000a6a697981 */ /* 0x000ea8000c1e1900 */
[----:B------:R-:W3:Y:S01]  /*7520*/  LDG.E R104, desc[UR10][R106.64+0x20] ;  /* 0x0000200a6a687981 */ /* 0x000ee2000c1e1900 */
[C---:B--2---:R-:W-:Y:S01]  /*7530*/  FADD.FTZ R0, -R105.reuse, R4 ;  /* 0x0000000469007221 */ /* 0x044fe20000010100 */
[C---:B------:R-:W-:Y:S02]  /*7540*/  FADD.FTZ R5, -R105.reuse, R5 ;  /* 0x0000000569057221 */ /* 0x040fe40000010100 */
[----:B------:R-:W5:Y:S01]  /*7550*/  LDG.E R4, desc[UR10][R106.64+0x100] ;  /* 0x0001000a6a047981 */ /* 0x000f62000c1e1900 */
[C---:B------:R-:W-:Y:S01]  /*7560*/  FADD.FTZ R16, -R105.reuse, R16 ;  /* 0x0000001069107221 */ /* 0x040fe20000010100 */
[C---:B------:R-:W-:Y:S01]  /*7570*/  FADD.FTZ R17, -R105.reuse, R17 ;  /* 0x0000001169117221 */ /* 0x040fe20000010100 */
[-C--:B------:R-:W-:Y:S01]  /*7580*/  FSEL R0, R0, R105.reuse, P0 ;  /* 0x0000006900007208 */ /* 0x080fe20000000000 */
[----:B------:R-:W-:Y:S01]  /*7590*/  FADD.FTZ R21, -R105, R21 ;  /* 0x0000001569157221 */ /* 0x000fe20000010100 */
[----:B------:R-:W-:Y:S01]  /*75a0*/  FSETP.GE.FTZ.AND P0, PT, R181, RZ, PT ;  /* 0x000000ffb500720b */ /* 0x000fe20003f16000 */
[----:B------:R-:W-:Y:S01]  /*75b0*/  FADD.FTZ R20, -R105, R20 ;  /* 0x0000001469147221 */ /* 0x000fe20000010100 */
[-C--:B------:R-:W-:Y:S01]  /*75c0*/  FSEL R16, R16, R105.reuse, P3 ;  /* 0x0000006910107208 */ /* 0x080fe20001800000 */
[----:B------:R-:W-:Y:S01]  /*75d0*/  FMUL.FTZ R203, R203, R0 ;  /* 0x00000000cbcb7220 */ /* 0x000fe20000410000 */
[-C--:B------:R-:W-:Y:S01]  /*75e0*/  FSEL R21, R21, R105.reuse, P0 ;  /* 0x0000006915157208 */ /* 0x080fe20000000000 */
[----:B------:R1:W5:Y:S01]  /*75f0*/  LDG.E R0, desc[UR10][R106.64+0x120] ;  /* 0x0001200a6a007981 */ /* 0x000362000c1e1900 */
[----:B------:R-:W-:Y:S01]  /*7600*/  FSETP.GE.FTZ.AND P0, PT, R174, RZ, PT ;  /* 0x000000ffae00720b */ /* 0x000fe20003f16000 */
[----:B------:R-:W-:Y:S01]  /*7610*/  FMUL.FTZ R16, R190, R16 ;  /* 0x00000010be107220 */ /* 0x000fe20000410000 */
[----:B------:R-:W-:Y:S01]  /*7620*/  FSEL R20, R20, R105, P1 ;  /* 0x0000006914147208 */ /* 0x000fe20000800000 */
[----:B------:R-:W-:Y:S01]  /*7630*/  FMUL.FTZ R181, R181, R21 ;  /* 0x00000015b5b57220 */ /* 0x000fe20000410000 */
[----:B------:R-:W-:Y:S01]  /*7640*/  FSETP.GE.FTZ.AND P1, PT, R175, RZ, PT ;  /* 0x000000ffaf00720b */ /* 0x000fe20003f36000 */
[C---:B------:R-:W-:Y:S01]  /*7650*/  FADD.FTZ R21, -R105.reuse, R32 ;  /* 0x0000002069157221 */ /* 0x040fe20000010100 */
[----:B------:R-:W-:Y:S01]  /*7660*/  FSETP.GE.FTZ.AND P3, PT, R178, RZ, PT ;  /* 0x000000ffb200720b */ /* 0x000fe20003f76000 */
[----:B------:R-:W-:Y:S01]  /*7670*/  FMUL.FTZ R182, R182, R20 ;  /* 0x00000014b6b67220 */ /* 0x000fe20000410000 */
[C---:B------:R-:W-:Y:S01]  /*7680*/  FADD.FTZ R20, -R105.reuse, R33 ;  /* 0x0000002169147221 */ /* 0x040fe20000010100 */
[----:B------:R-:W-:Y:S01]  /*7690*/  FADD.FTZ R53, -R105, R53 ;  /* 0x0000003569357221 */ /* 0x000fe20000010100 */
[----:B------:R-:W-:Y:S01]  /*76a0*/  FSEL R21, R21, R105, P3 ;  /* 0x0000006915157208 */ /* 0x000fe20001800000 */
[C---:B------:R-:W-:Y:S01]  /*76b0*/  FADD.FTZ R52, -R105.reuse, R52 ;  /* 0x0000003469347221 */ /* 0x040fe20000010100 */
[----:B------:R-:W-:Y:S01]  /*76c0*/  FSETP.GE.FTZ.AND P3, PT, R168, RZ, PT ;  /* 0x000000ffa800720b */ /* 0x000fe20003f76000 */
[----:B------:R-:W-:Y:S01]  /*76d0*/  FADD.FTZ R64, -R105, R64 ;  /* 0x0000004069407221 */ /* 0x000fe20000010100 */
[----:B------:R-:W-:Y:S01]  /*76e0*/  F2FP.F16.F32.PACK_AB R181, R181, R182 ;  /* 0x000000b6b5b5723e */ /* 0x000fe200000000ff */
[----:B------:R-:W-:Y:S01]  /*76f0*/  FMUL.FTZ R21, R178, R21 ;  /* 0x00000015b2157220 */ /* 0x000fe20000410000 */
[C---:B---3--:R-:W-:Y:S01]  /*7700*/  FADD.FTZ R6, -R104.reuse, R6 ;  /* 0x0000000668067221 */ /* 0x048fe20000010100 */
[----:B------:R-:W-:Y:S01]  /*7710*/  FADD.FTZ R7, -R104, R7 ;  /* 0x0000000768077221 */ /* 0x000fe20000010100 */
[-C--:B-1----:R-:W-:Y:S02]  /*7720*/  FSEL R106, R5, R105.reuse, P4 ;  /* 0x00000069056a7208 */ /* 0x082fe40002000000 */
[----:B------:R-:W-:Y:S01]  /*7730*/  FSEL R5, R17, R105, P2 ;  /* 0x0000006911057208 */ /* 0x000fe20001000000 */
[----:B------:R-:W-:Y:S01]  /*7740*/  FADD.FTZ R17, -R105, R36 ;  /* 0x0000002469117221 */ /* 0x000fe20000010100 */
[----:B------:R-:W-:Y:S01]  /*7750*/  FSETP.GE.FTZ.AND P2, PT, R176, RZ, PT ;  /* 0x000000ffb000720b */ /* 0x000fe20003f56000 */
[----:B------:R-:W-:Y:S01]  /*7760*/  FMUL.FTZ R106, R205, R106 ;  /* 0x0000006acd6a7220 */ /* 0x000fe20000410000 */
[----:B------:R-:W-:Y:S01]  /*7770*/  FSETP.GE.FTZ.AND P4, PT, R170, RZ, PT ;  /* 0x000000ffaa00720b */ /* 0x000fe20003f96000 */
[----:B------:R-:W-:Y:S01]  /*7780*/  FMUL.FTZ R187, R187, R5 ;  /* 0x00000005bbbb7220 */ /* 0x000fe20000410000 */
[-C--:B------:R-:W-:Y:S02]  /*7790*/  FSEL R17, R17, R105.reuse, P1 ;  /* 0x0000006911117208 */ /* 0x080fe40000800000 */
[----:B------:R-:W-:Y:S02]  /*77a0*/  FSETP.GE.FTZ.AND P1, PT, R164, RZ, PT ;  /* 0x000000ffa400720b */ /* 0x000fe40003f36000 */
[----:B------:R-:W-:Y:S01]  /*77b0*/  F2FP.F16.F32.PACK_AB R100, R187, R16 ;  /* 0x00000010bb64723e */ /* 0x000fe200000000ff */
        /* <DEDUP_REMOVED lines=13> */
[-C--:B------:R-:W-:Y:S02]  /*7890*/  FSEL R17, R17, R105.reuse, P4 ;  /* 0x0000006911117208 */ /* 0x080fe40002000000 */
[-C--:B------:R-:W-:Y:S02]  /*78a0*/  FSEL R52, R52, R105.reuse, P2 ;  /* 0x0000006934347208 */ /* 0x080fe40001000000 */
[----:B------:R-:W-:Y:S01]  /*78b0*/  FSEL R16, R16, R105, P3 ;  /* 0x0000006910107208 */ /* 0x000fe20001800000 */
        /* <DEDUP_REMOVED lines=51> */
.L_x_558:
        /* <DEDUP_REMOVED lines=11> */
[----:B------:R-:W-:Y:S01]  /*7ca0*/  FADD.FTZ R19, -R104, R19 ;  /* 0x0000001368137221 */ /* 0x000fe20000010100 */
[----:B------:R-:W-:Y:S01]  /*7cb0*/  F2FP.F16.F32.PACK_AB R6, R6, R17 ;  /* 0x000000110606723e */ /* 0x000fe200000000ff */
[----:B------:R-:W-:Y:S01]  /*7cc0*/  FADD.FTZ R7, -R104, R23 ;  /* 0x0000001768077221 */ /* 0x000fe20000010100 */
[-C--:B------:R-:W-:Y:S01]  /*7cd0*/  FSEL R18, R18, R104.reuse, P3 ;  /* 0x0000006812127208 */ /* 0x080fe20001800000 */
[----:B------:R-:W-:Y:S01]  /*7ce0*/  FADD.FTZ R35, -R104, R35 ;  /* 0x0000002368237221 */ /* 0x000fe20000010100 */
[----:B------:R-:W-:Y:S01]  /*7cf0*/  FSEL R19, R19, R104, P2 ;  /* 0x0000006813137208 */ /* 0x000fe20001000000 */
[----:B------:R2:W-:Y:S01]  /*7d00*/  STS [R224+0x8400], R6 ;  /* 0x00840006e0007388 */ /* 0x0005e20000000800 */
[----:B------:R-:W-:Y:S01]  /*7d10*/  FSETP.GE.FTZ.AND P2, PT, R191, RZ, PT ;  /* 0x000000ffbf00720b */ /* 0x000fe20003f56000 */
[----:B------:R-:W-:Y:S01]  /*7d20*/  FMUL.FTZ R21, R193, R18 ;  /* 0x00000012c1157220 */ /* 0x000fe20000410000 */
[----:B------:R-:W-:Y:S01]  /*7d30*/  FSETP.GE.FTZ.AND P3, PT, R177, RZ, PT ;  /* 0x000000ffb100720b */ /* 0x000fe20003f76000 */
[----:B------:R-:W-:Y:S01]  /*7d40*/  STS [R226+0x8000], R100 ;  /* 0x00800064e2007388 */ /* 0x000fe20000000800 */
[----:B------:R-:W-:Y:S01]  /*7d50*/  FMUL.FTZ R20, R192, R19 ;  /* 0x00000013c0147220 */ /* 0x000fe20000410000 */
[C---:B------:R-:W-:Y:S01]  /*7d60*/  FADD.FTZ R17, -R104.reuse, R39 ;  /* 0x0000002768117221 */ /* 0x040fe20000010100 */
[-C--:B------:R-:W-:Y:S01]  /*7d70*/  FSEL R7, R7, R104.reuse, P2 ;  /* 0x0000006807077208 */ /* 0x080fe20001000000 */
[C---:B------:R-:W-:Y:S01]  /*7d80*/  FADD.FTZ R18, -R104.reuse, R38 ;  /* 0x0000002668127221 */ /* 0x040fe20000010100 */
[C---:B-1----:R-:W-:Y:S01]  /*7d90*/  FADD.FTZ R5, -R104.reuse, R34 ;  /* 0x0000002268057221 */ /* 0x042fe20000010100 */
[-C--:B------:R-:W-:Y:S01]  /*7da0*/  FSEL R35, R35, R104.reuse, P3 ;  /* 0x0000006823237208 */ /* 0x080fe20001800000 */
[C---:B------:R-:W-:Y:S01]  /*7db0*/  FADD.FTZ R50, -R104.reuse, R50 ;  /* 0x0000003268327221 */ /* 0x040fe20000010100 */
[----:B------:R-:W-:Y:S01]  /*7dc0*/  FMUL.FTZ R19, R191, R7 ;  /* 0x00000007bf137220 */ /* 0x000fe20000410000 */
[----:B------:R-:W-:Y:S01]  /*7dd0*/  FSETP.GE.FTZ.AND P2, PT, R173, RZ, PT ;  /* 0x000000ffad00720b */ /* 0x000fe20003f56000 */
[----:B------:R-:W-:Y:S01]  /*7de0*/  FADD.FTZ R51, -R104, R51 ;  /* 0x0000003368337221 */ /* 0x000fe20000010100 */
[-C--:B------:R-:W-:Y:S01]  /*7df0*/  FSEL R5, R5, R104.reuse, P1 ;  /* 0x0000006805057208 */ /* 0x080fe20000800000 */
[----:B------:R-:W-:Y:S01]  /*7e00*/  FMUL.FTZ R7, R177, R35 ;  /* 0x00000023b1077220 */ /* 0x000fe20000410000 */
[----:B------:R-:W-:Y:S01]  /*7e10*/  FSETP.GE.FTZ.AND P1, PT, R172, RZ, PT ;  /* 0x000000ffac00720b */ /* 0x000fe20003f36000 */
[----:B------:R-:W-:Y:S01]  /*7e20*/  FADD.FTZ R54, -R104, R54 ;  /* 0x0000003668367221 */ /* 0x000fe20000010100 */
[-C--:B------:R-:W-:Y:S01]  /*7e30*/  FSEL R18, R18, R104.reuse, P2 ;  /* 0x0000006812127208 */ /* 0x080fe20001000000 */
[----:B------:R-:W-:Y:S01]  /*7e40*/  FMUL.FTZ R16, R179, R5 ;  /* 0x00000005b3107220 */ /* 0x000fe20000410000 */
[----:B------:R-:W-:Y:S01]  /*7e50*/  F2FP.F16.F32.PACK_AB R5, R20, R21 ;  /* 0x000000151405723e */ /* 0x000fe200000000ff */
[C---:B-----5:R-:W-:Y:S01]  /*7e60*/  FADD.FTZ R25, -R4.reuse, R25 ;  /* 0x0000001904197221 */ /* 0x060fe20000010100 */
[----:B------:R-:W-:Y:S01]  /*7e70*/  FSEL R17, R17, R104, P1 ;  /* 0x0000006811117208 */ /* 0x000fe20000800000 */
[----:B------:R-:W-:Y:S01]  /*7e80*/  FADD.FTZ R9, -R4, R9 ;  /* 0x0000000904097221 */ /* 0x000fe20000010100 */
[----:B------:R-:W-:Y:S01]  /*7e90*/  FSETP.GE.FTZ.AND P1, PT, R108, RZ, PT ;  /* 0x000000ff6c00720b */ /* 0x000fe20003f36000 */
[----:B------:R1:W-:Y:S01]  /*7ea0*/  STS [R226+0x8400], R5 ;  /* 0x00840005e2007388 */ /* 0x0003e20000000800 */
[----:B------:R-:W-:Y:S01]  /*7eb0*/  F2FP.F16.F32.PACK_AB R32, R7, R16 ;  /* 0x000000100720723e */ /* 0x000fe200000000ff */
[C---:B------:R-:W-:Y:S01]  /*7ec0*/  FADD.FTZ R55, -R104.reuse, R55 ;  /* 0x0000003768377221 */ /* 0x040fe20000010100 */
[----:B------:R-:W-:Y:S01]  /*7ed0*/  FADD.FTZ R7, -R104, R66 ;  /* 0x0000004268077221 */ /* 0x000fe20000010100 */
[----:B------:R-:W-:Y:S01]  /*7ee0*/  FSETP.GE.FTZ.AND P5, PT, R167, RZ, PT ;  /* 0x000000ffa700720b */ /* 0x000fe20003fb6000 */
[C---:B------:R-:W-:Y:S01]  /*7ef0*/  FADD.FTZ R8, -R4.reuse, R8 ;  /* 0x0000000804087221 */ /* 0x040fe20000010100 */
[----:B------:R-:W-:Y:S01]  /*7f00*/  FSETP.GE.FTZ.AND P4, PT, R165, RZ, PT ;  /* 0x000000ffa500720b */ /* 0x000fe20003f96000 */
[C---:B------:R-:W-:Y:S01]  /*7f10*/  FADD.FTZ R13, -R4.reuse, R13 ;  /* 0x0000000d040d7221 */ /* 0x040fe20000010100 */
[----:B------:R-:W-:Y:S01]  /*7f20*/  FSETP.GE.FTZ.AND P3, PT, R163, RZ, PT ;  /* 0x000000ffa300720b */ /* 0x000fe20003f76000 */
[----:B------:R-:W-:Y:S01]  /*7f30*/  FADD.FTZ R24, -R4, R24 ;  /* 0x0000001804187221 */ /* 0x000fe20000010100 */
[----:B------:R-:W-:Y:S01]  /*7f40*/  FSETP.GE.FTZ.AND P2, PT, R110, RZ, PT ;  /* 0x000000ff6e00720b */ /* 0x000fe20003f56000 */
[----:B------:R-:W-:Y:S01]  /*7f50*/  FADD.FTZ R12, -R4, R12 ;  /* 0x0000000c040c7221 */ /* 0x000fe20000010100 */
[----:B------:R-:W-:Y:S01]  /*7f60*/  FSEL R50, R50, R104, P6 ;  /* 0x0000006832327208 */ /* 0x000fe20003000000 */
[----:B------:R-:W-:Y:S01]  /*7f70*/  FMUL.FTZ R22, R189, R22 ;  /* 0x00000016bd167220 */ /* 0x000fe20000410000 */
[-C--:B------:R-:W-:Y:S01]  /*7f80*/  FSEL R51, R51, R104.reuse, P5 ;  /* 0x0000006833337208 */ /* 0x080fe20002800000 */
[----:B------:R-:W-:Y:S01]  /*7f90*/  FADD.FTZ R29, -R4, R29 ;  /* 0x0000001d041d7221 */ /* 0x000fe20000010100 */
[-C--:B------:R-:W-:Y:S01]  /*7fa0*/  FSEL R54, R54, R104.reuse, P4 ;  /* 0x0000006836367208 */ /* 0x080fe20002000000 */
[----:B------:R-:W-:Y:S01]  /*7fb0*/  FADD.FTZ R44, -R4, R44 ;  /* 0x0000002c042c7221 */ /* 0x000fe20000010100 */
[----:B------:R-:W-:Y:S01]  /*7fc0*/  FSEL R55, R55, R104, P3 ;  /* 0x0000006837377208 */ /* 0x000fe20001800000 */
[----:B------:R-:W-:Y:S01]  /*7fd0*/  FMUL.FTZ R18, R173, R18 ;  /* 0x00000012ad127220 */ /* 0x000fe20000410000 */
[----:B------:R-:W-:Y:S01]  /*7fe0*/  FSEL R7, R7, R104, P2 ;  /* 0x0000006807077208 */ /* 0x000fe20001000000 */
[----:B------:R-:W-:Y:S01]  /*7ff0*/  @P1 FADD.FTZ R104, -R104, R67 ;  /* 0x0000004368681221 */ /* 0x000fe20000010100 */
[----:B------:R-:W-:Y:S01]  /*8000*/  FSETP.GE.FTZ.AND P3, PT, R212, RZ, PT ;  /* 0x000000ffd400720b */ /* 0x000fe20003f76000 */
[----:B------:R-:W-:Y:S01]  /*8010*/  FMUL.FTZ R17, R172, R17 ;  /* 0x00000011ac117220 */ /* 0x000fe20000410000 */
[----:B------:R-:W-:Y:S01]  /*8020*/  FSETP.GE.FTZ.AND P1, PT, R213, RZ, PT ;  /* 0x000000ffd500720b */ /* 0x000fe20003f36000 */
[----:B------:R-:W-:Y:S01]  /*8030*/  FMUL.FTZ R110, R110, R7 ;  /* 0x000000076e6e7220 */ /* 0x000fe20000410000 */
[-C--:B--2---:R-:W-:Y:S01]  /*8040*/  FSEL R6, R9, R4.reuse, P3 ;  /* 0x0000000409067208 */ /* 0x084fe20001800000 */
[----:B------:R-:W-:Y:S01]  /*8050*/  FADD.FTZ R9, -R4, R28 ;  /* 0x0000001c04097221 */ /* 0x000fe20000010100 */
[----:B------:R-:W-:Y:S01]  /*8060*/  FSEL R8, R8, R4, P1 ;  /* 0x0000000408087208 */ /* 0x000fe20000800000 */
[----:B------:R-:W-:Y:S01]  /*8070*/  FADD.FTZ R7, -R4, R40 ;  /* 0x0000002804077221 */ /* 0x000fe20000010100 */
[----:B------:R-:W-:Y:S01]  /*8080*/  FSETP.GE.FTZ.AND P1, PT, R210, RZ, PT ;  /* 0x000000ffd200720b */ /* 0x000fe20003f36000 */
[----:B------:R-:W-:Y:S01]  /*8090*/  FMUL.FTZ R6, R212, R6 ;  /* 0x00000006d4067220 */ /* 0x000fe20000410000 */
        /* <DEDUP_REMOVED lines=8> */
[----:B-1----:R-:W-:Y:S01]  /*8120*/  F2FP.F16.F32.PACK_AB R5, R6, R8 ;  /* 0x000000080605723e */ /* 0x002fe200000000ff */
[----:B------:R-:W-:Y:S01]  /*8130*/  FADD.FTZ R6, -R4, R41 ;  /* 0x0000002904067221 */ /* 0x000fe20000010100 */
[-C--:B------:R-:W-:Y:S01]  /*8140*/  FSEL R24, R24, R4.reuse, P1 ;  /* 0x0000000418187208 */ /* 0x080fe20000800000 */
[----:B------:R-:W-:Y:S01]  /*8150*/  FADD.FTZ R27, -R0, R27 ;  /* 0x0000001b001b7221 */ /* 0x000fe20000010100 */
[----:B------:R-:W-:Y:S01]  /*8160*/  FSEL R12, R12, R4, P2 ;  /* 0x000000040c0c7208 */ /* 0x000fe20001000000 */
[----:B------:R1:W-:Y:S01]  /*8170*/  STS [R224+0xa000], R5 ;  /* 0x00a00005e0007388 */ /* 0x0003e20000000800 */
        /* <DEDUP_REMOVED lines=8> */
[-C--:B------:R-:W-:Y:S01]  /*8200*/  FSEL R6, R6, R4.reuse, P1 ;  /* 0x0000000406067208 */ /* 0x080fe20000800000 */
[C---:B------:R-:W-:Y:S01]  /*8210*/  FADD.FTZ R31, -R0.reuse, R31 ;  /* 0x0000001f001f7221 */ /* 0x040fe20000010100 */
        /* <DEDUP_REMOVED lines=9> */
[----:B------:R-:W-:Y:S01]  /*82b0*/  FMUL.FTZ R19, R197, R9 ;  /* 0x00000009c5137220 */ /* 0x000fe20000410000 */
[----:B------:R-:W-:Y:S01]  /*82c0*/  F2FP.F16.F32.PACK_AB R22, R13, R12 ;  /* 0x0000000c0d16723e */ /* 0x000fe200000000ff */
[----:B------:R-:W-:Y:S01]  /*82d0*/  FMUL.FTZ R12, R188, R7 ;  /* 0x00000007bc0c7220 */ /* 0x000fe20000410000 */
[----:B------:R-:W-:Y:S01]  /*82e0*/  F2FP.F16.F32.PACK_AB R21, R8, R21 ;  /* 0x000000150815723e */ /* 0x000fe200000000ff */
[C---:B------:R-:W-:Y:S01]  /*82f0*/  FADD.FTZ R9, -R4.reuse, R45 ;  /* 0x0000002d04097221 */ /* 0x040fe20000010100 */
[----:B------:R-:W-:Y:S01]  /*8300*/  FSEL R29, R29, R4, P3 ;  /* 0x000000041d1d7208 */ /* 0x000fe20001800000 */
[C---:B------:R-:W-:Y:S01]  /*8310*/  FADD.FTZ R8, -R4.reuse, R56 ;  /* 0x0000003804087221 */ /* 0x040fe20000010100 */
[----:B------:R-:W-:Y:S01]  /*8320*/  FADD.FTZ R7, -R4, R57 ;  /* 0x0000003904077221 */ /* 0x000fe20000010100 */
[----:B------:R-:W-:Y:S01]  /*8330*/  FSETP.GE.FTZ.AND P6, PT, R184, RZ, PT ;  /* 0x000000ffb800720b */ /* 0x000fe20003fd6000 */
[----:B-1----:R-:W-:Y:S01]  /*8340*/  FADD.FTZ R5, -R0, R59 ;  /* 0x0000003b00057221 */ /* 0x002fe20000010100 */
        /* <DEDUP_REMOVED lines=8> */
[----:B------:R-:W-:Y:S01]  /*83d0*/  FSEL R44, R44, R4, P6 ;  /* 0x000000042c2c7208 */ /* 0x000fe20003000000 */
[----:B------:R-:W-:Y:S01]  /*83e0*/  FMUL.FTZ R104, R108, R104 ;  /* 0x000000686c687220 */ /* 0x000fe20000410000 */
[-C--:B------:R-:W-:Y:S01]  /*83f0*/  FSEL R9, R9, R4.reuse, P5 ;  /* 0x0000000409097208 */ /* 0x080fe20002800000 */
[----:B------:R-:W-:Y:S01]  /*8400*/  IMAD.MOV.U32 R52, RZ, RZ, R238 ;  /* 0x000000ffff347224 */ /* 0x000fe200078e00ee */
[----:B------:R-:W-:Y:S01]  /*8410*/  FSEL R8, R8, R4, P4 ;  /* 0x0000000408087208 */ /* 0x000fe20002000000 */
[----:B------:R-:W-:Y:S01]  /*8420*/  FMUL.FTZ R13, R184, R44 ;  /* 0x0000002cb80d7220 */ /* 0x000fe20000410000 */
[-C--:B------:R-:W-:Y:S01]  /*8430*/  FSEL R7, R7, R4.reuse, P3 ;  /* 0x0000000407077208 */ /* 0x080fe20001800000 */
[----:B------:R-:W-:Y:S01]  /*8440*/  FMUL.FTZ R9, R185, R9 ;  /* 0x00000009b9097220 */ /* 0x000fe20000410000 */
[----:B------:R-:W-:Y:S01]  /*8450*/  FSEL R6, R6, R4, P2 ;  /* 0x0000000406067208 */ /* 0x000fe20001000000 */
[----:B------:R-:W-:Y:S01]  /*8460*/  @P1 FADD.FTZ R4, -R4, R61 ;  /* 0x0000003d04041221 */ /* 0x000fe20000010100 */
[----:B------:R-:W-:Y:S01]  /*8470*/  F2FP.F16.F32.PACK_AB R23, R17, R18 ;  /* 0x000000121117723e */ /* 0x000fe200000000ff */
[----:B------:R-:W-:Y:S01]  /*8480*/  FMUL.FTZ R8, R162, R8 ;  /* 0x00000008a2087220 */ /* 0x000fe20000410000 */
[----:B------:R-:W-:Y:S01]  /*8490*/  FMUL.FTZ R7, R115, R7 ;  /* 0x0000000773077220 */ /* 0x000fe20000410000 */
[----:B------:R-:W-:Y:S01]  /*84a0*/  FMUL.FTZ R6, R112, R6 ;  /* 0x0000000670067220 */ /* 0x000fe20000410000 */
[----:B------:R-:W-:Y:S01]  /*84b0*/  FMUL.FTZ R18, R111, R4 ;  /* 0x000000046f127220 */ /* 0x000fe20000410000 */
[----:B------:R-:W-:Y:S01]  /*84c0*/  F2FP.F16.F32.PACK_AB R16, R16, R12 ;  /* 0x0000000c1010723e */ /* 0x000fe200000000ff */
[C---:B------:R-:W-:Y:S01]  /*84d0*/  FADD.FTZ R4, -R0.reuse, R15 ;  /* 0x0000000f00047221 */ /* 0x040fe20000010100 */
[----:B------:R-:W-:Y:S01]  /*84e0*/  F2FP.F16.F32.PACK_AB R12, R7, R8 ;  /* 0x00000008070c723e */ /* 0x000fe200000000ff */
[----:B------:R-:W-:Y:S01]  /*84f0*/  FADD.FTZ R8, -R0, R10 ;  /* 0x0000000a00087221 */ /* 0x000fe20000010100 */
[----:B------:R-:W-:Y:S01]  /*8500*/  F2FP.F16.F32.PACK_AB R18, R18, R6 ;  /* 0x000000061212723e */ /* 0x000fe200000000ff */
[C---:B------:R-:W-:Y:S01]  /*8510*/  FADD.FTZ R6, -R0.reuse, R14 ;  /* 0x0000000e00067221 */ /* 0x040fe20000010100 */
[----:B------:R-:W-:Y:S01]  /*8520*/  FSETP.GE.FTZ.AND P2, PT, R215, RZ, PT ;  /* 0x000000ffd700720b */ /* 0x000fe20003f56000 */
[----:B------:R-:W-:Y:S01]  /*8530*/  FADD.FTZ R7, -R0, R11 ;  /* 0x0000000b00077221 */ /* 0x000fe20000010100 */
[----:B------:R-:W-:Y:S01]  /*8540*/  FSETP.GE.FTZ.AND P4, PT, R217, RZ, PT ;  /* 0x000000ffd900720b */ /* 0x000fe20003f96000 */
[----:B------:R-:W-:Y:S01]  /*8550*/  FMUL.FTZ R17, R194, R29 ;  /* 0x0000001dc2117220 */ /* 0x000fe20000410000 */
[----:B------:R-:W-:Y:S01]  /*8560*/  FSETP.GE.FTZ.AND P3, PT, R216, RZ, PT ;  /* 0x000000ffd800720b */ /* 0x000fe20003f76000 */
[----:B------:R-:W-:Y:S01]  /*8570*/  IMAD.MOV.U32 R53, RZ, RZ, R231 ;  /* 0x000000ffff357224 */ /* 0x000fe200078e00e7 */
[----:B------:R-:W-:Y:S02]  /*8580*/  FSETP.GE.FTZ.AND P1, PT, R214, RZ, PT ;  /* 0x000000ffd600720b */ /* 0x000fe40003f36000 */
[-C--:B------:R-:W-:Y:S02]  /*8590*/  FSEL R6, R6, R0.reuse, P2 ;  /* 0x0000000006067208 */ /* 0x080fe40001000000 */
        /* <DEDUP_REMOVED lines=69> */
[----:B------:R-:W-:Y:S01]  /*89f0*/  @P1 FADD.FTZ R0, -R0, R63 ;  /* 0x0000003f00001221 */ /* 0x000fe20000010100 */
[----:B------:R-:W-:Y:S01]  /*8a00*/  F2FP.F16.F32.PACK_AB R104, R104, R110 ;  /* 0x0000006e6868723e */ /* 0x000fe200000000ff */
        /* <DEDUP_REMOVED lines=116> */
.L_x_559:
[----:B------:R-:W-:Y:S01]  /*9150*/  LDSM.16.M88.4 R16, [R150] ;  /* 0x000000009610783b */ /* 0x000fe20000000200 */
[----:B------:R-:W-:Y:S01]  /*9160*/  IMAD.MOV.U32 R54, RZ, RZ, 0x4 ;  /* 0x00000004ff367424 */ /* 0x000fe200078e00ff */
        /* <DEDUP_REMOVED lines=55> */
[----:B------:R-:W-:Y:S04]  /*94e0*/  MOV R40, UR41 ;  /* 0x0000002900287c02 */ /* 0x000fe80008000f00 */
        /* <DEDUP_REMOVED lines=164> */
[----:B------:R-:W-:Y:S02]  /*9f30*/  ULDC UR7, c[0x0][0x38c] ;  /* 0x0000e30000077ab9 */ /* 0x000fe40000000800 */
        /* <DEDUP_REMOVED lines=51> */
[----:B------:R-:W-:Y:S01]  /*a270*/  PLOP3.LUT P0, PT, PT, PT, UP0, 0x80, 0x0 ;  /* 0x000000000000781c */ /* 0x000fe20003f0f008 */
[----:B------:R-:W-:Y:S01]  /*a280*/  @UP0 UIADD3 UR5, UR49, UR51, URZ ;  /* 0x0000003331050290 */ /* 0x000fe2000fffe03f */
[----:B------:R-:W-:-:S03]  /*a290*/  @UP0 ULDC.64 UR8, c[0x0][0x450] ;  /* 0x0001140000080ab9 */ /* 0x000fc60000000a00 */
[----:B------:R-:W-:Y:S02]  /*a2a0*/  @UP0 UIMAD.WIDE.U32 UR12, UR5, UR8, URZ ;  /* 0x00000008050c02a5 */ /* 0x000fe4000f8e003f */
[----:B------:R-:W-:-:S04]  /*a2b0*/  @UP0 UIMAD UR5, UR5, UR9, URZ ;  /* 0x00000009050502a4 */ /* 0x000fc8000f8e023f */
[----:B------:R-:W-:Y:S01]  /*a2c0*/  @UP0 UIADD3 UR20, UR13, UR5, URZ ;  /* 0x000000050d140290 */ /* 0x000fe2000fffe03f */
[----:B------:R-:W-:Y:S01]  /*a2d0*/  @UP0 UMOV UR19, UR12 ;  /* 0x0000000c00130c82 */ /* 0x000fe20008000000 */
[----:B--2---:R1:W-:Y:S04]  /*a2e0*/  STS [R61], R17 ;  /* 0x000000113d007388 */ /* 0x0043e80000000800 */
[----:B------:R1:W-:Y:S04]  /*a2f0*/  STS [R61+0x200], R16 ;  /* 0x000200103d007388 */ /* 0x0003e80000000800 */
[----:B---3--:R1:W-:Y:S04]  /*a300*/  STS [R60], R13 ;  /* 0x0000000d3c007388 */ /* 0x0083e80000000800 */
        /* <DEDUP_REMOVED lines=27> */
.L_x_561:
        /* <DEDUP_REMOVED lines=19> */
.L_x_562:
        /* <DEDUP_REMOVED lines=40> */
.L_x_564:
[----:B------:R-:W-:Y:S05]  /*a870*/  BSYNC B0 ;  /* 0x0000000000007941 */ /* 0x000fea0003800000 */
.L_x_563:
        /* <DEDUP_REMOVED lines=13> */
.L_x_566:
[----:B------:R-:W-:Y:S05]  /*a950*/  BSYNC B0 ;  /* 0x0000000000007941 */ /* 0x000fea0003800000 */
.L_x_565:
        /* <DEDUP_REMOVED lines=27> */
.L_x_568:
[----:B------:R-:W-:Y:S05]  /*ab10*/  BSYNC B0 ;  /* 0x0000000000007941 */ /* 0x000fea0003800000 */
.L_x_567:
        /* <DEDUP_REMOVED lines=14> */
.L_x_541:
        /* <DEDUP_REMOVED lines=23> */
.L_x_570:
        /* <DEDUP_REMOVED lines=21> */
.L_x_571:
        /* <DEDUP_REMOVED lines=33> */
.L_x_573:
[----:B------:R-:W-:Y:S05]  /*b0d0*/  BSYNC B0 ;  /* 0x0000000000007941 */ /* 0x000fea0003800000 */
.L_x_572:
        /* <DEDUP_REMOVED lines=14> */
.L_x_575:
[----:B------:R-:W-:Y:S05]  /*b1c0*/  BSYNC B0 ;  /* 0x0000000000007941 */ /* 0x000fea0003800000 */
.L_x_574:
        /* <DEDUP_REMOVED lines=26> */
.L_x_577:
[----:B------:R-:W-:Y:S05]  /*b370*/  BSYNC B0 ;  /* 0x0000000000007941 */ /* 0x000fea0003800000 */
.L_x_576:
        /* <DEDUP_REMOVED lines=13> */
.L_x_569:
[----:B------:R-:W-:Y:S05]  /*b450*/  BSYNC B1 ;  /* 0x0000000000017941 */ /* 0x000fea0003800000 */
.L_x_536:
        /* <DEDUP_REMOVED lines=11> */
.L_x_578:
[----:B------:R-:W-:Y:S05]  /*b510*/  EXIT ;  /* 0x000000000000794d */ /* 0x000fea0003800000 */
.L_x_580:
        /* <DEDUP_REMOVED lines=14> */
.L_x_1344:


//--------------------- .text._ZN5flash44flash_bwd_dq_dk_dv_loop_seqk_parallel_kernelI23Flash_bwd_kernel_traitsILi32ELi128ELi128ELi8ELi4ELi4ELi4ELb1ELb0EN7cutlass6half_tE19Flash_kernel_traitsILi32ELi128ELi128ELi8ES3_EELb0ELb0ELb0ELb1ELb0ELb0ELb1EEEvNS_16Flash_bwd_paramsE --------------------------
	.section	.text._ZN5flash44flash_bwd_dq_dk_dv_loop_seqk_parallel_kernelI23Flash_bwd_kernel_traitsILi32ELi128ELi128ELi8ELi4ELi4ELi4ELb1ELb0EN7cutlass6half_tE19Flash_kernel_traitsILi32ELi128ELi128ELi8ES3_EELb0ELb0ELb0ELb1ELb0ELb0ELb1EEEvNS_16Flash_bwd_paramsE,"ax",@progbits
	.align	128
        .global         _ZN5flash44flash_bwd_dq_dk_dv_loop_seqk_parallel_kernelI23Flash_bwd_kernel_traitsILi32ELi128ELi128ELi8ELi4ELi4ELi4ELb1ELb0EN7cutlass6half_tE19Flash_kernel_traitsILi32ELi128ELi128ELi8ES3_EELb0ELb0ELb0ELb1ELb0ELb0ELb1EEEvNS_16Flash_bwd_paramsE
        .type           _ZN5flash44flash_bwd_dq_dk_dv_loop_seqk_parallel_kernelI23Flash_bwd_kernel_traitsILi32ELi128ELi128ELi8ELi4ELi4ELi4ELb1ELb0EN7cutlass6half_tE19Flash_kernel_traitsILi32ELi128ELi128ELi8ES3_EELb0ELb0ELb0ELb1ELb0ELb0ELb1EEEvNS_16Flash_bwd_paramsE,@function
        .size           _ZN5flash44flash_bwd_dq_dk_dv_loop_seqk_parallel_kernelI23Flash_bwd_kernel_traitsILi32ELi128ELi128ELi8ELi4ELi4ELi4ELb1ELb0EN7cutlass6half_tE19Flash_kernel_traitsILi32ELi128ELi128ELi8ES3_EELb0ELb0ELb0ELb1ELb0ELb0ELb1EEEvNS_16Flash_bwd_paramsE,(.L_x_1345 - _ZN5flash44flash_bwd_dq_dk_dv_loop_seqk_parallel_kernelI23Flash_bwd_kernel_traitsILi32ELi128ELi128ELi8ELi4ELi4ELi4ELb1ELb0EN7cutlass6half_tE19Flash_kernel_traitsILi32ELi128ELi128ELi8ES3_EELb0ELb0ELb0ELb1ELb0ELb0ELb1EEEvNS_16Flash_bwd_paramsE)
        .other          _ZN5flash44flash_bwd_dq_dk_dv_loop_seqk_parallel_kernelI23Flash_bwd_kernel_traitsILi32ELi128ELi128ELi8ELi4ELi4ELi4ELb1ELb0EN7cutlass6half_tE19Flash_kernel_traitsILi32ELi128ELi128ELi8ES3_EELb0ELb0ELb0ELb1ELb0ELb0ELb1EEEvNS_16Flash_bwd_paramsE,@"STO_CUDA_ENTRY STV_DEFAULT"
_ZN5flash44flash_bwd_dq_dk_dv_loop_seqk_parallel_kernelI23Flash_bwd_kernel_traitsILi32ELi128ELi128ELi8ELi4ELi4ELi4ELb1ELb0EN7cutlass6half_tE19Flash_kernel_traitsILi32ELi128ELi128ELi8ES3_EELb0ELb0ELb0ELb1ELb0ELb0ELb1EEEvNS_16Flash_bwd_paramsE:
.text._ZN5flash44flash_bwd_dq_dk_dv_loop_seqk_parallel_kernelI23Flash_bwd_kernel_traitsILi32ELi128ELi128ELi8ELi4ELi4ELi4ELb1ELb0EN7cutlass6half_tE19Flash_kernel_traitsILi32ELi128ELi128ELi8ES3_EELb0ELb0ELb0ELb1ELb0ELb0ELb1EEEvNS_16Flash_bwd_paramsE:
        /* <DEDUP_REMOVED lines=43> */
[----:B------:R-:W-:Y:S01]  /*02b0*/  SHF.R.S32.HI R8, RZ, 0x4, R2 ;  /* 0x00000004ff087819 */ /* 0x000fe20000011402 */
[----:B------:R1:W-:Y:S01]  /*02c0*/  STL [R1+0x30], R20 ;  /* 0x0000301401007387 */ /* 0x0003e20000100800 */
[----:B------:R-:W-:-:S02]  /*02d0*/  LOP3.LUT R6, R6, 0x7fffffe, RZ, 0xc0, !PT ;  /* 0x07fffffe06067812 */ /* 0x000fc400078ec0ff */
        /* <DEDUP_REMOVED lines=26> */
[----:B-1----:R-:W-:Y:S01]  /*0480*/  IMAD R20, R2, 0x8, R3 ;  /* 0x0000000802147824 */ /* 0x002fe200078e0203 */
[----:B------:R-:W-:-:S02]  /*0490*/  LEA.HI R0, R9, R9, RZ, 0x1 ;  /* 0x0000000909007211 */ /* 0x000fc400078f08ff */
[----:B------:R-:W-:Y:S01]  /*04a0*/  LEA.HI R13, R13, R9, RZ, 0x3 ;  /* 0x000000090d0d7211 */ /* 0x000fe200078f18ff */
[----:B------:R-:W-:Y:S01]  /*04b0*/  IMAD.U32 R8, R10, 0x20, R5 ;  /* 0x000000200a087824 */ /* 0x000fe200078e0005 */
[--C-:B------:R-:W-:Y:S02]  /*04c0*/  SHF.R.S32.HI R4, RZ, 0x1, R0.reuse ;  /* 0x00000001ff047819 */ /* 0x100fe40000011400 */
[----:B------:R-:W-:Y:S02]  /*04d0*/  SHF.R.S32.HI R2, RZ, 0x1f, R0 ;  /* 0x0000001fff027819 */ /* 0x000fe40000011400 */
[----:B------:R-:W-:Y:S01]  /*04e0*/  LOP3.LUT R5, R0, 0x7fffffe, RZ, 0xc0, !PT ;  /* 0x07fffffe00057812 */ /* 0x000fe200078ec0ff */
[----:B------:R-:W-:Y:S01]  /*04f0*/  STL [R1+0x60], R8 ;  /* 0x0000600801007387 */ /* 0x000fe20000100800 */
        /* <DEDUP_REMOVED lines=18> */
[----:B------:R-:W-:Y:S01]  /*0620*/  LOP3.LUT R0, R3, 0xc0, RZ, 0xc0, !PT ;  /* 0x000000c003007812 */ /* 0x000fe200078ec0ff */
[----:B------:R1:W-:Y:S01]  /*0630*/  STL [R1+0x64], R4 ;  /* 0x0000640401007387 */ /* 0x0003e20000100800 */
[--C-:B------:R-:W-:Y:S02]  /*0640*/  LOP3.LUT R10, R2, 0x8, R15.reuse, 0xf8, !PT ;  /* 0x00000008020a7812 */ /* 0x100fe400078ef80f */
[----:B------:R-:W-:Y:S02]  /*0650*/  LOP3.LUT R3, R0, 0x8, R15, 0xf8, !PT ;  /* 0x0000000800037812 */ /* 0x000fe400078ef80f */
[----:B------:R-:W-:Y:S01]  /*0660*/  SHF.R.U32.HI R2, RZ, 0x3, R0 ;  /* 0x00000003ff027819 */ /* 0x000fe20000011600 */
[C---:B------:R-:W-:Y:S01]  /*0670*/  IMAD.SHL.U32 R0, R6.reuse, 0x40, RZ ;  /* 0x0000004006007824 */ /* 0x040fe200078e00ff */
[----:B------:R-:W-:Y:S02]  /*0680*/  LOP3.LUT P5, RZ, R6, 0x2, RZ, 0xc0, !PT ;  /* 0x0000000206ff7812 */ /* 0x000fe400078ac0ff */
[----:B------:R-:W-:-:S02]  /*0690*/  LOP3.LUT R149, R3, R2, RZ, 0x3c, !PT ;  /* 0x0000000203957212 */ /* 0x000fc400078e3cff */
[----:B------:R-:W-:Y:S01]  /*06a0*/  LOP3.LUT R3, R0, 0x1c0, RZ, 0xc0, !PT ;  /* 0x000001c000037812 */ /* 0x000fe200078ec0ff */
[----:B------:R-:W-:Y:S01]  /*06b0*/  IMAD.SHL.U32 R0, R161, 0x400, RZ ;  /* 0x00000400a1007824 */ /* 0x000fe200078e00ff */
[----:B------:R-:W-:Y:S01]  /*06c0*/  LOP3.LUT P4, RZ, R6, 0x4, RZ, 0xc0, !PT ;  /* 0x0000000406ff7812 */ /* 0x000fe2000788c0ff */
[----:B------:R-:W-:Y:S01]  /*06d0*/  IMAD.U32 R149, R20, 0x20, R149 ;  /* 0x0000002014957824 */ /* 0x000fe200078e0095 */
[----:B------:R-:W-:Y:S02]  /*06e0*/  SHF.R.S32.HI R2, RZ, 0x3, R13 ;  /* 0x00000003ff027819 */ /* 0x000fe4000001140d */
[----:B------:R-:W-:Y:S02]  /*06f0*/  SHF.R.U32.HI R5, RZ, 0x3, R5 ;  /* 0x00000003ff057819 */ /* 0x000fe40000011605 */
[----:B------:R-:W-:Y:S01]  /*0700*/  R2P PR, R16, 0x6 ;  /* 0x0000000610007804 */ /* 0x000fe20000000000 */
[----:B------:R-:W-:Y:S01]  /*0710*/  IMAD R13, R2, 0x200, R0 ;  /* 0x00000200020d7824 */ /* 0x000fe200078e0200 */
[----:B------:R-:W-:Y:S01]  /*0720*/  LOP3.LUT R5, R10, R5, RZ, 0x3c, !PT ;  /* 0x000000050a057212 */ /* 0x000fe200078e3cff */
[----:B------:R-:W-:Y:S01]  /*0730*/  IMAD R18, R2, 0x8, R18 ;  /* 0x0000000802127824 */ /* 0x000fe200078e0212 */
[----:B------:R-:W-:Y:S01]  /*0740*/  SEL R212, R212, 0x10, !P6 ;  /* 0x00000010d4d47807 */ /* 0x000fe20007000000 */
[----:B------:R-:W-:Y:S01]  /*0750*/  IMAD.SHL.U32 R2, R11, 0x40, RZ ;  /* 0x000000400b027824 */ /* 0x000fe200078e00ff */
[----:B-1----:R-:W-:-:S02]  /*0760*/  LOP3.LUT R4, R9, 0x3fffffe, RZ, 0xc0, !PT ;  /* 0x03fffffe09047812 */ /* 0x002fc400078ec0ff */
[----:B------:R-:W-:Y:S02]  /*0770*/  SEL R213, R155, 0xffffffe0, !P5 ;  /* 0xffffffe09bd57807 */ /* 0x000fe40006800000 */
[----:B------:R-:W-:Y:S01]  /*0780*/  LOP3.LUT R2, R2, 0xc0, RZ, 0xc0, !PT ;  /* 0x000000c002027812 */ /* 0x000fe200078ec0ff */
[----:B------:R-:W-:Y:S01]  /*0790*/  IMAD.IADD R8, R6, 0x1, -R4 ;  /* 0x0000000106087824 */ /* 0x000fe200078e0a04 */
[----:B------:R-:W-:Y:S01]  /*07a0*/  LEA.HI R4, R3, R3, RZ, 0x1d ;  /* 0x0000000303047211 */ /* 0x000fe200078fe8ff */
[--C-:B------:R-:W-:Y:S01]  /*07b0*/  IMAD R6, R12, 0x2000, R7.reuse ;  /* 0x000020000c067824 */ /* 0x100fe200078e0207 */
[----:B------:R-:W-:Y:S01]  /*07c0*/  SEL R152, R152, 0xffffffc0, !P2 ;  /* 0xffffffc098987807 */ /* 0x000fe20005000000 */
[----:B------:R-:W-:Y:S01]  /*07d0*/  IMAD R3, R161, 0x200, R7 ;  /* 0x00000200a1037824 */ /* 0x000fe200078e0207 */
[----:B------:R-:W-:Y:S02]  /*07e0*/  SEL R150, R155, 0xffffffe0, !P0 ;  /* 0xffffffe09b967807 */ /* 0x000fe40004000000 */
[----:B------:R-:W-:Y:S01]  /*07f0*/  IADD3 R216, R4, R6, R0 ;  /* 0x0000000604d87210 */ /* 0x000fe20007ffe000 */
[----:B------:R-:W-:Y:S01]  /*0800*/  IMAD.SHL.U32 R0, R12, 0x8, RZ ;  /* 0x000000080c007824 */ /* 0x000fe200078e00ff */
[----:B------:R-:W-:Y:S01]  /*0810*/  LEA R149, R149, UR4, 0x1 ;  /* 0x0000000495957c11 */ /* 0x000fe2000f8e08ff */
[----:B------:R-:W-:Y:S01]  /*0820*/  IMAD.SHL.U32 R4, R16, 0x40, RZ ;  /* 0x0000004010047824 */ /* 0x000fe200078e00ff */
[----:B------:R-:W-:Y:S01]  /*0830*/  LEA R216, R216, UR4, 0x1 ;  /* 0x00000004d8d87c11 */ /* 0x000fe2000f8e08ff */
[----:B------:R-:W-:Y:S01]  /*0840*/  IMAD.SHL.U32 R6, R14, 0x8, RZ ;  /* 0x000000080e067824 */ /* 0x000fe200078e00ff */
[----:B------:R-:W-:Y:S01]  /*0850*/  LOP3.LUT R7, R0, 0x8, RZ, 0xc0, !PT ;  /* 0x0000000800077812 */ /* 0x000fe200078ec0ff */
[----:B------:R-:W-:Y:S01]  /*0860*/  IMAD R10, R8, 0x20, R3 ;  /* 0x00000020080a7824 */ /* 0x000fe200078e0203 */
[----:B------:R-:W-:Y:S01]  /*0870*/  SHF.R.S32.HI R0, RZ, 0x1, R9 ;  /* 0x00000001ff007819 */ /* 0x000fe20000011409 */
[----:B------:R-:W-:Y:S01]  /*0880*/  IMAD.SHL.U32 R9, R14, 0x10, RZ ;  /* 0x000000100e097824 */ /* 0x000fe200078e00ff */
[----:B------:R-:W-:Y:S01]  /*0890*/  LOP3.LUT R4, R4, 0x1c0, RZ, 0xc0, !PT ;  /* 0x000001c004047812 */ /* 0x000fe200078ec0ff */
[----:B------:R-:W-:Y:S01]  /*08a0*/  IMAD R3, R14, 0x200, R5 ;  /* 0x000002000e037824 */ /* 0x000fe200078e0205 */
[C---:B------:R-:W-:Y:S01]  /*08b0*/  LOP3.LUT P3, RZ, R0.reuse, 0x2, RZ, 0xc0, !PT ;  /* 0x0000000200ff7812 */ /* 0x040fe2000786c0ff */
[----:B------:R-:W-:Y:S01]  /*08c0*/  IMAD.SHL.U32 R0, R0, 0x40, RZ ;  /* 0x0000004000007824 */ /* 0x000fe200078e00ff */
[----:B------:R-:W-:Y:S01]  /*08d0*/  LOP3.LUT R6, R6, 0x8, RZ, 0xc0, !PT ;  /* 0x0000000806067812 */ /* 0x000fe200078ec0ff */
[C---:B------:R-:W-:Y:S01]  /*08e0*/  VIADD R211, R216.reuse, 0x40 ;  /* 0x00000040d8d37836 */ /* 0x040fe20000000000 */
[----:B------:R-:W-:Y:S01]  /*08f0*/  SHF.R.U32.HI R151, RZ, 0x3, R4 ;  /* 0x00000003ff977819 */ /* 0x000fe20000011604 */
[----:B------:R-:W-:Y:S01]  /*0900*/  @P4 VIADD R211, R216, 0xffffffc0 ;  /* 0xffffffc0d8d34836 */ /* 0x000fe20000000000 */
[----:B------:R-:W-:Y:S01]  /*0910*/  LOP3.LUT R0, R0, 0xc0, RZ, 0xc0, !PT ;  /* 0x000000c000007812 */ /* 0x000fe200078ec0ff */
[----:B------:R-:W-:Y:S01]  /*0920*/  IMAD.IADD R217, R216, 0x1, R212 ;  /* 0x00000001d8d97824 */ /* 0x000fe200078e02d4 */
[----:B------:R-:W-:Y:S01]  /*0930*/  SHF.R.U32.HI R5, RZ, 0x3, R2 ;  /* 0x00000003ff057819 */ /* 0x000fe20000011602 */
[----:B------:R-:W-:Y:S01]  /*0940*/  IMAD.IADD R212, R212, 0x1, R211 ;  /* 0x00000001d4d47824 */ /* 0x000fe200078e02d3 */
[----:B------:R-:W-:Y:S01]  /*0950*/  SHF.R.U32.HI R8, RZ, 0x3, R0 ;  /* 0x00000003ff087819 */ /* 0x000fe20000011600 */
[----:B------:R-:W-:Y:S01]  /*0960*/  IMAD.IADD R218, R216, 0x1, R213 ;  /* 0x00000001d8da7824 */ /* 0x000fe200078e02d5 */
[----:B------:R-:W-:Y:S01]  /*0970*/  LOP3.LUT R9, R7, 0x10, R9, 0xf8, !PT ;  /* 0x0000001007097812 */ /* 0x000fe200078ef809 */
[----:B------:R-:W-:Y:S01]  /*0980*/  IMAD.IADD R215, R217, 0x1, R213 ;  /* 0x00000001d9d77824 */ /* 0x000fe200078e02d5 */
        /* <DEDUP_REMOVED lines=10> */
[----:B------:R-:W-:Y:S01]  /*0a30*/  LOP3.LUT P0, RZ, R11, 0x2, RZ, 0xc0, !PT ;  /* 0x000000020bff7812 */ /* 0x000fe2000780c0ff */
[----:B------:R-:W-:-:S02]  /*0a40*/  IMAD R161, R161, 0x200, R0 ;  /* 0x00000200a1a17824 */ /* 0x000fc400078e0200 */
[----:B------:R-:W-:Y:S01]  /*0a50*/  IMAD.IADD R156, R0, 0x1, R2 ;  /* 0x00000001009c7824 */ /* 0x000fe200078e0202 */
[----:B------:R-:W-:Y:S01]  /*0a60*/  SEL R155, R155, 0xffffffe0, !P0 ;  /* 0xffffffe09b9b7807 */ /* 0x000fe20004000000 */
[----:B------:R-:W-:Y:S01]  /*0a70*/  IMAD.U32 R0, RZ, RZ, UR6 ;  /* 0x00000006ff007e24 */ /* 0x000fe2000f8e00ff */
[----:B------:R-:W-:Y:S01]  /*0a80*/  UIADD3 UR6, UR4, 0x6000, URZ ;  /* 0x0000600004067890 */ /* 0x000fe2000fffe03f */
[----:B------:R-:W-:Y:S02]  /*0a90*/  IMAD.U32 R4, RZ, RZ, UR5 ;  /* 0x00000005ff047e24 */ /* 0x000fe4000f8e00ff */
[----:B------:R-:W-:Y:S01]  /*0aa0*/  IMAD.U32 R2, RZ, RZ, UR5 ;  /* 0x00000005ff027e24 */ /* 0x000fe2000f8e00ff */
[----:B------:R-:W-:Y:S01]  /*0ab0*/  UIADD3 UR5, UR4, 0x8000, URZ ;  /* 0x0000800004057890 */ /* 0x000fe2000fffe03f */
[----:B------:R-:W-:Y:S01]  /*0ac0*/  IMAD.IADD R151, R13, 0x1, R151 ;  /* 0x000000010d977824 */ /* 0x000fe200078e0297 */
[----:B------:R-:W-:Y:S01]  /*0ad0*/  LEA R4, R8, UR6, 0x1 ;  /* 0x0000000608047c11 */ /* 0x000fe2000f8e08ff */
[----:B------:R-:W-:Y:S01]  /*0ae0*/  IMAD.IADD R214, R213, 0x1, R211 ;  /* 0x00000001d5d67824 */ /* 0x000fe200078e02d3 */
[----:B------:R-:W-:Y:S01]  /*0af0*/  LEA R2, R3, UR4, 0x1 ;  /* 0x0000000403027c11 */ /* 0x000fe2000f8e08ff */
[----:B------:R-:W-:Y:S01]  /*0b00*/  IMAD.IADD R161, R161, 0x1, R6 ;  /* 0x00000001a1a17824 */ /* 0x000fe200078e0206 */
[----:B------:R-:W-:Y:S01]  /*0b10*/  LEA R151, R151, UR5, 0x1 ;  /* 0x0000000597977c11 */ /* 0x000fe2000f8e08ff */
[C---:B------:R-:W-:Y:S01]  /*0b20*/  VIADD R0, R4.reuse, 0x20 ;  /* 0x0000002004007836 */ /* 0x040fe20000000000 */
[----:B------:R1:W-:Y:S01]  /*0b30*/  STL [R1+0x68], R4 ;  /* 0x0000680401007387 */ /* 0x0003e20000100800 */
[----:B------:R-:W-:-:S02]  /*0b40*/  @P3 VIADD R0, R4, 0xffffffe0 ;  /* 0xffffffe004003836 */ /* 0x000fc40000000000 */
[C---:B------:R-:W-:Y:S02]  /*0b50*/  VIADD R157, R151.reuse, 0x20 ;  /* 0x00000020979d7836 */ /* 0x040fe40000000000 */
[C---:B------:R-:W-:Y:S01]  /*0b60*/  @P1 VIADD R157, R151.reuse, 0xffffffe0 ;  /* 0xffffffe0979d1836 */ /* 0x040fe20000000000 */
[----:B------:R1:W-:Y:S01]  /*0b70*/  STL [R1+0x6c], R0 ;  /* 0x00006c0001007387 */ /* 0x0003e20000100800 */
[----:B------:R-:W-:Y:S02]  /*0b80*/  IMAD.IADD R153, R151, 0x1, R152 ;  /* 0x0000000197997824 */ /* 0x000fe400078e0298 */
[----:B------:R-:W-:Y:S02]  /*0b90*/  IMAD.IADD R150, R150, 0x1, R149 ;  /* 0x0000000196967824 */ /* 0x000fe400078e0295 */
[----:B------:R-:W-:Y:S02]  /*0ba0*/  IMAD.IADD R213, R213, 0x1, R212 ;  /* 0x00000001d5d57824 */ /* 0x000fe400078e02d4 */
[----:B------:R-:W-:-:S02]  /*0bb0*/  IMAD.IADD R152, R152, 0x1, R157 ;  /* 0x0000000198987824 */ /* 0x000fc400078e029d */
[C---:B------:R-:W-:Y:S02]  /*0bc0*/  VIADD R160, R157.reuse, 0x2000 ;  /* 0x000020009da07836 */ /* 0x040fe40000000000 */
[C---:B------:R-:W-:Y:S02]  /*0bd0*/  VIADD R159, R157.reuse, 0x4000 ;  /* 0x000040009d9f7836 */ /* 0x040fe40000000000 */
[----:B------:R-:W-:-:S07]  /*0be0*/  VIADD R158, R157, 0x6000 ;  /* 0x000060009d9e7836 */ /* 0x000fce0000000000 */
.L_x_625:
        /* <DEDUP_REMOVED lines=16> */
[----:B-1-3--:R-:W-:Y:S01]  /*0cf0*/  IMAD.U32 R4, RZ, RZ, UR8 ;  /* 0x00000008ff047e24 */ /* 0x00afe2000f8e00ff */
[----:B------:R-:W-:Y:S01]  /*0d00*/  UISETP.NE.U32.AND UP0, UPT, UR14, URZ, UPT ;  /* 0x0000003f0e00728c */ /* 0x000fe2000bf05070 */
[----:B------:R-:W-:Y:S01]  /*0d10*/  IMAD.U32 R6, RZ, RZ, UR12 ;  /* 0x0000000cff067e24 */ /* 0x000fe2000f8e00ff */
[----:B------:R-:W-:-:S02]  /*0d20*/  @UP4 UIADD3.X UR13, UR5, UR7, URZ, UP1, !UPT ;  /* 0x00000007050d4290 */ /* 0x000fc40008ffe43f */
[----:B------:R-:W-:Y:S01]  /*0d30*/  UIADD3.X UR14, UR5, UR15, URZ, UP2, !UPT ;  /* 0x0000000f050e7290 */ /* 0x000fe200097fe43f */
[----:B------:R-:W-:Y:S01]  /*0d40*/  IMAD.U32 R5, RZ, RZ, UR9 ;  /* 0x00000009ff057e24 */ /* 0x000fe2000f8e00ff */
        /* <DEDUP_REMOVED lines=31> */
[----:B------:R-:W-:-:S03]  /*0f40*/  @!UP3 USEL UR6, UR5, URZ, UP0 ;  /* 0x0000003f0506b287 */ /* 0x000fc60008000000 */
        /* <DEDUP_REMOVED lines=13> */
.L_x_581:
        /* <DEDUP_REMOVED lines=14> */
[----:B------:R-:W-:Y:S02]  /*1100*/  USHF.L.U32 UR15, UR47, 0x7, URZ ;  /* 0x000000072f0f7899 */ /* 0x000fe4000800063f */
[----:B------:R-:W-:Y:S01]  /*1110*/  UIMAD UR22, UR47, UR9, UR8 ;  /* 0x000000092f1672a4 */ /* 0x000fe2000f8e0208 */
[----:B------:R-:W-:-:S02]  /*1120*/  ULDC UR59, c[0x0][0x2d4] ;  /* 0x0000b500003b7ab9 */ /* 0x000fc40000000800 */
[----:B------:R-:W-:Y:S01]  /*1130*/  @!UP1 ULDC.64 UR8, c[0x0][0x418] ;  /* 0x0001060000089ab9 */ /* 0x000fe20000000a00 */
[----:B------:R-:W-:Y:S02]  /*1140*/  USEL UR35, UR15, URZ, UP2 ;  /* 0x0000003f0f237287 */ /* 0x000fe40009000000 */
[----:B------:R-:W-:Y:S01]  /*1150*/  USHF.R.S32.HI UR24, URZ, 0x1f, UR59 ;  /* 0x0000001f3f187899 */ /* 0x000fe2000801143b */
[----:B------:R-:W-:Y:S01]  /*1160*/  ULDC UR27, c[0x0][0x2dc] ;  /* 0x0000b700001b7ab9 */ /* 0x000fe20000000800 */
[----:B------:R-:W-:Y:S01]  /*1170*/  ULDC UR61, c[0x0][0x270] ;  /* 0x00009c00003d7ab9 */ /* 0x000fe20000000800 */
[----:B------:R-:W-:Y:S02]  /*1180*/  @!UP1 UIMAD.WIDE.U32 UR38, UR47, UR8, URZ ;  /* 0x000000082f2692a5 */ /* 0x000fe4000f8e003f */
[----:B------:R-:W-:Y:S01]  /*1190*/  USHF.L.U64.HI UR6, UR47, 0x7, UR58 ;  /* 0x000000072f067899 */ /* 0x000fe2000801023a */
[----:B-1----:R-:W-:Y:S01]  /*11a0*/  IABS R6, R7 ;  /* 0x0000000700067213 */ /* 0x002fe20000000000 */
[----:B------:R-:W-:Y:S01]  /*11b0*/  ULDC.U8 UR25, c[0x0][0x3d8] ;  /* 0x0000f60000197ab9 */ /* 0x000fe20000000000 */
[----:B------:R-:W-:Y:S01]  /*11c0*/  ULDC.64 UR30, c[0x0][0x240] ;  /* 0x00009000001e7ab9 */ /* 0x000fe20000000a00 */
[----:B------:R-:W-:Y:S01]  /*11d0*/  UISETP.NE.AND UP3, UPT, UR25, URZ, UPT ;  /* 0x0000003f1900728c */ /* 0x000fe2000bf65270 */
[----:B------:R-:W1:Y:S01]  /*11e0*/  I2F.RP R4, R6 ;  /* 0x0000000600047306 */ /* 0x000e620000209400 */
[----:B------:R-:W-:Y:S01]  /*11f0*/  UIMAD.WIDE.U32 UR20, UR14, UR30, URZ ;  /* 0x0000001e0e1472a5 */ /* 0x000fe2000f8e003f */
[----:B------:R-:W-:Y:S01]  /*1200*/  ISETP.NE.AND P3, PT, R7, RZ, PT ;  /* 0x000000ff0700720c */ /* 0x000fe20003f65270 */
[----:B------:R-:W-:-:S02]  /*1210*/  USEL UR40, UR6, URZ, UP2 ;  /* 0x0000003f06287287 */ /* 0x000fc40009000000 */
[----:B--2---:R-:W-:Y:S02]  /*1220*/  UIMAD.WIDE.U32 UR32, UR5, UR12, URZ ;  /* 0x0000000c052072a5 */ /* 0x004fe4000f8e003f */
[----:B------:R-:W-:Y:S02]  /*1230*/  UIMAD UR23, UR14, UR31, URZ ;  /* 0x0000001f0e1772a4 */ /* 0x000fe4000f8e023f */
[----:B------:R-:W-:Y:S02]  /*1240*/  UIMAD UR49, UR5, UR13, UR33 ;  /* 0x0000000d053172a4 */ /* 0x000fe4000f8e0221 */
[----:B------:R-:W-:Y:S01]  /*1250*/  @!UP1 UIMAD UR5, UR58, UR8, URZ ;  /* 0x000000083a0592a4 */ /* 0x000fe2000f8e023f */
[----:B------:R-:W-:Y:S01]  /*1260*/  @UP1 ULDC.64 UR12, c[0x0][0x420] ;  /* 0x00010800000c1ab9 */ /* 0x000fe20000000a00 */
[----:B------:R-:W-:Y:S01]  /*1270*/  USEL UR57, UR18, UR20, !UP1 ;  /* 0x0000001412397287 */ /* 0x000fe2000c800000 */
        /* <DEDUP_REMOVED lines=23> */
[----:B------:R-:W-:Y:S01]  /*13f0*/  @UP1 UIADD3 UR50, UR21, UR23, URZ ;  /* 0x0000001715321290 */ /* 0x000fe2000fffe03f */
[----:B------:R-:W-:Y:S01]  /*1400*/  IMAD R0, R0, R6, RZ ;  /* 0x0000000600007224 */ /* 0x000fe200078e02ff */
[----:B------:R-:W-:-:S02]  /*1410*/  UIADD3 UR23, UR19, UR5, URZ ;  /* 0x0000000513177290 */ /* 0x000fc4000fffe03f */
[----:B------:R-:W-:Y:S01]  /*1420*/  @UP1 UIADD3 UR23, UR13, UR6, URZ ;  /* 0x000000060d171290 */ /* 0x000fe2000fffe03f */
[----:B------:R-:W-:Y:S01]  /*1430*/  IMAD.HI.U32 R4, R5, R0, R4 ;  /* 0x0000000005047227 */ /* 0x000fe200078e0004 */
[----:B------:R-:W-:Y:S01]  /*1440*/  MOV R0, R3 ;  /* 0x0000000300007202 */ /* 0x000fe20000000f00 */
[----:B------:R-:W-:Y:S02]  /*1450*/  @UP3 UIMAD UR5, UR47, UR41, URZ ;  /* 0x000000292f0532a4 */ /* 0x000fe4000f8e023f */
[----:B------:R-:W-:Y:S02]  /*1460*/  ULOP3.LUT UR6, UR46, 0xffffff80, URZ, 0xc0, !UPT ;  /* 0xffffff802e067892 */ /* 0x000fe4000f8ec03f */
[----:B------:R-:W-:Y:S01]  /*1470*/  IMAD.HI.U32 R4, R4, R0, RZ ;  /* 0x0000000004047227 */ /* 0x000fe200078e00ff */
[----:B------:R-:W-:Y:S02]  /*1480*/  UISETP.NE.AND UP0, UPT, UR36, -0x1, UPT ;  /* 0xffffffff2400788c */ /* 0x000fe4000bf05270 */
[----:B------:R-:W-:Y:S01]  /*1490*/  @UP3 USEL UR5, UR5, UR14, !UP1 ;  /* 0x0000000e05053287 */ /* 0x000fe2000c800000 */
[----:B------:R-:W-:Y:S01]  /*14a0*/  IMAD.MOV R3, RZ, RZ, -R4 ;  /* 0x000000ffff037224 */ /* 0x000fe200078e0a04 */
[----:B------:R-:W-:-:S02]  /*14b0*/  USEL UR55, UR18, UR12, !UP1 ;  /* 0x0000000c12377287 */ /* 0x000fc4000c800000 */
[----:B------:R-:W-:Y:S01]  /*14c0*/  UIADD3 UR15, UR6, -0x80, URZ ;  /* 0xffffff80060f7890 */ /* 0x000fe2000fffe03f */
[C---:B------:R-:W-:Y:S01]  /*14d0*/  IMAD R0, R6.reuse, R3, R0 ;  /* 0x0000000306007224 */ /* 0x040fe200078e0200 */
[----:B------:R-:W-:Y:S01]  /*14e0*/  @UP3 ULDC UR12, c[0x0][0x2e4] ;  /* 0x0000b900000c3ab9 */ /* 0x000fe20000000800 */
[----:B------:R-:W-:Y:S02]  /*14f0*/  @!UP3 UIMAD UR6, UR47, UR61, UR56 ;  /* 0x0000003d2f06b2a4 */ /* 0x000fe4000f8e0238 */
[----:B------:R-:W-:Y:S01]  /*1500*/  @UP3 UIMAD UR21, UR56, UR12, UR5 ;  /* 0x0000000c381532a4 */ /* 0x000fe2000f8e0205 */
        /* <DEDUP_REMOVED lines=23> */
[----:B------:R-:W-:Y:S01]  /*1680*/  @UP0 UIMAD UR13, UR16, UR27, URZ ;  /* 0x0000001b100d02a4 */ /* 0x000fe2000f8e023f */
[----:B------:R-:W-:Y:S01]  /*1690*/  @P0 VIADD R4, R4, 0x1 ;  /* 0x0000000104040836 */ /* 0x000fe20000000000 */
[----:B------:R-:W-:Y:S01]  /*16a0*/  @UP0 UIMAD UR6, UR29, UR25, URZ ;  /* 0x000000191d0602a4 */ /* 0x000fe2000f8e023f */
[----:B------:R-:W-:Y:S01]  /*16b0*/  PLOP3.LUT P0, PT, PT, PT, UP3, 0x80, 0x0 ;  /* 0x000000000000781c */ /* 0x000fe20003f0f038 */
[----:B------:R-:W-:Y:S02]  /*16c0*/  @!UP1 UIADD3 UR48, UR39, UR33, URZ ;  /* 0x0000002127309290 */ /* 0x000fe4000fffe03f */
[----:B------:R-:W-:Y:S01]  /*16d0*/  USEL UR52, UR32, URZ, UP4 ;  /* 0x0000003f20347287 */ /* 0x000fe2000a000000 */
[----:B------:R-:W-:Y:S01]  /*16e0*/  @!P2 IADD3 R4, -R4, RZ, RZ ;  /* 0x000000ff0404a210 */ /* 0x000fe20007ffe1ff */
[----:B------:R-:W-:Y:S01]  /*16f0*/  USEL UR53, UR49, URZ, UP4 ;  /* 0x0000003f31357287 */ /* 0x000fe2000a000000 */
[----:B------:R-:W-:Y:S01]  /*1700*/  @!P3 LOP3.LUT R4, RZ, R7, RZ, 0x33, !PT ;  /* 0x00000007ff04b212 */ /* 0x000fe200078e33ff */
[----:B------:R-:W-:-:S02]  /*1710*/  USHF.R.S32.HI UR44, URZ, 0x1f, UR28 ;  /* 0x0000001f3f2c7899 */ /* 0x000fc4000801141c */
[----:B------:R-:W-:Y:S02]  /*1720*/  USHF.R.S32.HI UR54, URZ, 0x1f, UR51 ;  /* 0x0000001f3f367899 */ /* 0x000fe40008011433 */
        /* <DEDUP_REMOVED lines=18> */
.L_x_583:
        /* <DEDUP_REMOVED lines=13> */
.L_x_584:
        /* <DEDUP_REMOVED lines=11> */
.L_x_585:
[----:B------:R-:W-:-:S04]  /*19d0*/  UIMAD UR6, UR47, UR61, UR56 ;  /* 0x0000003d2f0672a4 */ /* 0x000fc8000f8e0238 */
[----:B------:R-:W-:-:S12]  /*19e0*/  UIMAD UR6, UR6, UR59, URZ ;  /* 0x0000003b060672a4 */ /* 0x000fd8000f8e023f */
.L_x_586:
[----:B------:R-:W2:Y:S01]  /*19f0*/  LDL.64 R6, [R1+0x30] ;  /* 0x0000300001067983 */ /* 0x000ea20000100a00 */
[----:B------:R-:W1:Y:S01]  /*1a00*/  LDC.64 R16, c[0x0][0x420] ;  /* 0x00010800ff107b82 */ /* 0x000e620000000a00 */
[----:B------:R-:W-:Y:S02]  /*1a10*/  ULDC UR8, c[0x0][0x2dc] ;  /* 0x0000b70000087ab9 */ /* 0x000fe40000000800 */
[----:B------:R3:W2:Y:S01]  /*1a20*/  LDL.64 R24, [R1+0x30] ;  /* 0x0000300001187983 */ /* 0x0006a20000100a00 */
[----:B------:R-:W-:Y:S01]  /*1a30*/  UIMAD UR19, UR8, UR61, URZ ;  /* 0x0000003d081372a4 */ /* 0x000fe2000f8e023f */
[----:B------:R-:W-:Y:S01]  /*1a40*/  BSSY B1, `(.L_x_582) ;  /* 0x0000968000017945 */ /* 0x000fe20003800000 */
[----:B------:R-:W-:Y:S01]  /*1a50*/  USHF.R.S32.HI UR13, URZ, 0x1f, UR56 ;  /* 0x0000001f3f0d7899 */ /* 0x000fe20008011438 */
[----:B------:R-:W4:Y:S01]  /*1a60*/  S2R R22, SR_TID.X ;  /* 0x0000000000167919 */ /* 0x000f220000002100 */
[----:B------:R-:W-:Y:S01]  /*1a70*/  ULDC.64 UR8, c[0x0][0x428] ;  /* 0x00010a0000087ab9 */ /* 0x000fe20000000a00 */
[----:B------:R-:W-:-:S02]  /*1a80*/  USHF.L.U32 UR18, UR19, 0x7, URZ ;  /* 0x0000000713127899 */ /* 0x000fc4000800063f */
[----:B------:R-:W-:Y:S02]  /*1a90*/  UIADD3 UR22, UR15, UR6, URZ ;  /* 0x000000060f167290 */ /* 0x000fe4000fffe03f */
[----:B------:R-:W-:Y:S02]  /*1aa0*/  UIADD3 UR16, UR15, UR21, URZ ;  /* 0x000000150f107290 */ /* 0x000fe4000fffe03f */
[----:B------:R-:W-:Y:S02]  /*1ab0*/  UIADD3 UR12, UP1, UP0, UR40, UR18, UR51 ;  /* 0x00000012280c7290 */ /* 0x000fe4000f83e033 */
[----:B------:R-:W-:Y:S02]  /*1ac0*/  USHF.R.S32.HI UR6, URZ, 0x1f, UR18 ;  /* 0x0000001f3f067899 */ /* 0x000fe40008011412 */
[----:B------:R-:W-:Y:S01]  /*1ad0*/  UISETP.GE.AND UP2, UPT, UR37, 0x1, UPT ;  /* 0x000000012500788c */ /* 0x000fe2000bf46270 */
[----:B------:R-:W-:Y:S01]  /*1ae0*/  ULDC.64 UR38, c[0x0][0x210] ;  /* 0x0000840000267ab9 */ /* 0x000fe20000000a00 */
[----:B------:R-:W-:Y:S01]  /*1af0*/  ULDC.64 UR42, c[0x0][0x2b0] ;  /* 0x0000ac00002a7ab9 */ /* 0x000fe20000000a00 */
[----:B------:R-:W-:Y:S01]  /*1b00*/  ULDC.64 UR40, c[0x0][0x478] ;  /* 0x00011e0000287ab9 */ /* 0x000fe20000000a00 */
[----:B-1----:R-:W-:Y:S01]  /*1b10*/  IMAD R0, R16, UR20, RZ ;  /* 0x0000001410007c24 */ /* 0x002fe2000f8e02ff */
[----:B------:R-:W-:-:S03]  /*1b20*/  ULEA.HI.SX32 UR35, UR46, 0xffffffff, 0x19 ;  /* 0xffffffff2e237891 */ /* 0x000fc6000f8fca3f */
[----:B------:R-:W-:Y:S01]  /*1b30*/  IMAD R5, R17, UR15, R0 ;  /* 0x0000000f11057c24 */ /* 0x000fe2000f8e0200 */
[----:B----4-:R-:W-:-:S04]  /*1b40*/  SHF.R.S32.HI R21, RZ, 0x1f, R22 ;  /* 0x0000001fff157819 */ /* 0x010fc80000011416 */
[----:B------:R-:W-:-:S04]  /*1b50*/  LEA.HI R8, R21, R22, RZ, 0x5 ;  /* 0x0000001615087211 */ /* 0x000fc800078f28ff */
[----:B------:R-:W-:Y:S02]  /*1b60*/  LOP3.LUT R3, R8, 0xffffffe0, RZ, 0xc0, !PT ;  /* 0xffffffe008037812 */ /* 0x000fe400078ec0ff */
[----:B------:R-:W-:-:S03]  /*1b70*/  SHF.R.S32.HI R0, RZ, 0x5, R8 ;  /* 0x00000005ff007819 */ /* 0x000fc60000011408 */
[----:B------:R-:W-:-:S04]  /*1b80*/  IMAD.IADD R3, R22, 0x1, -R3 ;  /* 0x0000000116037824 */ /* 0x000fc800078e0a03 */
[----:B------:R-:W-:Y:S01]  /*1b90*/  IMAD R12, R0, UR19, R3 ;  /* 0x00000013000c7c24 */ /* 0x000fe2000f8e0203 */
[----:B------:R-:W-:-:S04]  /*1ba0*/  LEA.HI R3, R21, R22, RZ, 0x2 ;  /* 0x0000001615037211 */ /* 0x000fc800078f10ff */
[----:B------:R-:W-:-:S04]  /*1bb0*/  SHF.R.S32.HI R3, RZ, 0x2, R3 ;  /* 0x00000002ff037819 */ /* 0x000fc80000011403 */
        /* <DEDUP_REMOVED lines=10> */
[----:B------:R-:W-:-:S03]  /*1c60*/  ULDC.64 UR14, c[0x0][0x3e0] ;  /* 0x0000f800000e7ab9 */ /* 0x000fc60000000a00 */
[----:B------:R-:W-:Y:S02]  /*1c70*/  IMAD.IADD R7, R7, 0x1, R5 ;  /* 0x0000000107077824 */ /* 0x000fe400078e0205 */
[----:B------:R-:W-:Y:S01]  /*1c80*/  IMAD.U32 R5, RZ, RZ, UR8 ;  /* 0x00000008ff057e24 */ /* 0x000fe2000f8e00ff */
[----:B------:R-:W-:Y:S01]  /*1c90*/  ULDC.64 UR8, c[0x0][0x258] ;  /* 0x0000960000087ab9 */ /* 0x000fe20000000a00 */
[----:B------:R-:W-:-:S04]  /*1ca0*/  IMAD.WIDE.U32 R10, R0, UR30, R24 ;  /* 0x0000001e000a7c25 */ /* 0x000fc8000f8e0018 */
[----:B------:R-:W-:Y:S01]  /*1cb0*/  IMAD.WIDE.U32 R6, R5, UR56, R6 ;  /* 0x0000003805067c25 */ /* 0x000fe2000f8e0006 */
[----:B------:R-:W-:Y:S01]  /*1cc0*/  IADD3.X R5, R20, UR20, RZ, P0, !PT ;  /* 0x0000001414057c10 */ /* 0x000fe200087fe4ff */
[----:B------:R-:W-:Y:S01]  /*1cd0*/  ULDC.64 UR20, c[0x0][0x400] ;  /* 0x0001000000147ab9 */ /* 0x000fe20000000a00 */
[----:B------:R-:W-:Y:S01]  /*1ce0*/  IADD3 R10, P0, R10, UR57, RZ ;  /* 0x000000390a0a7c10 */ /* 0x000fe2000ff1e0ff */
[----:B------:R-:W-:Y:S01]  /*1cf0*/  VIADD R7, R7, UR5 ;  /* 0x0000000507077c36 */ /* 0x000fe20008000000 */
[----:B------:R-:W-:Y:S01]  /*1d00*/  UIMAD UR5, UR13, UR8, URZ ;  /* 0x000000080d0572a4 */ /* 0x000fe2000f8e023f */
[----:B------:R-:W-:Y:S02]  /*1d10*/  IMAD R5, R5, UR30, RZ ;  /* 0x0000001e05057c24 */ /* 0x000fe4000f8e02ff */
[-C--:B------:R-:W-:Y:S01]  /*1d20*/  IMAD.WIDE.U32 R8, R3, R16.reuse, R6 ;  /* 0x0000001003087225 */ /* 0x080fe200078e0006 */
[----:B------:R-:W-:Y:S02]  /*1d30*/  UIMAD UR13, UR56, UR9, UR5 ;  /* 0x00000009380d72a4 */ /* 0x000fe4000f8e0205 */
[----:B------:R-:W-:Y:S01]  /*1d40*/  UIADD3.X UR5, UR49, UR6, UR54, UP1, UP0 ;  /* 0x0000000631057290 */ /* 0x000fe20008fe0436 */
[----:B------:R-:W-:Y:S01]  /*1d50*/  IMAD R5, R0, UR31, R5 ;  /* 0x0000001f00057c24 */ /* 0x000fe2000f8e0205 */
[----:B------:R-:W-:Y:S01]  /*1d60*/  UIADD3 UR6, UP1, UP0, UR52, UR12, UR55 ;  /* 0x0000000c34067290 */ /* 0x000fe2000f83e037 */
[----:B------:R-:W-:-:S02]  /*1d70*/  IMAD R0, R20, R16, RZ ;  /* 0x0000001014007224 */ /* 0x000fc400078e02ff */
[----:B------:R-:W-:Y:S01]  /*1d80*/  IMAD.U32 R6, RZ, RZ, UR8 ;  /* 0x00000008ff067e24 */ /* 0x000fe2000f8e00ff */
[----:B------:R-:W-:Y:S01]  /*1d90*/  IADD3.X R11, R11, UR50, R5, P0, !PT ;  /* 0x000000320b0b7c10 */ /* 0x000fe200087fe405 */
[----:B------:R-:W-:Y:S01]  /*1da0*/  IMAD R0, R3, R17, R0 ;  /* 0x0000001103007224 */ /* 0x000fe200078e0200 */
[----:B------:R-:W-:Y:S01]  /*1db0*/  LEA R242, P0, R8, UR14, 0x1 ;  /* 0x0000000e08f27c11 */ /* 0x000fe2000f8008ff */
[----:B------:R-:W-:Y:S02]  /*1dc0*/  UIADD3.X UR5, UR53, UR5, UR23, UP1, UP0 ;  /* 0x0000000535057290 */ /* 0x000fe40008fe0417 */
[----:B------:R-:W-:Y:S01]  /*1dd0*/  IMAD.IADD R0, R9, 0x1, R0 ;  /* 0x0000000109007824 */ /* 0x000fe200078e0200 */
[----:B------:R-:W-:Y:S01]  /*1de0*/  UIMAD.WIDE UR8, UR16, 0x4, UR42 ;  /* 0x00000004100878a5 */ /* 0x000fe2000f8e022a */
[----:B------:R-:W-:Y:S01]  /*1df0*/  IMAD.WIDE.U32 R6, R6, UR56, R10 ;  /* 0x0000003806067c25 */ /* 0x000fe2000f8e000a */
[----:B------:R-:W-:Y:S02]  /*1e00*/  UIMAD.WIDE UR22, UR22, 0x4, UR40 ;  /* 0x00000004161678a5 */ /* 0x000fe4000f8e0228 */
[----:B------:R-:W-:Y:S01]  /*1e10*/  LEA.HI.X R243, R8, UR15, R0, 0x1, P0 ;  /* 0x0000000f08f37c11 */ /* 0x000fe200080f0c00 */
[----:B------:R-:W-:Y:S01]  /*1e20*/  VIADD R7, R7, UR13 ;  /* 0x0000000d07077c36 */ /* 0x000fe20008000000 */
[----:B------:R-:W-:-:S02]  /*1e30*/  PLOP3.LUT P0, PT, PT, PT, UP2, 0x80, 0x0 ;  /* 0x000000000000781c */ /* 0x000fc40003f0f028 */
[----:B------:R-:W-:Y:S02]  /*1e40*/  IADD3 R0, P2, R12, UR6, RZ ;  /* 0x000000060c007c10 */ /* 0x000fe4000ff5e0ff */
[----:B------:R-:W-:Y:S02]  /*1e50*/  LEA R14, P3, R6, UR38, 0x1 ;  /* 0x00000026060e7c11 */ /* 0x000fe4000f8608ff */
[----:B------:R-:W-:Y:S02]  /*1e60*/  LEA R19, P1, R0, UR20, 0x2 ;  /* 0x0000001400137c11 */ /* 0x000fe4000f8210ff */
[----:B------:R-:W-:Y:S02]  /*1e70*/  LEA.HI.X.SX32 R5, R12, UR5, 0x1, P2 ;  /* 0x000000050c057c11 */ /* 0x000fe400090f0eff */
        /* <DEDUP_REMOVED lines=62> */
.L_x_589:
[----:B------:R-:W-:Y:S05]  /*2260*/  BSYNC B0 ;  /* 0x0000000000007941 */ /* 0x000fea0003800000 */
.L_x_588:
        /* <DEDUP_REMOVED lines=22> */
.L_x_591:
[----:B------:R-:W-:Y:S05]  /*23d0*/  BSYNC B0 ;  /* 0x0000000000007941 */ /* 0x000fea0003800000 */
.L_x_590:
        /* <DEDUP_REMOVED lines=19> */
.L_x_593:
[----:B------:R-:W-:Y:S05]  /*2510*/  BSYNC B0 ;  /* 0x0000000000007941 */ /* 0x000fea0003800000 */
.L_x_592:
        /* <DEDUP_REMOVED lines=13> */
.L_x_595:
[----:B------:R-:W-:Y:S05]  /*25f0*/  BSYNC B0 ;  /* 0x0000000000007941 */ /* 0x000fea0003800000 */
.L_x_594:
        /* <DEDUP_REMOVED lines=18> */
.L_x_597:
[----:B------:R-:W-:Y:S05]  /*2720*/  BSYNC B0 ;  /* 0x0000000000007941 */ /* 0x000fea0003800000 */
.L_x_596:
        /* <DEDUP_REMOVED lines=21> */
.L_x_599:
[----:B------:R-:W-:Y:S05]  /*2880*/  BSYNC B0 ;  /* 0x0000000000007941 */ /* 0x000fea0003800000 */
.L_x_598:
[----:B------:R-:W5:Y:S01]  /*2890*/  LDL R12, [R1+0x64] ;  /* 0x00006400010c7983 */ /* 0x000f620000100800 */
[----:B------:R-:W-:Y:S01]  /*28a0*/  UIMAD UR6, UR44, UR26, URZ ;  /* 0x0000001a2c0672a4 */ /* 0x000fe2000f8e023f */
[----:B-1----:R-:W-:Y:S01]  /*28b0*/  IMAD.WIDE.U32 R6, R5, UR28, R24 ;  /* 0x0000001c05067c25 */ /* 0x002fe2000f8e0018 */
[----:B------:R-:W-:Y:S01]  /*28c0*/  ULDC.64 UR20, c[0x0][0x260] ;  /* 0x0000980000147ab9 */ /* 0x000fe20000000a00 */
[----:B------:R1:W-:Y:S01]  /*28d0*/  @P1 STS [R0+0x6000], RZ ;  /* 0x006000ff00001388 */ /* 0x0003e20000000800 */
[----:B------:R-:W-:Y:S01]  /*28e0*/  UIMAD UR6, UR28, UR27, UR6 ;  /* 0x0000001b1c0672a4 */ /* 0x000fe2000f8e0206 */
[----:B------:R-:W-:Y:S01]  /*28f0*/  BSSY B0, `(.L_x_600) ;  /* 0x0000025000007945 */ /* 0x000fe20003800000 */
[----:B------:R-:W-:Y:S01]  /*2900*/  IADD3 R6, P3, R6, UR29, RZ ;  /* 0x0000001d06067c10 */ /* 0x000fe2000ff7e0ff */
[----:B------:R1:W-:Y:S03]  /*2910*/  @P1 STS [R0+0x6004], RZ ;  /* 0x006004ff00001388 */ /* 0x0003e60000000800 */
[----:B------:R-:W-:Y:S01]  /*2920*/  IMAD.U32 R5, RZ, RZ, UR6 ;  /* 0x00000006ff057e24 */ /* 0x000fe2000f8e00ff */
[----:B------:R1:W-:Y:S04]  /*2930*/  @P1 STS.64 [R0+0x6008], RZ ;  /* 0x006008ff00001388 */ /* 0x0003e80000000a00 */
[----:B------:R-:W-:Y:S01]  /*2940*/  IADD3.X R7, R7, UR32, R5, P3, !PT ;  /* 0x0000002007077c10 */ /* 0x000fe20009ffe405 */
[----:B------:R-:W-:-:S04]  /*2950*/  IMAD R5, R13, UR20, RZ ;  /* 0x000000140d057c24 */ /* 0x000fc8000f8e02ff */
[C---:B---3--:R-:W-:Y:S02]  /*2960*/  IMAD R11, R4.reuse, UR21, R5 ;  /* 0x00000015040b7c24 */ /* 0x048fe4000f8e0205 */
[----:B------:R-:W-:-:S04]  /*2970*/  IMAD.WIDE.U32 R4, R4, UR20, R6 ;  /* 0x0000001404047c25 */ /* 0x000fc8000f8e0006 */
[----:B------:R-:W-:Y:S02]  /*2980*/  IMAD.IADD R11, R5, 0x1, R11 ;  /* 0x00000001050b7824 */ /* 0x000fe400078e020b */
[C---:B-----5:R-:W-:Y:S01]  /*2990*/  VIADD R8, R12.reuse, 0x40 ;  /* 0x000000400c087836 */ /* 0x060fe20000000000 */
[C---:B------:R-:W-:Y:S02]  /*29a0*/  IADD3 R9, R12.reuse, 0x8, RZ ;  /* 0x000000080c097810 */ /* 0x040fe40007ffe0ff */
[----:B------:R-:W-:Y:S02]  /*29b0*/  IADD3 R10, R12, 0x48, RZ ;  /* 0x000000480c0a7810 */ /* 0x000fe40007ffe0ff */
[----:B------:R-:W-:Y:S02]  /*29c0*/  ISETP.GE.AND P5, PT, R9, UR5, PT ;  /* 0x0000000509007c0c */ /* 0x000fe4000bfa6270 */
[----:B------:R-:W-:Y:S02]  /*29d0*/  ISETP.GE.AND P4, PT, R8, UR5, PT ;  /* 0x0000000508007c0c */ /* 0x000fe4000bf86270 */
[----:B------:R-:W-:-:S02]  /*29e0*/  ISETP.GE.AND P6, PT, R12, UR5, PT ;  /* 0x000000050c007c0c */ /* 0x000fc4000bfc6270 */
        /* <DEDUP_REMOVED lines=21> */
.L_x_601:
[----:B------:R-:W-:Y:S05]  /*2b40*/  BSYNC B0 ;  /* 0x0000000000007941 */ /* 0x000fea0003800000 */
.L_x_600:
        /* <DEDUP_REMOVED lines=22> */
.L_x_603:
[----:B------:R-:W-:Y:S05]  /*2cb0*/  BSYNC B0 ;  /* 0x0000000000007941 */ /* 0x000fea0003800000 */
.L_x_602:
        /* <DEDUP_REMOVED lines=17> */
[----:B------:R-:W-:Y:S01]  /*2dd0*/  STL [R1+0x24], R19 ;  /* 0x0000241301007387 */ /* 0x000fe20000100800 */
[----:B------:R-:W-:Y:S01]  /*2de0*/  @UP1 ULDC.64 UR24, c[0x0][0x3d0] ;  /* 0x0000f40000181ab9 */ /* 0x000fe20000000a00 */
[----:B------:R-:W-:Y:S01]  /*2df0*/  @UP1 UMOV UR20, UR56 ;  /* 0x0000003800141c82 */ /* 0x000fe20008000000 */
[----:B------:R-:W-:Y:S01]  /*2e00*/  @UP1 UIMAD UR5, UR58, UR24, URZ ;  /* 0x000000183a0512a4 */ /* 0x000fe2000f8e023f */
[----:B------:R-:W2:Y:S01]  /*2e10*/  @!P6 LDG.E R14, desc[UR10][R4.64] ;  /* 0x0000000a040ee981 */ /* 0x000ea2000c1e1900 */
[----:B------:R-:W-:Y:S01]  /*2e20*/  @UP1 UMOV UR21, UR6 ;  /* 0x0000000600151c82 */ /* 0x000fe20008000000 */
[----:B------:R-:W-:Y:S01]  /*2e30*/  PLOP3.LUT P1, PT, PT, PT, UP1, 0x80, 0x0 ;  /* 0x000000000000781c */ /* 0x000fe20003f2f018 */
[----:B------:R-:W-:-:S04]  /*2e40*/  DEPBAR.LE SB0, 0x1 ;  /* 0x000080400000791a */ /* 0x000fc80000000000 */
[----:B------:R-:W3:Y:S01]  /*2e50*/  @!P5 LDG.E R13, desc[UR10][R4.64+0x20] ;  /* 0x0000200a040dd981 */ /* 0x000ee2000c1e1900 */
[----:B------:R-:W-:Y:S02]  /*2e60*/  @UP1 UIMAD.WIDE.U32 UR20, UR47, UR24, UR20 ;  /* 0x000000182f1412a5 */ /* 0x000fe4000f8e0014 */
[----:B------:R-:W-:Y:S01]  /*2e70*/  @UP1 UIMAD UR5, UR47, UR25, UR5 ;  /* 0x000000192f0512a4 */ /* 0x000fe2000f8e0205 */
[----:B------:R1:W4:Y:S01]  /*2e80*/  @!P4 LDG.E R11, desc[UR10][R4.64+0x100] ;  /* 0x0001000a040bc981 */ /* 0x000322000c1e1900 */
[----:B------:R-:W-:Y:S02]  /*2e90*/  @UP1 ULEA UR22, UP0, UR20, UR22, 0x2 ;  /* 0x0000001614161291 */ /* 0x000fe4000f80103f */
[----:B------:R-:W-:Y:S01]  /*2ea0*/  @UP1 UIADD3 UR5, UR21, UR5, URZ ;  /* 0x0000000515051290 */ /* 0x000fe2000fffe03f */
[----:B------:R5:W4:Y:S01]  /*2eb0*/  @!P3 LDG.E R9, desc[UR10][R6.64] ;  /* 0x0000000a0609b981 */ /* 0x000b22000c1e1900 */
[C---:B------:R-:W-:Y:S01]  /*2ec0*/  VIADD R148, R161.reuse, 0x1000 ;  /* 0x00001000a1947836 */ /* 0x040fe20000000000 */
[----:B------:R-:W-:Y:S01]  /*2ed0*/  CS2R R94, SRZ ;  /* 0x00000000005e7805 */ /* 0x000fe2000001ff00 */
[----:B------:R-:W-:Y:S01]  /*2ee0*/  @UP1 ULEA.HI.X UR23, UR20, UR23, UR5, 0x2, UP0 ;  /* 0x0000001714171291 */ /* 0x000fe200080f1405 */
[----:B------:R-:W-:Y:S06]  /*2ef0*/  BAR.SYNC.DEFER_BLOCKING 0x0 ;  /* 0x0000000000007b1d */ /* 0x000fec0000010000 */
[----:B------:R-:W-:Y:S01]  /*2f00*/  @UP1 ULDC UR5, c[0x0][0x2e8] ;  /* 0x0000ba0000051ab9 */ /* 0x000fe20000000800 */
[----:B------:R-:W-:Y:S01]  /*2f10*/  IMAD.SHL.U32 R154, R161, 0x2, RZ ;  /* 0x00000002a19a7824 */ /* 0x000fe200078e00ff */
        /* <DEDUP_REMOVED lines=9> */
[----:B-1----:R-:W-:Y:S01]  /*2fb0*/  IMAD.U32 R4, RZ, RZ, UR22 ;  /* 0x00000016ff047e24 */ /* 0x002fe2000f8e00ff */
[----:B------:R-:W-:Y:S01]  /*2fc0*/  CS2R R82, SRZ ;  /* 0x0000000000527805 */ /* 0x000fe2000001ff00 */
[----:B------:R-:W-:Y:S01]  /*2fd0*/  IMAD.U32 R5, RZ, RZ, UR23 ;  /* 0x00000017ff057e24 */ /* 0x000fe2000f8e00ff */
[----:B------:R-:W-:Y:S02]  /*2fe0*/  CS2R R80, SRZ ;  /* 0x0000000000507805 */ /* 0x000fe4000001ff00 */
[----:B------:R-:W-:Y:S02]  /*2ff0*/  CS2R R74, SRZ ;  /* 0x00000000004a7805 */ /* 0x000fe4000001ff00 */
[----:B------:R-:W-:-:S02]  /*3000*/  CS2R R72, SRZ ;  /* 0x0000000000487805 */ /* 0x000fc4000001ff00 */
[----:B------:R-:W-:Y:S01]  /*3010*/  CS2R R70, SRZ ;  /* 0x0000000000467805 */ /* 0x000fe2000001ff00 */
[----:B------:R1:W2:Y:S01]  /*3020*/  @P1 LDG.E R4, desc[UR10][R4.64] ;  /* 0x0000000a04041981 */ /* 0x0002a2000c1e1900 */
[----:B------:R-:W2:Y:S01]  /*3030*/  @P1 MUFU.RCP R0, UR5 ;  /* 0x0000000500001d08 */ /* 0x000ea20008001000 */
[----:B------:R-:W-:Y:S02]  /*3040*/  LEA.HI R3, R21, R22, RZ, 0x7 ;  /* 0x0000001615037211 */ /* 0x000fe400078f38ff */
[----:B------:R-:W-:Y:S01]  /*3050*/  CS2R R68, SRZ ;  /* 0x0000000000447805 */ /* 0x000fe2000001ff00 */
[----:B------:R-:W-:Y:S01]  /*3060*/  STL [R1+0x20], R18 ;  /* 0x0000201201007387 */ /* 0x000fe20000100800 */
[----:B------:R-:W-:Y:S01]  /*3070*/  USHF.L.U32 UR33, UR19, 0x3, URZ ;  /* 0x0000000313217899 */ /* 0x000fe2000800063f */
[----:B------:R-:W-:Y:S01]  /*3080*/  SHF.R.S32.HI R3, RZ, 0x7, R3 ;  /* 0x00000007ff037819 */ /* 0x000fe20000011403 */
[----:B------:R-:W-:Y:S01]  /*3090*/  USHF.L.U32 UR32, UR19, 0x4, URZ ;  /* 0x0000000413207899 */ /* 0x000fe2000800063f */
[----:B------:R-:W2:Y:S01]  /*30a0*/  LDSM.16.M88.4 R116, [R149+0x8000] ;  /* 0x008000009574783b */ /* 0x000ea20000000200 */
[----:B-----5:R-:W-:Y:S01]  /*30b0*/  SHF.L.U64.HI R7, R12, 0x2, R8 ;  /* 0x000000020c077819 */ /* 0x020fe20000010208 */
[----:B------:R-:W-:-:S02]  /*30c0*/  UIMAD UR31, UR19, 0x18, URZ ;  /* 0x00000018131f78a4 */ /* 0x000fc4000f8e023f */
[----:B------:R-:W2:Y:S01]  /*30d0*/  LDSM.16.M88.4 R120, [R149+0x8400] ;  /* 0x008400009578783b */ /* 0x000ea20000000200 */
[----:B------:R-:W-:Y:S02]  /*30e0*/  USHF.L.U32 UR30, UR19, 0x5, URZ ;  /* 0x00000005131e7899 */ /* 0x000fe4000800063f */
[----:B------:R-:W-:Y:S01]  /*30f0*/  UIMAD UR29, UR19, 0x28, URZ ;  /* 0x00000028131d78a4 */ /* 0x000fe2000f8e023f */
[----:B------:R-:W2:Y:S01]  /*3100*/  LDSM.16.M88.4 R124, [R149+0x8800] ;  /* 0x00880000957c783b */ /* 0x000ea20000000200 */
[----:B------:R-:W-:Y:S02]  /*3110*/  UIMAD UR28, UR19, 0x30, URZ ;  /* 0x00000030131c78a4 */ /* 0x000fe4000f8e023f */
[----:B------:R-:W-:Y:S01]  /*3120*/  UIMAD UR27, UR19, 0x38, URZ ;  /* 0x00000038131b78a4 */ /* 0x000fe2000f8e023f */
[----:B------:R-:W2:Y:S01]  /*3130*/  LDSM.16.M88.4 R128, [R149+0x8c00] ;  /* 0x008c00009580783b */ /* 0x000ea20000000200 */
[----:B------:R-:W-:Y:S01]  /*3140*/  USHF.L.U32 UR26, UR19, 0x6, URZ ;  /* 0x00000006131a7899 */ /* 0x000fe2000800063f */
[----:B------:R-:W-:-:S02]  /*3150*/  ULDC UR35, c[0x0][0x2d0] ;  /* 0x0000b40000237ab9 */ /* 0x000fc40000000800 */
[----:B------:R-:W2:Y:S01]  /*3160*/  LDSM.16.M88.4 R132, [R150+0x8000] ;  /* 0x008000009684783b */ /* 0x000ea20000000200 */
[----:B-1----:R-:W-:Y:S01]  /*3170*/  IMAD.SHL.U32 R5, R22, 0x2, RZ ;  /* 0x0000000216057824 */ /* 0x002fe200078e00ff */
[----:B------:R-:W-:Y:S02]  /*3180*/  UIADD3 UR18, -UR18, URZ, URZ ;  /* 0x0000003f12127290 */ /* 0x000fe4000fffe13f */
[----:B------:R-:W1:Y:S01]  /*3190*/  LDSM.16.M88.4 R136, [R150+0x8400] ;  /* 0x008400009688783b */ /* 0x000e620000000200 */
[----:B------:R-:W-:Y:S01]  /*31a0*/  ULDC UR8, c[0x0][0x2ec] ;  /* 0x0000bb0000087ab9 */ /* 0x000fe20000000800 */
[----:B------:R-:W-:Y:S02]  /*31b0*/  LOP3.LUT R5, R5, 0x6, RZ, 0xc0, !PT ;  /* 0x0000000605057812 */ /* 0x000fe400078ec0ff */
[----:B------:R-:W1:Y:S03]  /*31c0*/  LDSM.16.M88.4 R140, [R150+0x8800] ;  /* 0x00880000968c783b */ /* 0x000e660000000200 */
[----:B------:R-:W-:Y:S01]  /*31d0*/  IMAD R6, R3, 0x40, R5 ;  /* 0x0000004003067824 */ /* 0x000fe200078e0205 */
[----:B------:R-:W1:Y:S01]  /*31e0*/  LDSM.16.M88.4 R144, [R150+0x8c00] ;  /* 0x008c00009690783b */ /* 0x000e620000000200 */
[----:B------:R-:W-:-:S03]  /*31f0*/  IMAD.U32 R3, RZ, RZ, UR17 ;  /* 0x00000011ff037e24 */ /* 0x000fc6000f8e00ff */
[----:B------:R-:W-:Y:S01]  /*3200*/  STL [R1+0x48], R6 ;  /* 0x0000480601007387 */ /* 0x000fe20000100800 */
[----:B------:R-:W-:-:S05]  /*3210*/  IMAD R3, R3, 0x80, R6 ;  /* 0x0000008003037824 */ /* 0x000fca00078e0206 */
[----:B------:R-:W-:Y:S01]  /*3220*/  IADD3 R3, R12, -UR37, -R3 ;  /* 0x800000250c037c10 */ /* 0x000fe2000fffe803 */
[----:B------:R-:W-:Y:S01]  /*3230*/  VIADD R5, R156, 0x1000 ;  /* 0x000010009c057836 */ /* 0x000fe20000000000 */
[----:B------:R-:W-:Y:S01]  /*3240*/  SEL R148, R148, R161, !P0 ;  /* 0x000000a194947207 */ /* 0x000fe20004000000 */
[----:B------:R-:W-:Y:S01]  /*3250*/  UMOV UR5, URZ ;  /* 0x0000003f00057c82 */ /* 0x000fe20008000000 */
[----:B------:R-:W-:Y:S02]  /*3260*/  UIMAD UR25, UR19, 0x48, URZ ;  /* 0x00000048131978a4 */ /* 0x000fe4000f8e023f */
[----:B------:R-:W-:Y:S01]  /*3270*/  LEA R148, R148, UR4, 0x1 ;  /* 0x0000000494947c11 */ /* 0x000fe2000f8e08ff */
[----:B------:R-:W-:Y:S02]  /*3280*/  UIMAD UR24, UR19, 0x50, URZ ;  /* 0x00000050131878a4 */ /* 0x000fe4000f8e023f */
[----:B------:R-:W-:Y:S02]  /*3290*/  UIMAD UR23, UR19, 0x58, URZ ;  /* 0x00000058131778a4 */ /* 0x000fe4000f8e023f */
[----:B------:R-:W-:-:S02]  /*32a0*/  UIMAD UR22, UR19, 0x60, URZ ;  /* 0x00000060131678a4 */ /* 0x000fc4000f8e023f */
[----:B------:R-:W-:Y:S02]  /*32b0*/  UIMAD UR21, UR19, 0x68, URZ ;  /* 0x00000068131578a4 */ /* 0x000fe4000f8e023f */
[----:B------:R-:W-:Y:S02]  /*32c0*/  UIMAD UR20, UR19, 0x70, URZ ;  /* 0x00000070131478a4 */ /* 0x000fe4000f8e023f */
[----:B------:R-:W-:Y:S01]  /*32d0*/  UIMAD UR19, UR19, 0x78, URZ ;  /* 0x00000078131378a4 */ /* 0x000fe2000f8e023f */
[----:B--2---:R-:W-:Y:S01]  /*32e0*/  @P1 FMUL.FTZ R0, R4, R0 ;  /* 0x0000000004001220 */ /* 0x004fe20000410000 */
[----:B------:R-:W-:-:S04]  /*32f0*/  IMAD.SHL.U32 R4, R12, 0x4, RZ ;  /* 0x000000040c047824 */ /* 0x000fc800078e00ff */
[----:B------:R-:W-:Y:S01]  /*3300*/  @P1 R2UR UR6, R0 ;  /* 0x00000000000612ca */ /* 0x000fe200000e0000 */
[----:B------:R-:W-:Y:S01]  /*3310*/  VIADD R0, R12, 0xffffff80 ;  /* 0xffffff800c007836 */ /* 0x000fe20000000000 */
[----:B------:R2:W-:Y:S04]  /*3320*/  STL [R1+0x5c], R4 ;  /* 0x00005c0401007387 */ /* 0x0005e80000100800 */
[----:B------:R-:W-:Y:S04]  /*3330*/  STL [R1+0x40], R14 ;  /* 0x0000400e01007387 */ /* 0x000fe80000100800 */
[----:B---3--:R-:W-:Y:S04]  /*3340*/  STL [R1+0x44], R13 ;  /* 0x0000440d01007387 */ /* 0x008fe80000100800 */
[----:B----4-:R-:W-:Y:S04]  /*3350*/  STL [R1+0x38], R11 ;  /* 0x0000380b01007387 */ /* 0x010fe80000100800 */
[----:B------:R-:W-:Y:S01]  /*3360*/  STL [R1+0x3c], R9 ;  /* 0x00003c0901007387 */ /* 0x000fe20000100800 */
[----:B--2---:R-:W-:-:S04]  /*3370*/  SHF.R.S32.HI R4, RZ, 0x1f, R0 ;  /* 0x0000001fff047819 */ /* 0x004fc80000011400 */
[C---:B------:R-:W-:Y:S01]  /*3380*/  SHF.L.U64.HI R4, R0.reuse, 0x2, R4 ;  /* 0x0000000200047819 */ /* 0x040fe20000010204 */
[----:B------:R-:W-:Y:S04]  /*3390*/  STL [R1+0x58], R7 ;  /* 0x0000580701007387 */ /* 0x000fe80000100800 */
[----:B------:R2:W-:Y:S02]  /*33a0*/  STL [R1+0x54], R4 ;  /* 0x0000540401007387 */ /* 0x0005e40000100800 */
[----:B--2---:R-:W-:Y:S02]  /*33b0*/  IMAD.SHL.U32 R4, R0, 0x4, RZ ;  /* 0x0000000400047824 */ /* 0x004fe400078e00ff */
[----:B------:R-:W-:-:S03]  /*33c0*/  VIADD R0, R3, UR7 ;  /* 0x0000000703007c36 */ /* 0x000fc60008000000 */
[----:B------:R2:W-:Y:S04]  /*33d0*/  STL [R1+0x50], R4 ;  /* 0x0000500401007387 */ /* 0x0005e80000100800 */
[----:B------:R2:W-:Y:S04]  /*33e0*/  STL [R1+0x4c], R0 ;  /* 0x00004c0001007387 */ /* 0x0005e80000100800 */
[----:B------:R2:W-:Y:S01]  /*33f0*/  STL [R1+0x28], R162 ;  /* 0x000028a201007387 */ /* 0x0005e20000100800 */
[----:B------:R-:W-:Y:S01]  /*3400*/  SEL R3, R5, R156, !P0 ;  /* 0x0000009c05037207 */ /* 0x000fe20004000000 */
[----:B------:R-:W-:Y:S01]  /*3410*/  @UP1 UMOV UR5, UR6 ;  /* 0x0000000600051c82 */ /* 0x000fe20008000000 */
[----:B------:R-:W-:-:S02]  /*3420*/  ULDC UR6, c[0x0][0x39c] ;  /* 0x0000e70000067ab9 */ /* 0x000fc40000000800 */
[----:B-1----:R-:W-:-:S07]  /*3430*/  LEA R3, R3, UR4, 0x1 ;  /* 0x0000000403037c11 */ /* 0x002fce000f8e08ff */
.L_x_606:
[----:B------:R-:W0:Y:S01]  /*3440*/  LDGDEPBAR ;  /* 0x00000000000079af */ /* 0x000e220000000000 */
[----:B------:R-:W-:Y:S01]  /*3450*/  IMAD.IADD R112, R155, 0x1, R148 ;  /* 0x000000019b707824 */ /* 0x000fe200078e0294 */
[----:B------:R-:W-:Y:S06]  /*3460*/  USHF.L.U32 UR12, UR17, 0x7, URZ ;  /* 0x00000007110c7899 */ /* 0x000fec000800063f */
[----:B--2---:R-:W2:Y:S01]  /*3470*/  LDL R0, [R1+0x48] ;  /* 0x0000480001007983 */ /* 0x004ea20000100800 */
[----:B------:R-:W-:Y:S03]  /*3480*/  UIADD3 UR12, UR12, 0x80, URZ ;  /* 0x000000800c0c7890 */ /* 0x000fe6000fffe03f */
[----:B------:R-:W3:Y:S01]  /*3490*/  LDL R169, [R1+0x4c] ;  /* 0x00004c0001a97983 */ /* 0x000ee20000100800 */
[----:B------:R-:W-:Y:S03]  /*34a0*/  UISETP.GE.AND UP0, UPT, UR12, UR7, UPT ;  /* 0x000000070c00728c */ /* 0x000fe6000bf06270 */
[----:B------:R-:W4:Y:S04]  /*34b0*/  LDL R168, [R1+0x40] ;  /* 0x0000400001a87983 */ /* 0x000f280000100800 */
[----:B------:R-:W2:Y:S01]  /*34c0*/  LDL R167, [R1+0x44] ;  /* 0x0000440001a77983 */ /* 0x000ea20000100800 */
[----:B------:R-:W-:Y:S02]  /*34d0*/  PLOP3.LUT P0, PT, PT, PT, UP0, 0x80, 0x0 ;  /* 0x000000000000781c */ /* 0x000fe40003f0f008 */
[----:B------:R-:W-:Y:S01]  /*34e0*/  PLOP3.LUT P5, PT, PT, PT, UP0, 0x80, 0x0 ;  /* 0x000000000000781c */ /* 0x000fe20003faf008 */
[----:B------:R-:W-:Y:S01]  /*34f0*/  STL [R1+0xfc], R152 ;  /* 0x0000fc9801007387 */ /* 0x000fe20000100800 */
[----:B------:R-:W-:Y:S02]  /*3500*/  PLOP3.LUT P4, PT, PT, PT, UP0, 0x80, 0x0 ;  /* 0x000000000000781c */ /* 0x000fe40003f8f008 */
[----:B------:R-:W-:Y:S01]  /*3510*/  PLOP3.LUT P1, PT, PT, PT, UP0, 0x80, 0x0 ;  /* 0x000000000000781c */ /* 0x000fe20003f2f008 */
        /* <DEDUP_REMOVED lines=35> */
[----:B--2---:R-:W-:Y:S01]  /*3750*/  FSETP.NEU.FTZ.AND P3, PT, R167, -INF , PT ;  /* 0xff800000a700780b */ /* 0x004fe20003f7d000 */
        /* <DEDUP_REMOVED lines=47> */
[----:B------:R-:W2:Y:S01]  /*3a50*/  MUFU.TANH R166, R10 ;  /* 0x0000000a00a67308 */ /* 0x000ea20000002400 */
[----:B------:R-:W-:Y:S01]  /*3a60*/  FMUL.FTZ R19, R19, UR6 ;  /* 0x0000000613137c20 */ /* 0x000fe20008410000 */
[----:B------:R-:W-:Y:S08]  /*3a70*/  FMUL.FTZ R18, R18, UR6 ;  /* 0x0000000612127c20 */ /* 0x000ff00008410000 */
[----:B------:R-:W-:Y:S01]  /*3a80*/  MUFU.TANH R251, R9 ;  /* 0x0000000900fb7308 */ /* 0x000fe20000002400 */
[----:B-1----:R-:W-:Y:S09]  /*3a90*/  FMUL.FTZ R11, R168, 1.4426950216293334961 ;  /* 0x3fb8aa3ba80b7820 */ /* 0x002ff20000410000 */
[----:B------:R-:W1:Y:S01]  /*3aa0*/  MUFU.TANH R164, R14 ;  /* 0x0000000e00a47308 */ /* 0x000e620000002400 */
[----:B--2---:R-:W-:Y:S01]  /*3ab0*/  STL [R1+0x1c], R166 ;  /* 0x00001ca601007387 */ /* 0x004fe20000100800 */
[----:B------:R-:W-:Y:S03]  /*3ac0*/  FMUL.FTZ R10, R167, 1.4426950216293334961 ;  /* 0x3fb8aa3ba70a7820 */ /* 0x000fe60000410000 */
[----:B------:R-:W-:Y:S02]  /*3ad0*/  STL [R1+0x18], R165 ;  /* 0x000018a501007387 */ /* 0x000fe40000100800 */
[----:B------:R-:W-:Y:S03]  /*3ae0*/  FSEL R10, R10, RZ, P3 ;  /* 0x000000ff0a0a7208 */ /* 0x000fe60001800000 */
[----:B------:R-:W-:Y:S10]  /*3af0*/  MUFU.TANH R93, R16 ;  /* 0x00000010005d7308 */ /* 0x000ff40000002400 */
[----:B------:R-:W2:Y:S01]  /*3b00*/  MUFU.TANH R163, R15 ;  /* 0x0000000f00a37308 */ /* 0x000ea20000002400 */
[----:B-1----:R-:W-:Y:S09]  /*3b10*/  STL [R1+0x14], R164 ;  /* 0x000014a401007387 */ /* 0x002ff20000100800 */
[----:B------:R-:W-:Y:S10]  /*3b20*/  MUFU.TANH R223, R19 ;  /* 0x0000001300df7308 */ /* 0x000ff40000002400 */
[----:B------:R-:W-:Y:S01]  /*3b30*/  MUFU.TANH R151, R5 ;  /* 0x0000000500977308 */ /* 0x000fe20000002400 */
[----:B--2---:R-:W-:Y:S04]  /*3b40*/  STL [R1+0x10], R163 ;  /* 0x000010a301007387 */ /* 0x004fe80000100800 */
[----:B------:R-:W2:Y:S05]  /*3b50*/  LDL R14, [R1+0x38] ;  /* 0x00003800010e7983 */ /* 0x000eaa0000100800 */
[----:B------:R-:W-:Y:S01]  /*3b60*/  MUFU.TANH R228, R18 ;  /* 0x0000001200e47308 */ /* 0x000fe20000002400 */
[----:B------:R-:W3:Y:S09]  /*3b70*/  LDL R15, [R1+0x3c] ;  /* 0x00003c00010f7983 */ /* 0x000ef20000100800 */
[----:B------:R-:W1:Y:S10]  /*3b80*/  MUFU.TANH R69, R6 ;  /* 0x0000000600457308 */ /* 0x000e740000002400 */
[----:B------:R4:W1:Y:S10]  /*3b90*/  MUFU.TANH R68, R7 ;  /* 0x0000000700447308 */ /* 0x0008740000002400 */
[----:B------:R1:W-:Y:S10]  /*3ba0*/  MUFU.TANH R250, R12 ;  /* 0x0000000c00fa7308 */ /* 0x0003f40000002400 */
[----:B------:R1:W-:Y:S01]  /*3bb0*/  MUFU.TANH R252, R8 ;  /* 0x0000000800fc7308 */ /* 0x0003e20000002400 */
[----:B----4-:R-:W4:Y:S09]  /*3bc0*/  LDSM.16.M88.4 R4, [R150+0x6400] ;  /* 0x006400009604783b */ /* 0x010f320000000200 */
[----:B------:R4:W-:Y:S01]  /*3bd0*/  MUFU.TANH R247, R13 ;  /* 0x0000000d00f77308 */ /* 0x0009e20000002400 */
[----:B-1----:R-:W-:Y:S04]  /*3be0*/  IMAD.U32 R12, RZ, RZ, UR17 ;  /* 0x00000011ff0c7e24 */ /* 0x002fe8000f8e00ff */
[----:B------:R-:W-:Y:S05]  /*3bf0*/  IMAD R12, R12, 0x80, R0 ;  /* 0x000000800c0c7824 */ /* 0x000fea00078e0200 */
[----:B------:R-:W-:Y:S01]  /*3c00*/  MUFU.TANH R92, R17 ;  /* 0x00000011005c7308 */ /* 0x000fe20000002400 */
[----:B------:R-:W-:Y:S01]  /*3c10*/  @P0 VIADD R0, R12, 0x1 ;  /* 0x000000010c000836 */ /* 0x000fe20000000000 */
[----:B------:R-:W-:Y:S01]  /*3c20*/  FSETP.NEU.FTZ.AND P0, PT, R168, -INF , PT ;  /* 0xff800000a800780b */ /* 0x000fe20003f1d000 */
[----:B------:R-:W-:Y:S01]  /*3c30*/  IMAD.U32 R8, RZ, RZ, UR9 ;  /* 0x00000009ff087e24 */ /* 0x000fe2000f8e00ff */
[----:B------:R-:W-:Y:S02]  /*3c40*/  @P4 ISETP.GE.AND P4, PT, R12, UR7, PT ;  /* 0x000000070c004c0c */ /* 0x000fe4000bf86270 */
[----:B------:R-:W-:Y:S01]  /*3c50*/  @P5 ISETP.GE.AND P5, PT, R0, UR7, PT ;  /* 0x0000000700005c0c */ /* 0x000fe2000bfa6270 */
[----:B------:R-:W-:Y:S01]  /*3c60*/  IMAD R0, R8, 0x80, R169 ;  /* 0x0000008008007824 */ /* 0x000fe200078e02a9 */
[----:B------:R-:W-:Y:S03]  /*3c70*/  FSEL R11, R11, RZ, P0 ;  /* 0x000000ff0b0b7208 */ /* 0x000fe60000000000 */
[C---:B------:R-:W-:Y:S01]  /*3c80*/  VIADD R9, R0.reuse, 0xffffffff ;  /* 0xffffffff00097836 */ /* 0x040fe20000000000 */
[C---:B------:R-:W-:Y:S01]  /*3c90*/  IADD3 R8, R0.reuse, 0x8, RZ ;  /* 0x0000000800087810 */ /* 0x040fe20007ffe0ff */
[----:B----4-:R-:W-:Y:S03]  /*3ca0*/  VIADD R13, R0, 0x3f ;  /* 0x0000003f000d7836 */ /* 0x010fe60000000000 */
[----:B------:R-:W-:Y:S02]  /*3cb0*/  ISETP.GE.AND P2, PT, R8, RZ, PT ;  /* 0x000000ff0800720c */ /* 0x000fe40003f46270 */
[----:B------:R-:W-:Y:S01]  /*3cc0*/  ISETP.GE.AND P0, PT, R9, RZ, PT ;  /* 0x000000ff0900720c */ /* 0x000fe20003f06270 */
[-C--:B------:R-:W-:Y:S11]  /*3cd0*/  HMMA.16816.F32 R20, R104, R4.reuse, R20 ;  /* 0x000000046814723c */ /* 0x080ff60000001814 */
[C---:B------:R-:W-:Y:S01]  /*3ce0*/  @!P2 IADD3 R8, -R0.reuse, -0x8, RZ ;  /* 0xfffffff80008a810 */ /* 0x040fe20007ffe1ff */
[C---:B------:R-:W-:Y:S01]  /*3cf0*/  HMMA.16816.F32 R24, R112.reuse, R4, R24 ;  /* 0x000000047018723c */ /* 0x040fe20000001818 */
[----:B------:R-:W-:Y:S03]  /*3d00*/  PLOP3.LUT P2, PT, PT, PT, UP0, 0x80, 0x0 ;  /* 0x000000000000781c */ /* 0x000fe60003f4f008 */
[C---:B------:R-:W-:Y:S02]  /*3d10*/  @!P0 IADD3 R9, -R0.reuse, 0x1, RZ ;  /* 0x0000000100098810 */ /* 0x040fe40007ffe1ff */
[-C--:B------:R-:W-:Y:S01]  /*3d20*/  HMMA.16816.F32 R28, R112, R6.reuse, R28 ;  /* 0x00000006701c723c */ /* 0x080fe2000000181c */
[----:B------:R-:W-:Y:S04]  /*3d30*/  PLOP3.LUT P0, PT, PT, PT, UP0, 0x80, 0x0 ;  /* 0x000000000000781c */ /* 0x000fe80003f0f008 */
[----:B------:R-:W-:Y:S01]  /*3d40*/  VIADD R5, R0, 0x7 ;  /* 0x0000000700057836 */ /* 0x000fe20000000000 */
[----:B------:R-:W-:Y:S01]  /*3d50*/  IABS R4, R0 ;  /* 0x0000000000047213 */ /* 0x000fe20000000000 */
[C---:B------:R-:W-:Y:S04]  /*3d60*/  HMMA.16816.F32 R32, R104.reuse, R6, R32 ;  /* 0x000000066820723c */ /* 0x040fe80000001820 */
[----:B------:R-:W-:Y:S01]  /*3d70*/  ISETP.GE.AND P6, PT, R5, RZ, PT ;  /* 0x000000ff0500720c */ /* 0x000fe20003fc6270 */
[----:B------:R-:W-:Y:S01]  /*3d80*/  FMUL.FTZ R21, R21, UR6 ;  /* 0x0000000615157c20 */ /* 0x000fe20008410000 */
[----:B------:R-:W-:Y:S01]  /*3d90*/  FMUL.FTZ R20, R20, UR6 ;  /* 0x0000000614147c20 */ /* 0x000fe20008410000 */
[----:B------:R-:W-:Y:S01]  /*3da0*/  FMUL.FTZ R22, R22, UR6 ;  /* 0x0000000616167c20 */ /* 0x000fe20008410000 */
[----:B------:R-:W-:Y:S01]  /*3db0*/  FMUL.FTZ R23, R23, UR6 ;  /* 0x0000000617177c20 */ /* 0x000fe20008410000 */
[----:B------:R1:W-:Y:S02]  /*3dc0*/  MUFU.TANH R90, R21 ;  /* 0x00000015005a7308 */ /* 0x0003e40000002400 */
[----:B------:R-:W-:Y:S01]  /*3dd0*/  FMUL.FTZ R24, R24, UR6 ;  /* 0x0000000618187c20 */ /* 0x000fe20008410000 */
[----:B------:R-:W-:Y:S01]  /*3de0*/  FMUL.FTZ R26, R26, UR6 ;  /* 0x000000061a1a7c20 */ /* 0x000fe20008410000 */
[----:B------:R-:W-:Y:S01]  /*3df0*/  FMUL.FTZ R25, R25, UR6 ;  /* 0x0000000619197c20 */ /* 0x000fe20008410000 */
[----:B------:R-:W-:Y:S05]  /*3e00*/  FMUL.FTZ R27, R27, UR6 ;  /* 0x000000061b1b7c20 */ /* 0x000fea0008410000 */
[----:B------:R4:W-:Y:S01]  /*3e10*/  MUFU.TANH R221, R23 ;  /* 0x0000001700dd7308 */ /* 0x0009e20000002400 */
[----:B------:R-:W-:Y:S01]  /*3e20*/  @!P6 IADD3 R5, -R0, -0x7, RZ ;  /* 0xfffffff90005e810 */ /* 0x000fe20007ffe1ff */
[----:B------:R-:W-:Y:S01]  /*3e30*/  FMUL.FTZ R31, R31, UR6 ;  /* 0x000000061f1f7c20 */ /* 0x000fe20008410000 */
[----:B------:R-:W-:Y:S01]  /*3e40*/  FMUL.FTZ R30, R30, UR6 ;  /* 0x000000061e1e7c20 */ /* 0x000fe20008410000 */
[----:B------:R-:W-:Y:S01]  /*3e50*/  FMUL.FTZ R28, R28, UR6 ;  /* 0x000000061c1c7c20 */ /* 0x000fe20008410000 */
[----:B------:R-:W-:Y:S01]  /*3e60*/  I2FP.F32.S32 R100, R5 ;  /* 0x0000000500647245 */ /* 0x000fe20000201400 */
[----:B------:R-:W-:Y:S01]  /*3e70*/  FMUL.FTZ R29, R29, UR6 ;  /* 0x000000061d1d7c20 */ /* 0x000fe20008410000 */
[----:B------:R-:W-:Y:S03]  /*3e80*/  FMUL.FTZ R32, R32, UR6 ;  /* 0x0000000620207c20 */ /* 0x000fe60008410000 */
[----:B------:R4:W-:Y:S01]  /*3e90*/  MUFU.TANH R91, R20 ;  /* 0x00000014005b7308 */ /* 0x0009e20000002400 */
[----:B-1----:R-:W-:Y:S01]  /*3ea0*/  I2FP.F32.S32 R21, R4 ;  /* 0x0000000400157245 */ /* 0x002fe20000201400 */
[----:B------:R-:W-:Y:S01]  /*3eb0*/  FMUL.FTZ R33, R33, UR6 ;  /* 0x0000000621217c20 */ /* 0x000fe20008410000 */
[----:B------:R-:W-:Y:S01]  /*3ec0*/  FMUL.FTZ R34, R34, UR6 ;  /* 0x0000000622227c20 */ /* 0x000fe20008410000 */
[----:B------:R-:W-:Y:S02]  /*3ed0*/  FMUL.FTZ R35, R35, UR6 ;  /* 0x0000000623237c20 */ /* 0x000fe40008410000 */
[----:B------:R-:W-:Y:S04]  /*3ee0*/  FFMA.FTZ R4, R21, -UR5, R152 ;  /* 0x8000000515047c23 */ /* 0x000fe80008010098 */
[----:B------:R-:W-:Y:S01]  /*3ef0*/  MUFU.TANH R222, R22 ;  /* 0x0000001600de7308 */ /* 0x000fe20000002400 */
[----:B----4-:R-:W-:Y:S01]  /*3f00*/  I2FP.F32.S32 R23, R8 ;  /* 0x0000000800177245 */ /* 0x010fe20000201400 */
[----:B------:R-:W-:Y:S01]  /*3f10*/  VIADD R8, R0, 0x47 ;  /* 0x0000004700087836 */ /* 0x000fe20000000000 */
[----:B------:R-:W-:Y:S02]  /*3f20*/  @P1 FSEL R4, R4, -INF , !P4 ;  /* 0xff80000004041808 */ /* 0x000fe40006000000 */
[----:B------:R-:W-:Y:S01]  /*3f30*/  PLOP3.LUT P1, PT, PT, PT, UP0, 0x80, 0x0 ;  /* 0x000000000000781c */ /* 0x000fe20003f2f008 */
[----:B------:R-:W-:Y:S01]  /*3f40*/  FFMA.FTZ R5, R23, -UR5, R69 ;  /* 0x8000000517057c23 */ /* 0x000fe20008010045 */
[----:B------:R-:W-:Y:S03]  /*3f50*/  ISETP.GE.AND P6, PT, R8, RZ, PT ;  /* 0x000000ff0800720c */ /* 0x000fe60003fc6270 */
[----:B------:R-:W-:Y:S01]  /*3f60*/  MUFU.TANH R239, R24 ;  /* 0x0000001800ef7308 */ /* 0x000fe20000002400 */
[----:B------:R-:W-:Y:S01]  /*3f70*/  FFMA.FTZ R4, R4, UR8, -R11 ;  /* 0x0000000804047c23 */ /* 0x000fe2000801080b */
[----:B------:R-:W-:Y:S02]  /*3f80*/  I2FP.F32.S32 R20, R9 ;  /* 0x0000000900147245 */ /* 0x000fe40000201400 */
[----:B------:R-:W-:Y:S03]  /*3f90*/  @P2 FSEL R5, R5, -INF , !P4 ;  /* 0xff80000005052808 */ /* 0x000fe60006000000 */
[----:B------:R-:W-:Y:S03]  /*3fa0*/  FFMA.FTZ R9, R20, -UR5, R151 ;  /* 0x8000000514097c23 */ /* 0x000fe60008010097 */
[----:B------:R1:W-:Y:S01]  /*3fb0*/  MUFU.EX2 R99, R4 ;  /* 0x0000000400637308 */ /* 0x0003e20000000800 */
[----:B------:R-:W-:Y:S01]  /*3fc0*/  FFMA.FTZ R5, R5, UR8, -R10 ;  /* 0x0000000805057c23 */ /* 0x000fe2000801080a */
[----:B------:R-:W-:Y:S02]  /*3fd0*/  @P0 FSEL R9, R9, -INF , !P5 ;  /* 0xff80000009090808 */ /* 0x000fe40006800000 */
[----:B------:R-:W-:Y:S06]  /*3fe0*/  @!P6 IADD3 R8, -R0, -0x47, RZ ;  /* 0xffffffb90008e810 */ /* 0x000fec0007ffe1ff */
[----:B------:R-:W4:Y:S01]  /*3ff0*/  MUFU.TANH R26, R26 ;  /* 0x0000001a001a7308 */ /* 0x000f220000002400 */
[----:B------:R-:W-:Y:S01]  /*4000*/  FFMA.FTZ R9, R9, UR8, -R11 ;  /* 0x0000000809097c23 */ /* 0x000fe2000801080b */
[----:B------:R-:W-:Y:S08]  /*4010*/  ISETP.GE.AND P0, PT, R13, RZ, PT ;  /* 0x000000ff0d00720c */ /* 0x000ff00003f06270 */
[----:B------:R4:W-:Y:S01]  /*4020*/  MUFU.EX2 R3, R5 ;  /* 0x0000000500037308 */ /* 0x0009e20000000800 */
[----:B-1----:R-:W-:Y:S05]  /*4030*/  FFMA.FTZ R4, R100, -UR5, R68 ;  /* 0x8000000564047c23 */ /* 0x002fea0008010044 */
[----:B------:R-:W-:Y:S04]  /*4040*/  @P1 FSEL R4, R4, -INF , !P5 ;  /* 0xff80000004041808 */ /* 0x000fe80006800000 */
[----:B------:R-:W-:Y:S01]  /*4050*/  MUFU.TANH R238, R25 ;  /* 0x0000001900ee7308 */ /* 0x000fe20000002400 */
[----:B----4-:R-:W-:Y:S01]  /*4060*/  STL [R1+0xc], R26 ;  /* 0x00000c1a01007387 */ /* 0x010fe20000100800 */
[----:B------:R-:W-:Y:S02]  /*4070*/  @!P0 IADD3 R13, -R0, -0x3f, RZ ;  /* 0xffffffc1000d8810 */ /* 0x000fe40007ffe1ff */
[----:B------:R-:W-:Y:S06]  /*4080*/  PLOP3.LUT P0, PT, PT, PT, UP0, 0x80, 0x0 ;  /* 0x000000000000781c */ /* 0x000fec0003f0f008 */
[----:B------:R-:W-:Y:S01]  /*4090*/  MUFU.EX2 R98, R9 ;  /* 0x0000000900627308 */ /* 0x000fe20000000800 */
[----:B------:R-:W-:Y:S01]  /*40a0*/  FFMA.FTZ R5, R4, UR8, -R10 ;  /* 0x0000000804057c23 */ /* 0x000fe2000801080a */
[----:B------:R-:W-:Y:S05]  /*40b0*/  VIADD R4, R0, 0x40 ;  /* 0x0000004000047836 */ /* 0x000fea0000000000 */
[----:B------:R-:W-:Y:S03]  /*40c0*/  ISETP.GE.AND P1, PT, R4, RZ, PT ;  /* 0x000000ff0400720c */ /* 0x000fe60003f26270 */
[----:B------:R-:W1:Y:S10]  /*40d0*/  MUFU.TANH R25, R27 ;  /* 0x0000001b00197308 */ /* 0x000e740000002400 */
[----:B------:R4:W-:Y:S01]  /*40e0*/  MUFU.EX2 R2, R5 ;  /* 0x0000000500027308 */ /* 0x0009e20000000800 */
[C---:B------:R-:W-:Y:S02]  /*40f0*/  @!P1 IADD3 R4, -R0.reuse, -0x40, RZ ;  /* 0xffffffc000049810 */ /* 0x040fe40007ffe1ff */
[----:B------:R-:W-:Y:S07]  /*4100*/  PLOP3.LUT P1, PT, PT, PT, UP0, 0x80, 0x0 ;  /* 0x000000000000781c */ /* 0x000fee0003f2f008 */
[----:B------:R-:W-:Y:S01]  /*4110*/  MUFU.TANH R235, R28 ;  /* 0x0000001c00eb7308 */ /* 0x000fe20000002400 */
[----:B-1----:R-:W-:Y:S09]  /*4120*/  STL [R1+0x8], R25 ;  /* 0x0000081901007387 */ /* 0x002ff20000100800 */
[----:B------:R-:W-:Y:S01]  /*4130*/  MUFU.TANH R22, R31 ;  /* 0x0000001f00167308 */ /* 0x000fe20000002400 */
[C---:B----4-:R-:W-:Y:S05]  /*4140*/  VIADD R5, R0.reuse, 0x48 ;  /* 0x0000004800057836 */ /* 0x050fea0000000000 */
[----:B------:R-:W-:Y:S04]  /*4150*/  ISETP.GE.AND P2, PT, R5, RZ, PT ;  /* 0x000000ff0500720c */ /* 0x000fe80003f46270 */
[----:B------:R-:W1:Y:S10]  /*4160*/  MUFU.TANH R24, R30 ;  /* 0x0000001e00187308 */ /* 0x000e740000002400 */
[----:B------:R-:W-:Y:S01]  /*4170*/  MUFU.TANH R87, R32 ;  /* 0x0000002000577308 */ /* 0x000fe20000002400 */
[----:B------:R-:W-:Y:S02]  /*4180*/  @!P2 IADD3 R5, -R0, -0x48, RZ ;  /* 0xffffffb80005a810 */ /* 0x000fe40007ffe1ff */
[----:B------:R-:W-:Y:S02]  /*4190*/  PLOP3.LUT P2, PT, PT, PT, UP0, 0x80, 0x0 ;  /* 0x000000000000781c */ /* 0x000fe40003f4f008 */
[----:B------:R-:W-:Y:S05]  /*41a0*/  I2FP.F32.S32 R5, R5 ;  /* 0x0000000500057245 */ /* 0x000fea0000201400 */
[----:B------:R-:W4:Y:S01]  /*41b0*/  MUFU.TANH R234, R29 ;  /* 0x0000001d00ea7308 */ /* 0x000f220000002400 */
[----:B-1----:R-:W-:Y:S01]  /*41c0*/  STL [R1+0x4], R24 ;  /* 0x0000041801007387 */ /* 0x002fe20000100800 */
[----:B------:R-:W-:Y:S03]  /*41d0*/  FFMA.FTZ R5, R5, -UR5, R166 ;  /* 0x8000000505057c23 */ /* 0x000fe600080100a6 */
[----:B------:R-:W-:Y:S05]  /*41e0*/  STL [R1], R22 ;  /* 0x0000001601007387 */ /* 0x000fea0000100800 */
[----:B------:R-:W1:Y:S01]  /*41f0*/  MUFU.TANH R200, R34 ;  /* 0x0000002200c87308 */ /* 0x000e620000002400 */
[----:B------:R-:W4:Y:S01]  /*4200*/  LDL R108, [R1+0x5c] ;  /* 0x00005c00016c7983 */ /* 0x000f220000100800 */
[----:B------:R-:W-:Y:S02]  /*4210*/  @P2 FSEL R5, R5, -INF , !P4 ;  /* 0xff80000005052808 */ /* 0x000fe40006000000 */
[----:B------:R-:W-:Y:S06]  /*4220*/  PLOP3.LUT P2, PT, PT, PT, UP0, 0x80, 0x0 ;  /* 0x000000000000781c */ /* 0x000fec0003f4f008 */
[----:B------:R-:W1:Y:S10]  /*4230*/  MUFU.TANH R199, R35 ;  /* 0x0000002300c77308 */ /* 0x000e740000002400 */
[----:B------:R-:W1:Y:S01]  /*4240*/  MUFU.TANH R86, R33 ;  /* 0x0000002100567308 */ /* 0x000e620000002400 */
[C---:B--2---:R-:W-:Y:S01]  /*4250*/  FSETP.NEU.FTZ.AND P3, PT, R14.reuse, -INF , PT ;  /* 0xff8000000e00780b */ /* 0x044fe20003f7d000 */
[----:B------:R-:W-:Y:S01]  /*4260*/  FMUL.FTZ R9, R14, 1.4426950216293334961 ;  /* 0x3fb8aa3b0e097820 */ /* 0x000fe20000410000 */
[----:B------:R-:W-:Y:S01]  /*4270*/  I2FP.F32.S32 R14, R4 ;  /* 0x00000004000e7245 */ /* 0x000fe20000201400 */
[----:B---3--:R-:W-:Y:S03]  /*4280*/  FMUL.FTZ R17, R15, 1.4426950216293334961 ;  /* 0x3fb8aa3b0f117820 */ /* 0x008fe60000410000 */
[----:B------:R-:W-:Y:S01]  /*4290*/  FSEL R9, R9, RZ, P3 ;  /* 0x000000ff09097208 */ /* 0x000fe20001800000 */
[C---:B------:R-:W-:Y:S01]  /*42a0*/  FFMA.FTZ R4, R14.reuse, -UR5, R252 ;  /* 0x800000050e047c23 */ /* 0x040fe200080100fc */
[----:B------:R-:W-:Y:S01]  /*42b0*/  FSETP.NEU.FTZ.AND P3, PT, R15, -INF , PT ;  /* 0xff8000000f00780b */ /* 0x000fe20003f7d000 */
[----:B------:R-:W-:Y:S01]  /*42c0*/  FFMA.FTZ R14, R14, -UR5, R164 ;  /* 0x800000050e0e7c23 */ /* 0x000fe200080100a4 */
[----:B------:R-:W-:Y:S02]  /*42d0*/  I2FP.F32.S32 R15, R13 ;  /* 0x0000000d000f7245 */ /* 0x000fe40000201400 */
[----:B------:R-:W-:Y:S02]  /*42e0*/  @P1 FSEL R4, R4, -INF , !P4 ;  /* 0xff80000004041808 */ /* 0x000fe40006000000 */
[----:B------:R-:W-:Y:S01]  /*42f0*/  PLOP3.LUT P1, PT, PT, PT, UP0, 0x80, 0x0 ;  /* 0x000000000000781c */ /* 0x000fe20003f2f008 */
[----:B------:R-:W-:Y:S01]  /*4300*/  FFMA.FTZ R13, R15, -UR5, R251 ;  /* 0x800000050f0d7c23 */ /* 0x000fe200080100fb */
[----:B------:R-:W-:Y:S01]  /*4310*/  PLOP3.LUT P4, PT, PT, PT, UP0, 0x80, 0x0 ;  /* 0x000000000000781c */ /* 0x000fe20003f8f008 */
[----:B------:R-:W-:Y:S01]  /*4320*/  FFMA.FTZ R16, R4, UR8, -R9 ;  /* 0x0000000804107c23 */ /* 0x000fe20008010809 */
[----:B------:R-:W-:Y:S02]  /*4330*/  I2FP.F32.S32 R4, R8 ;  /* 0x0000000800047245 */ /* 0x000fe40000201400 */
[----:B------:R-:W-:Y:S01]  /*4340*/  FSEL R8, R17, RZ, P3 ;  /* 0x000000ff11087208 */ /* 0x000fe20001800000 */
[----:B------:R-:W-:Y:S01]  /*4350*/  MUFU.EX2 R232, R16 ;  /* 0x0000001000e87308 */ /* 0x000fe20000000800 */
[----:B------:R-:W-:Y:S01]  /*4360*/  @P0 FSEL R13, R13, -INF , !P5 ;  /* 0xff8000000d0d0808 */ /* 0x000fe20006800000 */
[----:B------:R-:W-:Y:S01]  /*4370*/  FFMA.FTZ R4, R4, -UR5, R165 ;  /* 0x8000000504047c23 */ /* 0x000fe200080100a5 */
[----:B------:R-:W-:Y:S01]  /*4380*/  PLOP3.LUT P3, PT, PT, PT, UP0, 0x80, 0x0 ;  /* 0x000000000000781c */ /* 0x000fe20003f6f008 */
[--C-:B------:R-:W-:Y:S02]  /*4390*/  FFMA.FTZ R5, R5, UR8, -R8.reuse ;  /* 0x0000000805057c23 */ /* 0x100fe40008010808 */
[----:B------:R-:W-:Y:S01]  /*43a0*/  FFMA.FTZ R13, R13, UR8, -R9 ;  /* 0x000000080d0d7c23 */ /* 0x000fe20008010809 */
[----:B------:R-:W-:Y:S03]  /*43b0*/  @P1 FSEL R4, R4, -INF , !P5 ;  /* 0xff80000004041808 */ /* 0x000fe60006800000 */
[----:B------:R2:W-:Y:S01]  /*43c0*/  MUFU.EX2 R249, R5 ;  /* 0x0000000500f97308 */ /* 0x0005e20000000800 */
[----:B------:R-:W-:Y:S02]  /*43d0*/  PLOP3.LUT P1, PT, PT, PT, UP0, 0x80, 0x0 ;  /* 0x000000000000781c */ /* 0x000fe40003f2f008 */
[----:B------:R-:W-:Y:S07]  /*43e0*/  PLOP3.LUT P5, PT, PT, PT, UP0, 0x80, 0x0 ;  /* 0x000000000000781c */ /* 0x000fee0003faf008 */
[----:B------:R3:W-:Y:S01]  /*43f0*/  MUFU.EX2 R231, R13 ;  /* 0x0000000d00e77308 */ /* 0x0007e20000000800 */
[----:B--2---:R-:W-:Y:S01]  /*4400*/  FFMA.FTZ R5, R4, UR8, -R8 ;  /* 0x0000000804057c23 */ /* 0x004fe20008010808 */
[----:B------:R-:W-:Y:S08]  /*4410*/  VIADD R4, R0, 0x38 ;  /* 0x0000003800047836 */ /* 0x000ff00000000000 */
[----:B------:R2:W-:Y:S01]  /*4420*/  MUFU.EX2 R248, R5 ;  /* 0x0000000500f87308 */ /* 0x0005e20000000800 */
[----:B------:R-:W-:Y:S01]  /*4430*/  ISETP.GE.AND P0, PT, R4, RZ, PT ;  /* 0x000000ff0400720c */ /* 0x000fe20003f06270 */
[C---:B---3--:R-:W-:Y:S01]  /*4440*/  @P3 VIADD R13, R12.reuse, 0x8 ;  /* 0x000000080c0d3836 */ /* 0x048fe20000000000 */
[----:B------:R-:W-:Y:S04]  /*4450*/  PLOP3.LUT P3, PT, PT, PT, UP0, 0x80, 0x0 ;  /* 0x000000000000781c */ /* 0x000fe80003f6f008 */
[----:B------:R-:W-:Y:S01]  /*4460*/  @P2 ISETP.GE.AND P2, PT, R13, UR7, PT ;  /* 0x000000070d002c0c */ /* 0x000fe2000bf46270 */
[----:B------:R-:W-:Y:S06]  /*4470*/  @P5 VIADD R13, R12, 0x9 ;  /* 0x000000090c0d5836 */ /* 0x000fec0000000000 */
[C---:B------:R-:W-:Y:S02]  /*4480*/  @!P0 IADD3 R4, -R0.reuse, -0x38, RZ ;  /* 0xffffffc800048810 */ /* 0x040fe40007ffe1ff */
[----:B------:R-:W-:Y:S01]  /*4490*/  @P4 ISETP.GE.AND P4, PT, R13, UR7, PT ;  /* 0x000000070d004c0c */ /* 0x000fe2000bf86270 */
[----:B------:R-:W-:Y:S01]  /*44a0*/  FFMA.FTZ R13, R15, -UR5, R163 ;  /* 0x800000050f0d7c23 */ /* 0x000fe200080100a3 */
[----:B------:R-:W-:Y:S01]  /*44b0*/  I2FP.F32.S32 R19, R4 ;  /* 0x0000000400137245 */ /* 0x000fe20000201400 */
[C---:B------:R-:W-:Y:S01]  /*44c0*/  VIADD R15, R0.reuse, 0xfffffff8 ;  /* 0xfffffff8000f7836 */ /* 0x040fe20000000000 */
[----:B--2---:R-:W-:Y:S02]  /*44d0*/  IADD3 R5, R0, 0x37, RZ ;  /* 0x0000003700057810 */ /* 0x004fe40007ffe0ff */
[----:B------:R-:W-:Y:S01]  /*44e0*/  @P3 FSEL R13, R13, -INF , !P4 ;  /* 0xff8000000d0d3808 */ /* 0x000fe20006000000 */
[----:B------:R-:W-:Y:S01]  /*44f0*/  FFMA.FTZ R4, R19, -UR5, R250 ;  /* 0x8000000513047c23 */ /* 0x000fe200080100fa */
[----:B------:R-:W-:Y:S02]  /*4500*/  ISETP.GE.AND P6, PT, R5, RZ, PT ;  /* 0x000000ff0500720c */ /* 0x000fe40003fc6270 */
[----:B------:R-:W-:Y:S01]  /*4510*/  PLOP3.LUT P0, PT, PT, PT, UP0, 0x80, 0x0 ;  /* 0x000000000000781c */ /* 0x000fe20003f0f008 */
[--C-:B------:R-:W-:Y:S01]  /*4520*/  FFMA.FTZ R13, R13, UR8, -R8.reuse ;  /* 0x000000080d0d7c23 */ /* 0x100fe20008010808 */
[----:B------:R-:W-:Y:S02]  /*4530*/  @P1 FSEL R4, R4, -INF , !P2 ;  /* 0xff80000004041808 */ /* 0x000fe40005000000 */
[----:B------:R-:W-:Y:S01]  /*4540*/  PLOP3.LUT P1, PT, PT, PT, UP0, 0x80, 0x0 ;  /* 0x000000000000781c */ /* 0x000fe20003f2f008 */
[----:B------:R2:W-:Y:S01]  /*4550*/  MUFU.EX2 R241, R13 ;  /* 0x0000000d00f17308 */ /* 0x0005e20000000800 */
[----:B------:R-:W-:Y:S01]  /*4560*/  PLOP3.LUT P3, PT, PT, PT, UP0, 0x80, 0x0 ;  /* 0x000000000000781c */ /* 0x000fe20003f6f008 */
[----:B------:R-:W-:Y:S04]  /*4570*/  FFMA.FTZ R4, R4, UR8, -R9 ;  /* 0x0000000804047c23 */ /* 0x000fe80008010809 */
[----:B------:R-:W-:Y:S04]  /*4580*/  @!P6 IADD3 R5, -R0, -0x37, RZ ;  /* 0xffffffc90005e810 */ /* 0x000fe80007ffe1ff */
[----:B------:R-:W-:Y:S01]  /*4590*/  MUFU.EX2 R227, R4 ;  /* 0x0000000400e37308 */ /* 0x000fe20000000800 */
[----:B------:R-:W-:Y:S02]  /*45a0*/  I2FP.F32.S32 R18, R5 ;  /* 0x0000000500127245 */ /* 0x000fe40000201400 */
[----:B------:R-:W-:Y:S02]  /*45b0*/  @P1 FSEL R14, R14, -INF , !P2 ;  /* 0xff8000000e0e1808 */ /* 0x000fe40005000000 */
[----:B------:R-:W-:Y:S01]  /*45c0*/  ISETP.GE.AND P1, PT, R15, RZ, PT ;  /* 0x000000ff0f00720c */ /* 0x000fe20003f26270 */
[----:B------:R-:W-:Y:S02]  /*45d0*/  FFMA.FTZ R5, R18, -UR5, R247 ;  /* 0x8000000512057c23 */ /* 0x000fe400080100f7 */
[----:B------:R-:W-:Y:S03]  /*45e0*/  FFMA.FTZ R14, R14, UR8, -R8 ;  /* 0x000000080e0e7c23 */ /* 0x000fe60008010808 */
[----:B------:R-:W-:Y:S01]  /*45f0*/  @P0 FSEL R5, R5, -INF , !P4 ;  /* 0xff80000005050808 */ /* 0x000fe20006000000 */
[----:B------:R3:W-:Y:S04]  /*4600*/  MUFU.EX2 R246, R14 ;  /* 0x0000000e00f67308 */ /* 0x0007e80000000800 */
[----:B------:R-:W-:Y:S02]  /*4610*/  FFMA.FTZ R5, R5, UR8, -R9 ;  /* 0x0000000805057c23 */ /* 0x000fe40008010809 */
[C---:B------:R-:W-:Y:S04]  /*4620*/  @!P1 IADD3 R15, -R0.reuse, 0x8, RZ ;  /* 0x00000008000f9810 */ /* 0x040fe80007ffe1ff */
[----:B------:R1:W-:Y:S01]  /*4630*/  MUFU.EX2 R224, R5 ;  /* 0x0000000500e07308 */ /* 0x0003e20000000800 */
[----:B------:R-:W-:Y:S02]  /*4640*/  PLOP3.LUT P1, PT, PT, PT, UP0, 0x80, 0x0 ;  /* 0x000000000000781c */ /* 0x000fe40003f2f008 */
[----:B------:R-:W-:Y:S05]  /*4650*/  I2FP.F32.S32 R17, R15 ;  /* 0x0000000f00117245 */ /* 0x000fea0000201400 */
[----:B--2---:R-:W-:Y:S01]  /*4660*/  FFMA.FTZ R13, R17, -UR5, R93 ;  /* 0x80000005110d7c23 */ /* 0x004fe2000801005d */
[----:B---3--:R-:W-:Y:S05]  /*4670*/  VIADD R14, R0, 0xfffffff7 ;  /* 0xfffffff7000e7836 */ /* 0x008fea0000000000 */
[----:B------:R-:W-:Y:S02]  /*4680*/  @P1 FSEL R13, R13, -INF , !P2 ;  /* 0xff8000000d0d1808 */ /* 0x000fe40005000000 */
[----:B------:R-:W-:Y:S01]  /*4690*/  ISETP.GE.AND P0, PT, R14, RZ, PT ;  /* 0x000000ff0e00720c */ /* 0x000fe20003f06270 */
[----:B-1----:R-:W1:Y:S01]  /*46a0*/  LDSM.16.M88.4 R4, [R150+0x6800] ;  /* 0x006800009604783b */ /* 0x002e620000000200 */
[----:B------:R-:W-:Y:S01]  /*46b0*/  PLOP3.LUT P1, PT, PT, PT, UP0, 0x80, 0x0 ;  /* 0x000000000000781c */ /* 0x000fe20003f2f008 */
[----:B------:R-:W-:Y:S04]  /*46c0*/  FFMA.FTZ R13, R13, UR8, -R11 ;  /* 0x000000080d0d7c23 */ /* 0x000fe8000801080b */
[----:B------:R2:W-:Y:S06]  /*46d0*/  MUFU.EX2 R97, R13 ;  /* 0x0000000d00617308 */ /* 0x0005ec0000000800 */
[----:B------:R-:W-:Y:S02]  /*46e0*/  @!P0 IADD3 R14, -R0, 0x9, RZ ;  /* 0x00000009000e8810 */ /* 0x000fe40007ffe1ff */
[----:B------:R-:W-:Y:S02]  /*46f0*/  PLOP3.LUT P0, PT, PT, PT, UP0, 0x80, 0x0 ;  /* 0x000000000000781c */ /* 0x000fe40003f0f008 */
[----:B------:R-:W-:Y:S01]  /*4700*/  I2FP.F32.S32 R16, R14 ;  /* 0x0000000e00107245 */ /* 0x000fe20000201400 */
[----:B------:R-:W-:Y:S04]  /*4710*/  FFMA.FTZ R14, R21, -UR5, R228 ;  /* 0x80000005150e7c23 */ /* 0x000fe800080100e4 */
[----:B------:R-:W-:Y:S01]  /*4720*/  FFMA.FTZ R15, R16, -UR5, R92 ;  /* 0x80000005100f7c23 */ /* 0x000fe2000801005c */
[----:B------:R-:W-:Y:S01]  /*4730*/  @P3 FSEL R14, R14, -INF , !P2 ;  /* 0xff8000000e0e3808 */ /* 0x000fe20005000000 */
[----:B--2---:R-:W-:Y:S01]  /*4740*/  FFMA.FTZ R13, R20, -UR5, R223 ;  /* 0x80000005140d7c23 */ /* 0x004fe200080100df */
[----:B------:R-:W-:Y:S02]  /*4750*/  PLOP3.LUT P2, PT, PT, PT, UP0, 0x80, 0x0 ;  /* 0x000000000000781c */ /* 0x000fe40003f4f008 */
[----:B------:R-:W-:Y:S01]  /*4760*/  PLOP3.LUT P3, PT, PT, PT, UP0, 0x80, 0x0 ;  /* 0x000000000000781c */ /* 0x000fe20003f6f008 */
[--C-:B------:R-:W-:Y:S01]  /*4770*/  FFMA.FTZ R14, R14, UR8, -R10.reuse ;  /* 0x000000080e0e7c23 */ /* 0x100fe2000801080a */
[----:B------:R-:W-:Y:S02]  /*4780*/  @P1 FSEL R13, R13, -INF , !P4 ;  /* 0xff8000000d0d1808 */ /* 0x000fe40006000000 */
[----:B------:R-:W-:Y:S01]  /*4790*/  @P0 FSEL R15, R15, -INF , !P4 ;  /* 0xff8000000f0f0808 */ /* 0x000fe20006000000 */
[----:B------:R2:W-:Y:S01]  /*47a0*/  MUFU.EX2 R190, R14 ;  /* 0x0000000e00be7308 */ /* 0x0005e20000000800 */
[----:B------:R-:W-:Y:S01]  /*47b0*/  PLOP3.LUT P1, PT, PT, PT, UP0, 0x80, 0x0 ;  /* 0x000000000000781c */ /* 0x000fe20003f2f008 */
[----:B------:R-:W-:Y:S01]  /*47c0*/  FFMA.FTZ R13, R13, UR8, -R10 ;  /* 0x000000080d0d7c23 */ /* 0x000fe2000801080a */
[----:B------:R-:W-:Y:S01]  /*47d0*/  PLOP3.LUT P0, PT, PT, PT, UP0, 0x80, 0x0 ;  /* 0x000000000000781c */ /* 0x000fe20003f0f008 */
[----:B------:R-:W-:Y:S01]  /*47e0*/  FFMA.FTZ R15, R15, UR8, -R11 ;  /* 0x000000080f0f7c23 */ /* 0x000fe2000801080b */
[----:B------:R-:W-:Y:S05]  /*47f0*/  PLOP3.LUT P4, PT, PT, PT, UP0, 0x80, 0x0 ;  /* 0x000000000000781c */ /* 0x000fea0003f8f008 */
[----:B------:R3:W-:Y:S01]  /*4800*/  MUFU.EX2 R189, R13 ;  /* 0x0000000d00bd7308 */ /* 0x0007e20000000800 */
[-C--:B-1----:R-:W-:Y:S06]  /*4810*/  HMMA.16816.F32 R36, R104, R4.reuse, R36 ;  /* 0x000000046824723c */ /* 0x082fec0000001824 */
[C---:B------:R-:W-:Y:S03]  /*4820*/  HMMA.16816.F32 R40, R112.reuse, R4, R40 ;  /* 0x000000047028723c */ /* 0x040fe60000001828 */
[----:B------:R1:W-:Y:S02]  /*4830*/  MUFU.EX2 R96, R15 ;  /* 0x0000000f00607308 */ /* 0x0003e40000000800 */
[----:B--2---:R-:W-:Y:S01]  /*4840*/  VIADD R14, R0, 0xfffffff0 ;  /* 0xfffffff0000e7836 */ /* 0x004fe20000000000 */
[-C--:B------:R-:W-:Y:S04]  /*4850*/  HMMA.16816.F32 R44, R112, R6.reuse, R44 ;  /* 0x00000006702c723c */ /* 0x080fe8000000182c */
[----:B------:R-:W-:Y:S01]  /*4860*/  ISETP.GE.AND P6, PT, R14, RZ, PT ;  /* 0x000000ff0e00720c */ /* 0x000fe20003fc6270 */
[----:B---3--:R-:W-:Y:S02]  /*4870*/  VIADD R13, R0, 0xffffffef ;  /* 0xffffffef000d7836 */ /* 0x008fe40000000000 */
[----:B------:R-:W-:Y:S01]  /*4880*/  FFMA.FTZ R5, R17, -UR5, R222 ;  /* 0x8000000511057c23 */ /* 0x000fe200080100de */
[----:B------:R-:W-:Y:S01]  /*4890*/  FFMA.FTZ R4, R16, -UR5, R221 ;  /* 0x8000000510047c23 */ /* 0x000fe200080100dd */
[C---:B------:R-:W-:Y:S04]  /*48a0*/  HMMA.16816.F32 R48, R104.reuse, R6, R48 ;  /* 0x000000066830723c */ /* 0x040fe80000001830 */
[----:B------:R-:W-:Y:S01]  /*48b0*/  ISETP.GE.AND P5, PT, R13, RZ, PT ;  /* 0x000000ff0d00720c */ /* 0x000fe20003fa6270 */
[----:B------:R-:W-:Y:S01]  /*48c0*/  FMUL.FTZ R36, R36, UR6 ;  /* 0x0000000624247c20 */ /* 0x000fe20008410000 */
[----:B-1----:R-:W-:Y:S01]  /*48d0*/  @P2 IADD3 R15, R12, 0x10, RZ ;  /* 0x000000100c0f2810 */ /* 0x002fe20007ffe0ff */
[----:B------:R-:W-:Y:S01]  /*48e0*/  FMUL.FTZ R38, R38, UR6 ;  /* 0x0000000626267c20 */ /* 0x000fe20008410000 */
[----:B------:R-:W-:Y:S01]  /*48f0*/  PLOP3.LUT P2, PT, PT, PT, UP0, 0x80, 0x0 ;  /* 0x000000000000781c */ /* 0x000fe20003f4f008 */
[----:B------:R-:W-:Y:S02]  /*4900*/  MUFU.TANH R83, R36 ;  /* 0x0000002400537308 */ /* 0x000fe40000002400 */
[----:B------:R-:W-:Y:S01]  /*4910*/  @!P6 IADD3 R14, -R0, 0x10, RZ ;  /* 0x00000010000ee810 */ /* 0x000fe20007ffe1ff */
[----:B------:R-:W-:Y:S01]  /*4920*/  FMUL.FTZ R37, R37, UR6 ;  /* 0x0000000625257c20 */ /* 0x000fe20008410000 */
[----:B------:R-:W-:Y:S01]  /*4930*/  FMUL.FTZ R40, R40, UR6 ;  /* 0x0000000628287c20 */ /* 0x000fe20008410000 */
[----:B------:R-:W-:Y:S01]  /*4940*/  FMUL.FTZ R42, R42, UR6 ;  /* 0x000000062a2a7c20 */ /* 0x000fe20008410000 */
[----:B------:R-:W-:Y:S01]  /*4950*/  I2FP.F32.S32 R21, R14 ;  /* 0x0000000e00157245 */ /* 0x000fe20000201400 */
[----:B------:R-:W-:Y:S03]  /*4960*/  FMUL.FTZ R43, R43, UR6 ;  /* 0x000000062b2b7c20 */ /* 0x000fe60008410000 */
[----:B------:R-:W1:Y:S01]  /*4970*/  MUFU.TANH R196, R38 ;  /* 0x0000002600c47308 */ /* 0x000e620000002400 */
[----:B------:R-:W-:Y:S01]  /*4980*/  @!P5 IADD3 R13, -R0, 0x11, RZ ;  /* 0x00000011000dd810 */ /* 0x000fe20007ffe1ff */
[----:B------:R-:W-:Y:S01]  /*4990*/  FMUL.FTZ R39, R39, UR6 ;  /* 0x0000000627277c20 */ /* 0x000fe20008410000 */
[----:B------:R-:W-:Y:S01]  /*49a0*/  @P1 ISETP.GE.AND P5, PT, R15, UR7, PT ;  /* 0x000000070f001c0c */ /* 0x000fe2000bfa6270 */
[----:B------:R-:W-:Y:S01]  /*49b0*/  @P4 VIADD R15, R12, 0x11 ;  /* 0x000000110c0f4836 */ /* 0x000fe20000000000 */
[----:B------:R-:W-:Y:S01]  /*49c0*/  I2FP.F32.S32 R20, R13 ;  /* 0x0000000d00147245 */ /* 0x000fe20000201400 */
[----:B------:R-:W-:Y:S01]  /*49d0*/  FFMA.FTZ R13, R21, -UR5, R91 ;  /* 0x80000005150d7c23 */ /* 0x000fe2000801005b */
[----:B------:R-:W-:Y:S03]  /*49e0*/  @P2 FSEL R5, R5, -INF , !P5 ;  /* 0xff80000005052808 */ /* 0x000fe60006800000 */
[----:B------:R-:W2:Y:S01]  /*49f0*/  MUFU.TANH R195, R39 ;  /* 0x0000002700c37308 */ /* 0x000ea20000002400 */
[----:B------:R-:W-:Y:S01]  /*4a00*/  PLOP3.LUT P1, PT, PT, PT, UP0, 0x80, 0x0 ;  /* 0x000000000000781c */ /* 0x000fe20003f2f008 */
[----:B------:R-:W-:Y:S01]  /*4a10*/  FFMA.FTZ R14, R20, -UR5, R90 ;  /* 0x80000005140e7c23 */ /* 0x000fe2000801005a */
[----:B------:R-:W-:Y:S01]  /*4a20*/  @P0 FSEL R13, R13, -INF , !P5 ;  /* 0xff8000000d0d0808 */ /* 0x000fe20006800000 */
[--C-:B------:R-:W-:Y:S01]  /*4a30*/  FFMA.FTZ R5, R5, UR8, -R10.reuse ;  /* 0x0000000805057c23 */ /* 0x100fe2000801080a */
[----:B------:R-:W-:Y:S01]  /*4a40*/  PLOP3.LUT P0, PT, PT, PT, UP0, 0x80, 0x0 ;  /* 0x000000000000781c */ /* 0x000fe20003f0f008 */
[----:B------:R-:W-:Y:S01]  /*4a50*/  FMUL.FTZ R48, R48, UR6 ;  /* 0x0000000630307c20 */ /* 0x000fe20008410000 */
[----:B------:R-:W-:Y:S03]  /*4a60*/  FMUL.FTZ R49, R49, UR6 ;  /* 0x0000000631317c20 */ /* 0x000fe60008410000 */
[----:B------:R3:W-:Y:S01]  /*4a70*/  MUFU.EX2 R184, R5 ;  /* 0x0000000500b87308 */ /* 0x0007e20000000800 */
[----:B------:R-:W-:Y:S01]  /*4a80*/  @P3 ISETP.GE.AND P3, PT, R15, UR7, PT ;  /* 0x000000070f003c0c */ /* 0x000fe2000bf66270 */
[--C-:B------:R-:W-:Y:S01]  /*4a90*/  FFMA.FTZ R13, R13, UR8, -R11.reuse ;  /* 0x000000080d0d7c23 */ /* 0x100fe2000801080b */
[----:B------:R-:W-:Y:S01]  /*4aa0*/  PLOP3.LUT P2, PT, PT, PT, UP0, 0x80, 0x0 ;  /* 0x000000000000781c */ /* 0x000fe20003f4f008 */
[----:B------:R-:W-:Y:S01]  /*4ab0*/  FMUL.FTZ R41, R41, UR6 ;  /* 0x0000000629297c20 */ /* 0x000fe20008410000 */
[----:B------:R-:W-:Y:S01]  /*4ac0*/  FMUL.FTZ R44, R44, UR6 ;  /* 0x000000062c2c7c20 */ /* 0x000fe20008410000 */
[----:B------:R-:W-:Y:S01]  /*4ad0*/  @P1 FSEL R14, R14, -INF , !P3 ;  /* 0xff8000000e0e1808 */ /* 0x000fe20005800000 */
[----:B------:R-:W-:Y:S03]  /*4ae0*/  FMUL.FTZ R45, R45, UR6 ;  /* 0x000000062d2d7c20 */ /* 0x000fe60008410000 */
[----:B------:R-:W2:Y:S01]  /*4af0*/  MUFU.TANH R82, R37 ;  /* 0x0000002500527308 */ /* 0x000ea20000002400 */
[----:B------:R-:W-:Y:S01]  /*4b00*/  FMUL.FTZ R46, R46, UR6 ;  /* 0x000000062e2e7c20 */ /* 0x000fe20008410000 */
[----:B------:R-:W-:Y:S01]  /*4b10*/  @P0 FSEL R4, R4, -INF , !P3 ;  /* 0xff80000004040808 */ /* 0x000fe20005800000 */
[----:B------:R-:W-:Y:S01]  /*4b20*/  FFMA.FTZ R14, R14, UR8, -R11 ;  /* 0x000000080e0e7c23 */ /* 0x000fe2000801080b */
[----:B------:R-:W-:Y:S01]  /*4b30*/  FMUL.FTZ R47, R47, UR6 ;  /* 0x000000062f2f7c20 */ /* 0x000fe20008410000 */
[----:B------:R-:W-:Y:S01]  /*4b40*/  PLOP3.LUT P4, PT, PT, PT, UP0, 0x80, 0x0 ;  /* 0x000000000000781c */ /* 0x000fe20003f8f008 */
[----:B------:R-:W-:Y:S01]  /*4b50*/  FMUL.FTZ R51, R51, UR6 ;  /* 0x0000000633337c20 */ /* 0x000fe20008410000 */
[----:B------:R-:W-:Y:S03]  /*4b60*/  FFMA.FTZ R4, R4, UR8, -R10 ;  /* 0x0000000804047c23 */ /* 0x000fe6000801080a */
[----:B------:R1:W-:Y:S01]  /*4b70*/  MUFU.EX2 R94, R14 ;  /* 0x0000000e005e7308 */ /* 0x0003e20000000800 */
[----:B------:R-:W-:Y:S01]  /*4b80*/  FMUL.FTZ R50, R50, UR6 ;  /* 0x0000000632327c20 */ /* 0x000fe20008410000 */
[C---:B---3--:R-:W-:Y:S05]  /*4b90*/  VIADD R5, R0.reuse, 0x30 ;  /* 0x0000003000057836 */ /* 0x048fea0000000000 */
[----:B------:R-:W-:Y:S03]  /*4ba0*/  ISETP.GE.AND P1, PT, R5, RZ, PT ;  /* 0x000000ff0500720c */ /* 0x000fe60003f26270 */
[----:B------:R-:W3:Y:S10]  /*4bb0*/  MUFU.TANH R220, R40 ;  /* 0x0000002800dc7308 */ /* 0x000ef40000002400 */
[----:B------:R2:W-:Y:S01]  /*4bc0*/  MUFU.EX2 R183, R4 ;  /* 0x0000000400b77308 */ /* 0x0005e20000000800 */
[----:B------:R-:W-:Y:S02]  /*4bd0*/  @!P1 IADD3 R5, -R0, -0x30, RZ ;  /* 0xffffffd000059810 */ /* 0x000fe40007ffe1ff */
[----:B------:R-:W-:Y:S07]  /*4be0*/  PLOP3.LUT P1, PT, PT, PT, UP0, 0x80, 0x0 ;  /* 0x000000000000781c */ /* 0x000fee0003f2f008 */
[----:B------:R-:W3:Y:S01]  /*4bf0*/  MUFU.TANH R240, R42 ;  /* 0x0000002a00f07308 */ /* 0x000ee20000002400 */
[----:B-1----:R-:W-:Y:S05]  /*4c00*/  I2FP.F32.S32 R14, R5 ;  /* 0x00000005000e7245 */ /* 0x002fea0000201400 */
[C---:B------:R-:W-:Y:S01]  /*4c10*/  FFMA.FTZ R5, R14.reuse, -UR5, R239 ;  /* 0x800000050e057c23 */ /* 0x040fe200080100ef */
[----:B------:R-:W-:Y:S03]  /*4c20*/  FFMA.FTZ R14, R14, -UR5, R24 ;  /* 0x800000050e0e7c23 */ /* 0x000fe60008010018 */
[----:B------:R1:W-:Y:S01]  /*4c30*/  MUFU.EX2 R95, R13 ;  /* 0x0000000d005f7308 */ /* 0x0003e20000000800 */
[----:B--2---:R-:W-:Y:S01]  /*4c40*/  VIADD R4, R0, 0x2f ;  /* 0x0000002f00047836 */ /* 0x004fe20000000000 */
[----:B------:R-:W-:Y:S02]  /*4c50*/  @P1 FSEL R5, R5, -INF , !P5 ;  /* 0xff80000005051808 */ /* 0x000fe40006800000 */
[----:B------:R-:W-:Y:S02]  /*4c60*/  PLOP3.LUT P1, PT, PT, PT, UP0, 0x80, 0x0 ;  /* 0x000000000000781c */ /* 0x000fe40003f2f008 */
[----:B------:R-:W-:Y:S04]  /*4c70*/  ISETP.GE.AND P0, PT, R4, RZ, PT ;  /* 0x000000ff0400720c */ /* 0x000fe80003f06270 */
[----:B------:R-:W-:Y:S10]  /*4c80*/  MUFU.TANH R237, R43 ;  /* 0x0000002b00ed7308 */ /* 0x000ff40000002400 */
[----:B------:R-:W-:Y:S01]  /*4c90*/  MUFU.TANH R78, R49 ;  /* 0x00000031004e7308 */ /* 0x000fe20000002400 */
[----:B------:R-:W-:Y:S02]  /*4ca0*/  @!P0 IADD3 R4, -R0, -0x2f, RZ ;  /* 0xffffffd100048810 */ /* 0x000fe40007ffe1ff */
[----:B------:R-:W-:Y:S07]  /*4cb0*/  PLOP3.LUT P0, PT, PT, PT, UP0, 0x80, 0x0 ;  /* 0x000000000000781c */ /* 0x000fee0003f0f008 */
[----:B------:R-:W2:Y:S01]  /*4cc0*/  MUFU.TANH R219, R41 ;  /* 0x0000002900db7308 */ /* 0x000ea20000002400 */
[----:B------:R-:W-:Y:S01]  /*4cd0*/  I2FP.F32.S32 R15, R4 ;  /* 0x00000004000f7245 */ /* 0x000fe20000201400 */
[--C-:B------:R-:W-:Y:S01]  /*4ce0*/  FFMA.FTZ R4, R5, UR8, -R9.reuse ;  /* 0x0000000805047c23 */ /* 0x100fe20008010809 */
[----:B------:R-:W-:Y:S03]  /*4cf0*/  FFMA.FTZ R5, R19, -UR5, R26 ;  /* 0x8000000513057c23 */ /* 0x000fe6000801001a */
[----:B-1----:R-:W-:Y:S04]  /*4d00*/  FFMA.FTZ R13, R15, -UR5, R238 ;  /* 0x800000050f0d7c23 */ /* 0x002fe800080100ee */
[----:B------:R1:W-:Y:S01]  /*4d10*/  MUFU.EX2 R204, R4 ;  /* 0x0000000400cc7308 */ /* 0x0003e20000000800 */
[----:B------:R-:W-:Y:S02]  /*4d20*/  @P2 FSEL R5, R5, -INF , !P5 ;  /* 0xff80000005052808 */ /* 0x000fe40006800000 */
[----:B------:R-:W-:Y:S02]  /*4d30*/  @P0 FSEL R13, R13, -INF , !P3 ;  /* 0xff8000000d0d0808 */ /* 0x000fe40005800000 */
[----:B------:R-:W-:Y:S01]  /*4d40*/  PLOP3.LUT P2, PT, PT, PT, UP0, 0x80, 0x0 ;  /* 0x000000000000781c */ /* 0x000fe20003f4f008 */
[--C-:B------:R-:W-:Y:S01]  /*4d50*/  FFMA.FTZ R5, R5, UR8, -R8.reuse ;  /* 0x0000000805057c23 */ /* 0x100fe20008010808 */
[----:B------:R-:W-:Y:S03]  /*4d60*/  PLOP3.LUT P5, PT, PT, PT, UP0, 0x80, 0x0 ;  /* 0x000000000000781c */ /* 0x000fe60003faf008 */
[----:B------:R-:W2:Y:S01]  /*4d70*/  MUFU.TANH R208, R44 ;  /* 0x0000002c00d07308 */ /* 0x000ea20000002400 */
[----:B------:R-:W-:Y:S09]  /*4d80*/  FFMA.FTZ R13, R13, UR8, -R9 ;  /* 0x000000080d0d7c23 */ /* 0x000ff20008010809 */
[----:B------:R4:W-:Y:S01]  /*4d90*/  MUFU.EX2 R230, R5 ;  /* 0x0000000500e67308 */ /* 0x0009e20000000800 */
[----:B-1----:R-:W-:Y:S05]  /*4da0*/  FFMA.FTZ R4, R18, -UR5, R25 ;  /* 0x8000000512047c23 */ /* 0x002fea0008010019 */
[----:B------:R-:W-:Y:S04]  /*4db0*/  @P1 FSEL R4, R4, -INF , !P3 ;  /* 0xff80000004041808 */ /* 0x000fe80005800000 */
[----:B------:R-:W1:Y:S01]  /*4dc0*/  MUFU.TANH R207, R45 ;  /* 0x0000002d00cf7308 */ /* 0x000e620000002400 */
[----:B------:R-:W-:Y:S02]  /*4dd0*/  PLOP3.LUT P1, PT, PT, PT, UP0, 0x80, 0x0 ;  /* 0x000000000000781c */ /* 0x000fe40003f2f008 */
[----:B------:R-:W-:Y:S07]  /*4de0*/  PLOP3.LUT P3, PT, PT, PT, UP0, 0x80, 0x0 ;  /* 0x000000000000781c */ /* 0x000fee0003f6f008 */
[----:B------:R3:W-:Y:S01]  /*4df0*/  MUFU.EX2 R203, R13 ;  /* 0x0000000d00cb7308 */ /* 0x0007e20000000800 */
[----:B----4-:R-:W-:Y:S01]  /*4e00*/  FFMA.FTZ R5, R4, UR8, -R8 ;  /* 0x0000000804057c23 */ /* 0x010fe20008010808 */
[----:B------:R-:W-:Y:S05]  /*4e10*/  VIADD R4, R0, 0x28 ;  /* 0x0000002800047836 */ /* 0x000fea0000000000 */
[----:B------:R-:W-:Y:S03]  /*4e20*/  ISETP.GE.AND P0, PT, R4, RZ, PT ;  /* 0x000000ff0400720c */ /* 0x000fe60003f06270 */
[----:B------:R-:W4:Y:S10]  /*4e30*/  MUFU.TANH R236, R46 ;  /* 0x0000002e00ec7308 */ /* 0x000f340000002400 */
[----:B------:R2:W-:Y:S01]  /*4e40*/  MUFU.EX2 R229, R5 ;  /* 0x0000000500e57308 */ /* 0x0005e20000000800 */
[----:B---3--:R-:W-:Y:S01]  /*4e50*/  @P3 VIADD R13, R12, 0x18 ;  /* 0x000000180c0d3836 */ /* 0x008fe20000000000 */
[----:B------:R-:W-:Y:S02]  /*4e60*/  PLOP3.LUT P3, PT, PT, PT, UP0, 0x80, 0x0 ;  /* 0x000000000000781c */ /* 0x000fe40003f6f008 */
[----:B------:R-:W-:Y:S02]  /*4e70*/  @!P0 IADD3 R4, -R0, -0x28, RZ ;  /* 0xffffffd800048810 */ /* 0x000fe40007ffe1ff */
[----:B------:R-:W-:Y:S04]  /*4e80*/  @P2 ISETP.GE.AND P2, PT, R13, UR7, PT ;  /* 0x000000070d002c0c */ /* 0x000fe8000bf46270 */
[----:B------:R-:W3:Y:S01]  /*4e90*/  MUFU.TANH R233, R47 ;  /* 0x0000002f00e97308 */ /* 0x000ee20000002400 */
[----:B------:R-:W-:Y:S02]  /*4ea0*/  I2FP.F32.S32 R19, R4 ;  /* 0x0000000400137245 */ /* 0x000fe40000201400 */
[----:B------:R-:W-:Y:S02]  /*4eb0*/  @P5 IADD3 R13, R12, 0x19, RZ ;  /* 0x000000190c0d5810 */ /* 0x000fe40007ffe0ff */
[----:B------:R-:W-:Y:S01]  /*4ec0*/  PLOP3.LUT P0, PT, PT, PT, UP0, 0x80, 0x0 ;  /* 0x000000000000781c */ /* 0x000fe20003f0f008 */
[----:B------:R-:W-:Y:S01]  /*4ed0*/  FFMA.FTZ R4, R19, -UR5, R235 ;  /* 0x8000000513047c23 */ /* 0x000fe200080100eb */
[----:B------:R-:W-:Y:S03]  /*4ee0*/  @P4 ISETP.GE.AND P4, PT, R13, UR7, PT ;  /* 0x000000070d004c0c */ /* 0x000fe6000bf86270 */
[----:B------:R-:W3:Y:S01]  /*4ef0*/  MUFU.TANH R79, R48 ;  /* 0x00000030004f7308 */ /* 0x000ee20000002400 */
[----:B------:R-:W-:Y:S01]  /*4f00*/  FFMA.FTZ R13, R15, -UR5, R22 ;  /* 0x800000050f0d7c23 */ /* 0x000fe20008010016 */
[----:B------:R-:W-:Y:S01]  /*4f10*/  VIADD R15, R0, 0xffffffe8 ;  /* 0xffffffe8000f7836 */ /* 0x000fe20000000000 */
[----:B------:R-:W-:Y:S01]  /*4f20*/  @P1 FSEL R4, R4, -INF , !P2 ;  /* 0xff80000004041808 */ /* 0x000fe20005000000 */
[----:B--2---:R-:W-:Y:S01]  /*4f30*/  VIADD R5, R0, 0x27 ;  /* 0x0000002700057836 */ /* 0x004fe20000000000 */
[----:B------:R-:W-:Y:S02]  /*4f40*/  PLOP3.LUT P1, PT, PT, PT, UP0, 0x80, 0x0 ;  /* 0x000000000000781c */ /* 0x000fe40003f2f008 */
[----:B------:R-:W-:Y:S03]  /*4f50*/  @P3 FSEL R13, R13, -INF , !P4 ;  /* 0xff8000000d0d3808 */ /* 0x000fe60006000000 */
[----:B------:R-:W2:Y:S01]  /*4f60*/  MUFU.TANH R178, R51 ;  /* 0x0000003300b27308 */ /* 0x000ea20000002400 */
[----:B------:R-:W-:Y:S01]  /*4f70*/  ISETP.GE.AND P6, PT, R5, RZ, PT ;  /* 0x000000ff0500720c */ /* 0x000fe20003fc6270 */
[----:B------:R-:W-:Y:S01]  /*4f80*/  FFMA.FTZ R4, R4, UR8, -R9 ;  /* 0x0000000804047c23 */ /* 0x000fe20008010809 */
[----:B------:R-:W-:Y:S01]  /*4f90*/  PLOP3.LUT P3, PT, PT, PT, UP0, 0x80, 0x0 ;  /* 0x000000000000781c */ /* 0x000fe20003f6f008 */
[--C-:B------:R-:W-:Y:S06]  /*4fa0*/  FFMA.FTZ R13, R13, UR8, -R8.reuse ;  /* 0x000000080d0d7c23 */ /* 0x100fec0008010808 */
[----:B------:R1:W-:Y:S01]  /*4fb0*/  MUFU.EX2 R225, R13 ;  /* 0x0000000d00e17308 */ /* 0x0003e20000000800 */
[----:B------:R-:W-:Y:S02]  /*4fc0*/  @P1 FSEL R14, R14, -INF , !P2 ;  /* 0xff8000000e0e1808 */ /* 0x000fe40005000000 */
[----:B------:R-:W-:Y:S02]  /*4fd0*/  ISETP.GE.AND P1, PT, R15, RZ, PT ;  /* 0x000000ff0f00720c */ /* 0x000fe40003f26270 */
[----:B------:R-:W-:Y:S01]  /*4fe0*/  @!P6 IADD3 R5, -R0, -0x27, RZ ;  /* 0xffffffd90005e810 */ /* 0x000fe20007ffe1ff */
[----:B------:R-:W-:Y:S04]  /*4ff0*/  FFMA.FTZ R14, R14, UR8, -R8 ;  /* 0x000000080e0e7c23 */ /* 0x000fe80008010808 */
[----:B------:R-:W2:Y:S01]  /*5000*/  MUFU.TANH R179, R50 ;  /* 0x0000003200b37308 */ /* 0x000ea20000002400 */
[----:B------:R-:W-:Y:S05]  /*5010*/  I2FP.F32.S32 R18, R5 ;  /* 0x0000000500127245 */ /* 0x000fea0000201400 */
[----:B------:R-:W-:Y:S04]  /*5020*/  FFMA.FTZ R5, R18, -UR5, R234 ;  /* 0x8000000512057c23 */ /* 0x000fe800080100ea */
[----:B------:R4:W-:Y:S01]  /*5030*/  MUFU.EX2 R226, R14 ;  /* 0x0000000e00e27308 */ /* 0x0009e20000000800 */
[C---:B------:R-:W-:Y:S02]  /*5040*/  @!P1 IADD3 R15, -R0.reuse, 0x18, RZ ;  /* 0x00000018000f9810 */ /* 0x040fe40007ffe1ff */
[----:B------:R-:W-:Y:S02]  /*5050*/  PLOP3.LUT P1, PT, PT, PT, UP0, 0x80, 0x0 ;  /* 0x000000000000781c */ /* 0x000fe40003f2f008 */
[----:B------:R-:W-:Y:S02]  /*5060*/  I2FP.F32.S32 R17, R15 ;  /* 0x0000000f00117245 */ /* 0x000fe40000201400 */
[----:B------:R-:W-:Y:S03]  /*5070*/  @P0 FSEL R5, R5, -INF , !P4 ;  /* 0xff80000005050808 */ /* 0x000fe60006000000 */
[----:B------:R-:W-:Y:S01]  /*5080*/  MUFU.EX2 R198, R4 ;  /* 0x0000000400c67308 */ /* 0x000fe20000000800 */
[----:B-1----:R-:W-:Y:S01]  /*5090*/  FFMA.FTZ R13, R17, -UR5, R87 ;  /* 0x80000005110d7c23 */ /* 0x002fe20008010057 */
[----:B------:R-:W-:Y:S08]  /*50a0*/  FFMA.FTZ R5, R5, UR8, -R9 ;  /* 0x0000000805057c23 */ /* 0x000ff00008010809 */
[----:B------:R1:W-:Y:S01]  /*50b0*/  MUFU.EX2 R197, R5 ;  /* 0x0000000500c57308 */ /* 0x0003e20000000800 */
[----:B----4-:R-:W-:Y:S01]  /*50c0*/  VIADD R14, R0, 0xffffffe7 ;  /* 0xffffffe7000e7836 */ /* 0x010fe20000000000 */
[----:B------:R-:W-:Y:S02]  /*50d0*/  @P1 FSEL R13, R13, -INF , !P2 ;  /* 0xff8000000d0d1808 */ /* 0x000fe40005000000 */
[----:B------:R-:W-:Y:S02]  /*50e0*/  PLOP3.LUT P1, PT, PT, PT, UP0, 0x80, 0x0 ;  /* 0x000000000000781c */ /* 0x000fe40003f2f008 */
[----:B------:R-:W-:Y:S01]  /*50f0*/  ISETP.GE.AND P0, PT, R14, RZ, PT ;  /* 0x000000ff0e00720c */ /* 0x000fe20003f06270 */
[----:B------:R-:W-:Y:S04]  /*5100*/  FFMA.FTZ R13, R13, UR8, -R11 ;  /* 0x000000080d0d7c23 */ /* 0x000fe8000801080b */
[----:B------:R4:W-:Y:S01]  /*5110*/  MUFU.EX2 R89, R13 ;  /* 0x0000000d00597308 */ /* 0x0009e20000000800 */
[----:B-1----:R-:W1:Y:S07]  /*5120*/  LDSM.16.M88.4 R4, [R150+0x6c00] ;  /* 0x006c00009604783b */ /* 0x002e6e0000000200 */
[----:B------:R-:W-:Y:S02]  /*5130*/  @!P0 IADD3 R14, -R0, 0x19, RZ ;  /* 0x00000019000e8810 */ /* 0x000fe40007ffe1ff */
[----:B------:R-:W-:Y:S02]  /*5140*/  PLOP3.LUT P0, PT, PT, PT, UP0, 0x80, 0x0 ;  /* 0x000000000000781c */ /* 0x000fe40003f0f008 */
[----:B------:R-:W-:Y:S01]  /*5150*/  I2FP.F32.S32 R16, R14 ;  /* 0x0000000e00107245 */ /* 0x000fe20000201400 */
[----:B------:R-:W-:Y:S01]  /*5160*/  FFMA.FTZ R14, R21, -UR5, R200 ;  /* 0x80000005150e7c23 */ /* 0x000fe200080100c8 */
[----:B----4-:R-:W-:Y:S04]  /*5170*/  FFMA.FTZ R13, R20, -UR5, R199 ;  /* 0x80000005140d7c23 */ /* 0x010fe800080100c7 */
[----:B------:R-:W-:Y:S01]  /*5180*/  @P3 FSEL R14, R14, -INF , !P2 ;  /* 0xff8000000e0e3808 */ /* 0x000fe20005000000 */
[----:B------:R-:W-:Y:S01]  /*5190*/  FFMA.FTZ R15, R16, -UR5, R86 ;  /* 0x80000005100f7c23 */ /* 0x000fe20008010056 */
[----:B------:R-:W-:Y:S02]  /*51a0*/  PLOP3.LUT P2, PT, PT, PT, UP0, 0x80, 0x0 ;  /* 0x000000000000781c */ /* 0x000fe40003f4f008 */
[----:B------:R-:W-:Y:S01]  /*51b0*/  @P1 FSEL R13, R13, -INF , !P4 ;  /* 0xff8000000d0d1808 */ /* 0x000fe20006000000 */
[--C-:B------:R-:W-:Y:S01]  /*51c0*/  FFMA.FTZ R14, R14, UR8, -R10.reuse ;  /* 0x000000080e0e7c23 */ /* 0x100fe2000801080a */
[----:B------:R-:W-:Y:S02]  /*51d0*/  @P0 FSEL R15, R15, -INF , !P4 ;  /* 0xff8000000f0f0808 */ /* 0x000fe40006000000 */
[----:B------:R-:W-:Y:S01]  /*51e0*/  PLOP3.LUT P0, PT, PT, PT, UP0, 0x80, 0x0 ;  /* 0x000000000000781c */ /* 0x000fe20003f0f008 */
[----:B------:R4:W-:Y:S01]  /*51f0*/  MUFU.EX2 R172, R14 ;  /* 0x0000000e00ac7308 */ /* 0x0009e20000000800 */
[----:B------:R-:W-:Y:S01]  /*5200*/  FFMA.FTZ R13, R13, UR8, -R10 ;  /* 0x000000080d0d7c23 */ /* 0x000fe2000801080a */
[----:B------:R-:W-:Y:S01]  /*5210*/  FFMA.FTZ R15, R15, UR8, -R11 ;  /* 0x000000080f0f7c23 */ /* 0x000fe2000801080b */
[----:B------:R-:W-:Y:S02]  /*5220*/  PLOP3.LUT P1, PT, PT, PT, UP0, 0x80, 0x0 ;  /* 0x000000000000781c */ /* 0x000fe40003f2f008 */
[----:B------:R-:W-:Y:S02]  /*5230*/  PLOP3.LUT P4, PT, PT, PT, UP0, 0x80, 0x0 ;  /* 0x000000000000781c */ /* 0x000fe40003f8f008 */
[----:B------:R-:W-:Y:S03]  /*5240*/  PLOP3.LUT P3, PT, PT, PT, UP0, 0x80, 0x0 ;  /* 0x000000000000781c */ /* 0x000fe60003f6f008 */
[----:B------:R3:W-:Y:S10]  /*5250*/  MUFU.EX2 R171, R13 ;  /* 0x0000000d00ab7308 */ /* 0x0007f40000000800 */
[----:B------:R2:W-:Y:S01]  /*5260*/  MUFU.EX2 R88, R15 ;  /* 0x0000000f00587308 */ /* 0x0005e20000000800 */
[----:B----4-:R-:W-:Y:S01]  /*5270*/  VIADD R14, R0, 0xffffffe0 ;  /* 0xffffffe0000e7836 */ /* 0x010fe20000000000 */
[-C--:B-1----:R-:W-:Y:S04]  /*5280*/  HMMA.16816.F32 R52, R104, R4.reuse, R52 ;  /* 0x000000046834723c */ /* 0x082fe80000001834 */
[----:B------:R-:W-:Y:S01]  /*5290*/  ISETP.GE.AND P6, PT, R14, RZ, PT ;  /* 0x000000ff0e00720c */ /* 0x000fe20003fc6270 */
[C---:B---3--:R-:W-:Y:S01]  /*52a0*/  VIADD R13, R0.reuse, 0xffffffdf ;  /* 0xffffffdf000d7836 */ /* 0x048fe20000000000 */
[C---:B------:R-:W-:Y:S04]  /*52b0*/  HMMA.16816.F32 R56, R112.reuse, R4, R56 ;  /* 0x000000047038723c */ /* 0x040fe80000001838 */
[----:B------:R-:W-:Y:S02]  /*52c0*/  ISETP.GE.AND P5, PT, R13, RZ, PT ;  /* 0x000000ff0d00720c */ /* 0x000fe40003fa6270 */
[-C--:B------:R-:W-:Y:S05]  /*52d0*/  HMMA.16816.F32 R60, R112, R6.reuse, R60 ;  /* 0x00000006703c723c */ /* 0x080fea000000183c */
[----:B------:R-:W-:Y:S01]  /*52e0*/  @!P6 IADD3 R14, -R0, 0x20, RZ ;  /* 0x00000020000ee810 */ /* 0x000fe20007ffe1ff */
[----:B--2---:R-:W-:Y:S01]  /*52f0*/  @P2 VIADD R15, R12, 0x20 ;  /* 0x000000200c0f2836 */ /* 0x004fe20000000000 */
[----:B------:R-:W-:Y:S01]  /*5300*/  PLOP3.LUT P2, PT, PT, PT, UP0, 0x80, 0x0 ;  /* 0x000000000000781c */ /* 0x000fe20003f4f008 */
[----:B------:R-:W-:Y:S01]  /*5310*/  FFMA.FTZ R5, R17, -UR5, R196 ;  /* 0x8000000511057c23 */ /* 0x000fe200080100c4 */
[----:B------:R-:W-:Y:S01]  /*5320*/  PLOP3.LUT P6, PT, PT, PT, UP0, 0x80, 0x0 ;  /* 0x000000000000781c */ /* 0x000fe20003fcf008 */
[----:B------:R-:W-:Y:S04]  /*5330*/  HMMA.16816.F32 R64, R104, R6, R64 ;  /* 0x000000066840723c */ /* 0x000fe80000001840 */
[----:B------:R-:W-:Y:S01]  /*5340*/  @!P5 IADD3 R13, -R0, 0x21, RZ ;  /* 0x00000021000dd810 */ /* 0x000fe20007ffe1ff */
[----:B------:R-:W-:Y:S01]  /*5350*/  FFMA.FTZ R4, R16, -UR5, R195 ;  /* 0x8000000510047c23 */ /* 0x000fe200080100c3 */
[----:B------:R-:W-:Y:S01]  /*5360*/  I2FP.F32.S32 R22, R14 ;  /* 0x0000000e00167245 */ /* 0x000fe20000201400 */
[----:B------:R-:W-:Y:S01]  /*5370*/  VIADD R7, R0, 0xffffffcf ;  /* 0xffffffcf00077836 */ /* 0x000fe20000000000 */
[----:B------:R-:W-:Y:S02]  /*5380*/  I2FP.F32.S32 R21, R13 ;  /* 0x0000000d00157245 */ /* 0x000fe40000201400 */
[----:B------:R-:W-:Y:S01]  /*5390*/  @P1 ISETP.GE.AND P5, PT, R15, UR7, PT ;  /* 0x000000070f001c0c */ /* 0x000fe2000bfa6270 */
[----:B------:R-:W-:Y:S01]  /*53a0*/  FFMA.FTZ R13, R22, -UR5, R83 ;  /* 0x80000005160d7c23 */ /* 0x000fe20008010053 */
[----:B------:R-:W-:Y:S01]  /*53b0*/  @P4 VIADD R15, R12, 0x21 ;  /* 0x000000210c0f4836 */ /* 0x000fe20000000000 */
[----:B------:R-:W-:Y:S01]  /*53c0*/  PLOP3.LUT P1, PT, PT, PT, UP0, 0x80, 0x0 ;  /* 0x000000000000781c */ /* 0x000fe20003f2f008 */
[----:B------:R-:W-:Y:S01]  /*53d0*/  FFMA.FTZ R14, R21, -UR5, R82 ;  /* 0x80000005150e7c23 */ /* 0x000fe20008010052 */
[----:B------:R-:W-:Y:S01]  /*53e0*/  @P2 FSEL R5, R5, -INF , !P5 ;  /* 0xff80000005052808 */ /* 0x000fe20006800000 */
[C---:B------:R-:W-:Y:S01]  /*53f0*/  VIADD R16, R0.reuse, 0xffffffc8 ;  /* 0xffffffc800107836 */ /* 0x040fe20000000000 */
[----:B------:R-:W-:Y:S01]  /*5400*/  @P0 FSEL R13, R13, -INF , !P5 ;  /* 0xff8000000d0d0808 */ /* 0x000fe20006800000 */
[----:B------:R-:W-:Y:S01]  /*5410*/  VIADD R17, R0, 0xffffffc7 ;  /* 0xffffffc700117836 */ /* 0x000fe20000000000 */
[----:B------:R-:W-:Y:S01]  /*5420*/  PLOP3.LUT P0, PT, PT, PT, UP0, 0x80, 0x0 ;  /* 0x000000000000781c */ /* 0x000fe20003f0f008 */
[--C-:B------:R-:W-:Y:S01]  /*5430*/  FFMA.FTZ R5, R5, UR8, -R10.reuse ;  /* 0x0000000805057c23 */ /* 0x100fe2000801080a */
[----:B------:R-:W-:Y:S01]  /*5440*/  FMUL.FTZ R60, R60, UR6 ;  /* 0x000000063c3c7c20 */ /* 0x000fe20008410000 */
[----:B------:R-:W-:Y:S01]  /*5450*/  FMUL.FTZ R62, R62, UR6 ;  /* 0x000000063e3e7c20 */ /* 0x000fe20008410000 */
[----:B------:R-:W-:Y:S01]  /*5460*/  FMUL.FTZ R61, R61, UR6 ;  /* 0x000000063d3d7c20 */ /* 0x000fe20008410000 */
[----:B------:R1:W-:Y:S01]  /*5470*/  MUFU.EX2 R168, R5 ;  /* 0x0000000500a87308 */ /* 0x0003e20000000800 */
[----:B------:R-:W-:Y:S01]  /*5480*/  @P3 ISETP.GE.AND P3, PT, R15, UR7, PT ;  /* 0x000000070f003c0c */ /* 0x000fe2000bf66270 */
[--C-:B------:R-:W-:Y:S01]  /*5490*/  FFMA.FTZ R13, R13, UR8, -R11.reuse ;  /* 0x000000080d0d7c23 */ /* 0x100fe2000801080b */
[----:B------:R-:W-:Y:S01]  /*54a0*/  PLOP3.LUT P2, PT, PT, PT, UP0, 0x80, 0x0 ;  /* 0x000000000000781c */ /* 0x000fe20003f4f008 */
[----:B------:R-:W-:Y:S01]  /*54b0*/  FMUL.FTZ R64, R64, UR6 ;  /* 0x0000000640407c20 */ /* 0x000fe20008410000 */
[----:B------:R-:W-:Y:S01]  /*54c0*/  @P1 FSEL R14, R14, -INF , !P3 ;  /* 0xff8000000e0e1808 */ /* 0x000fe20005800000 */
[----:B------:R-:W-:Y:S01]  /*54d0*/  FMUL.FTZ R65, R65, UR6 ;  /* 0x0000000641417c20 */ /* 0x000fe20008410000 */
[----:B------:R-:W-:Y:S03]  /*54e0*/  FMUL.FTZ R67, R67, UR6 ;  /* 0x0000000643437c20 */ /* 0x000fe60008410000 */
[----:B------:R-:W-:Y:S01]  /*54f0*/  MUFU.EX2 R85, R13 ;  /* 0x0000000d00557308 */ /* 0x000fe20000000800 */
[----:B------:R-:W-:Y:S01]  /*5500*/  @P0 FSEL R4, R4, -INF , !P3 ;  /* 0xff80000004040808 */ /* 0x000fe20005800000 */
[----:B------:R-:W-:Y:S01]  /*5510*/  FFMA.FTZ R14, R14, UR8, -R11 ;  /* 0x000000080e0e7c23 */ /* 0x000fe2000801080b */
[----:B------:R-:W-:Y:S01]  /*5520*/  FMUL.FTZ R66, R66, UR6 ;  /* 0x0000000642427c20 */ /* 0x000fe20008410000 */
[----:B------:R-:W-:Y:S01]  /*5530*/  FMUL.FTZ R63, R63, UR6 ;  /* 0x000000063f3f7c20 */ /* 0x000fe20008410000 */
[----:B------:R-:W-:Y:S01]  /*5540*/  FMUL.FTZ R53, R53, UR6 ;  /* 0x0000000635357c20 */ /* 0x000fe20008410000 */
[----:B------:R-:W-:Y:S01]  /*5550*/  FFMA.FTZ R4, R4, UR8, -R10 ;  /* 0x0000000804047c23 */ /* 0x000fe2000801080a */
[----:B------:R-:W-:Y:S03]  /*5560*/  FMUL.FTZ R52, R52, UR6 ;  /* 0x0000000634347c20 */ /* 0x000fe60008410000 */
[----:B------:R2:W-:Y:S01]  /*5570*/  MUFU.EX2 R84, R14 ;  /* 0x0000000e00547308 */ /* 0x0005e20000000800 */
[----:B------:R-:W-:Y:S02]  /*5580*/  IMAD.U32 R104, RZ, RZ, UR4 ;  /* 0x00000004ff687e24 */ /* 0x000fe4000f8e00ff */
[----:B------:R-:W-:Y:S01]  /*5590*/  FMUL.FTZ R56, R56, UR6 ;  /* 0x0000000638387c20 */ /* 0x000fe20008410000 */
[----:B------:R-:W-:Y:S01]  /*55a0*/  FMUL.FTZ R58, R58, UR6 ;  /* 0x000000063a3a7c20 */ /* 0x000fe20008410000 */
[----:B------:R-:W-:Y:S01]  /*55b0*/  FMUL.FTZ R57, R57, UR6 ;  /* 0x0000000639397c20 */ /* 0x000fe20008410000 */
[----:B------:R-:W-:Y:S01]  /*55c0*/  FMUL.FTZ R59, R59, UR6 ;  /* 0x000000063b3b7c20 */ /* 0x000fe20008410000 */
[----:B------:R-:W-:Y:S01]  /*55d0*/  IADD3 R104, R154, 0x4000, R104 ;  /* 0x000040009a687810 */ /* 0x000fe20007ffe068 */
[----:B------:R-:W-:Y:S02]  /*55e0*/  FMUL.FTZ R55, R55, UR6 ;  /* 0x0000000637377c20 */ /* 0x000fe40008410000 */
[----:B------:R-:W3:Y:S01]  /*55f0*/  MUFU.TANH R72, R53 ;  /* 0x0000003500487308 */ /* 0x000ee20000002400 */
[----:B------:R-:W-:Y:S01]  /*5600*/  FMUL.FTZ R54, R54, UR6 ;  /* 0x0000000636367c20 */ /* 0x000fe20008410000 */
[----:B-1----:R-:W-:Y:S01]  /*5610*/  IADD3 R5, R0, 0x20, RZ ;  /* 0x0000002000057810 */ /* 0x002fe20007ffe0ff */
[----:B------:R-:W-:Y:S01]  /*5620*/  IMAD.IADD R104, R104, 0x1, R155 ;  /* 0x0000000168687824 */ /* 0x000fe200078e029b */
[----:B------:R-:W-:Y:S02]  /*5630*/  PLOP3.LUT P4, PT, PT, PT, UP0, 0x80, 0x0 ;  /* 0x000000000000781c */ /* 0x000fe40003f8f008 */
[----:B------:R-:W-:Y:S04]  /*5640*/  ISETP.GE.AND P1, PT, R5, RZ, PT ;  /* 0x000000ff0500720c */ /* 0x000fe80003f26270 */
[----:B------:R1:W-:Y:S10]  /*5650*/  MUFU.EX2 R167, R4 ;  /* 0x0000000400a77308 */ /* 0x0003f40000000800 */
[----:B------:R-:W-:Y:S01]  /*5660*/  MUFU.TANH R175, R55 ;  /* 0x0000003700af7308 */ /* 0x000fe20000002400 */
[C---:B------:R-:W-:Y:S02]  /*5670*/  @!P1 IADD3 R5, -R0.reuse, -0x20, RZ ;  /* 0xffffffe000059810 */ /* 0x040fe40007ffe1ff */
[----:B------:R-:W-:Y:S02]  /*5680*/  PLOP3.LUT P1, PT, PT, PT, UP0, 0x80, 0x0 ;  /* 0x000000000000781c */ /* 0x000fe40003f2f008 */
[----:B--2---:R-:W-:Y:S05]  /*5690*/  I2FP.F32.S32 R14, R5 ;  /* 0x00000005000e7245 */ /* 0x004fea0000201400 */
[----:B------:R-:W-:Y:S01]  /*56a0*/  MUFU.TANH R188, R60 ;  /* 0x0000003c00bc7308 */ /* 0x000fe20000002400 */
[----:B-1----:R-:W-:Y:S02]  /*56b0*/  VIADD R4, R0, 0x1f ;  /* 0x0000001f00047836 */ /* 0x002fe40000000000 */
[----:B------:R-:W-:Y:S03]  /*56c0*/  FFMA.FTZ R5, R14, -UR5, R220 ;  /* 0x800000050e057c23 */ /* 0x000fe600080100dc */
[----:B------:R-:W-:Y:S04]  /*56d0*/  ISETP.GE.AND P0, PT, R4, RZ, PT ;  /* 0x000000ff0400720c */ /* 0x000fe80003f06270 */
[----:B------:R-:W1:Y:S01]  /*56e0*/  MUFU.TANH R73, R52 ;  /* 0x0000003400497308 */ /* 0x000e620000002400 */
[----:B------:R-:W-:Y:S02]  /*56f0*/  @P1 FSEL R5, R5, -INF , !P5 ;  /* 0xff80000005051808 */ /* 0x000fe40006800000 */
[----:B------:R-:W-:Y:S07]  /*5700*/  PLOP3.LUT P1, PT, PT, PT, UP0, 0x80, 0x0 ;  /* 0x000000000000781c */ /* 0x000fee0003f2f008 */
[----:B------:R-:W2:Y:S01]  /*5710*/  MUFU.TANH R176, R54 ;  /* 0x0000003600b07308 */ /* 0x000ea20000002400 */
[----:B------:R-:W-:Y:S02]  /*5720*/  @!P0 IADD3 R4, -R0, -0x1f, RZ ;  /* 0xffffffe100048810 */ /* 0x000fe40007ffe1ff */
[----:B------:R-:W-:Y:S02]  /*5730*/  PLOP3.LUT P0, PT, PT, PT, UP0, 0x80, 0x0 ;  /* 0x000000000000781c */ /* 0x000fe40003f0f008 */
[----:B------:R-:W-:Y:S01]  /*5740*/  I2FP.F32.S32 R15, R4 ;  /* 0x00000004000f7245 */ /* 0x000fe20000201400 */
[----:B------:R-:W-:Y:S01]  /*5750*/  FFMA.FTZ R4, R5, UR8, -R9 ;  /* 0x0000000805047c23 */ /* 0x000fe20008010809 */
[----:B------:R-:W-:Y:S03]  /*5760*/  FFMA.FTZ R5, R19, -UR5, R240 ;  /* 0x8000000513057c23 */ /* 0x000fe600080100f0 */
[----:B------:R-:W-:Y:S01]  /*5770*/  MUFU.TANH R191, R56 ;  /* 0x0000003800bf7308 */ /* 0x000fe20000002400 */
[----:B------:R-:W-:Y:S01]  /*5780*/  FFMA.FTZ R13, R15, -UR5, R219 ;  /* 0x800000050f0d7c23 */ /* 0x000fe200080100db */
[----:B------:R-:W-:Y:S02]  /*5790*/  @P2 FSEL R5, R5, -INF , !P5 ;  /* 0xff80000005052808 */ /* 0x000fe40006800000 */
[----:B------:R-:W-:Y:S06]  /*57a0*/  PLOP3.LUT P2, PT, PT, PT, UP0, 0x80, 0x0 ;  /* 0x000000000000781c */ /* 0x000fec0003f4f008 */
[----:B------:R4:W-:Y:S01]  /*57b0*/  MUFU.EX2 R182, R4 ;  /* 0x0000000400b67308 */ /* 0x0009e20000000800 */
[--C-:B------:R-:W-:Y:S01]  /*57c0*/  FFMA.FTZ R5, R5, UR8, -R8.reuse ;  /* 0x0000000805057c23 */ /* 0x100fe20008010808 */
[----:B------:R-:W-:Y:S05]  /*57d0*/  @P0 FSEL R13, R13, -INF , !P3 ;  /* 0xff8000000d0d0808 */ /* 0x000fea0005800000 */
[----:B------:R-:W-:Y:S03]  /*57e0*/  FFMA.FTZ R13, R13, UR8, -R9 ;  /* 0x000000080d0d7c23 */ /* 0x000fe60008010809 */
[----:B------:R3:W-:Y:S10]  /*57f0*/  MUFU.EX2 R202, R5 ;  /* 0x0000000500ca7308 */ /* 0x0007f40000000800 */
[----:B------:R1:W-:Y:S01]  /*5800*/  MUFU.EX2 R181, R13 ;  /* 0x0000000d00b57308 */ /* 0x0003e20000000800 */
[----:B----4-:R-:W-:Y:S05]  /*5810*/  FFMA.FTZ R4, R18, -UR5, R237 ;  /* 0x8000000512047c23 */ /* 0x010fea00080100ed */
[----:B------:R-:W-:Y:S02]  /*5820*/  @P1 FSEL R4, R4, -INF , !P3 ;  /* 0xff80000004041808 */ /* 0x000fe40005800000 */
[----:B------:R-:W-:Y:S02]  /*5830*/  PLOP3.LUT P1, PT, PT, PT, UP0, 0x80, 0x0 ;  /* 0x000000000000781c */ /* 0x000fe40003f2f008 */
[----:B------:R-:W-:Y:S01]  /*5840*/  MUFU.TANH R210, R58 ;  /* 0x0000003a00d27308 */ /* 0x000fe20000002400 */
[----:B------:R-:W-:Y:S01]  /*5850*/  PLOP3.LUT P3, PT, PT, PT, UP0, 0x80, 0x0 ;  /* 0x000000000000781c */ /* 0x000fe20003f6f008 */
[----:B---3--:R-:W-:Y:S01]  /*5860*/  FFMA.FTZ R5, R4, UR8, -R8 ;  /* 0x0000000804057c23 */ /* 0x008fe20008010808 */
[----:B------:R-:W-:Y:S07]  /*5870*/  VIADD R4, R0, 0x18 ;  /* 0x0000001800047836 */ /* 0x000fee0000000000 */
[----:B------:R3:W-:Y:S01]  /*5880*/  MUFU.EX2 R201, R5 ;  /* 0x0000000500c97308 */ /* 0x0007e20000000800 */
[----:B------:R-:W-:Y:S01]  /*5890*/  ISETP.GE.AND P0, PT, R4, RZ, PT ;  /* 0x000000ff0400720c */ /* 0x000fe20003f06270 */
[----:B-1----:R-:W-:Y:S01]  /*58a0*/  @P4 VIADD R13, R12, 0x28 ;  /* 0x000000280c0d4836 */ /* 0x002fe20000000000 */
[----:B------:R-:W-:Y:S04]  /*58b0*/  ISETP.GE.AND P4, PT, R7, RZ, PT ;  /* 0x000000ff0700720c */ /* 0x000fe80003f86270 */
[----:B------:R-:W-:Y:S03]  /*58c0*/  @P6 ISETP.GE.AND P6, PT, R13, UR7, PT ;  /* 0x000000070d006c0c */ /* 0x000fe6000bfc6270 */
[----:B------:R-:W1:Y:S04]  /*58d0*/  MUFU.TANH R192, R57 ;  /* 0x0000003900c07308 */ /* 0x000e680000002400 */
[C---:B------:R-:W-:Y:S02]  /*58e0*/  @!P0 IADD3 R4, -R0.reuse, -0x18, RZ ;  /* 0xffffffe800048810 */ /* 0x040fe40007ffe1ff */
[----:B------:R-:W-:Y:S01]  /*58f0*/  PLOP3.LUT P0, PT, PT, PT, UP0, 0x80, 0x0 ;  /* 0x000000000000781c */ /* 0x000fe20003f0f008 */
[C---:B---3--:R-:W-:Y:S01]  /*5900*/  VIADD R5, R0.reuse, 0x17 ;  /* 0x0000001700057836 */ /* 0x048fe20000000000 */
[----:B------:R-:W-:Y:S02]  /*5910*/  I2FP.F32.S32 R19, R4 ;  /* 0x0000000400137245 */ /* 0x000fe40000201400 */
[----:B------:R-:W3:Y:S01]  /*5920*/  MUFU.TANH R209, R59 ;  /* 0x0000003b00d17308 */ /* 0x000ee20000002400 */
[----:B------:R-:W-:Y:S02]  /*5930*/  @!P4 IADD3 R7, -R0, 0x31, RZ ;  /* 0x000000310007c810 */ /* 0x000fe40007ffe1ff */
[----:B------:R-:W-:Y:S01]  /*5940*/  ISETP.GE.AND P5, PT, R5, RZ, PT ;  /* 0x000000ff0500720c */ /* 0x000fe20003fa6270 */
[----:B------:R-:W-:Y:S01]  /*5950*/  FFMA.FTZ R4, R19, -UR5, R208 ;  /* 0x8000000513047c23 */ /* 0x000fe200080100d0 */
[----:B------:R-:W-:Y:S02]  /*5960*/  ISETP.GE.AND P4, PT, R17, RZ, PT ;  /* 0x000000ff1100720c */ /* 0x000fe40003f86270 */
[----:B------:R-:W-:Y:S03]  /*5970*/  I2FP.F32.S32 R7, R7 ;  /* 0x0000000700077245 */ /* 0x000fe60000201400 */
[----:B------:R-:W-:Y:S01]  /*5980*/  MUFU.TANH R206, R62 ;  /* 0x0000003e00ce7308 */ /* 0x000fe20000002400 */
[----:B------:R-:W-:Y:S02]  /*5990*/  @P1 FSEL R4, R4, -INF , !P6 ;  /* 0xff80000004041808 */ /* 0x000fe40007000000 */
[----:B------:R-:W-:Y:S03]  /*59a0*/  PLOP3.LUT P1, PT, PT, PT, UP0, 0x80, 0x0 ;  /* 0x000000000000781c */ /* 0x000fe60003f2f008 */
[----:B------:R-:W-:Y:S01]  /*59b0*/  FFMA.FTZ R4, R4, UR8, -R9 ;  /* 0x0000000804047c23 */ /* 0x000fe20008010809 */
[C---:B------:R-:W-:Y:S03]  /*59c0*/  @!P5 IADD3 R5, -R0.reuse, -0x17, RZ ;  /* 0xffffffe90005d810 */ /* 0x040fe60007ffe1ff */
[----:B------:R-:W4:Y:S01]  /*59d0*/  MUFU.TANH R187, R61 ;  /* 0x0000003d00bb7308 */ /* 0x000f220000002400 */
[----:B------:R-:W-:Y:S02]  /*59e0*/  @!P4 IADD3 R17, -R0, 0x39, RZ ;  /* 0x000000390011c810 */ /* 0x000fe40007ffe1ff */
[----:B------:R-:W-:Y:S01]  /*59f0*/  I2FP.F32.S32 R20, R5 ;  /* 0x0000000500147245 */ /* 0x000fe20000201400 */
[----:B------:R-:W-:Y:S01]  /*5a00*/  @P3 VIADD R5, R12, 0x29 ;  /* 0x000000290c053836 */ /* 0x000fe20000000000 */
[----:B------:R-:W-:Y:S02]  /*5a10*/  PLOP3.LUT P3, PT, PT, PT, UP0, 0x80, 0x0 ;  /* 0x000000000000781c */ /* 0x000fe40003f6f008 */
[----:B------:R-:W-:Y:S01]  /*5a20*/  PLOP3.LUT P4, PT, PT, PT, UP0, 0x80, 0x0 ;  /* 0x000000000000781c */ /* 0x000fe20003f8f008 */
[----:B------:R-:W-:Y:S01]  /*5a30*/  FFMA.FTZ R13, R20, -UR5, R207 ;  /* 0x80000005140d7c23 */ /* 0x000fe200080100cf */
[----:B------:R-:W-:Y:S01]  /*5a40*/  @P2 ISETP.GE.AND P2, PT, R5, UR7, PT ;  /* 0x0000000705002c0c */ /* 0x000fe2000bf46270 */
[----:B------:R-:W-:Y:S01]  /*5a50*/  FFMA.FTZ R5, R14, -UR5, R236 ;  /* 0x800000050e057c23 */ /* 0x000fe200080100ec */
[----:B------:R2:W-:Y:S01]  /*5a60*/  MUFU.EX2 R177, R4 ;  /* 0x0000000400b17308 */ /* 0x0005e20000000800 */
[----:B------:R-:W-:Y:S01]  /*5a70*/  VIADD R14, R0, 0x10 ;  /* 0x00000010000e7836 */ /* 0x000fe20000000000 */
[----:B------:R-:W-:Y:S02]  /*5a80*/  @P0 FSEL R13, R13, -INF , !P2 ;  /* 0xff8000000d0d0808 */ /* 0x000fe40005000000 */
[----:B------:R-:W-:Y:S02]  /*5a90*/  @P1 FSEL R5, R5, -INF , !P6 ;  /* 0xff80000005051808 */ /* 0x000fe40007000000 */
[----:B------:R-:W-:Y:S01]  /*5aa0*/  ISETP.GE.AND P1, PT, R14, RZ, PT ;  /* 0x000000ff0e00720c */ /* 0x000fe20003f26270 */
[----:B------:R-:W-:Y:S03]  /*5ab0*/  FFMA.FTZ R13, R13, UR8, -R9 ;  /* 0x000000080d0d7c23 */ /* 0x000fe60008010809 */
[----:B------:R-:W4:Y:S01]  /*5ac0*/  MUFU.TANH R71, R64 ;  /* 0x0000004000477308 */ /* 0x000f220000002400 */
[--C-:B------:R-:W-:Y:S01]  /*5ad0*/  FFMA.FTZ R6, R5, UR8, -R8.reuse ;  /* 0x0000000805067c23 */ /* 0x100fe20008010808 */
[C---:B------:R-:W-:Y:S05]  /*5ae0*/  VIADD R5, R0.reuse, 0xffffffd8 ;  /* 0xffffffd800057836 */ /* 0x040fea0000000000 */
[----:B------:R-:W-:Y:S03]  /*5af0*/  ISETP.GE.AND P0, PT, R5, RZ, PT ;  /* 0x000000ff0500720c */ /* 0x000fe60003f06270 */
[----:B------:R1:W-:Y:S01]  /*5b00*/  MUFU.EX2 R173, R13 ;  /* 0x0000000d00ad7308 */ /* 0x0003e20000000800 */
[----:B--2---:R-:W-:Y:S01]  /*5b10*/  FFMA.FTZ R4, R15, -UR5, R233 ;  /* 0x800000050f047c23 */ /* 0x004fe200080100e9 */
[C---:B------:R-:W-:Y:S01]  /*5b20*/  VIADD R15, R0.reuse, 0xf ;  /* 0x0000000f000f7836 */ /* 0x040fe20000000000 */
[----:B------:R-:W-:Y:S02]  /*5b30*/  @!P1 IADD3 R14, -R0, -0x10, RZ ;  /* 0xfffffff0000e9810 */ /* 0x000fe40007ffe1ff */
[----:B------:R-:W-:Y:S02]  /*5b40*/  PLOP3.LUT P1, PT, PT, PT, UP0, 0x80, 0x0 ;  /* 0x000000000000781c */ /* 0x000fe40003f2f008 */
[----:B------:R-:W-:Y:S03]  /*5b50*/  @P3 FSEL R4, R4, -INF , !P2 ;  /* 0xff80000004043808 */ /* 0x000fe60005000000 */
[----:B------:R2:W-:Y:S01]  /*5b60*/  MUFU.EX2 R194, R6 ;  /* 0x0000000600c27308 */ /* 0x0005e20000000800 */
[----:B------:R-:W-:Y:S01]  /*5b70*/  I2FP.F32.S32 R14, R14 ;  /* 0x0000000e000e7245 */ /* 0x000fe20000201400 */
[----:B------:R-:W-:Y:S01]  /*5b80*/  FFMA.FTZ R4, R4, UR8, -R8 ;  /* 0x0000000804047c23 */ /* 0x000fe20008010808 */
[C---:B------:R-:W-:Y:S02]  /*5b90*/  @!P0 IADD3 R5, -R0.reuse, 0x28, RZ ;  /* 0x0000002800058810 */ /* 0x040fe40007ffe1ff */
[----:B------:R-:W-:Y:S05]  /*5ba0*/  ISETP.GE.AND P0, PT, R15, RZ, PT ;  /* 0x000000ff0f00720c */ /* 0x000fea0003f06270 */
[----:B------:R3:W-:Y:S01]  /*5bb0*/  MUFU.EX2 R193, R4 ;  /* 0x0000000400c17308 */ /* 0x0007e20000000800 */
[C---:B-1----:R-:W-:Y:S01]  /*5bc0*/  VIADD R13, R0.reuse, 0xffffffd0 ;  /* 0xffffffd0000d7836 */ /* 0x042fe20000000000 */
[----:B------:R-:W-:Y:S04]  /*5bd0*/  I2FP.F32.S32 R18, R5 ;  /* 0x0000000500127245 */ /* 0x000fe80000201400 */
[----:B------:R-:W-:Y:S04]  /*5be0*/  ISETP.GE.AND P3, PT, R13, RZ, PT ;  /* 0x000000ff0d00720c */ /* 0x000fe80003f66270 */
[----:B------:R-:W1:Y:S01]  /*5bf0*/  MUFU.TANH R70, R65 ;  /* 0x0000004100467308 */ /* 0x000e620000002400 */
[C---:B--2---:R-:W-:Y:S02]  /*5c00*/  IADD3 R6, R0.reuse, -0x29, RZ ;  /* 0xffffffd700067810 */ /* 0x044fe40007ffe0ff */
[----:B------:R-:W-:Y:S02]  /*5c10*/  @!P0 IADD3 R15, -R0, -0xf, RZ ;  /* 0xfffffff1000f8810 */ /* 0x000fe40007ffe1ff */
[----:B------:R-:W-:Y:S02]  /*5c20*/  ISETP.GE.AND P5, PT, R6, RZ, PT ;  /* 0x000000ff0600720c */ /* 0x000fe40003fa6270 */
[----:B------:R-:W-:Y:S01]  /*5c30*/  PLOP3.LUT P0, PT, PT, PT, UP0, 0x80, 0x0 ;  /* 0x000000000000781c */ /* 0x000fe20003f0f008 */
[----:B---3--:R-:W-:Y:S01]  /*5c40*/  FFMA.FTZ R4, R18, -UR5, R79 ;  /* 0x8000000512047c23 */ /* 0x008fe2000801004f */
[----:B------:R-:W-:Y:S01]  /*5c50*/  I2FP.F32.S32 R15, R15 ;  /* 0x0000000f000f7245 */ /* 0x000fe20000201400 */
[----:B------:R-:W-:Y:S01]  /*5c60*/  MUFU.TANH R163, R67 ;  /* 0x0000004300a37308 */ /* 0x000fe20000002400 */
[C---:B------:R-:W-:Y:S02]  /*5c70*/  @!P3 IADD3 R13, -R0.reuse, 0x30, RZ ;  /* 0x00000030000db810 */ /* 0x040fe40007ffe1ff */
[----:B------:R-:W-:Y:S02]  /*5c80*/  PLOP3.LUT P3, PT, PT, PT, UP0, 0x80, 0x0 ;  /* 0x000000000000781c */ /* 0x000fe40003f6f008 */
[----:B------:R-:W-:Y:S03]  /*5c90*/  I2FP.F32.S32 R13, R13 ;  /* 0x0000000d000d7245 */ /* 0x000fe60000201400 */
[----:B------:R-:W-:Y:S02]  /*5ca0*/  @!P5 IADD3 R6, -R0, 0x29, RZ ;  /* 0x000000290006d810 */ /* 0x000fe40007ffe1ff */
[----:B------:R-:W2:Y:S01]  /*5cb0*/  MUFU.TANH R164, R66 ;  /* 0x0000004200a47308 */ /* 0x000ea20000002400 */
[----:B------:R-:W-:Y:S02]  /*5cc0*/  ISETP.GE.AND P5, PT, R16, RZ, PT ;  /* 0x000000ff1000720c */ /* 0x000fe40003fa6270 */
[----:B------:R-:W-:Y:S03]  /*5cd0*/  I2FP.F32.S32 R6, R6 ;  /* 0x0000000600067245 */ /* 0x000fe60000201400 */
[----:B------:R-:W-:Y:S02]  /*5ce0*/  @P3 FSEL R4, R4, -INF , !P6 ;  /* 0xff80000004043808 */ /* 0x000fe40007000000 */
[----:B------:R-:W-:Y:S01]  /*5cf0*/  FFMA.FTZ R5, R6, -UR5, R78 ;  /* 0x8000000506057c23 */ /* 0x000fe2000801004e */
[----:B------:R-:W-:Y:S01]  /*5d00*/  PLOP3.LUT P3, PT, PT, PT, UP0, 0x80, 0x0 ;  /* 0x000000000000781c */ /* 0x000fe20003f6f008 */
[----:B------:R-:W3:Y:S01]  /*5d10*/  MUFU.TANH R205, R63 ;  /* 0x0000003f00cd7308 */ /* 0x000ee20000002400 */
[--C-:B------:R-:W-:Y:S02]  /*5d20*/  FFMA.FTZ R4, R4, UR8, -R11.reuse ;  /* 0x0000000804047c23 */ /* 0x100fe4000801080b */
[----:B------:R-:W-:Y:S02]  /*5d30*/  @P0 FSEL R5, R5, -INF , !P2 ;  /* 0xff80000005050808 */ /* 0x000fe40005000000 */
[----:B------:R-:W-:Y:S02]  /*5d40*/  @!P5 IADD3 R16, -R0, 0x38, RZ ;  /* 0x000000380010d810 */ /* 0x000fe40007ffe1ff */
[----:B------:R-:W-:Y:S03]  /*5d50*/  PLOP3.LUT P5, PT, PT, PT, UP0, 0x80, 0x0 ;  /* 0x000000000000781c */ /* 0x000fe60003faf008 */
[----:B------:R4:W-:Y:S01]  /*5d60*/  MUFU.EX2 R81, R4 ;  /* 0x0000000400517308 */ /* 0x0009e20000000800 */
[----:B------:R-:W-:Y:S01]  /*5d70*/  PLOP3.LUT P0, PT, PT, PT, UP0, 0x80, 0x0 ;  /* 0x000000000000781c */ /* 0x000fe20003f0f008 */
[----:B------:R-:W-:Y:S01]  /*5d80*/  FFMA.FTZ R5, R5, UR8, -R11 ;  /* 0x0000000805057c23 */ /* 0x000fe2000801080b */
[----:B------:R-:W-:Y:S02]  /*5d90*/  @P1 IADD3 R0, R12, 0x30, RZ ;  /* 0x000000300c001810 */ /* 0x000fe40007ffe0ff */
[----:B------:R-:W-:Y:S05]  /*5da0*/  PLOP3.LUT P1, PT, PT, PT, UP0, 0x80, 0x0 ;  /* 0x000000000000781c */ /* 0x000fea0003f2f008 */
[----:B------:R1:W3:Y:S01]  /*5db0*/  MUFU.EX2 R80, R5 ;  /* 0x0000000500507308 */ /* 0x0002e20000000800 */
[----:B------:R-:W-:Y:S01]  /*5dc0*/  @P5 ISETP.GE.AND P5, PT, R0, UR7, PT ;  /* 0x0000000700005c0c */ /* 0x000fe2000bfa6270 */
[----:B------:R-:W-:Y:S01]  /*5dd0*/  FFMA.FTZ R0, R21, -UR5, R178 ;  /* 0x8000000515007c23 */ /* 0x000fe200080100b2 */
[----:B----4-:R-:W-:Y:S04]  /*5de0*/  FFMA.FTZ R4, R22, -UR5, R179 ;  /* 0x8000000516047c23 */ /* 0x010fe800080100b3 */
[----:B------:R-:W-:Y:S02]  /*5df0*/  @P0 FSEL R0, R0, -INF , !P2 ;  /* 0xff80000000000808 */ /* 0x000fe40005000000 */
[----:B------:R-:W-:Y:S02]  /*5e00*/  PLOP3.LUT P2, PT, PT, PT, UP0, 0x80, 0x0 ;  /* 0x000000000000781c */ /* 0x000fe40003f4f008 */
[----:B------:R-:W-:Y:S01]  /*5e10*/  @P3 FSEL R4, R4, -INF , !P6 ;  /* 0xff80000004043808 */ /* 0x000fe20007000000 */
[--C-:B------:R-:W-:Y:S01]  /*5e20*/  FFMA.FTZ R0, R0, UR8, -R10.reuse ;  /* 0x0000000800007c23 */ /* 0x100fe2000801080a */
[----:B------:R-:W-:Y:S01]  /*5e30*/  PLOP3.LUT P6, PT, PT, PT, UP0, 0x80, 0x0 ;  /* 0x000000000000781c */ /* 0x000fe20003fcf008 */
[----:B-1----:R-:W-:Y:S01]  /*5e40*/  @P4 VIADD R5, R12, 0x31 ;  /* 0x000000310c054836 */ /* 0x002fe20000000000 */
[----:B------:R-:W-:Y:S01]  /*5e50*/  PLOP3.LUT P3, PT, PT, PT, UP0, 0x80, 0x0 ;  /* 0x000000000000781c */ /* 0x000fe20003f6f008 */
[----:B------:R1:W-:Y:S01]  /*5e60*/  MUFU.EX2 R114, R0 ;  /* 0x0000000000727308 */ /* 0x0003e20000000800 */
[----:B------:R-:W-:Y:S01]  /*5e70*/  PLOP3.LUT P0, PT, PT, PT, UP0, 0x80, 0x0 ;  /* 0x000000000000781c */ /* 0x000fe20003f0f008 */
[----:B------:R-:W-:Y:S01]  /*5e80*/  FFMA.FTZ R4, R4, UR8, -R10 ;  /* 0x0000000804047c23 */ /* 0x000fe2000801080a */
[----:B------:R-:W-:Y:S07]  /*5e90*/  PLOP3.LUT P4, PT, PT, PT, UP0, 0x80, 0x0 ;  /* 0x000000000000781c */ /* 0x000fee0003f8f008 */
[----:B------:R4:W3:Y:S01]  /*5ea0*/  MUFU.EX2 R115, R4 ;  /* 0x0000000400737308 */ /* 0x0008e20000000800 */
[----:B------:R-:W-:Y:S01]  /*5eb0*/  @P6 ISETP.GE.AND P6, PT, R5, UR7, PT ;  /* 0x0000000705006c0c */ /* 0x000fe2000bfc6270 */
[C---:B------:R-:W-:Y:S01]  /*5ec0*/  @P3 VIADD R5, R12.reuse, 0x38 ;  /* 0x000000380c053836 */ /* 0x040fe20000000000 */
[----:B------:R-:W-:Y:S03]  /*5ed0*/  PLOP3.LUT P3, PT, PT, PT, UP0, 0x80, 0x0 ;  /* 0x000000000000781c */ /* 0x000fe60003f6f008 */
[----:B------:R-:W-:Y:S02]  /*5ee0*/  @P4 VIADD R12, R12, 0x39 ;  /* 0x000000390c0c4836 */ /* 0x000fe40000000000 */
[----:B-1----:R-:W-:Y:S01]  /*5ef0*/  FFMA.FTZ R0, R7, -UR5, R72 ;  /* 0x8000000507007c23 */ /* 0x002fe20008010048 */
[----:B------:R-:W-:Y:S02]  /*5f00*/  @P2 ISETP.GE.AND P2, PT, R5, UR7, PT ;  /* 0x0000000705002c0c */ /* 0x000fe4000bf46270 */
[----:B------:R-:W-:Y:S02]  /*5f10*/  F2FP.F16.F32.PACK_AB R5, R98, R99 ;  /* 0x000000636205723e */ /* 0x000fe400000000ff */
[----:B------:R-:W-:Y:S02]  /*5f20*/  @P0 FSEL R0, R0, -INF , !P6 ;  /* 0xff80000000000808 */ /* 0x000fe40007000000 */
[----:B------:R-:W-:Y:S01]  /*5f30*/  PLOP3.LUT P4, PT, PT, PT, UP0, 0x80, 0x0 ;  /* 0x000000000000781c */ /* 0x000fe20003f8f008 */
[----:B------:R1:W-:Y:S01]  /*5f40*/  STS [R216+0x10000], R5 ;  /* 0x01000005d8007388 */ /* 0x0003e20000000800 */
[----:B----4-:R-:W-:Y:S01]  /*5f50*/  FFMA.FTZ R4, R13, -UR5, R73 ;  /* 0x800000050d047c23 */ /* 0x010fe20008010049 */
[--C-:B------:R-:W-:Y:S01]  /*5f60*/  FFMA.FTZ R0, R0, UR8, -R11.reuse ;  /* 0x0000000800007c23 */ /* 0x100fe2000801080b */
[----:B------:R-:W-:Y:S02]  /*5f70*/  PLOP3.LUT P0, PT, PT, PT, UP0, 0x80, 0x0 ;  /* 0x000000000000781c */ /* 0x000fe40003f0f008 */
[----:B------:R-:W-:Y:S01]  /*5f80*/  @P3 ISETP.GE.AND P3, PT, R12, UR7, PT ;  /* 0x000000070c003c0c */ /* 0x000fe2000bf66270 */
[----:B------:R4:W-:Y:S01]  /*5f90*/  MUFU.EX2 R76, R0 ;  /* 0x00000000004c7308 */ /* 0x0009e20000000800 */
[----:B------:R-:W-:Y:S02]  /*5fa0*/  @P1 FSEL R4, R4, -INF , !P5 ;  /* 0xff80000004041808 */ /* 0x000fe40006800000 */
[----:B------:R-:W-:Y:S03]  /*5fb0*/  PLOP3.LUT P1, PT, PT, PT, UP0, 0x80, 0x0 ;  /* 0x000000000000781c */ /* 0x000fe60003f2f008 */
[----:B------:R-:W-:Y:S04]  /*5fc0*/  FFMA.FTZ R4, R4, UR8, -R11 ;  /* 0x0000000804047c23 */ /* 0x000fe8000801080b */
[----:B------:R2:W3:Y:S01]  /*5fd0*/  MUFU.EX2 R77, R4 ;  /* 0x00000004004d7308 */ /* 0x0004e20000000800 */
[----:B----4-:R-:W-:Y:S01]  /*5fe0*/  FFMA.FTZ R0, R6, -UR5, R175 ;  /* 0x8000000506007c23 */ /* 0x010fe200080100af */
[----:B------:R-:W-:Y:S02]  /*5ff0*/  F2FP.F16.F32.PACK_AB R6, R2, R3 ;  /* 0x000000030206723e */ /* 0x000fe400000000ff */
[----:B-1----:R-:W-:Y:S02]  /*6000*/  F2FP.F16.F32.PACK_AB R5, R96, R97 ;  /* 0x000000616005723e */ /* 0x002fe400000000ff */
[----:B------:R-:W-:Y:S01]  /*6010*/  @P0 FSEL R0, R0, -INF , !P6 ;  /* 0xff80000000000808 */ /* 0x000fe20007000000 */
[----:B------:R1:W-:Y:S01]  /*6020*/  STS [R216+0x10400], R6 ;  /* 0x01040006d8007388 */ /* 0x0003e20000000800 */
[----:B------:R-:W-:Y:S03]  /*6030*/  PLOP3.LUT P0, PT, PT, PT, UP0, 0x80, 0x0 ;  /* 0x000000000000781c */ /* 0x000fe60003f0f008 */
[----:B------:R4:W-:Y:S01]  /*6040*/  STS [R217+0x10000], R5 ;  /* 0x01000005d9007388 */ /* 0x0009e20000000800 */
[----:B--2---:R-:W-:Y:S01]  /*6050*/  FFMA.FTZ R4, R18, -UR5, R176 ;  /* 0x8000000512047c23 */ /* 0x004fe200080100b0 */
[--C-:B------:R-:W-:Y:S04]  /*6060*/  FFMA.FTZ R0, R0, UR8, -R10.reuse ;  /* 0x0000000800007c23 */ /* 0x100fe8000801080a */
[----:B------:R-:W-:Y:S01]  /*6070*/  @P1 FSEL R4, R4, -INF , !P5 ;  /* 0xff80000004041808 */ /* 0x000fe20006800000 */
[----:B------:R2:W-:Y:S01]  /*6080*/  MUFU.EX2 R112, R0 ;  /* 0x0000000000707308 */ /* 0x0005e20000000800 */
[----:B------:R-:W-:Y:S03]  /*6090*/  PLOP3.LUT P1, PT, PT, PT, UP0, 0x80, 0x0 ;  /* 0x000000000000781c */ /* 0x000fe60003f2f008 */
[----:B------:R-:W-:Y:S06]  /*60a0*/  FFMA.FTZ R4, R4, UR8, -R10 ;  /* 0x0000000804047c23 */ /* 0x000fec000801080a */
[----:B------:R3:W3:Y:S01]  /*60b0*/  MUFU.EX2 R113, R4 ;  /* 0x0000000400717308 */ /* 0x0006e20000000800 */
[----:B-1----:R-:W-:Y:S01]  /*60c0*/  F2FP.F16.F32.PACK_AB R6, R231, R232 ;  /* 0x000000e8e706723e */ /* 0x002fe200000000ff */
[----:B--2---:R-:W-:Y:S01]  /*60d0*/  FFMA.FTZ R0, R15, -UR5, R192 ;  /* 0x800000050f007c23 */ /* 0x004fe200080100c0 */
[----:B----4-:R-:W-:Y:S04]  /*60e0*/  F2FP.F16.F32.PACK_AB R5, R189, R190 ;  /* 0x000000bebd05723e */ /* 0x010fe800000000ff */
[----:B------:R-:W-:Y:S01]  /*60f0*/  @P0 FSEL R0, R0, -INF , !P6 ;  /* 0xff80000000000808 */ /* 0x000fe20007000000 */
[----:B------:R1:W-:Y:S01]  /*6100*/  STS [R217+0x10400], R5 ;  /* 0x01040005d9007388 */ /* 0x0003e20000000800 */
[----:B------:R-:W-:Y:S01]  /*6110*/  PLOP3.LUT P0, PT, PT, PT, UP0, 0x80, 0x0 ;  /* 0x000000000000781c */ /* 0x000fe20003f0f008 */
[----:B---3--:R-:W-:Y:S02]  /*6120*/  FFMA.FTZ R4, R14, -UR5, R191 ;  /* 0x800000050e047c23 */ /* 0x008fe400080100bf */
[----:B------:R2:W-:Y:S01]  /*6130*/  STS [R216+0x12000], R6 ;  /* 0x01200006d8007388 */ /* 0x0005e20000000800 */
[--C-:B------:R-:W-:Y:S02]  /*6140*/  FFMA.FTZ R0, R0, UR8, -R9.reuse ;  /* 0x0000000800007c23 */ /* 0x100fe40008010809 */
[----:B------:R-:W-:Y:S02]  /*6150*/  @P4 FSEL R4, R4, -INF , !P5 ;  /* 0xff80000004044808 */ /* 0x000fe40006800000 */
[----:B------:R3:W-:Y:S03]  /*6160*/  MUFU.EX2 R169, R0 ;  /* 0x0000000000a97308 */ /* 0x0007e60000000800 */
[----:B------:R-:W-:Y:S07]  /*6170*/  FFMA.FTZ R4, R4, UR8, -R9 ;  /* 0x0000000804047c23 */ /* 0x000fee0008010809 */
[----:B------:R4:W-:Y:S01]  /*6180*/  MUFU.EX2 R170, R4 ;  /* 0x0000000400aa7308 */ /* 0x0009e20000000800 */
[----:B-1----:R-:W-:Y:S01]  /*6190*/  F2FP.F16.F32.PACK_AB R5, R248, R249 ;  /* 0x000000f9f805723e */ /* 0x002fe200000000ff */
[----:B---3--:R-:W-:Y:S01]  /*61a0*/  FFMA.FTZ R0, R20, -UR5, R209 ;  /* 0x8000000514007c23 */ /* 0x008fe200080100d1 */
[----:B--2---:R-:W-:Y:S03]  /*61b0*/  F2FP.F16.F32.PACK_AB R6, R241, R246 ;  /* 0x000000f6f106723e */ /* 0x004fe600000000ff */
[----:B------:R1:W-:Y:S01]  /*61c0*/  STS [R216+0x12400], R5 ;  /* 0x01240005d8007388 */ /* 0x0003e20000000800 */
[----:B------:R-:W-:Y:S02]  /*61d0*/  @P0 FSEL R0, R0, -INF , !P6 ;  /* 0xff80000000000808 */ /* 0x000fe40007000000 */
[----:B------:R-:W-:Y:S01]  /*61e0*/  PLOP3.LUT P0, PT, PT, PT, UP0, 0x80, 0x0 ;  /* 0x000000000000781c */ /* 0x000fe20003f0f008 */
[----:B------:R-:W-:Y:S01]  /*61f0*/  STS [R217+0x12400], R6 ;  /* 0x01240006d9007388 */ /* 0x000fe20000000800 */
[----:B----4-:R-:W-:Y:S01]  /*6200*/  FFMA.FTZ R4, R19, -UR5, R210 ;  /* 0x8000000513047c23 */ /* 0x010fe200080100d2 */
[--C-:B------:R-:W-:Y:S04]  /*6210*/  FFMA.FTZ R0, R0, UR8, -R8.reuse ;  /* 0x0000000800007c23 */ /* 0x100fe80008010808 */
[----:B------:R-:W-:Y:S01]  /*6220*/  @P1 FSEL R4, R4, -INF , !P5 ;  /* 0xff80000004041808 */ /* 0x000fe20006800000 */
[----:B------:R2:W-:Y:S01]  /*6230*/  MUFU.EX2 R185, R0 ;  /* 0x0000000000b97308 */ /* 0x0005e20000000800 */
[----:B------:R-:W-:Y:S03]  /*6240*/  PLOP3.LUT P1, PT, PT, PT, UP0, 0x80, 0x0 ;  /* 0x000000000000781c */ /* 0x000fe60003f2f008 */
[----:B------:R-:W-:Y:S06]  /*6250*/  FFMA.FTZ R4, R4, UR8, -R8 ;  /* 0x0000000804047c23 */ /* 0x000fec0008010808 */
[----:B------:R3:W-:Y:S01]  /*6260*/  MUFU.EX2 R186, R4 ;  /* 0x0000000400ba7308 */ /* 0x0007e20000000800 */
[----:B-1----:R-:W-:Y:S01]  /*6270*/  F2FP.F16.F32.PACK_AB R5, R224, R227 ;  /* 0x000000e3e005723e */ /* 0x002fe200000000ff */
[----:B--2---:R-:W-:Y:S04]  /*6280*/  FFMA.FTZ R0, R100, -UR5, R187 ;  /* 0x8000000564007c23 */ /* 0x004fe800080100bb */
[----:B------:R1:W-:Y:S01]  /*6290*/  STS [R217+0x12000], R5 ;  /* 0x01200005d9007388 */ /* 0x0003e20000000800 */
[----:B------:R-:W-:Y:S02]  /*62a0*/  @P0 FSEL R0, R0, -INF , !P3 ;  /* 0xff80000000000808 */ /* 0x000fe40005800000 */
[----:B------:R-:W-:Y:S01]  /*62b0*/  PLOP3.LUT P0, PT, PT, PT, UP0, 0x80, 0x0 ;  /* 0x000000000000781c */ /* 0x000fe20003f0f008 */
[----:B---3--:R-:W-:Y:S05]  /*62c0*/  FFMA.FTZ R4, R23, -UR5, R188 ;  /* 0x8000000517047c23 */ /* 0x008fea00080100bc */
[----:B------:R-:W-:Y:S02]  /*62d0*/  @P1 FSEL R4, R4, -INF , !P2 ;  /* 0xff80000004041808 */ /* 0x000fe40005000000 */
[----:B------:R-:W-:Y:S03]  /*62e0*/  PLOP3.LUT P1, PT, PT, PT, UP0, 0x80, 0x0 ;  /* 0x000000000000781c */ /* 0x000fe60003f2f008 */
[--C-:B------:R-:W-:Y:S01]  /*62f0*/  FFMA.FTZ R4, R4, UR8, -R9.reuse ;  /* 0x0000000804047c23 */ /* 0x100fe20008010809 */
[----:B------:R-:W-:Y:S01]  /*6300*/  FFMA.FTZ R9, R0, UR8, -R9 ;  /* 0x0000000800097c23 */ /* 0x000fe20008010809 */
[----:B------:R-:W-:Y:S02]  /*6310*/  I2FP.F32.S32 R0, R16 ;  /* 0x0000001000007245 */ /* 0x000fe40000201400 */
[----:B------:R2:W-:Y:S03]  /*6320*/  MUFU.EX2 R166, R4 ;  /* 0x0000000400a67308 */ /* 0x0005e60000000800 */
[----:B------:R-:W-:Y:S01]  /*6330*/  FFMA.FTZ R0, R0, -UR5, R71 ;  /* 0x8000000500007c23 */ /* 0x000fe20008010047 */
[----:B-1----:R-:W-:Y:S06]  /*6340*/  F2FP.F16.F32.PACK_AB R5, R94, R95 ;  /* 0x0000005f5e05723e */ /* 0x002fec00000000ff */
[----:B------:R-:W-:Y:S01]  /*6350*/  MUFU.EX2 R165, R9 ;  /* 0x0000000900a57308 */ /* 0x000fe20000000800 */
[----:B------:R-:W-:Y:S01]  /*6360*/  @P0 FSEL R0, R0, -INF , !P2 ;  /* 0xff80000000000808 */ /* 0x000fe20005000000 */
[----:B------:R1:W-:Y:S01]  /*6370*/  STS [R218+0x10000], R5 ;  /* 0x01000005da007388 */ /* 0x0003e20000000800 */
[----:B------:R-:W-:Y:S03]  /*6380*/  PLOP3.LUT P0, PT, PT, PT, UP0, 0x80, 0x0 ;  /* 0x000000000000781c */ /* 0x000fe60003f0f008 */
[--C-:B------:R-:W-:Y:S01]  /*6390*/  FFMA.FTZ R0, R0, UR8, -R11.reuse ;  /* 0x0000000800007c23 */ /* 0x100fe2000801080b */
[----:B--2---:R-:W-:Y:S03]  /*63a0*/  FFMA.FTZ R4, R14, -UR5, R206 ;  /* 0x800000050e047c23 */ /* 0x004fe600080100ce */
[----:B------:R2:W-:Y:S02]  /*63b0*/  MUFU.EX2 R75, R0 ;  /* 0x00000000004b7308 */ /* 0x0005e40000000800 */
[----:B------:R-:W-:Y:S02]  /*63c0*/  @P1 FSEL R4, R4, -INF , !P2 ;  /* 0xff80000004041808 */ /* 0x000fe40005000000 */
[----:B------:R-:W-:Y:S03]  /*63d0*/  PLOP3.LUT P1, PT, PT, PT, UP0, 0x80, 0x0 ;  /* 0x000000000000781c */ /* 0x000fe60003f2f008 */
[----:B------:R-:W-:Y:S01]  /*63e0*/  FFMA.FTZ R6, R4, UR8, -R8 ;  /* 0x0000000804067c23 */ /* 0x000fe20008010808 */
[----:B------:R-:W-:Y:S03]  /*63f0*/  I2FP.F32.S32 R4, R17 ;  /* 0x0000001100047245 */ /* 0x000fe60000201400 */
[----:B------:R3:W-:Y:S02]  /*6400*/  MUFU.EX2 R180, R6 ;  /* 0x0000000600b47308 */ /* 0x0007e40000000800 */
[----:B------:R-:W-:Y:S01]  /*6410*/  FFMA.FTZ R4, R4, -UR5, R70 ;  /* 0x8000000504047c23 */ /* 0x000fe20008010046 */
[----:B-1----:R-:W-:Y:S01]  /*6420*/  F2FP.F16.F32.PACK_AB R5, R183, R184 ;  /* 0x000000b8b705723e */ /* 0x002fe200000000ff */
[----:B--2---:R-:W-:Y:S03]  /*6430*/  FFMA.FTZ R0, R13, -UR5, R164 ;  /* 0x800000050d007c23 */ /* 0x004fe600080100a4 */
[----:B------:R-:W-:Y:S01]  /*6440*/  @P1 FSEL R4, R4, -INF , !P3 ;  /* 0xff80000004041808 */ /* 0x000fe20005800000 */
[----:B------:R1:W-:Y:S01]  /*6450*/  STS [R218+0x10400], R5 ;  /* 0x01040005da007388 */ /* 0x0003e20000000800 */
[----:B------:R-:W-:Y:S03]  /*6460*/  @P0 FSEL R0, R0, -INF , !P2 ;  /* 0xff80000000000808 */ /* 0x000fe60005000000 */
[----:B------:R-:W-:Y:S01]  /*6470*/  FFMA.FTZ R11, R4, UR8, -R11 ;  /* 0x00000008040b7c23 */ /* 0x000fe2000801080b */
[----:B------:R-:W-:Y:S01]  /*6480*/  FFMA.FTZ R4, R7, -UR5, R163 ;  /* 0x8000000507047c23 */ /* 0x000fe200080100a3 */
[----:B------:R-:W-:Y:S01]  /*6490*/  F2FP.F16.F32.PACK_AB R7, R225, R226 ;  /* 0x000000e2e107723e */ /* 0x000fe200000000ff */
[--C-:B------:R-:W-:Y:S01]  /*64a0*/  FFMA.FTZ R0, R0, UR8, -R10.reuse ;  /* 0x0000000800007c23 */ /* 0x100fe2000801080a */
[----:B------:R-:W-:Y:S01]  /*64b0*/  PLOP3.LUT P1, PT, PT, PT, UP0, 0x80, 0x0 ;  /* 0x000000000000781c */ /* 0x000fe20003f2f008 */
[----:B------:R-:W2:Y:S01]  /*64c0*/  MUFU.EX2 R74, R11 ;  /* 0x0000000b004a7308 */ /* 0x000ea20000000800 */
[----:B---3--:R-:W-:Y:S02]  /*64d0*/  F2FP.F16.F32.PACK_AB R6, R203, R204 ;  /* 0x000000cccb06723e */ /* 0x008fe400000000ff */
[----:B------:R-:W-:Y:S01]  /*64e0*/  PLOP3.LUT P0, PT, PT, PT, UP0, 0x80, 0x0 ;  /* 0x000000000000781c */ /* 0x000fe20003f0f008 */
[----:B------:R-:W-:Y:S06]  /*64f0*/  UISETP.GE.AND UP0, UPT, UR9, 0x1, UPT ;  /* 0x000000010900788c */ /* 0x000fec000bf06270 */
[----:B------:R3:W-:Y:S02]  /*6500*/  MUFU.EX2 R111, R0 ;  /* 0x00000000006f7308 */ /* 0x0007e40000000800 */
[----:B------:R-:W-:Y:S02]  /*6510*/  @P1 FSEL R4, R4, -INF , !P3 ;  /* 0xff80000004041808 */ /* 0x000fe40005800000 */
[----:B------:R-:W-:Y:S02]  /*6520*/  PLOP3.LUT P1, PT, PT, PT, UP0, 0x80, 0x0 ;  /* 0x000000000000781c */ /* 0x000fe40003f2f008 */
[----:B-1----:R-:W-:Y:S01]  /*6530*/  F2FP.F16.F32.PACK_AB R5, R88, R89 ;  /* 0x000000595805723e */ /* 0x002fe200000000ff */
[----:B------:R-:W-:Y:S01]  /*6540*/  FFMA.FTZ R10, R4, UR8, -R10 ;  /* 0x00000008040a7c23 */ /* 0x000fe2000801080a */
[----:B------:R-:W-:Y:S03]  /*6550*/  F2FP.F16.F32.PACK_AB R4, R181, R182 ;  /* 0x000000b6b504723e */ /* 0x000fe600000000ff */
[----:B------:R1:W-:Y:S01]  /*6560*/  STS [R215+0x10000], R5 ;  /* 0x01000005d7007388 */ /* 0x0003e20000000800 */
[----:B------:R-:W4:Y:S01]  /*6570*/  MUFU.EX2 R110, R10 ;  /* 0x0000000a006e7308 */ /* 0x000f220000000800 */
[----:B---3--:R-:W-:Y:S05]  /*6580*/  FFMA.FTZ R0, R15, -UR5, R205 ;  /* 0x800000050f007c23 */ /* 0x008fea00080100cd */
[----:B------:R-:W-:Y:S02]  /*6590*/  @P0 FSEL R0, R0, -INF , !P3 ;  /* 0xff80000000000808 */ /* 0x000fe40005800000 */
[----:B------:R-:W-:Y:S03]  /*65a0*/  IADD3 R108, P0, R108, UR16, RZ ;  /* 0x000000106c6c7c10 */ /* 0x000fe6000ff1e0ff */
[----:B------:R-:W-:Y:S01]  /*65b0*/  FFMA.FTZ R8, R0, UR8, -R8 ;  /* 0x0000000800087c23 */ /* 0x000fe20008010808 */
[----:B------:R-:W-:Y:S03]  /*65c0*/  F2FP.F16.F32.PACK_AB R0, R201, R202 ;  /* 0x000000cac900723e */ /* 0x000fe600000000ff */
[----:B------:R-:W3:Y:S01]  /*65d0*/  MUFU.EX2 R174, R8 ;  /* 0x0000000800ae7308 */ /* 0x000ee20000000800 */
[----:B-1----:R-:W-:Y:S05]  /*65e0*/  F2FP.F16.F32.PACK_AB R5, R171, R172 ;  /* 0x000000acab05723e */ /* 0x002fea00000000ff */
[----:B------:R1:W-:Y:S04]  /*65f0*/  STS [R215+0x10400], R5 ;  /* 0x01040005d7007388 */ /* 0x0003e80000000800 */
[----:B------:R2:W-:Y:S01]  /*6600*/  STS [R218+0x12000], R6 ;  /* 0x01200006da007388 */ /* 0x0005e20000000800 */
[----:B-1----:R-:W-:Y:S02]  /*6610*/  F2FP.F16.F32.PACK_AB R5, R229, R230 ;  /* 0x000000e6e505723e */ /* 0x002fe400000000ff */
[----:B--2---:R-:W-:Y:S03]  /*6620*/  F2FP.F16.F32.PACK_AB R6, R84, R85 ;  /* 0x000000555406723e */ /* 0x004fe600000000ff */
        /* <DEDUP_REMOVED lines=13> */
[----:B------:R2:W-:Y:S04]  /*6700*/  STS [R211+0x12000], R4 ;  /* 0x01200004d3007388 */ /* 0x0005e80000000800 */
[----:B------:R4:W-:Y:S04]  /*6710*/  STS [R211+0x12400], R0 ;  /* 0x01240000d3007388 */ /* 0x0009e80000000800 */
[----:B------:R3:W-:Y:S04]  /*6720*/  STS [R212+0x12000], R7 ;  /* 0x01200007d4007388 */ /* 0x0007e80000000800 */
[----:B------:R3:W-:Y:S01]  /*6730*/  STS [R212+0x12400], R6 ;  /* 0x01240006d4007388 */ /* 0x0007e20000000800 */
[----:B-1----:R-:W-:Y:S02]  /*6740*/  F2FP.F16.F32.PACK_AB R5, R76, R77 ;  /* 0x0000004d4c05723e */ /* 0x002fe400000000ff */
[----:B--2---:R-:W-:Y:S03]  /*6750*/  F2FP.F16.F32.PACK_AB R4, R112, R113 ;  /* 0x000000717004723e */ /* 0x004fe600000000ff */
[----:B------:R1:W-:Y:S01]  /*6760*/  STS [R214+0x10000], R5 ;  /* 0x01000005d6007388 */ /* 0x0003e20000000800 */
[----:B----4-:R-:W-:Y:S03]  /*6770*/  F2FP.F16.F32.PACK_AB R0, R74, R75 ;  /* 0x0000004b4a00723e */ /* 0x010fe600000000ff */
[----:B------:R2:W-:Y:S01]  /*6780*/  STS [R214+0x10400], R4 ;  /* 0x01040004d6007388 */ /* 0x0005e20000000800 */
[----:B---3--:R-:W-:Y:S03]  /*6790*/  F2FP.F16.F32.PACK_AB R7, R169, R170 ;  /* 0x000000aaa907723e */ /* 0x008fe600000000ff */
[----:B------:R3:W-:Y:S01]  /*67a0*/  STS [R213+0x10000], R0 ;  /* 0x01000000d5007388 */ /* 0x0007e20000000800 */
[----:B------:R-:W-:Y:S02]  /*67b0*/  F2FP.F16.F32.PACK_AB R6, R185, R186 ;  /* 0x000000bab906723e */ /* 0x000fe400000000ff */
[----:B-1----:R-:W-:Y:S02]  /*67c0*/  F2FP.F16.F32.PACK_AB R5, R110, R111 ;  /* 0x0000006f6e05723e */ /* 0x002fe400000000ff */
[----:B--2---:R-:W-:Y:S03]  /*67d0*/  F2FP.F16.F32.PACK_AB R4, R165, R166 ;  /* 0x000000a6a504723e */ /* 0x004fe600000000ff */
[----:B------:R-:W-:Y:S01]  /*67e0*/  STS [R213+0x10400], R5 ;  /* 0x01040005d5007388 */ /* 0x000fe20000000800 */
[----:B---3--:R-:W-:Y:S03]  /*67f0*/  F2FP.F16.F32.PACK_AB R0, R174, R180 ;  /* 0x000000b4ae00723e */ /* 0x008fe600000000ff */
[----:B------:R-:W-:Y:S04]  /*6800*/  STS [R214+0x12000], R7 ;  /* 0x01200007d6007388 */ /* 0x000fe80000000800 */
[----:B------:R-:W-:Y:S04]  /*6810*/  STS [R214+0x12400], R6 ;  /* 0x01240006d6007388 */ /* 0x000fe80000000800 */
[----:B------:R1:W-:Y:S04]  /*6820*/  STS [R213+0x12400], R0 ;  /* 0x01240000d5007388 */ /* 0x0003e80000000800 */
[----:B------:R-:W-:Y:S04]  /*6830*/  STS [R213+0x12000], R4 ;  /* 0x01200004d5007388 */ /* 0x000fe80000000800 */
        /* <DEDUP_REMOVED lines=42> */
[----:B--2---:R-:W-:Y:S01]  /*6ae0*/  FADD.FTZ R107, -R106, R4 ;  /* 0x000000046a6b7221 */ /* 0x004fe20000010100 */
        /* <DEDUP_REMOVED lines=74> */
[----:B------:R-:W-:Y:S01]  /*6f90*/  FMUL.FTZ R101, R101, UR6 ;  /* 0x0000000665657c20 */ /* 0x000fe20008410000 */
[----:B------:R-:W-:Y:S01]  /*6fa0*/  FFMA.FTZ R21, -R73, R73, 1 ;  /* 0x3f80000049157423 */ /* 0x000fe20000010149 */
[----:B------:R-:W-:Y:S01]  /*6fb0*/  FMUL.FTZ R37, R37, R20 ;  /* 0x0000001425257220 */ /* 0x000fe20000410000 */
[----:B------:R1:W5:Y:S01]  /*6fc0*/  LDL.LU R83, [R1+0xb4] ;  /* 0x0000b40001537983 */ /* 0x0003620000300800 */
[----:B------:R-:W-:Y:S01]  /*6fd0*/  FMUL.FTZ R101, R101, R4 ;  /* 0x0000000465657220 */ /* 0x000fe20000410000 */
[----:B------:R-:W-:Y:S01]  /*6fe0*/  FMUL.FTZ R100, R100, UR6 ;  /* 0x0000000664647c20 */ /* 0x000fe20008410000 */
[C---:B------:R-:W-:Y:S01]  /*6ff0*/  FADD.FTZ R4, -R106.reuse, R48 ;  /* 0x000000306a047221 */ /* 0x040fe20000010100 */
[----:B------:R1:W5:Y:S01]  /*7000*/  LDL.LU R82, [R1+0xb0] ;  /* 0x0000b00001527983 */ /* 0x0003620000300800 */
[----:B------:R-:W-:Y:S01]  /*7010*/  FADD.FTZ R48, -R106, R64 ;  /* 0x000000406a307221 */ /* 0x000fe20000010100 */
[----:B------:R-:W-:Y:S01]  /*7020*/  FMUL.FTZ R100, R100, R5 ;  /* 0x0000000564647220 */ /* 0x000fe20000410000 */
[----:B------:R-:W-:Y:S01]  /*7030*/  FMUL.FTZ R4, R81, R4 ;  /* 0x0000000451047220 */ /* 0x000fe20000410000 */
[C---:B------:R-:W-:Y:S01]  /*7040*/  FADD.FTZ R5, -R106.reuse, R49 ;  /* 0x000000316a057221 */ /* 0x040fe20000010100 */
[----:B------:R1:W5:Y:S01]  /*7050*/  LDL.LU R81, [R1+0xac] ;  /* 0x0000ac0001517983 */ /* 0x0003620000300800 */
[----:B------:R-:W-:Y:S01]  /*7060*/  FADD.FTZ R49, -R106, R65 ;  /* 0x000000416a317221 */ /* 0x000fe20000010100 */
[----:B------:R-:W-:Y:S01]  /*7070*/  FMUL.FTZ R48, R75, R48 ;  /* 0x000000304b307220 */ /* 0x000fe20000410000 */
[----:B------:R-:W-:Y:S01]  /*7080*/  FMUL.FTZ R5, R80, R5 ;  /* 0x0000000550057220 */ /* 0x000fe20000410000 */
[----:B------:R-:W-:Y:S01]  /*7090*/  FFMA.FTZ R20, -R72, R72, 1 ;  /* 0x3f80000048147423 */ /* 0x000fe20000010148 */
[----:B------:R1:W5:Y:S01]  /*70a0*/  LDL.LU R80, [R1+0xa8] ;  /* 0x0000a80001507983 */ /* 0x0003620000300800 */
[----:B------:R-:W-:Y:S01]  /*70b0*/  FMUL.FTZ R49, R74, R49 ;  /* 0x000000314a317220 */ /* 0x000fe20000410000 */
[----:B------:R-:W-:Y:S01]  /*70c0*/  FMUL.FTZ R33, R33, R4 ;  /* 0x0000000421217220 */ /* 0x000fe20000410000 */
[----:B------:R-:W-:Y:S01]  /*70d0*/  FFMA.FTZ R4, -R70, R70, 1 ;  /* 0x3f80000046047423 */ /* 0x000fe20000010146 */
[----:B------:R1:W5:Y:S01]  /*70e0*/  LDL.LU R79, [R1+0xa4] ;  /* 0x0000a400014f7983 */ /* 0x0003620000300800 */
[----:B------:R-:W-:Y:S01]  /*70f0*/  FMUL.FTZ R32, R32, UR6 ;  /* 0x0000000620207c20 */ /* 0x000fe20008410000 */
[----:B------:R-:W-:Y:S01]  /*7100*/  FMUL.FTZ R21, R21, UR6 ;  /* 0x0000000615157c20 */ /* 0x000fe20008410000 */
        /* <DEDUP_REMOVED lines=8> */
[----:B------:R-:W-:Y:S01]  /*7190*/  FMUL.FTZ R20, R20, UR6 ;  /* 0x0000000614147c20 */ /* 0x000fe20008410000 */
[----:B------:R1:W5:Y:S01]  /*71a0*/  LDL.LU R76, [R1+0x98] ;  /* 0x00009800014c7983 */ /* 0x0003620000300800 */
[----:B------:R-:W-:Y:S01]  /*71b0*/  F2FP.F16.F32.PACK_AB R49, R36, R37 ;  /* 0x000000252431723e */ /* 0x000fe200000000ff */
[----:B------:R-:W-:Y:S01]  /*71c0*/  FMUL.FTZ R5, R5, R48 ;  /* 0x0000003005057220 */ /* 0x000fe20000410000 */
[----:B------:R-:W-:Y:S01]  /*71d0*/  FMUL.FTZ R20, R20, R53 ;  /* 0x0000003514147220 */ /* 0x000fe20000410000 */
[----:B------:R1:W5:Y:S01]  /*71e0*/  LDL.LU R75, [R1+0x94] ;  /* 0x00009400014b7983 */ /* 0x0003620000300800 */
[----:B------:R-:W-:Y:S02]  /*71f0*/  F2FP.F16.F32.PACK_AB R100, R100, R101 ;  /* 0x000000656464723e */ /* 0x000fe400000000ff */
[----:B------:R-:W-:Y:S01]  /*7200*/  F2FP.F16.F32.PACK_AB R36, R4, R5 ;  /* 0x000000050424723e */ /* 0x000fe200000000ff */
[----:B------:R1:W5:Y:S01]  /*7210*/  LDL.LU R74, [R1+0x90] ;  /* 0x00009000014a7983 */ /* 0x0003620000300800 */
[----:B------:R-:W-:Y:S01]  /*7220*/  FFMA.FTZ R4, -R69, R69, 1 ;  /* 0x3f80000045047423 */ /* 0x000fe20000010145 */
[----:B------:R-:W-:Y:S01]  /*7230*/  FFMA.FTZ R5, -R68, R68, 1 ;  /* 0x3f80000044057423 */ /* 0x000fe20000010144 */
[----:B------:R-:W-:Y:S01]  /*7240*/  F2FP.F16.F32.PACK_AB R37, R20, R21 ;  /* 0x000000151425723e */ /* 0x000fe200000000ff */
[----:B------:R1:W5:Y:S01]  /*7250*/  LDL.LU R73, [R1+0x8c] ;  /* 0x00008c0001497983 */ /* 0x0003620000300800 */
[----:B------:R-:W-:Y:S01]  /*7260*/  FMUL.FTZ R21, R3, R6 ;  /* 0x0000000603157220 */ /* 0x000fe20000410000 */
[----:B------:R-:W-:Y:S01]  /*7270*/  FMUL.FTZ R20, R2, R7 ;  /* 0x0000000702147220 */ /* 0x000fe20000410000 */
[----:B------:R-:W-:Y:S01]  /*7280*/  F2FP.F16.F32.PACK_AB R48, R32, R33 ;  /* 0x000000212030723e */ /* 0x000fe200000000ff */
[----:B------:R1:W5:Y:S01]  /*7290*/  LDL.LU R72, [R1+0x88] ;  /* 0x0000880001487983 */ /* 0x0003620000300800 */
[----:B------:R-:W-:Y:S01]  /*72a0*/  FMUL.FTZ R7, R4, UR6 ;  /* 0x0000000604077c20 */ /* 0x000fe20008410000 */
[----:B------:R-:W-:Y:S02]  /*72b0*/  FMUL.FTZ R6, R5, UR6 ;  /* 0x0000000605067c20 */ /* 0x000fe40008410000 */
[----:B------:R1:W5:Y:S04]  /*72c0*/  LDL.LU R71, [R1+0x84] ;  /* 0x0000840001477983 */ /* 0x0003680000300800 */
[----:B------:R1:W5:Y:S04]  /*72d0*/  LDL.LU R70, [R1+0x80] ;  /* 0x0000800001467983 */ /* 0x0003680000300800 */
[----:B------:R1:W5:Y:S06]  /*72e0*/  LDL.64 R64, [R1+0x30] ;  /* 0x0000300001407983 */ /* 0x00036c0000100a00 */
[----:B------:R1:W5:Y:S04]  /*72f0*/  LDL.LU R69, [R1+0x7c] ;  /* 0x00007c0001457983 */ /* 0x0003680000300800 */
[----:B------:R1:W5:Y:S04]  /*7300*/  LDL.LU R68, [R1+0x78] ;  /* 0x0000780001447983 */ /* 0x0003680000300800 */
[----:B------:R1:W5:Y:S04]  /*7310*/  LDL.LU R3, [R1+0x74] ;  /* 0x0000740001037983 */ /* 0x0003680000300800 */
[----:B------:R1:W5:Y:S01]  /*7320*/  LDL.LU R2, [R1+0x70] ;  /* 0x0000700001027983 */ /* 0x0003620000300800 */
[----:B------:R-:W-:Y:S05]  /*7330*/  @!P1 BRA `(.L_x_604) ;  /* 0x00000000008c9947 */ /* 0x000fea0003800000 */
[----:B------:R-:W2:Y:S01]  /*7340*/  LDL.LU R103, [R1+0x28] ;  /* 0x0000280001677983 */ /* 0x000ea20000300800 */
[----:B------:R-:W3:Y:S01]  /*7350*/  LDC R33, c[0x0][0x240] ;  /* 0x00009000ff217b82 */ /* 0x000ee20000000800 */
[----:B-----5:R-:W-:Y:S01]  /*7360*/  ISETP.GE.AND P2, PT, R64, UR35, PT ;  /* 0x0000002340007c0c */ /* 0x020fe2000bf46270 */
[----:B------:R-:W-:Y:S04]  /*7370*/  ULOP3.LUT UR12, UR9, 0x1, URZ, 0xc0, !UPT ;  /* 0x00000001090c7892 */ /* 0x000fe8000f8ec03f */
[----:B------:R-:W-:Y:S04]  /*7380*/  UISETP.NE.U32.AND UP1, UPT, UR12, 0x1, UPT ;  /* 0x000000010c00788c */ /* 0x000fe8000bf25070 */
[----:B------:R-:W-:Y:S04]  /*7390*/  USEL UR12, UR60, 0x2000, !UP1 ;  /* 0x000020003c0c7887 */ /* 0x000fe8000c800000 */
[----:B------:R-:W4:Y:S02]  /*73a0*/  @!P2 LDC R32, c[0x0][0x244] ;  /* 0x00009100ff20ab82 */ /* 0x000f240000000800 */
[----:B------:R-:W-:Y:S01]  /*73b0*/  VIADD R162, R162, UR12 ;  /* 0x0000000ca2a27c36 */ /* 0x000fe20008000000 */
[----:B------:R-:W-:Y:S04]  /*73c0*/  IADD3 R148, R148, UR12, RZ ;  /* 0x0000000c94947c10 */ /* 0x000fe8000fffe0ff */
[----:B------:R1:W-:Y:S04]  /*73d0*/  @P2 STS [R162], RZ ;  /* 0x000000ffa2002388 */ /* 0x0003e80000000800 */
[----:B------:R1:W-:Y:S04]  /*73e0*/  @P2 STS [R162+0x4], RZ ;  /* 0x000004ffa2002388 */ /* 0x0003e80000000800 */
[----:B------:R1:W-:Y:S04]  /*73f0*/  @P2 STS [R162+0x8], RZ ;  /* 0x000008ffa2002388 */ /* 0x0003e80000000800 */
[----:B------:R1:W-:Y:S01]  /*7400*/  @P2 STS [R162+0xc], RZ ;  /* 0x00000cffa2002388 */ /* 0x0003e20000000800 */
[----:B--2---:R-:W-:Y:S02]  /*7410*/  VIADD R103, R103, UR12 ;  /* 0x0000000c67677c36 */ /* 0x004fe40008000000 */
[C---:B---3--:R-:W-:Y:S03]  /*7420*/  IMAD.U32 R4, R33.reuse, -0x80, RZ ;  /* 0xffffff8021047824 */ /* 0x048fe600078e00ff */
[----:B------:R1:W-:Y:S02]  /*7430*/  STL [R1+0x28], R103 ;  /* 0x0000286701007387 */ /* 0x0003e40000100800 */
        /* <DEDUP_REMOVED lines=9> */
[----:B----4-:R-:W-:Y:S03]  /*74d0*/  @!P2 LEA.HI.X R5, R33, R245, R32, 0x7, P0 ;  /* 0x000000f52105a211 */ /* 0x010fe600000f3c20 */
        /* <DEDUP_REMOVED lines=9> */
.L_x_604:
[----:B------:R-:W2:Y:S01]  /*7570*/  LDL.LU R109, [R1+0x1c] ;  /* 0x00001c00016d7983 */ /* 0x000ea20000300800 */
[----:B------:R-:W-:Y:S01]  /*7580*/  FMUL.FTZ R20, R6, R20 ;  /* 0x0000001406147220 */ /* 0x000fe20000410000 */
[----:B------:R-:W-:Y:S01]  /*7590*/  FMUL.FTZ R21, R7, R21 ;  /* 0x0000001507157220 */ /* 0x000fe20000410000 */
[C---:B-----5:R-:W-:Y:S01]  /*75a0*/  FADD.FTZ R28, -R104.reuse, R28 ;  /* 0x0000001c681c7221 */ /* 0x060fe20000010100 */
[----:B------:R-:W3:Y:S01]  /*75b0*/  LDL.LU R108, [R1+0x18] ;  /* 0x00001800016c7983 */ /* 0x000ee20000300800 */
[----:B------:R-:W-:Y:S01]  /*75c0*/  FADD.FTZ R25, -R104, R25 ;  /* 0x0000001968197221 */ /* 0x000fe20000010100 */
[----:B------:R-:W-:Y:S01]  /*75d0*/  FADD.FTZ R15, -R0, R15 ;  /* 0x0000000f000f7221 */ /* 0x000fe20000010100 */
[----:B------:R-:W-:Y:S01]  /*75e0*/  FMUL.FTZ R28, R198, R28 ;  /* 0x0000001cc61c7220 */ /* 0x000fe20000410000 */
[----:B------:R-:W4:Y:S01]  /*75f0*/  LDL.LU R107, [R1+0x14] ;  /* 0x00001400016b7983 */ /* 0x000f220000300800 */
[----:B------:R-:W-:Y:S01]  /*7600*/  FMUL.FTZ R25, R203, R25 ;  /* 0x00000019cb197220 */ /* 0x000fe20000410000 */
[----:B------:R-:W-:Y:S01]  /*7610*/  FMUL.FTZ R15, R241, R15 ;  /* 0x0000000ff10f7220 */ /* 0x000fe20000410000 */
[----:B------:R-:W-:Y:S01]  /*7620*/  FADD.FTZ R27, -R0, R27 ;  /* 0x0000001b001b7221 */ /* 0x000fe20000010100 */
[----:B------:R-:W4:Y:S01]  /*7630*/  LDL.LU R106, [R1+0x10] ;  /* 0x00001000016a7983 */ /* 0x000f220000300800 */
[----:B-1----:R-:W-:Y:S01]  /*7640*/  FADD.FTZ R4, -R105, R23 ;  /* 0x0000001769047221 */ /* 0x002fe20000010100 */
[----:B------:R-:W-:Y:S01]  /*7650*/  FFMA.FTZ R5, -R221, R221, 1 ;  /* 0x3f800000dd057423 */ /* 0x000fe200000101dd */
[----:B------:R-:W-:Y:S01]  /*7660*/  FMUL.FTZ R27, R229, R27 ;  /* 0x0000001be51b7220 */ /* 0x000fe20000410000 */
[----:B------:R-:W4:Y:S01]  /*7670*/  LDL.LU R103, [R1+0xc] ;  /* 0x00000c0001677983 */ /* 0x000f220000300800 */
[----:B------:R-:W-:Y:S01]  /*7680*/  FMUL.FTZ R4, R183, R4 ;  /* 0x00000004b7047220 */ /* 0x000fe20000410000 */
[----:B------:R-:W-:Y:S01]  /*7690*/  FMUL.FTZ R5, R5, UR6 ;  /* 0x0000000605057c20 */ /* 0x000fe20008410000 */
[C---:B------:R-:W-:Y:S01]  /*76a0*/  FADD.FTZ R34, -R105.reuse, R34 ;  /* 0x0000002269227221 */ /* 0x040fe20000010100 */
[----:B------:R-:W4:Y:S01]  /*76b0*/  LDL.LU R101, [R1+0x8] ;  /* 0x0000080001657983 */ /* 0x000f220000300800 */
[----:B------:R-:W-:Y:S01]  /*76c0*/  FADD.FTZ R24, -R104, R24 ;  /* 0x0000001868187221 */ /* 0x000fe20000010100 */
[----:B------:R-:W-:Y:S01]  /*76d0*/  FADD.FTZ R26, -R0, R26 ;  /* 0x0000001a001a7221 */ /* 0x000fe20000010100 */
[----:B------:R-:W-:Y:S01]  /*76e0*/  FMUL.FTZ R34, R172, R34 ;  /* 0x00000022ac227220 */ /* 0x000fe20000410000 */
[----:B------:R-:W4:Y:S01]  /*76f0*/  LDL.LU R53, [R1+0x4] ;  /* 0x0000040001357983 */ /* 0x000f220000300800 */
[----:B------:R-:W-:Y:S01]  /*7700*/  FMUL.FTZ R24, R204, R24 ;  /* 0x00000018cc187220 */ /* 0x000fe20000410000 */
[----:B------:R-:W-:Y:S01]  /*7710*/  FMUL.FTZ R26, R230, R26 ;  /* 0x0000001ae61a7220 */ /* 0x000fe20000410000 */
[C---:B------:R-:W-:Y:S01]  /*7720*/  FADD.FTZ R22, -R105.reuse, R22 ;  /* 0x0000001669167221 */ /* 0x040fe20000010100 */
[----:B------:R-:W4:Y:S01]  /*7730*/  LDL.LU R52, [R1] ;  /* 0x0000000001347983 */ /* 0x000f220000300800 */
[----:B------:R-:W-:Y:S01]  /*7740*/  FFMA.FTZ R6, -R222, R222, 1 ;  /* 0x3f800000de067423 */ /* 0x000fe200000101de */
[C---:B------:R-:W-:Y:S01]  /*7750*/  FADD.FTZ R18, -R105.reuse, R18 ;  /* 0x0000001269127221 */ /* 0x040fe20000010100 */
[----:B------:R-:W-:Y:S01]  /*7760*/  FMUL.FTZ R22, R184, R22 ;  /* 0x00000016b8167220 */ /* 0x000fe20000410000 */
[----:B------:R1:W-:Y:S01]  /*7770*/  STS [R216+0x8000], R17 ;  /* 0x00800011d8007388 */ /* 0x0003e20000000800 */
[----:B------:R-:W-:Y:S01]  /*7780*/  FADD.FTZ R19, -R105, R19 ;  /* 0x0000001369137221 */ /* 0x000fe20000010100 */
[----:B------:R-:W-:Y:S01]  /*7790*/  FFMA.FTZ R7, -R223, R223, 1 ;  /* 0x3f800000df077423 */ /* 0x000fe200000101df */
[----:B------:R-:W-:Y:S01]  /*77a0*/  FMUL.FTZ R6, R6, UR6 ;  /* 0x0000000606067c20 */ /* 0x000fe20008410000 */
[----:B------:R-:W-:Y:S01]  /*77b0*/  FMUL.FTZ R18, R190, R18 ;  /* 0x00000012be127220 */ /* 0x000fe20000410000 */
[----:B------:R-:W-:Y:S01]  /*77c0*/  FMUL.FTZ R19, R189, R19 ;  /* 0x00000013bd137220 */ /* 0x000fe20000410000 */
[----:B------:R-:W-:Y:S01]  /*77d0*/  FMUL.FTZ R7, R7, UR6 ;  /* 0x0000000607077c20 */ /* 0x000fe20008410000 */
[----:B------:R-:W-:Y:S01]  /*77e0*/  FMUL.FTZ R22, R6, R22 ;  /* 0x0000001606167220 */ /* 0x000fe20000410000 */
[----:B------:R-:W-:Y:S01]  /*77f0*/  FMUL.FTZ R6, R5, R4 ;  /* 0x0000000405067220 */ /* 0x000fe20000410000 */
[----:B------:R-:W-:Y:S01]  /*7800*/  FADD.FTZ R38, -R105, R38 ;  /* 0x0000002669267221 */ /* 0x000fe20000010100 */
[----:B------:R-:W-:Y:S01]  /*7810*/  FMUL.FTZ R19, R7, R19 ;  /* 0x0000001307137220 */ /* 0x000fe20000410000 */
[----:B------:R-:W-:Y:S01]  /*7820*/  FFMA.FTZ R7, -R200, R200, 1 ;  /* 0x3f800000c8077423 */ /* 0x000fe200000101c8 */
[----:B------:R-:W-:Y:S01]  /*7830*/  F2FP.F16.F32.PACK_AB R5, R20, R21 ;  /* 0x000000151405723e */ /* 0x000fe200000000ff */
[----:B------:R-:W-:Y:S01]  /*7840*/  FMUL.FTZ R38, R168, R38 ;  /* 0x00000026a8267220 */ /* 0x000fe20000410000 */
[----:B------:R-:W-:Y:S01]  /*7850*/  F2FP.F16.F32.PACK_AB R33, R6, R22 ;  /* 0x000000160621723e */ /* 0x000fe200000000ff */
[----:B------:R-:W-:Y:S01]  /*7860*/  FFMA.FTZ R6, -R199, R199, 1 ;  /* 0x3f800000c7067423 */ /* 0x000fe200000101c7 */
[C---:B------:R-:W-:Y:S01]  /*7870*/  FADD.FTZ R39, -R105.reuse, R39 ;  /* 0x0000002769277221 */ /* 0x040fe20000010100 */
[----:B------:R1:W-:Y:S01]  /*7880*/  STS [R216+0x8400], R5 ;  /* 0x00840005d8007388 */ /* 0x0003e20000000800 */
[C---:B------:R-:W-:Y:S01]  /*7890*/  FADD.FTZ R35, -R105.reuse, R35 ;  /* 0x0000002369237221 */ /* 0x040fe20000010100 */
[----:B------:R-:W-:Y:S01]  /*78a0*/  FADD.FTZ R50, -R105, R50 ;  /* 0x0000003269327221 */ /* 0x000fe20000010100 */
[----:B------:R-:W-:Y:S01]  /*78b0*/  FMUL.FTZ R39, R167, R39 ;  /* 0x00000027a7277220 */ /* 0x000fe20000410000 */
[----:B------:R1:W-:Y:S01]  /*78c0*/  STS [R217+0x8000], R16 ;  /* 0x00800010d9007388 */ /* 0x0003e20000000800 */
[----:B------:R-:W-:Y:S01]  /*78d0*/  FMUL.FTZ R35, R171, R35 ;  /* 0x00000023ab237220 */ /* 0x000fe20000410000 */
[----:B------:R-:W-:Y:S01]  /*78e0*/  FMUL.FTZ R50, R115, R50 ;  /* 0x0000003273327220 */ /* 0x000fe20000410000 */
[C---:B------:R-:W-:Y:S01]  /*78f0*/  FADD.FTZ R66, -R105.reuse, R66 ;  /* 0x0000004269427221 */ /* 0x040fe20000010100 */
[----:B-1----:R-:W-:Y:S01]  /*7900*/  FFMA.FTZ R17, -R228, R228, 1 ;  /* 0x3f800000e4117423 */ /* 0x002fe200000101e4 */
[----:B------:R-:W-:Y:S01]  /*7910*/  FADD.FTZ R54, -R105, R54 ;  /* 0x0000003669367221 */ /* 0x000fe20000010100 */
[C---:B------:R-:W-:Y:S01]  /*7920*/  FADD.FTZ R12, -R104.reuse, R12 ;  /* 0x0000000c680c7221 */ /* 0x040fe20000010100 */
[----:B------:R-:W-:Y:S01]  /*7930*/  FMUL.FTZ R66, R111, R66 ;  /* 0x000000426f427220 */ /* 0x000fe20000410000 */
[----:B------:R-:W-:Y:S01]  /*7940*/  FMUL.FTZ R17, R17, UR6 ;  /* 0x0000000611117c20 */ /* 0x000fe20008410000 */
[----:B------:R-:W-:Y:S01]  /*7950*/  FMUL.FTZ R54, R113, R54 ;  /* 0x0000003671367220 */ /* 0x000fe20000410000 */
[----:B------:R-:W-:Y:S01]  /*7960*/  FMUL.FTZ R12, R227, R12 ;  /* 0x0000000ce30c7220 */ /* 0x000fe20000410000 */
[----:B------:R-:W-:Y:S01]  /*7970*/  FADD.FTZ R8, -R104, R8 ;  /* 0x0000000868087221 */ /* 0x000fe20000010100 */
[----:B------:R-:W-:Y:S01]  /*7980*/  FMUL.FTZ R18, R17, R18 ;  /* 0x0000001211127220 */ /* 0x000fe20000410000 */
[----:B------:R-:W-:Y:S01]  /*7990*/  FMUL.FTZ R17, R6, UR6 ;  /* 0x0000000606117c20 */ /* 0x000fe20008410000 */
[----:B------:R-:W-:Y:S01]  /*79a0*/  FFMA.FTZ R6, -R195, R195, 1 ;  /* 0x3f800000c3067423 */ /* 0x000fe200000101c3 */
[----:B------:R-:W-:Y:S01]  /*79b0*/  FADD.FTZ R9, -R104, R9 ;  /* 0x0000000968097221 */ /* 0x000fe20000010100 */
[----:B------:R-:W-:Y:S01]  /*79c0*/  FADD.FTZ R55, -R105, R55 ;  /* 0x0000003769377221 */ /* 0x000fe20000010100 */
[----:B------:R-:W-:Y:S01]  /*79d0*/  F2FP.F16.F32.PACK_AB R4, R19, R18 ;  /* 0x000000121304723e */ /* 0x000fe200000000ff */
[----:B------:R-:W-:Y:S01]  /*79e0*/  FMUL.FTZ R18, R7, UR6 ;  /* 0x0000000607127c20 */ /* 0x000fe20008410000 */
[----:B------:R-:W-:Y:S01]  /*79f0*/  FFMA.FTZ R7, -R196, R196, 1 ;  /* 0x3f800000c4077423 */ /* 0x000fe200000101c4 */
[----:B------:R-:W-:Y:S01]  /*7a00*/  FMUL.FTZ R6, R6, UR6 ;  /* 0x0000000606067c20 */ /* 0x000fe20008410000 */
[----:B------:R-:W-:Y:S01]  /*7a10*/  FMUL.FTZ R32, R17, R35 ;  /* 0x0000002311207220 */ /* 0x000fe20000410000 */
[----:B------:R1:W-:Y:S01]  /*7a20*/  STS [R217+0x8400], R4 ;  /* 0x00840004d9007388 */ /* 0x0003e20000000800 */
[----:B------:R-:W-:Y:S01]  /*7a30*/  FMUL.FTZ R7, R7, UR6 ;  /* 0x0000000607077c20 */ /* 0x000fe20008410000 */
[----:B------:R-:W-:Y:S01]  /*7a40*/  FMUL.FTZ R23, R6, R39 ;  /* 0x0000002706177220 */ /* 0x000fe20000410000 */
[----:B------:R-:W-:Y:S01]  /*7a50*/  FFMA.FTZ R6, -R178, R178, 1 ;  /* 0x3f800000b2067423 */ /* 0x000fe200000101b2 */
[----:B------:R-:W-:Y:S01]  /*7a60*/  FFMA.FTZ R17, -R164, R164, 1 ;  /* 0x3f800000a4117423 */ /* 0x000fe200000101a4 */
[----:B------:R-:W-:Y:S01]  /*7a70*/  FMUL.FTZ R38, R7, R38 ;  /* 0x0000002607267220 */ /* 0x000fe20000410000 */
[----:B------:R-:W-:Y:S01]  /*7a80*/  FFMA.FTZ R7, -R179, R179, 1 ;  /* 0x3f800000b3077423 */ /* 0x000fe200000101b3 */
[----:B------:R-:W-:Y:S01]  /*7a90*/  FMUL.FTZ R22, R6, UR6 ;  /* 0x0000000606167c20 */ /* 0x000fe20008410000 */
[----:B------:R-:W-:Y:S01]  /*7aa0*/  FADD.FTZ R6, -R105, R67 ;  /* 0x0000004369067221 */ /* 0x000fe20000010100 */
[----:B------:R-:W-:Y:S01]  /*7ab0*/  FMUL.FTZ R17, R17, UR6 ;  /* 0x0000000611117c20 */ /* 0x000fe20008410000 */
[----:B------:R-:W-:Y:S01]  /*7ac0*/  FMUL.FTZ R7, R7, UR6 ;  /* 0x0000000607077c20 */ /* 0x000fe20008410000 */
[----:B------:R-:W-:Y:S01]  /*7ad0*/  FFMA.FTZ R19, -R176, R176, 1 ;  /* 0x3f800000b0137423 */ /* 0x000fe200000101b0 */
[----:B------:R-:W-:Y:S01]  /*7ae0*/  FMUL.FTZ R6, R110, R6 ;  /* 0x000000066e067220 */ /* 0x000fe20000410000 */
[----:B------:R-:W-:Y:S01]  /*7af0*/  FMUL.FTZ R20, R17, R66 ;  /* 0x0000004211147220 */ /* 0x000fe20000410000 */
[----:B------:R-:W-:Y:S01]  /*7b00*/  FMUL.FTZ R50, R7, R50 ;  /* 0x0000003207327220 */ /* 0x000fe20000410000 */
[----:B------:R-:W-:Y:S01]  /*7b10*/  FFMA.FTZ R7, -R163, R163, 1 ;  /* 0x3f800000a3077423 */ /* 0x000fe200000101a3 */
[----:B------:R-:W-:Y:S01]  /*7b20*/  FADD.FTZ R5, -R104, R13 ;  /* 0x0000000d68057221 */ /* 0x000fe20000010100 */
[----:B------:R-:W-:Y:S01]  /*7b30*/  FMUL.FTZ R19, R19, UR6 ;  /* 0x0000000613137c20 */ /* 0x000fe20008410000 */
[----:B------:R-:W-:Y:S01]  /*7b40*/  FMUL.FTZ R16, R232, R8 ;  /* 0x00000008e8107220 */ /* 0x000fe20000410000 */
[----:B------:R-:W-:Y:S01]  /*7b50*/  FMUL.FTZ R7, R7, UR6 ;  /* 0x0000000607077c20 */ /* 0x000fe20008410000 */
[----:B------:R-:W-:Y:S01]  /*7b60*/  FMUL.FTZ R5, R224, R5 ;  /* 0x00000005e0057220 */ /* 0x000fe20000410000 */
[----:B------:R-:W-:Y:S01]  /*7b70*/  FMUL.FTZ R54, R19, R54 ;  /* 0x0000003613367220 */ /* 0x000fe20000410000 */
[----:B------:R-:W-:Y:S01]  /*7b80*/  FFMA.FTZ R8, -R251, R251, 1 ;  /* 0x3f800000fb087423 */ /* 0x000fe200000101fb */
[----:B------:R-:W-:Y:S01]  /*7b90*/  FMUL.FTZ R6, R7, R6 ;  /* 0x0000000607067220 */ /* 0x000fe20000410000 */
[----:B------:R-:W-:Y:S01]  /*7ba0*/  FFMA.FTZ R7, -R250, R250, 1 ;  /* 0x3f800000fa077423 */ /* 0x000fe200000101fa */
[----:B------:R-:W-:Y:S01]  /*7bb0*/  FMUL.FTZ R13, R231, R9 ;  /* 0x00000009e70d7220 */ /* 0x000fe20000410000 */
[----:B------:R-:W-:Y:S01]  /*7bc0*/  FMUL.FTZ R8, R8, UR6 ;  /* 0x0000000608087c20 */ /* 0x000fe20008410000 */
[----:B------:R-:W-:Y:S01]  /*7bd0*/  FFMA.FTZ R9, -R252, R252, 1 ;  /* 0x3f800000fc097423 */ /* 0x000fe200000101fc */
[----:B------:R-:W-:Y:S01]  /*7be0*/  F2FP.F16.F32.PACK_AB R20, R6, R20 ;  /* 0x000000140614723e */ /* 0x000fe200000000ff */
        /* <DEDUP_REMOVED lines=9> */
[----:B------:R-:W-:Y:S01]  /*7c80*/  FADD.FTZ R5, -R104, R29 ;  /* 0x0000001d68057221 */ /* 0x000fe20000010100 */
[----:B------:R-:W-:Y:S01]  /*7c90*/  FFMA.FTZ R6, -R234, R234, 1 ;  /* 0x3f800000ea067423 */ /* 0x000fe200000101ea */
[----:B------:R-:W-:Y:S01]  /*7ca0*/  FMUL.FTZ R7, R7, UR6 ;  /* 0x0000000607077c20 */ /* 0x000fe20008410000 */
[----:B------:R-:W-:Y:S01]  /*7cb0*/  FFMA.FTZ R8, -R238, R238, 1 ;  /* 0x3f800000ee087423 */ /* 0x000fe200000101ee */
[----:B------:R-:W-:Y:S01]  /*7cc0*/  FMUL.FTZ R5, R197, R5 ;  /* 0x00000005c5057220 */ /* 0x000fe20000410000 */
[----:B------:R-:W-:Y:S01]  /*7cd0*/  FMUL.FTZ R6, R6, UR6 ;  /* 0x0000000606067c20 */ /* 0x000fe20008410000 */
[----:B------:R-:W-:Y:S01]  /*7ce0*/  FMUL.FTZ R17, R7, R28 ;  /* 0x0000001c07117220 */ /* 0x000fe20000410000 */
[----:B------:R-:W-:Y:S01]  /*7cf0*/  FMUL.FTZ R9, R9, UR6 ;  /* 0x0000000609097c20 */ /* 0x000fe20008410000 */
[----:B------:R-:W-:Y:S01]  /*7d00*/  FMUL.FTZ R18, R18, UR6 ;  /* 0x0000000612127c20 */ /* 0x000fe20008410000 */
[----:B------:R-:W-:Y:S01]  /*7d10*/  FMUL.FTZ R5, R6, R5 ;  /* 0x0000000506057220 */ /* 0x000fe20000410000 */
[----:B------:R-:W-:Y:S01]  /*7d20*/  FMUL.FTZ R55, R112, R55 ;  /* 0x0000003770377220 */ /* 0x000fe20000410000 */
[----:B------:R-:W-:Y:S01]  /*7d30*/  FMUL.FTZ R8, R8, UR6 ;  /* 0x0000000608087c20 */ /* 0x000fe20008410000 */
[----:B------:R-:W-:Y:S01]  /*7d40*/  FMUL.FTZ R16, R9, R16 ;  /* 0x0000001009107220 */ /* 0x000fe20000410000 */
[----:B------:R-:W-:Y:S01]  /*7d50*/  FFMA.FTZ R6, -R207, R207, 1 ;  /* 0x3f800000cf067423 */ /* 0x000fe200000101cf */
[----:B------:R-:W-:Y:S01]  /*7d60*/  F2FP.F16.F32.PACK_AB R17, R5, R17 ;  /* 0x000000110511723e */ /* 0x000fe200000000ff */
[----:B------:R-:W-:Y:S01]  /*7d70*/  FADD.FTZ R5, -R104, R45 ;  /* 0x0000002d68057221 */ /* 0x000fe20000010100 */
[----:B------:R-:W-:Y:S01]  /*7d80*/  FMUL.FTZ R21, R18, R55 ;  /* 0x0000003712157220 */ /* 0x000fe20000410000 */
[----:B------:R-:W-:Y:S01]  /*7d90*/  FMUL.FTZ R18, R8, R25 ;  /* 0x0000001908127220 */ /* 0x000fe20000410000 */
[----:B------:R-:W-:Y:S01]  /*7da0*/  FMUL.FTZ R6, R6, UR6 ;  /* 0x0000000606067c20 */ /* 0x000fe20008410000 */
[----:B------:R-:W-:Y:S01]  /*7db0*/  FMUL.FTZ R5, R173, R5 ;  /* 0x00000005ad057220 */ /* 0x000fe20000410000 */
[----:B------:R-:W-:Y:S01]  /*7dc0*/  FADD.FTZ R41, -R104, R41 ;  /* 0x0000002968297221 */ /* 0x000fe20000010100 */
[----:B------:R-:W-:Y:S01]  /*7dd0*/  FFMA.FTZ R8, -R219, R219, 1 ;  /* 0x3f800000db087423 */ /* 0x000fe200000101db */
[----:B-1----:R-:W-:Y:S01]  /*7de0*/  F2FP.F16.F32.PACK_AB R4, R13, R16 ;  /* 0x000000100d04723e */ /* 0x002fe200000000ff */
[----:B------:R-:W-:Y:S01]  /*7df0*/  FMUL.FTZ R13, R6, R5 ;  /* 0x00000005060d7220 */ /* 0x000fe20000410000 */
[----:B------:R-:W-:Y:S01]  /*7e00*/  FMUL.FTZ R41, R181, R41 ;  /* 0x00000029b5297220 */ /* 0x000fe20000410000 */
[----:B------:R-:W-:Y:S01]  /*7e10*/  FMUL.FTZ R8, R8, UR6 ;  /* 0x0000000608087c20 */ /* 0x000fe20008410000 */
[----:B------:R-:W-:Y:S01]  /*7e20*/  FFMA.FTZ R5, -R191, R191, 1 ;  /* 0x3f800000bf057423 */ /* 0x000fe200000101bf */
[----:B------:R3:W-:Y:S01]  /*7e30*/  STS [R216+0xa000], R4 ;  /* 0x00a00004d8007388 */ /* 0x0007e20000000800 */
[----:B------:R-:W-:Y:S01]  /*7e40*/  FADD.FTZ R61, -R104, R61 ;  /* 0x0000003d683d7221 */ /* 0x000fe20000010100 */
[----:B------:R-:W-:Y:S01]  /*7e50*/  FMUL.FTZ R16, R8, R41 ;  /* 0x0000002908107220 */ /* 0x000fe20000410000 */
[----:B------:R-:W-:Y:S01]  /*7e60*/  FMUL.FTZ R8, R5, UR6 ;  /* 0x0000000605087c20 */ /* 0x000fe20008410000 */
[----:B------:R-:W-:Y:S01]  /*7e70*/  FFMA.FTZ R5, -R187, R187, 1 ;  /* 0x3f800000bb057423 */ /* 0x000fe200000101bb */
[----:B------:R-:W-:Y:S01]  /*7e80*/  FMUL.FTZ R61, R165, R61 ;  /* 0x0000003da53d7220 */ /* 0x000fe20000410000 */
[----:B------:R-:W-:Y:S01]  /*7e90*/  FADD.FTZ R60, -R104, R60 ;  /* 0x0000003c683c7221 */ /* 0x000fe20000010100 */
[----:B------:R-:W-:Y:S01]  /*7ea0*/  FFMA.FTZ R6, -R188, R188, 1 ;  /* 0x3f800000bc067423 */ /* 0x000fe200000101bc */
[----:B------:R-:W-:Y:S01]  /*7eb0*/  FMUL.FTZ R5, R5, UR6 ;  /* 0x0000000605057c20 */ /* 0x000fe20008410000 */
[----:B------:R-:W-:Y:S01]  /*7ec0*/  FADD.FTZ R44, -R104, R44 ;  /* 0x0000002c682c7221 */ /* 0x000fe20000010100 */
[----:B------:R-:W-:Y:S01]  /*7ed0*/  FFMA.FTZ R7, -R208, R208, 1 ;  /* 0x3f800000d0077423 */ /* 0x000fe200000101d0 */
[----:B------:R-:W-:Y:S01]  /*7ee0*/  FMUL.FTZ R60, R166, R60 ;  /* 0x0000003ca63c7220 */ /* 0x000fe20000410000 */
[----:B------:R-:W-:Y:S01]  /*7ef0*/  FMUL.FTZ R61, R5, R61 ;  /* 0x0000003d053d7220 */ /* 0x000fe20000410000 */
[----:B------:R-:W-:Y:S01]  /*7f00*/  FMUL.FTZ R6, R6, UR6 ;  /* 0x0000000606067c20 */ /* 0x000fe20008410000 */
[----:B------:R-:W-:Y:S01]  /*7f10*/  FADD.FTZ R5, -R0, R11 ;  /* 0x0000000b00057221 */ /* 0x000fe20000010100 */
[----:B------:R-:W-:Y:S01]  /*7f20*/  FADD.FTZ R56, -R104, R56 ;  /* 0x0000003868387221 */ /* 0x000fe20000010100 */
[----:B------:R-:W-:Y:S01]  /*7f30*/  FFMA.FTZ R9, -R239, R239, 1 ;  /* 0x3f800000ef097423 */ /* 0x000fe200000101ef */
[----:B------:R-:W-:Y:S01]  /*7f40*/  FMUL.FTZ R44, R177, R44 ;  /* 0x0000002cb12c7220 */ /* 0x000fe20000410000 */
[----:B------:R-:W-:Y:S01]  /*7f50*/  FMUL.FTZ R7, R7, UR6 ;  /* 0x0000000607077c20 */ /* 0x000fe20008410000 */
[----:B------:R-:W-:Y:S01]  /*7f60*/  FMUL.FTZ R60, R6, R60 ;  /* 0x0000003c063c7220 */ /* 0x000fe20000410000 */
[----:B------:R-:W-:Y:S01]  /*7f70*/  FMUL.FTZ R56, R170, R56 ;  /* 0x00000038aa387220 */ /* 0x000fe20000410000 */
[----:B------:R-:W-:Y:S01]  /*7f80*/  FMUL.FTZ R6, R248, R5 ;  /* 0x00000005f8067220 */ /* 0x000fe20000410000 */
[----:B------:R-:W-:Y:S01]  /*7f90*/  FMUL.FTZ R9, R9, UR6 ;  /* 0x0000000609097c20 */ /* 0x000fe20008410000 */
[----:B------:R-:W-:Y:S01]  /*7fa0*/  FMUL.FTZ R44, R7, R44 ;  /* 0x0000002c072c7220 */ /* 0x000fe20000410000 */
[----:B------:R-:W-:Y:S01]  /*7fb0*/  FADD.FTZ R57, -R104, R57 ;  /* 0x0000003968397221 */ /* 0x000fe20000010100 */
[----:B------:R-:W-:Y:S01]  /*7fc0*/  FFMA.FTZ R7, -R192, R192, 1 ;  /* 0x3f800000c0077423 */ /* 0x000fe200000101c0 */
[----:B------:R-:W-:Y:S01]  /*7fd0*/  FMUL.FTZ R56, R8, R56 ;  /* 0x0000003808387220 */ /* 0x000fe20000410000 */
[----:B------:R-:W-:Y:S01]  /*7fe0*/  FMUL.FTZ R24, R9, R24 ;  /* 0x0000001809187220 */ /* 0x000fe20000410000 */
[----:B------:R-:W-:Y:S01]  /*7ff0*/  FADD.FTZ R14, -R0, R14 ;  /* 0x0000000e000e7221 */ /* 0x000fe20000010100 */
[----:B------:R-:W-:Y:S01]  /*8000*/  FMUL.FTZ R57, R169, R57 ;  /* 0x00000039a9397220 */ /* 0x000fe20000410000 */
[----:B------:R-:W-:Y:S01]  /*8010*/  FMUL.FTZ R7, R7, UR6 ;  /* 0x0000000607077c20 */ /* 0x000fe20008410000 */
[----:B------:R-:W-:Y:S01]  /*8020*/  FADD.FTZ R40, -R104, R40 ;  /* 0x0000002868287221 */ /* 0x000fe20000010100 */
[----:B------:R-:W-:Y:S01]  /*8030*/  FFMA.FTZ R9, -R220, R220, 1 ;  /* 0x3f800000dc097423 */ /* 0x000fe200000101dc */
[----:B------:R-:W-:Y:S01]  /*8040*/  FADD.FTZ R10, -R0, R10 ;  /* 0x0000000a000a7221 */ /* 0x000fe20000010100 */
[----:B------:R-:W-:Y:S01]  /*8050*/  F2FP.F16.F32.PACK_AB R19, R19, R12 ;  /* 0x0000000c1313723e */ /* 0x000fe200000000ff */
[----:B------:R-:W-:Y:S01]  /*8060*/  FMUL.FTZ R14, R246, R14 ;  /* 0x0000000ef60e7220 */ /* 0x000fe20000410000 */
[----:B------:R-:W-:Y:S01]  /*8070*/  FMUL.FTZ R12, R7, R57 ;  /* 0x00000039070c7220 */ /* 0x000fe20000410000 */
[----:B------:R-:W-:Y:S01]  /*8080*/  FMUL.FTZ R40, R182, R40 ;  /* 0x00000028b6287220 */ /* 0x000fe20000410000 */
[----:B------:R-:W-:Y:S01]  /*8090*/  FMUL.FTZ R9, R9, UR6 ;  /* 0x0000000609097c20 */ /* 0x000fe20008410000 */
[----:B------:R-:W-:Y:S01]  /*80a0*/  FMUL.FTZ R10, R249, R10 ;  /* 0x0000000af90a7220 */ /* 0x000fe20000410000 */
[C---:B------:R-:W-:Y:S01]  /*80b0*/  FADD.FTZ R46, -R0.reuse, R46 ;  /* 0x0000002e002e7221 */ /* 0x040fe20000010100 */
[C---:B------:R-:W-:Y:S01]  /*80c0*/  FADD.FTZ R30, -R0.reuse, R30 ;  /* 0x0000001e001e7221 */ /* 0x040fe20000010100 */
[----:B------:R-:W-:Y:S01]  /*80d0*/  FMUL.FTZ R9, R9, R40 ;  /* 0x0000002809097220 */ /* 0x000fe20000410000 */
[----:B------:R-:W-:Y:S01]  /*80e0*/  FADD.FTZ R31, -R0, R31 ;  /* 0x0000001f001f7221 */ /* 0x000fe20000010100 */
[----:B------:R-:W-:Y:S01]  /*80f0*/  FMUL.FTZ R46, R194, R46 ;  /* 0x0000002ec22e7220 */ /* 0x000fe20000410000 */
[----:B------:R-:W-:Y:S01]  /*8100*/  FMUL.FTZ R30, R226, R30 ;  /* 0x0000001ee21e7220 */ /* 0x000fe20000410000 */
[----:B------:R-:W-:Y:S01]  /*8110*/  FADD.FTZ R59, -R0, R59 ;  /* 0x0000003b003b7221 */ /* 0x000fe20000010100 */
[----:B------:R-:W-:Y:S01]  /*8120*/  F2FP.F16.F32.PACK_AB R16, R16, R9 ;  /* 0x000000091010723e */ /* 0x000fe200000000ff */
[----:B------:R-:W-:Y:S01]  /*8130*/  FMUL.FTZ R31, R225, R31 ;  /* 0x0000001fe11f7220 */ /* 0x000fe20000410000 */
[----:B------:R-:W-:Y:S01]  /*8140*/  F2FP.F16.F32.PACK_AB R32, R32, R34 ;  /* 0x000000222020723e */ /* 0x000fe200000000ff */
[----:B------:R-:W-:Y:S01]  /*8150*/  FADD.FTZ R42, -R0, R42 ;  /* 0x0000002a002a7221 */ /* 0x000fe20000010100 */
[----:B------:R-:W4:Y:S01]  /*8160*/  LDL R34, [R1+0x60] ;  /* 0x0000600001227983 */ /* 0x000f220000100800 */
[----:B------:R-:W-:Y:S01]  /*8170*/  FMUL.FTZ R59, R185, R59 ;  /* 0x0000003bb93b7220 */ /* 0x000fe20000410000 */
[----:B------:R-:W-:Y:S01]  /*8180*/  FADD.FTZ R51, -R105, R51 ;  /* 0x0000003369337221 */ /* 0x000fe20000010100 */
[----:B------:R-:W-:Y:S01]  /*8190*/  F2FP.F16.F32.PACK_AB R18, R18, R24 ;  /* 0x000000181212723e */ /* 0x000fe200000000ff */
[----:B------:R-:W4:Y:S01]  /*81a0*/  LDL.LU R29, [R1+0x20] ;  /* 0x00002000011d7983 */ /* 0x000f220000300800 */
[----:B------:R-:W-:Y:S01]  /*81b0*/  FMUL.FTZ R42, R202, R42 ;  /* 0x0000002aca2a7220 */ /* 0x000fe20000410000 */
[----:B------:R-:W-:Y:S01]  /*81c0*/  FADD.FTZ R43, -R0, R43 ;  /* 0x0000002b002b7221 */ /* 0x000fe20000010100 */
[----:B------:R-:W-:Y:S01]  /*81d0*/  FMUL.FTZ R51, R114, R51 ;  /* 0x0000003372337220 */ /* 0x000fe20000410000 */
[----:B------:R-:W4:Y:S01]  /*81e0*/  LDL.LU R28, [R1+0x24] ;  /* 0x00002400011c7983 */ /* 0x000f220000300800 */
[----:B------:R-:W-:Y:S01]  /*81f0*/  FADD.FTZ R62, -R0, R62 ;  /* 0x0000003e003e7221 */ /* 0x000fe20000010100 */
[----:B------:R-:W-:Y:S01]  /*8200*/  FMUL.FTZ R43, R201, R43 ;  /* 0x0000002bc92b7220 */ /* 0x000fe20000410000 */
[----:B------:R-:W-:Y:S01]  /*8210*/  FMUL.FTZ R22, R22, R51 ;  /* 0x0000003316167220 */ /* 0x000fe20000410000 */
[----:B------:R-:W-:Y:S01]  /*8220*/  F2FP.F16.F32.PACK_AB R23, R23, R38 ;  /* 0x000000261717723e */ /* 0x000fe200000000ff */
[----:B------:R-:W-:Y:S01]  /*8230*/  FADD.FTZ R58, -R0, R58 ;  /* 0x0000003a003a7221 */ /* 0x000fe20000010100 */
[----:B------:R-:W-:Y:S01]  /*8240*/  FMUL.FTZ R62, R180, R62 ;  /* 0x0000003eb43e7220 */ /* 0x000fe20000410000 */
[----:B------:R-:W-:Y:S02]  /*8250*/  F2FP.F16.F32.PACK_AB R13, R13, R44 ;  /* 0x0000002c0d0d723e */ /* 0x000fe400000000ff */
[----:B------:R-:W-:Y:S01]  /*8260*/  F2FP.F16.F32.PACK_AB R22, R22, R50 ;  /* 0x000000321616723e */ /* 0x000fe200000000ff */
[----:B------:R-:W-:Y:S01]  /*8270*/  FMUL.FTZ R58, R186, R58 ;  /* 0x0000003aba3a7220 */ /* 0x000fe20000410000 */
[----:B------:R-:W-:Y:S02]  /*8280*/  F2FP.F16.F32.PACK_AB R21, R21, R54 ;  /* 0x000000361515723e */ /* 0x000fe400000000ff */
[----:B------:R-:W-:Y:S02]  /*8290*/  F2FP.F16.F32.PACK_AB R12, R12, R56 ;  /* 0x000000380c0c723e */ /* 0x000fe400000000ff */
[----:B------:R-:W-:Y:S01]  /*82a0*/  F2FP.F16.F32.PACK_AB R11, R61, R60 ;  /* 0x0000003c3d0b723e */ /* 0x000fe200000000ff */
[----:B--2---:R-:W-:Y:S04]  /*82b0*/  FFMA.FTZ R5, -R109, R109, 1 ;  /* 0x3f8000006d057423 */ /* 0x004fe8000001016d */
[----:B------:R-:W-:Y:S01]  /*82c0*/  FMUL.FTZ R8, R5, UR6 ;  /* 0x0000000605087c20 */ /* 0x000fe20008410000 */
[----:B---3--:R-:W-:Y:S01]  /*82d0*/  FFMA.FTZ R4, -R108, R108, 1 ;  /* 0x3f8000006c047423 */ /* 0x008fe2000001016c */
[----:B----4-:R-:W-:Y:S03]  /*82e0*/  FFMA.FTZ R5, -R107, R107, 1 ;  /* 0x3f8000006b057423 */ /* 0x010fe6000001016b */
[----:B------:R-:W-:Y:S01]  /*82f0*/  FMUL.FTZ R7, R4, UR6 ;  /* 0x0000000604077c20 */ /* 0x000fe20008410000 */
[----:B------:R-:W-:Y:S01]  /*8300*/  FMUL.FTZ R10, R8, R10 ;  /* 0x0000000a080a7220 */ /* 0x000fe20000410000 */
[----:B------:R-:W-:Y:S01]  /*8310*/  FMUL.FTZ R5, R5, UR6 ;  /* 0x0000000605057c20 */ /* 0x000fe20008410000 */
[----:B------:R-:W-:Y:S01]  /*8320*/  FFMA.FTZ R4, -R106, R106, 1 ;  /* 0x3f8000006a047423 */ /* 0x000fe2000001016a */
[----:B------:R-:W-:Y:S02]  /*8330*/  FMUL.FTZ R7, R7, R6 ;  /* 0x0000000607077220 */ /* 0x000fe40000410000 */
[----:B------:R-:W-:Y:S01]  /*8340*/  FMUL.FTZ R14, R5, R14 ;  /* 0x0000000e050e7220 */ /* 0x000fe20000410000 */
[----:B------:R-:W-:Y:S01]  /*8350*/  FFMA.FTZ R5, -R103, R103, 1 ;  /* 0x3f80000067057423 */ /* 0x000fe20000010167 */
[----:B------:R-:W-:Y:S01]  /*8360*/  FMUL.FTZ R4, R4, UR6 ;  /* 0x0000000604047c20 */ /* 0x000fe20008410000 */
[----:B------:R-:W-:Y:S01]  /*8370*/  F2FP.F16.F32.PACK_AB R10, R7, R10 ;  /* 0x0000000a070a723e */ /* 0x000fe200000000ff */
[----:B------:R-:W-:Y:S01]  /*8380*/  FFMA.FTZ R7, -R237, R237, 1 ;  /* 0x3f800000ed077423 */ /* 0x000fe200000101ed */
[----:B------:R-:W-:Y:S01]  /*8390*/  FMUL.FTZ R6, R5, UR6 ;  /* 0x0000000605067c20 */ /* 0x000fe20008410000 */
[----:B------:R-:W-:Y:S01]  /*83a0*/  FMUL.FTZ R9, R4, R15 ;  /* 0x0000000f04097220 */ /* 0x000fe20000410000 */
[----:B------:R-:W-:Y:S01]  /*83b0*/  FFMA.FTZ R4, -R101, R101, 1 ;  /* 0x3f80000065047423 */ /* 0x000fe20000010165 */
[----:B------:R-:W-:Y:S01]  /*83c0*/  STS [R216+0xa400], R10 ;  /* 0x00a4000ad8007388 */ /* 0x000fe20000000800 */
[----:B------:R-:W-:Y:S01]  /*83d0*/  FMUL.FTZ R26, R6, R26 ;  /* 0x0000001a061a7220 */ /* 0x000fe20000410000 */
[----:B------:R-:W-:Y:S01]  /*83e0*/  FFMA.FTZ R6, -R236, R236, 1 ;  /* 0x3f800000ec067423 */ /* 0x000fe200000101ec */
[----:B------:R-:W-:Y:S01]  /*83f0*/  F2FP.F16.F32.PACK_AB R9, R9, R14 ;  /* 0x0000000e0909723e */ /* 0x000fe200000000ff */
[----:B------:R-:W-:Y:S01]  /*8400*/  STS [R217+0xa000], R19 ;  /* 0x00a00013d9007388 */ /* 0x000fe20000000800 */
[----:B------:R-:W-:Y:S01]  /*8410*/  FMUL.FTZ R8, R4, UR6 ;  /* 0x0000000604087c20 */ /* 0x000fe20008410000 */
[----:B------:R-:W-:Y:S01]  /*8420*/  FFMA.FTZ R5, -R53, R53, 1 ;  /* 0x3f80000035057423 */ /* 0x000fe20000010135 */
[----:B------:R-:W-:Y:S01]  /*8430*/  FFMA.FTZ R4, -R52, R52, 1 ;  /* 0x3f80000034047423 */ /* 0x000fe20000010134 */
[----:B------:R-:W-:Y:S01]  /*8440*/  STS [R217+0xa400], R9 ;  /* 0x00a40009d9007388 */ /* 0x000fe20000000800 */
[----:B------:R-:W-:Y:S01]  /*8450*/  FMUL.FTZ R6, R6, UR6 ;  /* 0x0000000606067c20 */ /* 0x000fe20008410000 */
[----:B------:R-:W-:Y:S01]  /*8460*/  FMUL.FTZ R5, R5, UR6 ;  /* 0x0000000605057c20 */ /* 0x000fe20008410000 */
[----:B------:R-:W-:Y:S01]  /*8470*/  FMUL.FTZ R4, R4, UR6 ;  /* 0x0000000604047c20 */ /* 0x000fe20008410000 */
[----:B------:R-:W-:Y:S01]  /*8480*/  STS [R218+0x8000], R102 ;  /* 0x00800066da007388 */ /* 0x000fe20000000800 */
[----:B------:R-:W-:Y:S01]  /*8490*/  FMUL.FTZ R46, R6, R46 ;  /* 0x0000002e062e7220 */ /* 0x000fe20000410000 */
[----:B------:R-:W-:Y:S01]  /*84a0*/  FMUL.FTZ R8, R8, R27 ;  /* 0x0000001b08087220 */ /* 0x000fe20000410000 */
[----:B------:R-:W-:Y:S01]  /*84b0*/  FFMA.FTZ R6, -R209, R209, 1 ;  /* 0x3f800000d1067423 */ /* 0x000fe200000101d1 */
[----:B------:R-:W-:Y:S01]  /*84c0*/  STS [R218+0x8400], R33 ;  /* 0x00840021da007388 */ /* 0x000fe20000000800 */
[----:B------:R-:W-:Y:S01]  /*84d0*/  FMUL.FTZ R30, R5, R30 ;  /* 0x0000001e051e7220 */ /* 0x000fe20000410000 */
[----:B------:R-:W-:Y:S01]  /*84e0*/  FMUL.FTZ R31, R4, R31 ;  /* 0x0000001f041f7220 */ /* 0x000fe20000410000 */
[----:B------:R-:W-:Y:S01]  /*84f0*/  FFMA.FTZ R14, -R240, R240, 1 ;  /* 0x3f800000f00e7423 */ /* 0x000fe200000101f0 */
[----:B------:R-:W-:Y:S01]  /*8500*/  STS [R215+0x8000], R100 ;  /* 0x00800064d7007388 */ /* 0x000fe20000000800 */
[----:B------:R-:W-:Y:S01]  /*8510*/  FADD.FTZ R4, -R0, R47 ;  /* 0x0000002f00047221 */ /* 0x000fe20000010100 */
[----:B------:R-:W-:Y:S01]  /*8520*/  FFMA.FTZ R5, -R233, R233, 1 ;  /* 0x3f800000e9057423 */ /* 0x000fe200000101e9 */
[----:B------:R-:W-:Y:S01]  /*8530*/  FMUL.FTZ R6, R6, UR6 ;  /* 0x0000000606067c20 */ /* 0x000fe20008410000 */
[----:B------:R-:W-:Y:S01]  /*8540*/  STS [R215+0x8400], R32 ;  /* 0x00840020d7007388 */ /* 0x000fe20000000800 */
[----:B------:R-:W-:Y:S01]  /*8550*/  F2FP.F16.F32.PACK_AB R8, R8, R26 ;  /* 0x0000001a0808723e */ /* 0x000fe200000000ff */
[----:B------:R-:W-:Y:S01]  /*8560*/  FMUL.FTZ R14, R14, UR6 ;  /* 0x000000060e0e7c20 */ /* 0x000fe20008410000 */
[----:B------:R-:W-:Y:S01]  /*8570*/  FMUL.FTZ R4, R193, R4 ;  /* 0x00000004c1047220 */ /* 0x000fe20000410000 */
[----:B------:R-:W-:Y:S01]  /*8580*/  FMUL.FTZ R5, R5, UR6 ;  /* 0x0000000605057c20 */ /* 0x000fe20008410000 */
[----:B------:R-:W-:Y:S01]  /*8590*/  FMUL.FTZ R59, R6, R59 ;  /* 0x0000003b063b7220 */ /* 0x000fe20000410000 */
[----:B------:R-:W-:Y:S01]  /*85a0*/  F2FP.F16.F32.PACK_AB R6, R31, R30 ;  /* 0x0000001e1f06723e */ /* 0x000fe200000000ff */
[----:B------:R-:W-:Y:S01]  /*85b0*/  STS [R218+0xa000], R18 ;  /* 0x00a00012da007388 */ /* 0x000fe20000000800 */
[----:B------:R-:W-:Y:S01]  /*85c0*/  FMUL.FTZ R42, R14, R42 ;  /* 0x0000002a0e2a7220 */ /* 0x000fe20000410000 */
[----:B------:R-:W-:Y:S01]  /*85d0*/  FMUL.FTZ R7, R7, UR6 ;  /* 0x0000000607077c20 */ /* 0x000fe20008410000 */
[----:B------:R-:W-:Y:S01]  /*85e0*/  FMUL.FTZ R14, R5, R4 ;  /* 0x00000004050e7220 */ /* 0x000fe20000410000 */
[----:B------:R-:W-:Y:S01]  /*85f0*/  STS [R218+0xa400], R8 ;  /* 0x00a40008da007388 */ /* 0x000fe20000000800 */
[----:B------:R-:W-:Y:S01]  /*8600*/  FFMA.FTZ R5, -R206, R206, 1 ;  /* 0x3f800000ce057423 */ /* 0x000fe200000101ce */
[----:B------:R-:W-:Y:S01]  /*8610*/  FMUL.FTZ R43, R7, R43 ;  /* 0x0000002b072b7220 */ /* 0x000fe20000410000 */
[----:B------:R-:W-:Y:S01]  /*8620*/  FFMA.FTZ R7, -R210, R210, 1 ;  /* 0x3f800000d2077423 */ /* 0x000fe200000101d2 */
[----:B------:R-:W-:Y:S01]  /*8630*/  STS [R215+0xa000], R17 ;  /* 0x00a00011d7007388 */ /* 0x000fe20000000800 */
[----:B------:R-:W-:Y:S01]  /*8640*/  FMUL.FTZ R5, R5, UR6 ;  /* 0x0000000605057c20 */ /* 0x000fe20008410000 */
[----:B------:R-:W-:Y:S01]  /*8650*/  FADD.FTZ R0, -R0, R63 ;  /* 0x0000003f00007221 */ /* 0x000fe20000010100 */
[----:B------:R-:W-:Y:S01]  /*8660*/  FFMA.FTZ R4, -R205, R205, 1 ;  /* 0x3f800000cd047423 */ /* 0x000fe200000101cd */
[----:B------:R-:W-:Y:S01]  /*8670*/  STS [R215+0xa400], R6 ;  /* 0x00a40006d7007388 */ /* 0x000fe20000000800 */
[----:B------:R-:W-:Y:S01]  /*8680*/  FMUL.FTZ R7, R7, UR6 ;  /* 0x0000000607077c20 */ /* 0x000fe20008410000 */
[----:B------:R-:W-:Y:S01]  /*8690*/  FMUL.FTZ R0, R174, R0 ;  /* 0x00000000ae007220 */ /* 0x000fe20000410000 */
[----:B------:R-:W-:Y:S01]  /*86a0*/  FMUL.FTZ R4, R4, UR6 ;  /* 0x0000000604047c20 */ /* 0x000fe20008410000 */
[----:B------:R-:W-:Y:S01]  /*86b0*/  STS [R211+0x8000], R49 ;  /* 0x00800031d3007388 */ /* 0x000fe20000000800 */
[----:B------:R-:W-:Y:S01]  /*86c0*/  FMUL.FTZ R62, R5, R62 ;  /* 0x0000003e053e7220 */ /* 0x000fe20000410000 */
        /* <DEDUP_REMOVED lines=110> */
.L_x_605:
[----:B------:R-:W3:Y:S01]  /*8db0*/  LDL R60, [R1+0x50] ;  /* 0x00005000013c7983 */ /* 0x000ee20000100800 */
        /* <DEDUP_REMOVED lines=96> */
[----:B------:R-:W-:Y:S03]  /*93c0*/  @UP0 UIADD3 UR14, UP2, UR14, -0x200, URZ ;  /* 0xfffffe000e0e0890 */ /* 0x000fe6000ff5e03f */
[----:B----4-:R-:W-:Y:S01]  /*93d0*/  @P1 IADD3.X R21, R58, UR13, RZ, P2, !PT ;  /* 0x0000000d3a151c10 */ /* 0x010fe200097fe4ff */
[----:B------:R-:W-:Y:S01]  /*93e0*/  IMAD.U32 R58, RZ, RZ, UR25 ;  /* 0x00000019ff3a7e24 */ /* 0x000fe2000f8e00ff */
[----:B------:R-:W-:Y:S03]  /*93f0*/  @UP0 UIADD3.X UR13, UR13, -0x1, URZ, UP2, !UPT ;  /* 0xffffffff0d0d0890 */ /* 0x000fe600097fe43f */
[----:B-----5:R-:W3:Y:S04]  /*9400*/  @P1 LDG.E R57, desc[UR10][R20.64] ;  /* 0x0000000a14391981 */ /* 0x020ee8000c1e1900 */
[----:B------:R-:W4:Y:S04]  /*9410*/  @P1 LDG.E R56, desc[UR10][R20.64+0x20] ;  /* 0x0000200a14381981 */ /* 0x000f28000c1e1900 */
[----:B------:R-:W5:Y:S04]  /*9420*/  @P1 LDG.E R55, desc[UR10][R20.64+0x100] ;  /* 0x0001000a14371981 */ /* 0x000f68000c1e1900 */
[----:B------:R1:W2:Y:S02]  /*9430*/  @P1 LDG.E R54, desc[UR10][R20.64+0x120] ;  /* 0x0001200a14361981 */ /* 0x0002a4000c1e1900 */
        /* <DEDUP_REMOVED lines=37> */
[----:B---3--:R1:W-:Y:S04]  /*9690*/  @P1 STL [R1+0x40], R57 ;  /* 0x0000403901001387 */ /* 0x0083e80000100800 */
[----:B----4-:R3:W-:Y:S04]  /*96a0*/  @P1 STL [R1+0x44], R56 ;  /* 0x0000443801001387 */ /* 0x0107e80000100800 */
[----:B-----5:R4:W-:Y:S04]  /*96b0*/  @P1 STL [R1+0x38], R55 ;  /* 0x0000383701001387 */ /* 0x0209e80000100800 */
[----:B--2---:R2:W-:Y:S01]  /*96c0*/  @P1 STL [R1+0x3c], R54 ;  /* 0x00003c3601001387 */ /* 0x0045e20000100800 */
        /* <DEDUP_REMOVED lines=9> */
[----:B---3--:R-:W-:Y:S01]  /*9760*/  IMAD.U32 R56, RZ, RZ, UR23 ;  /* 0x00000017ff387e24 */ /* 0x008fe2000f8e00ff */
[-C--:B------:R-:W-:Y:S01]  /*9770*/  LEA.HI.X.SX32 R33, R57, R21.reuse, 0x2, P5 ;  /* 0x0000001539217211 */ /* 0x080fe200028f16ff */
[----:B------:R-:W-:Y:S01]  /*9780*/  REDG.E.ADD.F32.FTZ.RN.STRONG.GPU desc[UR10][R34.64], R17 ;  /* 0x00000011220079a6 */ /* 0x000fe2000c10f38a */
[----:B----4-:R-:W-:Y:S02]  /*9790*/  MOV R55, UR22 ;  /* 0x0000001600377c02 */ /* 0x010fe40008000f00 */
[-C--:B------:R-:W-:Y:S01]  /*97a0*/  LEA.HI.X.SX32 R31, R56, R21.reuse, 0x2, P4 ;  /* 0x00000015381f7211 */ /* 0x080fe200020f16ff */
[----:B------:R-:W-:Y:S01]  /*97b0*/  REDG.E.ADD.F32.FTZ.RN.STRONG.GPU desc[UR10][R32.64], R18 ;  /* 0x00000012200079a6 */ /* 0x000fe2000c10f38a */
[----:B--2---:R-:W-:Y:S01]  /*97c0*/  IMAD.U32 R54, RZ, RZ, UR21 ;  /* 0x00000015ff367e24 */ /* 0x004fe2000f8e00ff */
        /* <DEDUP_REMOVED lines=142> */
.L_x_607:
        /* <DEDUP_REMOVED lines=19> */
.L_x_608:
        /* <DEDUP_REMOVED lines=43> */
.L_x_610:
[----:B------:R-:W-:Y:S05]  /*a490*/  BSYNC B0 ;  /* 0x0000000000007941 */ /* 0x000fea0003800000 */
.L_x_609:
        /* <DEDUP_REMOVED lines=13> */
.L_x_612:
[----:B------:R-:W-:Y:S05]  /*a570*/  BSYNC B0 ;  /* 0x0000000000007941 */ /* 0x000fea0003800000 */
.L_x_611:
        /* <DEDUP_REMOVED lines=27> */
.L_x_614:
[----:B------:R-:W-:Y:S05]  /*a730*/  BSYNC B0 ;  /* 0x0000000000007941 */ /* 0x000fea0003800000 */
.L_x_613:
        /* <DEDUP_REMOVED lines=14> */
.L_x_587:
        /* <DEDUP_REMOVED lines=24> */
.L_x_616:
        /* <DEDUP_REMOVED lines=23> */
.L_x_617:
        /* <DEDUP_REMOVED lines=35> */
.L_x_619:
[----:B------:R-:W-:Y:S05]  /*ad40*/  BSYNC B0 ;  /* 0x0000000000007941 */ /* 0x000fea0003800000 */
.L_x_618:
        /* <DEDUP_REMOVED lines=14> */
.L_x_621:
[----:B------:R-:W-:Y:S05]  /*ae30*/  BSYNC B0 ;  /* 0x0000000000007941 */ /* 0x000fea0003800000 */
.L_x_620:
        /* <DEDUP_REMOVED lines=26> */
.L_x_623:
[----:B------:R-:W-:Y:S05]  /*afe0*/  BSYNC B0 ;  /* 0x0000000000007941 */ /* 0x000fea0003800000 */
.L_x_622:
        /* <DEDUP_REMOVED lines=13> */
.L_x_615:
[----:B------:R-:W-:Y:S05]  /*b0c0*/  BSYNC B1 ;  /* 0x0000000000017941 */ /* 0x000fea0003800000 */
.L_x_582:
        /* <DEDUP_REMOVED lines=11> */
.L_x_624:
[----:B------:R-:W-:Y:S05]  /*b180*/  EXIT ;  /* 0x000000000000794d */ /* 0x000fea0003800000 */
.L_x_626:
        /* <DEDUP_REMOVED lines=15> */
.L_x_1345:


//--------------------- .text._ZN5flash44flash_bwd_dq_dk_dv_loop_seqk_parallel_kernelI23Flash_bwd_kernel_traitsILi32ELi128ELi128ELi8ELi4ELi4ELi4ELb1ELb0EN7cutlass6half_tE19Flash_kernel_traitsILi32ELi128ELi128ELi8ES3_EELb1ELb0ELb1ELb0ELb0ELb1ELb0EEEvNS_16Flash_bwd_paramsE --------------------------
	.section	.text._ZN5flash44flash_bwd_dq_dk_dv_loop_seqk_parallel_kernelI23Flash_bwd_kernel_traitsILi32ELi128ELi128ELi8ELi4ELi4ELi4ELb1ELb0EN7cutlass6half_tE19Flash_kernel_traitsILi32ELi128ELi128ELi8ES3_EELb1ELb0ELb1ELb0ELb0ELb1ELb0EEEvNS_16Flash_bwd_paramsE,"ax",@progbits
	.align	128
        .global         _ZN5flash44flash_bwd_dq_dk_dv_loop_seqk_parallel_kernelI23Flash_bwd_kernel_traitsILi32ELi128ELi128ELi8ELi4ELi4ELi4ELb1ELb0EN7cutlass6half_tE19Flash_kernel_traitsILi32ELi128ELi128ELi8ES3_EELb1ELb0ELb1ELb0ELb0ELb1ELb0EEEvNS_16Flash_bwd_paramsE
        .type           _ZN5flash44flash_bwd_dq_dk_dv_loop_seqk_parallel_kernelI23Flash_bwd_kernel_traitsILi32ELi128ELi128ELi8ELi4ELi4ELi4ELb1ELb0EN7cutlass6half_tE19Flash_kernel_traitsILi32ELi128ELi128ELi8ES3_EELb1ELb0ELb1ELb0ELb0ELb1ELb0EEEvNS_16Flash_bwd_paramsE,@function
        .size           _ZN5flash44flash_bwd_dq_dk_dv_loop_seqk_parallel_kernelI23Flash_bwd_kernel_traitsILi32ELi128ELi128ELi8ELi4ELi4ELi4ELb1ELb0EN7cutlass6half_tE19Flash_kernel_traitsILi32ELi128ELi128ELi8ES3_EELb1ELb0ELb1ELb0ELb0ELb1ELb0EEEvNS_16Flash_bwd_paramsE,(.L_x_1346 - _ZN5flash44flash_bwd_dq_dk_dv_loop_seqk_parallel_kernelI23Flash_bwd_kernel_traitsILi32ELi128ELi128ELi8ELi4ELi4ELi4ELb1ELb0EN7cutlass6half_tE19Flash_kernel_traitsILi32ELi128ELi128ELi8ES3_EELb1ELb0ELb1ELb0ELb0ELb1ELb0EEEvNS_16Flash_bwd_paramsE)
        .other          _ZN5flash44flash_bwd_dq_dk_dv_loop_seqk_parallel_kernelI23Flash_bwd_kernel_traitsILi32ELi128ELi128ELi8ELi4ELi4ELi4ELb1ELb0EN7cutlass6half_tE19Flash_kernel_traitsILi32ELi128ELi128ELi8ES3_EELb1ELb0ELb1ELb0ELb0ELb1ELb0EEEvNS_16Flash_bwd_paramsE,@"STO_CUDA_ENTRY STV_DEFAULT"
_ZN5flash44flash_bwd_dq_dk_dv_loop_seqk_parallel_kernelI23Flash_bwd_kernel_traitsILi32ELi128ELi128ELi8ELi4ELi4ELi4ELb1ELb0EN7cutlass6half_tE19Flash_kernel_traitsILi32ELi128ELi128ELi8ES3_EELb1ELb0ELb1ELb0ELb0ELb1ELb0EEEvNS_16Flash_bwd_paramsE:
.text._ZN5flash44flash_bwd_dq_dk_dv_loop_seqk_parallel_kernelI23Flash_bwd_kernel_traitsILi32ELi128ELi128ELi8ELi4ELi4ELi4ELb1ELb0EN7cutlass6half_tE19Flash_kernel_traitsILi32ELi128ELi128ELi8ES3_EELb1ELb0ELb1ELb0ELb0ELb1ELb0EEEvNS_16Flash_bwd_paramsE:
[----:B------:R-:W-:Y:S08]  /*0000*/  LDC R1, c[0x0][0x28] ;  /* 0x00000a00ff017b82 */ /* 0x000ff00000000800 */
[----:B------:R-:W1:Y:S01]  /*0010*/  S2UR UR16, SR_CTAID.X ;  /* 0x00000000001079c3 */ /* 0x000e620000002500 */
[----:B------:R-:W-:Y:S02]  /*0020*/  ULDC UR4, c[0x0][0x2c8] ;  /* 0x0000b20000047ab9 */ /* 0x000fe40000000800 */
[----:B------:R-:W-:-:S04]  /*0030*/  UIADD3 UR5, UR4, 0x7f, URZ ;  /* 0x0000007f04057890 */ /* 0x000fc8000fffe03f */
[----:B------:R-:W-:-:S04]  /*0040*/  USHF.R.S32.HI UR4, URZ, 0x1f, UR5 ;  /* 0x0000001f3f047899 */ /* 0x000fc80008011405 */
[----:B------:R-:W-:-:S04]  /*0050*/  ULEA.HI UR4, UR4, UR5, URZ, 0x7 ;  /* 0x0000000504047291 */ /* 0x000fc8000f8f383f */
[----:B------:R-:W-:-:S06]  /*0060*/  USHF.R.S32.HI UR6, URZ, 0x7, UR4 ;  /* 0x000000073f067899 */ /* 0x000fcc0008011404 */
[----:B------:R-:W-:Y:S01]  /*0070*/  MOV R176, UR6 ;  /* 0x0000000600b07c02 */ /* 0x000fe20008000f00 */
[----:B-1----:R-:W-:-:S06]  /*0080*/  UISETP.GE.AND UP0, UPT, UR16, UR6, UPT ;  /* 0x000000061000728c */ /* 0x002fcc000bf06270 */
[----:B------:R-:W-:-:S13]  /*0090*/  PLOP3.LUT P0, PT, PT, PT, UP0, 0x80, 0x0 ;  /* 0x000000000000781c */ /* 0x000fda0003f0f008 */
[----:B------:R-:W-:Y:S05]  /*00a0*/  @P0 EXIT ;  /* 0x000000000000094d */ /* 0x000fea0003800000 */
[----:B------:R-:W1:Y:S01]  /*00b0*/  S2R R4, SR_TID.X ;  /* 0x0000000000047919 */ /* 0x000e620000002100 */
[----:B------:R-:W2:Y:S01]  /*00c0*/  S2UR UR58, SR_CTAID.Z ;  /* 0x00000000003a79c3 */ /* 0x000ea20000002700 */
[----:B------:R-:W-:Y:S01]  /*00d0*/  IMAD.MOV.U32 R167, RZ, RZ, 0x20 ;  /* 0x00000020ffa77424 */ /* 0x000fe200078e00ff */
[----:B------:R-:W-:Y:S01]  /*00e0*/  UMOV UR5, 0x400 ;  /* 0x0000040000057882 */ /* 0x000fe20000000000 */
[----:B------:R-:W-:Y:S01]  /*00f0*/  IMAD.MOV.U32 R187, RZ, RZ, -0x10 ;  /* 0xfffffff0ffbb7424 */ /* 0x000fe200078e00ff */
[----:B------:R-:W-:Y:S01]  /*0100*/  ULDC.64 UR12, c[0x0][0x208] ;  /* 0x00008200000c7ab9 */ /* 0x000fe20000000a00 */
[----:B------:R-:W-:-:S03]  /*0110*/  ULDC UR61, c[0x0][0x394] ;  /* 0x0000e500003d7ab9 */ /* 0x000fc60000000800 */
[----:B------:R-:W3:Y:S08]  /*0120*/  S2UR UR4, SR_CgaCtaId ;  /* 0x00000000000479c3 */ /* 0x000ef00000008800 */
[----:B------:R-:W4:Y:S01]  /*0130*/  S2UR UR56, SR_CTAID.Y ;  /* 0x00000000003879c3 */ /* 0x000f220000002600 */
[----:B--2---:R-:W-:-:S06]  /*0140*/  USHF.R.S32.HI UR6, URZ, 0x1f, UR58 ;  /* 0x0000001f3f067899 */ /* 0x004fcc000801143a */
[----:B------:R-:W-:Y:S01]  /*0150*/  IMAD.U32 R181, RZ, RZ, UR6 ;  /* 0x00000006ffb57e24 */ /* 0x000fe2000f8e00ff */
[----:B-1----:R-:W-:Y:S01]  /*0160*/  SHF.R.S32.HI R169, RZ, 0x1f, R4 ;  /* 0x0000001fffa97819 */ /* 0x002fe20000011404 */
[----:B---3--:R-:W-:-:S03]  /*0170*/  ULEA UR4, UR4, UR5, 0x18 ;  /* 0x0000000504047291 */ /* 0x008fc6000f8ec03f */
[CC--:B------:R-:W-:Y:S01]  /*0180*/  LEA.HI R2, R169.reuse, R4.reuse, RZ, 0x2 ;  /* 0x00000004a9027211 */ /* 0x0c0fe200078f10ff */
[----:B------:R-:W-:Y:S01]  /*0190*/  UIADD3 UR5, UR4, 0x8000, URZ ;  /* 0x0000800004057890 */ /* 0x000fe2000fffe03f */
[CC--:B------:R-:W-:Y:S02]  /*01a0*/  LEA.HI R9, R169.reuse, R4.reuse, RZ, 0x3 ;  /* 0x00000004a9097211 */ /* 0x0c0fe400078f18ff */
[--C-:B------:R-:W-:Y:S01]  /*01b0*/  SHF.R.S32.HI R0, RZ, 0x2, R2.reuse ;  /* 0x00000002ff007819 */ /* 0x100fe20000011402 */
[----:B----4-:R-:W-:Y:S01]  /*01c0*/  USHF.R.S32.HI UR6, URZ, 0x1f, UR56 ;  /* 0x0000001f3f067899 */ /* 0x010fe20008011438 */
[----:B------:R-:W-:Y:S01]  /*01d0*/  SHF.R.S32.HI R10, RZ, 0x1f, R2 ;  /* 0x0000001fff0a7819 */ /* 0x000fe20000011402 */
[----:B------:R-:W-:Y:S01]  /*01e0*/  USHF.L.U32 UR7, UR56, 0x7, URZ ;  /* 0x0000000738077899 */ /* 0x000fe2000800063f */
[CC--:B------:R-:W-:Y:S02]  /*01f0*/  LEA.HI R174, R169.reuse, R4.reuse, RZ, 0x5 ;  /* 0x00000004a9ae7211 */ /* 0x0c0fe400078f28ff */
[CC--:B------:R-:W-:Y:S01]  /*0200*/  LEA.HI R173, R169.reuse, R4.reuse, RZ, 0x7 ;  /* 0x00000004a9ad7211 */ /* 0x0c0fe200078f38ff */
[----:B------:R-:W-:Y:S01]  /*0210*/  IMAD.U32 R179, RZ, RZ, UR6 ;  /* 0x00000006ffb37e24 */ /* 0x000fe2000f8e00ff */
[----:B------:R-:W-:Y:S01]  /*0220*/  LEA.HI R169, R169, R4, RZ, 0x4 ;  /* 0x00000004a9a97211 */ /* 0x000fe200078f20ff */
[----:B------:R-:W-:Y:S01]  /*0230*/  UIADD3 UR6, UR4, 0x6000, URZ ;  /* 0x0000600004067890 */ /* 0x000fe2000fffe03f */
[C---:B------:R-:W-:Y:S01]  /*0240*/  LOP3.LUT R189, R2.reuse, 0xfffffffc, RZ, 0xc0, !PT ;  /* 0xfffffffc02bd7812 */ /* 0x040fe200078ec0ff */
[----:B------:R-:W-:Y:S01]  /*0250*/  IMAD.U32 R180, RZ, RZ, UR7 ;  /* 0x00000007ffb47e24 */ /* 0x000fe2000f8e00ff */
[-C--:B------:R-:W-:Y:S01]  /*0260*/  LEA.HI R2, R2, R0.reuse, RZ, 0x1 ;  /* 0x0000000002027211 */ /* 0x080fe200078f08ff */
[----:B------:R-:W-:Y:S01]  /*0270*/  USHF.R.S32.HI UR7, URZ, 0x1f, UR58 ;  /* 0x0000001f3f077899 */ /* 0x000fe2000801143a */
[----:B------:R-:W-:Y:S01]  /*0280*/  LEA.HI R10, R10, R0, RZ, 0x3 ;  /* 0x000000000a0a7211 */ /* 0x000fe200078f18ff */
[----:B------:R-:W-:Y:S01]  /*0290*/  IMAD.IADD R189, R4, 0x1, -R189 ;  /* 0x0000000104bd7824 */ /* 0x000fe200078e0abd */
[----:B------:R-:W-:-:S02]  /*02a0*/  SHF.R.S32.HI R6, RZ, 0x3, R9 ;  /* 0x00000003ff067819 */ /* 0x000fc40000011409 */
[----:B------:R-:W-:Y:S01]  /*02b0*/  LOP3.LUT R5, R174, 0xffffffe0, RZ, 0xc0, !PT ;  /* 0xffffffe0ae057812 */ /* 0x000fe200078ec0ff */
[----:B------:R-:W-:Y:S01]  /*02c0*/  IMAD.U32 R178, RZ, RZ, UR7 ;  /* 0x00000007ffb27e24 */ /* 0x000fe2000f8e00ff */
[----:B------:R-:W-:Y:S01]  /*02d0*/  LOP3.LUT R8, R169, 0xfffffff0, RZ, 0xc0, !PT ;  /* 0xfffffff0a9087812 */ /* 0x000fe200078ec0ff */
[----:B------:R-:W-:Y:S01]  /*02e0*/  IMAD.SHL.U32 R6, R6, 0x40, RZ ;  /* 0x0000004006067824 */ /* 0x000fe200078e00ff */
[----:B------:R-:W-:Y:S01]  /*02f0*/  LOP3.LUT R3, R9, 0xfffffff8, RZ, 0xc0, !PT ;  /* 0xfffffff809037812 */ /* 0x000fe200078ec0ff */
[----:B------:R-:W-:Y:S01]  /*0300*/  IMAD.IADD R5, R4, 0x1, -R5 ;  /* 0x0000000104057824 */ /* 0x000fe200078e0a05 */
[----:B------:R-:W-:Y:S01]  /*0310*/  LOP3.LUT R2, R2, 0x7fffffe, RZ, 0xc0, !PT ;  /* 0x07fffffe02027812 */ /* 0x000fe200078ec0ff */
[----:B------:R-:W-:Y:S01]  /*0320*/  IMAD.IADD R8, R4, 0x1, -R8 ;  /* 0x0000000104087824 */ /* 0x000fe200078e0a08 */
[----:B------:R-:W-:Y:S01]  /*0330*/  LOP3.LUT R10, R10, 0xfffffff8, RZ, 0xc0, !PT ;  /* 0xfffffff80a0a7812 */ /* 0x000fe200078ec0ff */
[----:B------:R-:W-:Y:S01]  /*0340*/  IMAD.IADD R4, R4, 0x1, -R3 ;  /* 0x0000000104047824 */ /* 0x000fe200078e0a03 */
[----:B------:R-:W-:Y:S01]  /*0350*/  SHF.R.S32.HI R3, RZ, 0x4, R169 ;  /* 0x00000004ff037819 */ /* 0x000fe200000114a9 */
[C---:B------:R-:W-:Y:S01]  /*0360*/  IMAD.IADD R2, R0.reuse, 0x1, -R2 ;  /* 0x0000000100027824 */ /* 0x040fe200078e0a02 */
[----:B------:R-:W-:Y:S01]  /*0370*/  SHF.R.S32.HI R175, RZ, 0x5, R174 ;  /* 0x00000005ffaf7819 */ /* 0x000fe200000114ae */
[----:B------:R-:W-:Y:S01]  /*0380*/  IMAD.IADD R10, R0, 0x1, -R10 ;  /* 0x00000001000a7824 */ /* 0x000fe200078e0a0a */
[----:B------:R-:W-:Y:S01]  /*0390*/  SHF.R.S32.HI R174, RZ, 0x1f, R174 ;  /* 0x0000001fffae7819 */ /* 0x000fe200000114ae */
[----:B------:R-:W-:Y:S01]  /*03a0*/  IMAD.SHL.U32 R0, R189, 0x8, RZ ;  /* 0x00000008bd007824 */ /* 0x000fe200078e00ff */
[----:B------:R-:W-:Y:S01]  /*03b0*/  LOP3.LUT R6, R6, 0xc0, RZ, 0xc0, !PT ;  /* 0x000000c006067812 */ /* 0x000fe200078ec0ff */
[----:B------:R-:W-:Y:S01]  /*03c0*/  IMAD.SHL.U32 R166, R4, 0x40, RZ ;  /* 0x0000004004a67824 */ /* 0x000fe200078e00ff */
[----:B------:R-:W-:Y:S01]  /*03d0*/  LEA.HI R169, R169, R3, RZ, 0x1 ;  /* 0x00000003a9a97211 */ /* 0x000fe200078f08ff */
[----:B------:R-:W-:Y:S01]  /*03e0*/  IMAD.SHL.U32 R189, R189, 0x2, RZ ;  /* 0x00000002bdbd7824 */ /* 0x000fe200078e00ff */
[----:B------:R-:W-:-:S02]  /*03f0*/  LEA.HI R174, R174, R175, RZ, 0x2 ;  /* 0x000000afaeae7211 */ /* 0x000fc400078f10ff */
[----:B------:R-:W-:Y:S02]  /*0400*/  LOP3.LUT R0, R6, 0x18, R0, 0xf8, !PT ;  /* 0x0000001806007812 */ /* 0x000fe400078ef800 */
[----:B------:R-:W-:Y:S02]  /*0410*/  SHF.R.U32.HI R6, RZ, 0x3, R6 ;  /* 0x00000003ff067819 */ /* 0x000fe40000011606 */
[----:B------:R-:W-:Y:S02]  /*0420*/  LOP3.LUT R169, R169, 0xfffffffe, RZ, 0xc0, !PT ;  /* 0xfffffffea9a97812 */ /* 0x000fe400078ec0ff */
[----:B------:R-:W-:Y:S02]  /*0430*/  LOP3.LUT R174, R174, 0xfffffffc, RZ, 0xc0, !PT ;  /* 0xfffffffcaeae7812 */ /* 0x000fe400078ec0ff */
[----:B------:R-:W-:Y:S01]  /*0440*/  LOP3.LUT R6, R0, R6, RZ, 0x3c, !PT ;  /* 0x0000000600067212 */ /* 0x000fe200078e3cff */
[----:B------:R-:W-:Y:S01]  /*0450*/  IMAD.IADD R169, R3, 0x1, -R169 ;  /* 0x0000000103a97824 */ /* 0x000fe200078e0aa9 */
[----:B------:R-:W-:Y:S01]  /*0460*/  LEA.HI R0, R4, R4, RZ, 0x1 ;  /* 0x0000000404007211 */ /* 0x000fe200078f08ff */
[C---:B------:R-:W-:Y:S01]  /*0470*/  IMAD.IADD R174, R175.reuse, 0x1, -R174 ;  /* 0x00000001afae7824 */ /* 0x040fe200078e0aae */
[----:B------:R-:W-:Y:S01]  /*0480*/  SHF.R.S32.HI R172, RZ, 0x1f, R5 ;  /* 0x0000001fffac7819 */ /* 0x000fe20000011405 */
[----:B------:R-:W-:Y:S01]  /*0490*/  IMAD R175, R175, 0x8, R2 ;  /* 0x00000008afaf7824 */ /* 0x000fe200078e0202 */
[----:B------:R-:W-:Y:S01]  /*04a0*/  LEA.HI R3, R8, R8, RZ, 0x1 ;  /* 0x0000000808037211 */ /* 0x000fe200078f08ff */
[----:B------:R-:W-:Y:S01]  /*04b0*/  IMAD.SHL.U32 R171, R169, 0x8, RZ ;  /* 0x00000008a9ab7824 */ /* 0x000fe200078e00ff */
[----:B------:R-:W-:Y:S01]  /*04c0*/  LOP3.LUT R2, R0, 0x7fffffe, RZ, 0xc0, !PT ;  /* 0x07fffffe00027812 */ /* 0x000fe200078ec0ff */
[----:B------:R-:W-:Y:S01]  /*04d0*/  IMAD.U32 R175, R175, 0x20, R6 ;  /* 0x00000020afaf7824 */ /* 0x000fe200078e0006 */
[----:B------:R-:W-:-:S02]  /*04e0*/  SHF.R.S32.HI R173, RZ, 0x7, R173 ;  /* 0x00000007ffad7819 */ /* 0x000fc400000114ad */
[----:B------:R-:W-:Y:S01]  /*04f0*/  LEA.HI R172, R172, R5, RZ, 0x2 ;  /* 0x00000005acac7211 */ /* 0x000fe200078f10ff */
[----:B------:R-:W-:Y:S01]  /*0500*/  IMAD.IADD R2, R4, 0x1, -R2 ;  /* 0x0000000104027824 */ /* 0x000fe200078e0a02 */
[----:B------:R-:W-:Y:S01]  /*0510*/  SHF.R.S32.HI R7, RZ, 0x1, R3 ;  /* 0x00000001ff077819 */ /* 0x000fe20000011403 */
[C---:B------:R-:W-:Y:S01]  /*0520*/  IMAD R170, R173.reuse, 0x8, R169 ;  /* 0x00000008adaa7824 */ /* 0x040fe200078e02a9 */
[----:B------:R-:W-:Y:S01]  /*0530*/  SHF.R.S32.HI R5, RZ, 0x1f, R3 ;  /* 0x0000001fff057819 */ /* 0x000fe20000011403 */
[--C-:B------:R-:W-:Y:S01]  /*0540*/  IMAD R177, R173, 0x2000, R189.reuse ;  /* 0x00002000adb17824 */ /* 0x100fe200078e02bd */
[----:B------:R-:W-:Y:S01]  /*0550*/  SHF.R.S32.HI R165, RZ, 0x1f, R8 ;  /* 0x0000001fffa57819 */ /* 0x000fe20000011408 */
[----:B------:R-:W-:Y:S01]  /*0560*/  IMAD R170, R170, 0x8, R2 ;  /* 0x00000008aaaa7824 */ /* 0x000fe200078e0202 */
[----:B------:R-:W-:Y:S01]  /*0570*/  LEA.HI R5, R5, R7, RZ, 0x2 ;  /* 0x0000000705057211 */ /* 0x000fe200078f10ff */
[----:B------:R-:W-:Y:S01]  /*0580*/  IMAD R189, R174, 0x200, R189 ;  /* 0x00000200aebd7824 */ /* 0x000fe200078e02bd */
[----:B------:R-:W-:-:S02]  /*0590*/  LOP3.LUT R2, R10, 0x1, RZ, 0xc0, !PT ;  /* 0x000000010a027812 */ /* 0x000fc400078ec0ff */
[----:B------:R-:W-:Y:S02]  /*05a0*/  LOP3.LUT R5, R5, 0xfffffffc, RZ, 0xc0, !PT ;  /* 0xfffffffc05057812 */ /* 0x000fe400078ec0ff */
[----:B------:R-:W-:Y:S02]  /*05b0*/  SHF.R.S32.HI R0, RZ, 0x1, R0 ;  /* 0x00000001ff007819 */ /* 0x000fe40000011400 */
[----:B------:R-:W-:Y:S01]  /*05c0*/  ISETP.NE.U32.AND P6, PT, R2, 0x1, PT ;  /* 0x000000010200780c */ /* 0x000fe20003fc5070 */
[----:B------:R-:W-:Y:S01]  /*05d0*/  IMAD.IADD R2, R7, 0x1, -R5 ;  /* 0x0000000107027824 */ /* 0x000fe200078e0a05 */
[----:B------:R-:W-:Y:S01]  /*05e0*/  LEA.HI R165, R165, R8, RZ, 0x3 ;  /* 0x00000008a5a57211 */ /* 0x000fe200078f18ff */
[----:B------:R-:W-:Y:S01]  /*05f0*/  IMAD.SHL.U32 R5, R174, 0x10, RZ ;  /* 0x00000010ae057824 */ /* 0x000fe200078e00ff */
[C---:B------:R-:W-:Y:S01]  /*0600*/  LOP3.LUT P0, RZ, R0.reuse, 0x2, RZ, 0xc0, !PT ;  /* 0x0000000200ff7812 */ /* 0x040fe2000780c0ff */
[----:B------:R-:W-:Y:S01]  /*0610*/  IMAD.SHL.U32 R0, R0, 0x40, RZ ;  /* 0x0000004000007824 */ /* 0x000fe200078e00ff */
[----:B------:R-:W-:-:S02]  /*0620*/  LOP3.LUT R166, R166, 0x1c0, RZ, 0xc0, !PT ;  /* 0x000001c0a6a67812 */ /* 0x000fc400078ec0ff */
[----:B------:R-:W-:Y:S02]  /*0630*/  LOP3.LUT R3, R3, 0x7fffffe, RZ, 0xc0, !PT ;  /* 0x07fffffe03037812 */ /* 0x000fe400078ec0ff */
[----:B------:R-:W-:Y:S02]  /*0640*/  LOP3.LUT R6, R165, 0xfffffff8, RZ, 0xc0, !PT ;  /* 0xfffffff8a5067812 */ /* 0x000fe400078ec0ff */
[----:B------:R-:W-:Y:S01]  /*0650*/  LEA.HI.SX32 R172, R172, R5, 0x1e ;  /* 0x00000005acac7211 */ /* 0x000fe200078ff2ff */
[----:B------:R-:W-:Y:S01]  /*0660*/  IMAD.IADD R3, R8, 0x1, -R3 ;  /* 0x0000000108037824 */ /* 0x000fe200078e0a03 */
[----:B------:R-:W-:Y:S01]  /*0670*/  LOP3.LUT R5, R166, 0x30, R5, 0xf8, !PT ;  /* 0x00000030a6057812 */ /* 0x000fe200078ef805 */
[----:B------:R-:W-:Y:S01]  /*0680*/  IMAD.IADD R6, R8, 0x1, -R6 ;  /* 0x0000000108067824 */ /* 0x000fe200078e0a06 */
[----:B------:R-:W-:Y:S01]  /*0690*/  LOP3.LUT R0, R0, 0xc0, RZ, 0xc0, !PT ;  /* 0x000000c000007812 */ /* 0x000fe200078ec0ff */
[C---:B------:R-:W-:Y:S01]  /*06a0*/  IMAD.SHL.U32 R8, R10.reuse, 0x40, RZ ;  /* 0x000000400a087824 */ /* 0x040fe200078e00ff */
[----:B------:R-:W-:-:S02]  /*06b0*/  LEA.HI R7, R10, R10, RZ, 0x1 ;  /* 0x0000000a0a077211 */ /* 0x000fc400078f08ff */
[--C-:B------:R-:W-:Y:S02]  /*06c0*/  LOP3.LUT R5, R5, 0x8, R9.reuse, 0xf8, !PT ;  /* 0x0000000805057812 */ /* 0x100fe400078ef809 */
[----:B------:R-:W-:Y:S02]  /*06d0*/  LOP3.LUT P5, RZ, R10, 0x2, RZ, 0xc0, !PT ;  /* 0x000000020aff7812 */ /* 0x000fe400078ac0ff */
[----:B------:R-:W-:Y:S02]  /*06e0*/  LOP3.LUT R9, R0, 0x8, R9, 0xf8, !PT ;  /* 0x0000000800097812 */ /* 0x000fe400078ef809 */
[----:B------:R-:W-:Y:S02]  /*06f0*/  LOP3.LUT P4, RZ, R10, 0x4, RZ, 0xc0, !PT ;  /* 0x000000040aff7812 */ /* 0x000fe4000788c0ff */
[----:B------:R-:W-:Y:S02]  /*0700*/  SHF.R.U32.HI R0, RZ, 0x3, R0 ;  /* 0x00000003ff007819 */ /* 0x000fe40000011600 */
[----:B------:R-:W-:-:S02]  /*0710*/  LOP3.LUT R4, R7, 0x3fffffe, RZ, 0xc0, !PT ;  /* 0x03fffffe07047812 */ /* 0x000fc400078ec0ff */
[----:B------:R-:W-:Y:S02]  /*0720*/  LOP3.LUT R8, R8, 0x1c0, RZ, 0xc0, !PT ;  /* 0x000001c008087812 */ /* 0x000fe400078ec0ff */
[----:B------:R-:W-:Y:S01]  /*0730*/  SHF.R.S32.HI R7, RZ, 0x1, R7 ;  /* 0x00000001ff077819 */ /* 0x000fe20000011407 */
[----:B------:R-:W-:Y:S01]  /*0740*/  IMAD.IADD R4, R10, 0x1, -R4 ;  /* 0x000000010a047824 */ /* 0x000fe200078e0a04 */
[C---:B------:R-:W-:Y:S01]  /*0750*/  R2P PR, R6.reuse, 0x6 ;  /* 0x0000000606007804 */ /* 0x040fe20000000000 */
[----:B------:R-:W-:Y:S01]  /*0760*/  IMAD.SHL.U32 R6, R6, 0x40, RZ ;  /* 0x0000004006067824 */ /* 0x000fe200078e00ff */
[----:B------:R-:W-:Y:S01]  /*0770*/  LOP3.LUT R0, R9, R0, RZ, 0x3c, !PT ;  /* 0x0000000009007212 */ /* 0x000fe200078e3cff */
[----:B------:R-:W-:Y:S01]  /*0780*/  IMAD.SHL.U32 R9, R174, 0x400, RZ ;  /* 0x00000400ae097824 */ /* 0x000fe200078e00ff */
[----:B------:R-:W-:Y:S01]  /*0790*/  SHF.R.U32.HI R166, RZ, 0x3, R166 ;  /* 0x00000003ffa67819 */ /* 0x000fe200000116a6 */
[----:B------:R-:W-:Y:S01]  /*07a0*/  IMAD R189, R4, 0x20, R189 ;  /* 0x0000002004bd7824 */ /* 0x000fe200078e02bd */
[----:B------:R-:W-:Y:S01]  /*07b0*/  LEA.HI R8, R8, R8, RZ, 0x1d ;  /* 0x0000000808087211 */ /* 0x000fe200078fe8ff */
[----:B------:R-:W-:Y:S01]  /*07c0*/  IMAD.U32 R170, R170, 0x20, R0 ;  /* 0x00000020aaaa7824 */ /* 0x000fe200078e0000 */
[C---:B------:R-:W-:Y:S01]  /*07d0*/  LOP3.LUT P3, RZ, R7.reuse, 0x2, RZ, 0xc0, !PT ;  /* 0x0000000207ff7812 */ /* 0x040fe2000786c0ff */
[----:B------:R-:W-:Y:S01]  /*07e0*/  IMAD.SHL.U32 R7, R7, 0x40, RZ ;  /* 0x0000004007077824 */ /* 0x000fe200078e00ff */
[----:B------:R-:W-:-:S02]  /*07f0*/  LOP3.LUT R166, R5, R166, RZ, 0x3c, !PT ;  /* 0x000000a605a67212 */ /* 0x000fc400078e3cff */
[----:B------:R-:W-:Y:S02]  /*0800*/  SEL R168, R167, 0xffffffe0, !P0 ;  /* 0xffffffe0a7a87807 */ /* 0x000fe40004000000 */
[----:B------:R-:W-:Y:S01]  /*0810*/  LOP3.LUT R6, R6, 0x1c0, RZ, 0xc0, !PT ;  /* 0x000001c006067812 */ /* 0x000fe200078ec0ff */
[----:B------:R-:W-:Y:S01]  /*0820*/  IMAD R166, R169, 0x200, R166 ;  /* 0x00000200a9a67824 */ /* 0x000fe200078e02a6 */
[----:B------:R-:W-:Y:S01]  /*0830*/  IADD3 R177, R8, R177, R9 ;  /* 0x000000b108b17210 */ /* 0x000fe20007ffe009 */
[----:B------:R-:W-:Y:S01]  /*0840*/  IMAD.SHL.U32 R8, R173, 0x8, RZ ;  /* 0x00000008ad087824 */ /* 0x000fe200078e00ff */
[C---:B------:R-:W-:Y:S01]  /*0850*/  LOP3.LUT P0, RZ, R2.reuse, 0x2, RZ, 0xc0, !PT ;  /* 0x0000000202ff7812 */ /* 0x040fe2000780c0ff */
[----:B------:R-:W-:Y:S01]  /*0860*/  IMAD.SHL.U32 R2, R2, 0x40, RZ ;  /* 0x0000004002027824 */ /* 0x000fe200078e00ff */
[----:B------:R-:W-:Y:S01]  /*0870*/  SHF.R.S32.HI R165, RZ, 0x3, R165 ;  /* 0x00000003ffa57819 */ /* 0x000fe200000114a5 */
[----:B------:R-:W-:Y:S01]  /*0880*/  IMAD.SHL.U32 R169, R169, 0x10, RZ ;  /* 0x00000010a9a97824 */ /* 0x000fe200078e00ff */
[----:B------:R-:W-:-:S02]  /*0890*/  LOP3.LUT R7, R7, 0xc0, RZ, 0xc0, !PT ;  /* 0x000000c007077812 */ /* 0x000fc400078ec0ff */
[----:B------:R-:W-:Y:S01]  /*08a0*/  LOP3.LUT R171, R171, 0x8, RZ, 0xc0, !PT ;  /* 0x00000008abab7812 */ /* 0x000fe200078ec0ff */
[C---:B------:R-:W-:Y:S01]  /*08b0*/  IMAD R3, R165.reuse, 0x8, R3 ;  /* 0x00000008a5037824 */ /* 0x040fe200078e0203 */
[----:B------:R-:W-:Y:S01]  /*08c0*/  SHF.R.U32.HI R5, RZ, 0x3, R6 ;  /* 0x00000003ff057819 */ /* 0x000fe20000011606 */
[----:B------:R-:W-:Y:S01]  /*08d0*/  IMAD R165, R165, 0x200, R9 ;  /* 0x00000200a5a57824 */ /* 0x000fe200078e0209 */
[----:B------:R-:W-:Y:S02]  /*08e0*/  LOP3.LUT R8, R8, 0x8, RZ, 0xc0, !PT ;  /* 0x0000000808087812 */ /* 0x000fe400078ec0ff */
[----:B------:R-:W-:Y:S02]  /*08f0*/  LOP3.LUT R2, R2, 0xc0, RZ, 0xc0, !PT ;  /* 0x000000c002027812 */ /* 0x000fe400078ec0ff */
[----:B------:R-:W-:Y:S02]  /*0900*/  SHF.R.U32.HI R4, RZ, 0x3, R7 ;  /* 0x00000003ff047819 */ /* 0x000fe40000011607 */
[----:B------:R-:W-:-:S02]  /*0910*/  LOP3.LUT R5, R5, R6, R171, 0x1e, !PT ;  /* 0x0000000605057212 */ /* 0x000fc400078e1eab */
[----:B------:R-:W-:Y:S02]  /*0920*/  SHF.R.U32.HI R0, RZ, 0x3, R2 ;  /* 0x00000003ff007819 */ /* 0x000fe40000011602 */
[----:B------:R-:W-:Y:S01]  /*0930*/  LOP3.LUT R169, R8, 0x10, R169, 0xf8, !PT ;  /* 0x0000001008a97812 */ /* 0x000fe200078ef8a9 */
[----:B------:R-:W-:Y:S01]  /*0940*/  IMAD.IADD R165, R165, 0x1, R5 ;  /* 0x00000001a5a57824 */ /* 0x000fe200078e0205 */
[----:B------:R-:W-:Y:S02]  /*0950*/  LOP3.LUT R4, R4, R7, R8, 0x1e, !PT ;  /* 0x0000000704047212 */ /* 0x000fe400078e1e08 */
[----:B------:R-:W-:Y:S02]  /*0960*/  LEA R177, R177, UR4, 0x1 ;  /* 0x00000004b1b17c11 */ /* 0x000fe4000f8e08ff */
[----:B------:R-:W-:Y:S01]  /*0970*/  LOP3.LUT R171, R0, R2, R171, 0x1e, !PT ;  /* 0x0000000200ab7212 */ /* 0x000fe200078e1eab */
[----:B------:R-:W-:Y:S01]  /*0980*/  IMAD.IADD R189, R4, 0x1, R189 ;  /* 0x0000000104bd7824 */ /* 0x000fe200078e02bd */
[----:B------:R-:W-:Y:S01]  /*0990*/  LOP3.LUT R169, R0, R169, R2, 0x1e, !PT ;  /* 0x000000a900a97212 */ /* 0x000fe200078e1e02 */
[----:B------:R-:W-:Y:S01]  /*09a0*/  IMAD.SHL.U32 R0, R3, 0x20, RZ ;  /* 0x0000002003007824 */ /* 0x000fe200078e00ff */
[----:B------:R-:W-:Y:S01]  /*09b0*/  LEA R2, R170, UR5, 0x1 ;  /* 0x00000005aa027c11 */ /* 0x000fe2000f8e08ff */
[----:B------:R-:W-:Y:S01]  /*09c0*/  IMAD.MOV.U32 R3, RZ, RZ, 0x40 ;  /* 0x00000040ff037424 */ /* 0x000fe200078e00ff */
[----:B------:R-:W-:Y:S01]  /*09d0*/  SEL R187, R187, 0x10, !P6 ;  /* 0x00000010bbbb7807 */ /* 0x000fe20007000000 */
[----:B------:R-:W-:Y:S01]  /*09e0*/  VIADD R182, R177, 0x40 ;  /* 0x00000040b1b67836 */ /* 0x000fe20000000000 */
[----:B------:R-:W-:Y:S01]  /*09f0*/  LEA R165, R165, UR5, 0x1 ;  /* 0x00000005a5a57c11 */ /* 0x000fe2000f8e08ff */
[----:B------:R-:W-:Y:S01]  /*0a00*/  @P4 VIADD R182, R177, 0xffffffc0 ;  /* 0xffffffc0b1b64836 */ /* 0x000fe20000000000 */
[----:B------:R-:W-:Y:S01]  /*0a10*/  SEL R185, R167, 0xffffffe0, !P5 ;  /* 0xffffffe0a7b97807 */ /* 0x000fe20006800000 */
[----:B------:R-:W-:Y:S01]  /*0a20*/  IMAD.IADD R168, R2, 0x1, R168 ;  /* 0x0000000102a87824 */ /* 0x000fe200078e02a8 */
[----:B------:R-:W-:Y:S01]  /*0a30*/  SEL R3, R3, 0xffffffc0, !P2 ;  /* 0xffffffc003037807 */ /* 0x000fe20005000000 */
[----:B------:R-:W-:Y:S01]  /*0a40*/  IMAD R2, R174, 0x200, R0 ;  /* 0x00000200ae027824 */ /* 0x000fe200078e0200 */
[----:B------:R-:W-:Y:S01]  /*0a50*/  LEA R189, R189, UR6, 0x1 ;  /* 0x00000006bdbd7c11 */ /* 0x000fe2000f8e08ff */
[----:B------:R-:W-:Y:S01]  /*0a60*/  IMAD.IADD R184, R177, 0x1, R187 ;  /* 0x00000001b1b87824 */ /* 0x000fe200078e02bb */
[----:B------:R-:W-:Y:S01]  /*0a70*/  SEL R167, R167, 0xffffffe0, !P0 ;  /* 0xffffffe0a7a77807 */ /* 0x000fe20004000000 */
[----:B------:R-:W-:Y:S01]  /*0a80*/  VIADD R164, R165, 0x20 ;  /* 0x00000020a5a47836 */ /* 0x000fe20000000000 */
[----:B------:R-:W-:Y:S01]  /*0a90*/  LEA R166, R166, UR4, 0x1 ;  /* 0x00000004a6a67c11 */ /* 0x000fe2000f8e08ff */
[----:B------:R-:W-:-:S02]  /*0aa0*/  IMAD.IADD R187, R187, 0x1, R182 ;  /* 0x00000001bbbb7824 */ /* 0x000fc400078e02b6 */
[----:B------:R-:W-:Y:S02]  /*0ab0*/  @P1 VIADD R164, R165, 0xffffffe0 ;  /* 0xffffffe0a5a41836 */ /* 0x000fe40000000000 */
[----:B------:R-:W-:Y:S02]  /*0ac0*/  IMAD.IADD R171, R2, 0x1, R171 ;  /* 0x0000000102ab7824 */ /* 0x000fe400078e02ab */
[----:B------:R-:W-:Y:S02]  /*0ad0*/  IMAD.IADD R169, R0, 0x1, R169 ;  /* 0x0000000100a97824 */ /* 0x000fe400078e02a9 */
[--C-:B------:R-:W-:Y:S02]  /*0ae0*/  IMAD.IADD R183, R177, 0x1, R185.reuse ;  /* 0x00000001b1b77824 */ /* 0x100fe400078e02b9 */
[----:B------:R-:W-:Y:S02]  /*0af0*/  IMAD.IADD R190, R184, 0x1, R185 ;  /* 0x00000001b8be7824 */ /* 0x000fe400078e02b9 */
[----:B------:R-:W-:-:S02]  /*0b00*/  IMAD.IADD R186, R185, 0x1, R182 ;  /* 0x00000001b9ba7824 */ /* 0x000fc400078e02b6 */
[----:B------:R-:W-:Y:S02]  /*0b10*/  VIADD R188, R189, 0x20 ;  /* 0x00000020bdbc7836 */ /* 0x000fe40000000000 */
[----:B------:R-:W-:Y:S02]  /*0b20*/  IMAD.IADD R163, R165, 0x1, R3 ;  /* 0x00000001a5a37824 */ /* 0x000fe400078e0203 */
[----:B------:R-:W-:Y:S02]  /*0b30*/  IMAD.IADD R185, R185, 0x1, R187 ;  /* 0x00000001b9b97824 */ /* 0x000fe400078e02bb */
[----:B------:R-:W-:Y:S02]  /*0b40*/  @P3 VIADD R188, R189, 0xffffffe0 ;  /* 0xffffffe0bdbc3836 */ /* 0x000fe40000000000 */
[----:B------:R-:W-:Y:S02]  /*0b50*/  IMAD.IADD R3, R3, 0x1, R164 ;  /* 0x0000000103037824 */ /* 0x000fe400078e02a4 */
[----:B------:R-:W-:-:S02]  /*0b60*/  VIADD R160, R164, 0x2000 ;  /* 0x00002000a4a07836 */ /* 0x000fc40000000000 */
[C---:B------:R-:W-:Y:S02]  /*0b70*/  VIADD R2, R164.reuse, 0x4000 ;  /* 0x00004000a4027836 */ /* 0x040fe40000000000 */
[----:B------:R-:W-:-:S07]  /*0b80*/  VIADD R0, R164, 0x6000 ;  /* 0x00006000a4007836 */ /* 0x000fce0000000000 */
.L_x_657:
        /* <DEDUP_REMOVED lines=16> */
[----:B-12---:R-:W-:Y:S01]  /*0c90*/  IMAD.U32 R4, RZ, RZ, UR8 ;  /* 0x00000008ff047e24 */ /* 0x006fe2000f8e00ff */
        /* <DEDUP_REMOVED lines=14> */
[----:B------:R-:W-:Y:S01]  /*0d80*/  UIADD3 UR8, UP1, UR18, UR6, URZ ;  /* 0x0000000612087290 */ /* 0x000fe2000ff3e03f */
[----:B---3--:R-:W3:Y:S01]  /*0d90*/  @P1 LDG.E R6, desc[UR12][R6.64] ;  /* 0x0000000c06061981 */ /* 0x008ee2000c1e1900 */
        /* <DEDUP_REMOVED lines=9> */
[----:B------:R-:W-:-:S04]  /*0e30*/  @!UP3 ULDC.64 UR8, c[0x0][0x318] ;  /* 0x0000c6000008bab9 */ /* 0x000fc80000000a00 */
[----:B------:R-:W5:Y:S01]  /*0e40*/  @!P2 LDG.E R7, desc[UR12][R10.64] ;  /* 0x0000000c0a07a981 */ /* 0x000f62000c1e1900 */
[----:B------:R-:W-:-:S04]  /*0e50*/  @!UP3 UISETP.NE.U32.AND UP1, UPT, UR8, URZ, UPT ;  /* 0x0000003f0800b28c */ /* 0x000fc8000bf25070 */
[----:B------:R-:W-:Y:S01]  /*0e60*/  @!UP3 UISETP.NE.AND.EX UP1, UPT, UR9, URZ, UPT, UP1 ;  /* 0x0000003f0900b28c */ /* 0x000fe2000bf25310 */
[----:B------:R-:W-:Y:S01]  /*0e70*/  UMOV UR5, 0xffffffff ;  /* 0xffffffff00057882 */ /* 0x000fe20000000000 */
[----:B------:R-:W-:Y:S01]  /*0e80*/  UMOV UR54, 0xffffffff ;  /* 0xffffffff00367882 */ /* 0x000fe20000000000 */
[----:B------:R-:W-:Y:S01]  /*0e90*/  USHF.L.U32 UR26, UR16, 0x7, URZ ;  /* 0x00000007101a7899 */ /* 0x000fe2000800063f */
[----:B--2---:R-:W-:Y:S02]  /*0ea0*/  @P0 R2UR UR10, R4 ;  /* 0x00000000040a02ca */ /* 0x004fe400000e0000 */
[----:B------:R-:W-:Y:S01]  /*0eb0*/  ISETP.NE.U32.AND P0, PT, RZ, UR6, PT ;  /* 0x00000006ff007c0c */ /* 0x000fe2000bf05070 */
[----:B------:R-:W-:Y:S01]  /*0ec0*/  @!UP3 ULDC UR6, c[0x0][0x2cc] ;  /* 0x0000b3000006bab9 */ /* 0x000fe20000000800 */
[----:B---3--:R-:W-:Y:S02]  /*0ed0*/  @P1 R2UR UR53, R6 ;  /* 0x00000000063512ca */ /* 0x008fe400000e0000 */
[----:B------:R-:W-:Y:S01]  /*0ee0*/  ISETP.NE.AND.EX P0, PT, RZ, UR7, PT, P0 ;  /* 0x00000007ff007c0c */ /* 0x000fe2000bf05300 */
[----:B------:R-:W-:-:S03]  /*0ef0*/  @!UP3 USEL UR8, UR6, URZ, UP1 ;  /* 0x0000003f0608b287 */ /* 0x000fc60008800000 */
[----:B------:R-:W-:Y:S01]  /*0f00*/  ULDC UR6, c[0x0][0x2c8] ;  /* 0x0000b20000067ab9 */ /* 0x000fe20000000800 */
[----:B----4-:R-:W-:-:S06]  /*0f10*/  @P3 R2UR UR5, R8 ;  /* 0x00000000080532ca */ /* 0x010fcc00000e0000 */
[----:B------:R-:W-:Y:S01]  /*0f20*/  @UP3 UIADD3 UR7, UR10, -UR53, URZ ;  /* 0x800000350a073290 */ /* 0x000fe2000fffe03f */
        /* <DEDUP_REMOVED lines=9> */
.L_x_627:
        /* <DEDUP_REMOVED lines=14> */
[----:B------:R-:W-:Y:S01]  /*10a0*/  UIMAD UR22, UR56, UR9, UR8 ;  /* 0x00000009381672a4 */ /* 0x000fe2000f8e0208 */
[----:B------:R-:W-:-:S02]  /*10b0*/  ULDC UR11, c[0x0][0x394] ;  /* 0x0000e500000b7ab9 */ /* 0x000fc40000000800 */
[----:B------:R-:W-:Y:S01]  /*10c0*/  @!UP2 ULDC.64 UR8, c[0x0][0x418] ;  /* 0x000106000008aab9 */ /* 0x000fe20000000a00 */
[----:B------:R-:W-:Y:S01]  /*10d0*/  ULDC UR60, c[0x0][0x2d4] ;  /* 0x0000b500003c7ab9 */ /* 0x000fe20000000800 */
[----:B------:R-:W-:Y:S02]  /*10e0*/  @!UP2 UIMAD.WIDE.U32 UR40, UR56, UR8, URZ ;  /* 0x000000083828a2a5 */ /* 0x000fe4000f8e003f */
[----:B------:R-:W-:Y:S02]  /*10f0*/  USHF.R.S32.HI UR30, URZ, 0x1f, UR60 ;  /* 0x0000001f3f1e7899 */ /* 0x000fe4000801143c */
[----:B------:R-:W-:Y:S01]  /*1100*/  @UP1 ULDC.64 UR32, c[0x0][0x248] ;  /* 0x0000920000201ab9 */ /* 0x000fe20000000a00 */
[----:B------:R-:W-:Y:S01]  /*1110*/  UIADD3 UR47, UR21, UR22, URZ ;  /* 0x00000016152f7290 */ /* 0x000fe2000fffe03f */
[----:B------:R-:W-:Y:S01]  /*1120*/  ULDC.U8 UR31, c[0x0][0x3d8] ;  /* 0x0000f600001f7ab9 */ /* 0x000fe20000000000 */
[----:B-1----:R-:W-:Y:S01]  /*1130*/  IABS R7, R4 ;  /* 0x0000000400077213 */ /* 0x002fe20000000000 */
[----:B------:R-:W-:Y:S01]  /*1140*/  UISETP.NE.AND UP3, UPT, UR31, URZ, UPT ;  /* 0x0000003f1f00728c */ /* 0x000fe2000bf65270 */
[----:B------:R-:W-:Y:S01]  /*1150*/  ISETP.NE.AND P3, PT, R4, RZ, PT ;  /* 0x000000ff0400720c */ /* 0x000fe20003f65270 */
[----:B------:R-:W-:Y:S01]  /*1160*/  USHF.L.U32 UR17, UR56, 0x7, URZ ;  /* 0x0000000738117899 */ /* 0x000fe2000800063f */
[----:B------:R-:W1:Y:S01]  /*1170*/  I2F.RP R8, R7 ;  /* 0x0000000700087306 */ /* 0x000e620000209400 */
[----:B------:R-:W-:Y:S01]  /*1180*/  ULDC.64 UR38, c[0x0][0x240] ;  /* 0x0000900000267ab9 */ /* 0x000fe20000000a00 */
[----:B------:R-:W-:-:S02]  /*1190*/  USHF.L.U64.HI UR23, UR56, 0x7, UR59 ;  /* 0x0000000738177899 */ /* 0x000fc4000801023b */
[----:B--2---:R-:W-:Y:S02]  /*11a0*/  UIMAD.WIDE.U32 UR28, UR6, UR14, URZ ;  /* 0x0000000e061c72a5 */ /* 0x004fe4000f8e003f */
[----:B------:R-:W-:Y:S02]  /*11b0*/  UIMAD.WIDE.U32 UR18, UR5, UR38, URZ ;  /* 0x00000026051272a5 */ /* 0x000fe4000f8e003f */
[----:B------:R-:W-:Y:S02]  /*11c0*/  UIMAD UR36, UR6, UR15, UR29 ;  /* 0x0000000f062472a4 */ /* 0x000fe4000f8e021d */
[----:B------:R-:W-:Y:S02]  /*11d0*/  @!UP2 UIMAD UR6, UR59, UR8, URZ ;  /* 0x000000083b06a2a4 */ /* 0x000fe4000f8e023f */
[----:B------:R-:W-:Y:S02]  /*11e0*/  UIADD3 UR8, UR10, 0x80, UR26 ;  /* 0x000000800a087890 */ /* 0x000fe4000fffe01a */
[----:B------:R-:W-:Y:S01]  /*11f0*/  @!UP2 UIMAD UR24, UR56, UR9, UR6 ;  /* 0x000000093818a2a4 */ /* 0x000fe2000f8e0206 */
[----:B-1----:R-:W1:Y:S01]  /*1200*/  MUFU.RCP R8, R8 ;  /* 0x0000000800087308 */ /* 0x002e620000001000 */
[----:B------:R-:W-:-:S02]  /*1210*/  UIADD3 UR6, UR10, 0x7f, URZ ;  /* 0x0000007f0a067890 */ /* 0x000fc4000fffe03f */
[----:B------:R-:W-:Y:S02]  /*1220*/  UIADD3 UR8, UR8, UR11, -UR7 ;  /* 0x0000000b08087290 */ /* 0x000fe4000fffe807 */
[----:B------:R-:W-:Y:S02]  /*1230*/  USHF.R.S32.HI UR9, URZ, 0x1f, UR6 ;  /* 0x0000001f3f097899 */ /* 0x000fe40008011406 */
[----:B------:R-:W-:Y:S02]  /*1240*/  @UP1 UIADD3 UR11, UR53, UR54, URZ ;  /* 0x00000036350b1290 */ /* 0x000fe4000fffe03f */
[----:B------:R-:W-:Y:S02]  /*1250*/  ULEA.HI UR27, UR9, UR6, URZ, 0x7 ;  /* 0x00000006091b7291 */ /* 0x000fe4000f8f383f */
[----:B------:R-:W-:Y:S02]  /*1260*/  UIADD3 UR6, UR8, 0x7f, URZ ;  /* 0x0000007f08067890 */ /* 0x000fe4000fffe03f */
[----:B------:R-:W-:-:S02]  /*1270*/  @UP1 UIMAD.WIDE.U32 UR8, UR11, UR32, URZ ;  /* 0x000000200b0812a5 */ /* 0x000fc4000f8e003f */
[----:B------:R-:W-:Y:S01]  /*1280*/  @UP1 UIMAD UR11, UR11, UR33, URZ ;  /* 0x000000210b0b12a4 */ /* 0x000fe2000f8e023f */
[----:B-1----:R-:W-:Y:S01]  /*1290*/  VIADD R8, R8, 0xffffffe ;  /* 0x0ffffffe08087836 */ /* 0x002fe20000000000 */
[----:B------:R-:W-:Y:S02]  /*12a0*/  @UP2 ULDC.64 UR14, c[0x0][0x420] ;  /* 0x00010800000e2ab9 */ /* 0x000fe40000000a00 */
[----:B------:R-:W-:Y:S01]  /*12b0*/  @UP1 UIADD3 UR51, UR9, UR11, URZ ;  /* 0x0000000b09331290 */ /* 0x000fe2000fffe03f */
[----:B------:R-:W1:Y:S01]  /*12c0*/  F2I.FTZ.U32.TRUNC.NTZ R9, R8 ;  /* 0x0000000800097305 */ /* 0x000e62000021f000 */
[----:B------:R-:W-:Y:S02]  /*12d0*/  USHF.R.S32.HI UR11, URZ, 0x1f, UR6 ;  /* 0x0000001f3f0b7899 */ /* 0x000fe40008011406 */
[----:B------:R-:W-:Y:S02]  /*12e0*/  @UP2 UIMAD.WIDE.U32 UR42, UR5, UR14, URZ ;  /* 0x0000000e052a22a5 */ /* 0x000fe4000f8e003f */
[----:B------:R-:W-:-:S02]  /*12f0*/  ULEA.HI UR21, UR11, UR6, URZ, 0x7 ;  /* 0x000000060b157291 */ /* 0x000fc4000f8f383f */
[----:B------:R-:W-:Y:S01]  /*1300*/  UIMAD UR6, UR30, UR56, URZ ;  /* 0x000000381e0672a4 */ /* 0x000fe2000f8e023f */
[----:B------:R-:W-:Y:S01]  /*1310*/  ULDC.U8 UR14, c[0x0][0x480] ;  /* 0x00012000000e7ab9 */ /* 0x000fe20000000000 */
[----:B------:R-:W-:Y:S02]  /*1320*/  @UP2 UIMAD UR48, UR5, UR15, UR43 ;  /* 0x0000000f053022a4 */ /* 0x000fe4000f8e022b */
[----:B------:R-:W-:Y:S02]  /*1330*/  UISETP.NE.AND UP4, UPT, UR14, URZ, UPT ;  /* 0x0000003f0e00728c */ /* 0x000fe4000bf85270 */
[----:B------:R-:W-:Y:S01]  /*1340*/  UIMAD.WIDE.U32 UR14, UR56, UR60, URZ ;  /* 0x0000003c380e72a5 */ /* 0x000fe2000f8e003f */
[----:B-1----:R-:W-:Y:S01]  /*1350*/  IMAD.MOV R5, RZ, RZ, -R9 ;  /* 0x000000ffff057224 */ /* 0x002fe200078e0a09 */
[----:B------:R-:W-:Y:S01]  /*1360*/  UIMAD UR6, UR59, UR60, UR6 ;  /* 0x0000003c3b0672a4 */ /* 0x000fe2000f8e0206 */
[----:B------:R-:W-:Y:S01]  /*1370*/  IMAD.MOV.U32 R8, RZ, RZ, RZ ;  /* 0x000000ffff087224 */ /* 0x000fe200078e00ff */
[----:B------:R-:W-:Y:S01]  /*1380*/  USEL UR29, UR17, URZ, UP0 ;  /* 0x0000003f111d7287 */ /* 0x000fe20008000000 */
[----:B------:R-:W-:Y:S01]  /*1390*/  IMAD R6, R5, R7, RZ ;  /* 0x0000000705067224 */ /* 0x000fe200078e02ff */
[----:B------:R-:W-:Y:S01]  /*13a0*/  IABS R5, UR58 ;  /* 0x0000003a00057c13 */ /* 0x000fe20008000000 */
[----:B------:R-:W-:-:S02]  /*13b0*/  UIMAD UR17, UR5, UR39, URZ ;  /* 0x00000027051172a4 */ /* 0x000fc4000f8e023f */
[----:B------:R-:W-:Y:S01]  /*13c0*/  IMAD.HI.U32 R8, R9, R6, R8 ;  /* 0x0000000609087227 */ /* 0x000fe200078e0008 */
[----:B------:R-:W-:Y:S01]  /*13d0*/  MOV R6, R5 ;  /* 0x0000000500067202 */ /* 0x000fe20000000f00 */
[----:B------:R-:W-:Y:S02]  /*13e0*/  UIADD3 UR15, UR15, UR6, URZ ;  /* 0x000000060f0f7290 */ /* 0x000fe4000fffe03f */
[----:B------:R-:W-:Y:S02]  /*13f0*/  USHF.R.S32.HI UR11, URZ, 0x7, UR27 ;  /* 0x000000073f0b7899 */ /* 0x000fe4000801141b */
[----:B------:R-:W-:Y:S01]  /*1400*/  IMAD.HI.U32 R20, R8, R6, RZ ;  /* 0x0000000608147227 */ /* 0x000fe200078e00ff */
[----:B------:R-:W-:Y:S01]  /*1410*/  USHF.R.S32.HI UR6, URZ, 0x7, UR21 ;  /* 0x000000073f067899 */ /* 0x000fe20008011415 */
[----:B------:R-:W-:Y:S02]  /*1420*/  ULDC UR37, c[0x0][0x2c4] ;  /* 0x0000b10000257ab9 */ /* 0x000fe40000000800 */
[----:B------:R-:W-:Y:S01]  /*1430*/  IMAD.MOV R5, RZ, RZ, -R20 ;  /* 0x000000ffff057224 */ /* 0x000fe200078e0a14 */
[----:B------:R-:W-:Y:S01]  /*1440*/  ULDC UR34, c[0x0][0x2dc] ;  /* 0x0000b70000227ab9 */ /* 0x000fe20000000800 */
[----:B------:R-:W-:Y:S01]  /*1450*/  ULDC UR35, c[0x0][0x270] ;  /* 0x00009c0000237ab9 */ /* 0x000fe20000000800 */
[----:B------:R-:W-:Y:S01]  /*1460*/  @UP2 UIADD3 UR47, UR19, UR17, URZ ;  /* 0x00000011132f2290 */ /* 0x000fe2000fffe03f */
[----:B------:R-:W-:Y:S01]  /*1470*/  IMAD R5, R7, R5, R6 ;  /* 0x0000000507057224 */ /* 0x000fe200078e0206 */
[----:B------:R-:W-:Y:S01]  /*1480*/  @UP1 UMOV UR49, UR8 ;  /* 0x0000000800311c82 */ /* 0x000fe20008000000 */
[----:B------:R-:W-:-:S02]  /*1490*/  USEL UR22, UR23, URZ, UP0 ;  /* 0x0000003f17167287 */ /* 0x000fc40008000000 */
[----:B------:R-:W-:Y:S01]  /*14a0*/  @UP3 UIMAD UR17, UR56, UR37, URZ ;  /* 0x00000025381132a4 */ /* 0x000fe2000f8e023f */
[----:B------:R-:W-:Y:S01]  /*14b0*/  ISETP.GT.U32.AND P1, PT, R7, R5, PT ;  /* 0x000000050700720c */ /* 0x000fe20003f24070 */
[----:B------:R-:W-:Y:S02]  /*14c0*/  UIMAD.WIDE UR8, UR34, UR35, URZ ;  /* 0x00000023220872a5 */ /* 0x000fe4000f8e023f */
[----:B------:R-:W-:Y:S02]  /*14d0*/  UISETP.LT.AND UP0, UPT, UR11, UR6, UPT ;  /* 0x000000060b00728c */ /* 0x000fe4000bf01270 */
[----:B------:R-:W-:Y:S02]  /*14e0*/  USEL UR57, UR20, UR18, !UP2 ;  /* 0x0000001214397287 */ /* 0x000fe4000d000000 */
[----:B------:R-:W-:Y:S02]  /*14f0*/  @UP3 USEL UR17, UR17, UR5, !UP2 ;  /* 0x0000000511113287 */ /* 0x000fe4000d000000 */
[----:B------:R-:W-:-:S02]  /*1500*/  @!UP3 UIMAD UR21, UR56, UR35, UR58 ;  /* 0x000000233815b2a4 */ /* 0x000fc4000f8e023a */
[----:B------:R-:W-:Y:S02]  /*1510*/  UIMAD.WIDE.U32 UR18, UR8, UR14, URZ ;  /* 0x0000000e081272a5 */ /* 0x000fe4000f8e003f */
[----:B------:R-:W-:Y:S01]  /*1520*/  UIMAD UR20, UR9, UR14, URZ ;  /* 0x0000000e091472a4 */ /* 0x000fe2000f8e023f */
[----:B------:R-:W-:Y:S01]  /*1530*/  @!P1 IMAD.IADD R5, R5, 0x1, -R7 ;  /* 0x0000000105059824 */ /* 0x000fe200078e0a07 */
[----:B------:R-:W-:Y:S01]  /*1540*/  USEL UR35, UR11, UR6, UP0 ;  /* 0x000000060b237287 */ /* 0x000fe20008000000 */
[----:B------:R-:W-:Y:S01]  /*1550*/  @!P1 IADD3 R20, R20, 0x1, RZ ;  /* 0x0000000114149810 */ /* 0x000fe20007ffe0ff */
[----:B------:R-:W-:Y:S01]  /*1560*/  @UP3 ULDC UR14, c[0x0][0x2e4] ;  /* 0x0000b900000e3ab9 */ /* 0x000fe20000000800 */
[----:B------:R-:W-:Y:S01]  /*1570*/  UIMAD UR20, UR8, UR15, UR20 ;  /* 0x0000000f081472a4 */ /* 0x000fe2000f8e0214 */
[----:B------:R-:W-:Y:S01]  /*1580*/  ISETP.GE.U32.AND P0, PT, R5, R7, PT ;  /* 0x000000070500720c */ /* 0x000fe20003f06070 */
[----:B------:R-:W-:Y:S01]  /*1590*/  @UP3 UIMAD UR31, UR58, UR14, UR17 ;  /* 0x0000000e3a1f32a4 */ /* 0x000fe2000f8e0211 */
[----:B------:R-:W-:Y:S01]  /*15a0*/  LOP3.LUT R5, R4, UR58, RZ, 0x3c, !PT ;  /* 0x0000003a04057c12 */ /* 0x000fe2000f8e3cff */
[----:B------:R-:W-:Y:S01]  /*15b0*/  ULEA UR17, UR35, 0xffffff80, 0x7 ;  /* 0xffffff8023117891 */ /* 0x000fe2000f8e383f */
[----:B------:R-:W-:Y:S01]  /*15c0*/  PLOP3.LUT P1, PT, PT, PT, UP1, 0x80, 0x0 ;  /* 0x000000000000781c */ /* 0x000fe20003f2f018 */
[----:B------:R-:W-:Y:S01]  /*15d0*/  UIMAD.WIDE.U32 UR14, UR8, UR5, URZ ;  /* 0x00000005080e72a5 */ /* 0x000fe2000f8e003f */
[----:B------:R-:W-:Y:S01]  /*15e0*/  ISETP.GE.AND P2, PT, R5, RZ, PT ;  /* 0x000000ff0500720c */ /* 0x000fe20003f46270 */
[----:B------:R-:W-:-:S02]  /*15f0*/  USHF.R.S32.HI UR23, URZ, 0x1f, UR17 ;  /* 0x0000001f3f177899 */ /* 0x000fc40008011411 */
[----:B------:R-:W-:Y:S02]  /*1600*/  UIADD3 UR6, UP0, UR17, UR29, URZ ;  /* 0x0000001d11067290 */ /* 0x000fe4000ff1e03f */
[----:B------:R-:W-:Y:S02]  /*1610*/  USEL UR55, UR18, UR14, !UP2 ;  /* 0x0000000e12377287 */ /* 0x000fe4000d000000 */
[----:B------:R-:W-:Y:S01]  /*1620*/  UIMAD UR11, UR9, UR5, URZ ;  /* 0x00000005090b72a4 */ /* 0x000fe2000f8e023f */
[----:B------:R-:W-:Y:S01]  /*1630*/  @P0 VIADD R20, R20, 0x1 ;  /* 0x0000000114140836 */ /* 0x000fe20000000000 */
[----:B------:R-:W-:Y:S01]  /*1640*/  UIADD3.X UR14, UR23, UR22, URZ, UP0, !UPT ;  /* 0x00000016170e7290 */ /* 0x000fe200087fe43f */
[----:B------:R-:W-:Y:S01]  /*1650*/  PLOP3.LUT P0, PT, PT, PT, UP3, 0x80, 0x0 ;  /* 0x000000000000781c */ /* 0x000fe20003f0f038 */
[----:B------:R-:W-:Y:S02]  /*1660*/  UIMAD UR9, UR9, UR6, URZ ;  /* 0x00000006090972a4 */ /* 0x000fe4000f8e023f */
[----:B------:R-:W-:Y:S01]  /*1670*/  @UP1 UIADD3 UR25, UR53, UR54, URZ ;  /* 0x0000003635191290 */ /* 0x000fe2000fffe03f */
[----:B------:R-:W-:Y:S01]  /*1680*/  @!P2 IADD3 R20, -R20, RZ, RZ ;  /* 0x000000ff1414a210 */ /* 0x000fe20007ffe1ff */
[----:B------:R-:W-:Y:S01]  /*1690*/  @!UP3 UIMAD UR31, UR21, UR37, URZ ;  /* 0x00000025151fb2a4 */ /* 0x000fe2000f8e023f */
[----:B------:R-:W-:Y:S01]  /*16a0*/  @!P3 LOP3.LUT R20, RZ, R4, RZ, 0x33, !PT ;  /* 0x00000004ff14b212 */ /* 0x000fe200078e33ff */
[----:B------:R-:W-:-:S02]  /*16b0*/  UIADD3 UR46, UR19, UR20, URZ ;  /* 0x00000014132e7290 */ /* 0x000fc4000fffe03f */
[----:B------:R-:W-:Y:S01]  /*16c0*/  UIMAD.WIDE.U32 UR18, UR8, UR6, URZ ;  /* 0x00000006081272a5 */ /* 0x000fe2000f8e003f */
[----:B------:R-:W-:Y:S01]  /*16d0*/  @UP1 ULDC.64 UR20, c[0x0][0x250] ;  /* 0x0000940000141ab9 */ /* 0x000fe20000000a00 */
[----:B------:R-:W-:Y:S02]  /*16e0*/  UIMAD UR6, UR8, UR14, UR9 ;  /* 0x0000000e080672a4 */ /* 0x000fe4000f8e0209 */
[----:B------:R-:W-:Y:S02]  /*16f0*/  @UP1 UIMAD.WIDE.U32 UR8, UR25, UR20, URZ ;  /* 0x00000014190812a5 */ /* 0x000fe4000f8e003f */
[----:B------:R-:W-:Y:S02]  /*1700*/  @UP2 UIADD3 UR46, UR15, UR11, URZ ;  /* 0x0000000b0f2e2290 */ /* 0x000fe4000fffe03f */
[----:B------:R-:W-:Y:S02]  /*1710*/  UIMAD UR34, UR58, UR34, URZ ;  /* 0x000000223a2272a4 */ /* 0x000fe4000f8e023f */
[----:B------:R-:W-:-:S02]  /*1720*/  @UP1 UIMAD UR11, UR25, UR21, URZ ;  /* 0x00000015190b12a4 */ /* 0x000fc4000f8e023f */
[----:B------:R-:W-:Y:S02]  /*1730*/  @!UP2 UIADD3 UR48, UR41, UR24, URZ ;  /* 0x000000182930a290 */ /* 0x000fe4000fffe03f */
[----:B------:R-:W-:Y:S02]  /*1740*/  USHF.R.S32.HI UR45, URZ, 0x1f, UR26 ;  /* 0x0000001f3f2d7899 */ /* 0x000fe4000801141a */
[----:B------:R-:W-:Y:S02]  /*1750*/  USHF.R.S32.HI UR24, URZ, 0x1f, UR34 ;  /* 0x0000001f3f187899 */ /* 0x000fe40008011422 */
[----:B------:R-:W-:Y:S02]  /*1760*/  USEL UR50, UR28, URZ, UP4 ;  /* 0x0000003f1c327287 */ /* 0x000fe4000a000000 */
[----:B------:R-:W-:Y:S02]  /*1770*/  @UP1 UIADD3 UR44, UR9, UR11, URZ ;  /* 0x0000000b092c1290 */ /* 0x000fe4000fffe03f */
[----:B------:R-:W-:-:S02]  /*1780*/  USEL UR52, UR36, URZ, UP4 ;  /* 0x0000003f24347287 */ /* 0x000fc4000a000000 */
        /* <DEDUP_REMOVED lines=15> */
.L_x_629:
        /* <DEDUP_REMOVED lines=13> */
.L_x_630:
        /* <DEDUP_REMOVED lines=11> */
.L_x_631:
[----:B------:R-:W-:Y:S02]  /*1a00*/  ULDC UR5, c[0x0][0x270] ;  /* 0x00009c0000057ab9 */ /* 0x000fe40000000800 */
[----:B------:R-:W-:-:S04]  /*1a10*/  UIMAD UR5, UR56, UR5, UR58 ;  /* 0x00000005380572a4 */ /* 0x000fc8000f8e023a */
[----:B------:R-:W-:-:S12]  /*1a20*/  UIMAD UR5, UR5, UR60, URZ ;  /* 0x0000003c050572a4 */ /* 0x000fd8000f8e023f */
.L_x_632:
[----:B------:R-:W1:Y:S01]  /*1a30*/  S2R R12, SR_TID.X ;  /* 0x00000000000c7919 */ /* 0x000e620000002100 */
[----:B------:R-:W-:Y:S01]  /*1a40*/  ULDC UR8, c[0x0][0x2dc] ;  /* 0x0000b70000087ab9 */ /* 0x000fe20000000800 */
[----:B------:R-:W-:Y:S01]  /*1a50*/  ULDC UR9, c[0x0][0x270] ;  /* 0x00009c0000097ab9 */ /* 0x000fe20000000800 */
[----:B------:R-:W-:Y:S01]  /*1a60*/  UIADD3 UR30, UR17, UR5, URZ ;  /* 0x00000005111e7290 */ /* 0x000fe2000fffe03f */
[----:B------:R-:W2:Y:S01]  /*1a70*/  LDC.64 R4, c[0x0][0x420] ;  /* 0x00010800ff047b82 */ /* 0x000ea20000000a00 */
[----:B------:R-:W-:Y:S01]  /*1a80*/  UIMAD UR5, UR8, UR9, URZ ;  /* 0x00000009080572a4 */ /* 0x000fe2000f8e023f */
[----:B------:R-:W-:Y:S01]  /*1a90*/  BSSY B1, `(.L_x_628) ;  /* 0x0000890000017945 */ /* 0x000fe20003800000 */
[----:B------:R-:W-:Y:S02]  /*1aa0*/  UIADD3 UR11, -UR7, UR10, UR26 ;  /* 0x0000000a070b7290 */ /* 0x000fe4000fffe11a */
[----:B------:R-:W-:Y:S02]  /*1ab0*/  USHF.L.U32 UR36, UR5, 0x7, URZ ;  /* 0x0000000705247899 */ /* 0x000fe4000800063f */
[----:B------:R-:W-:-:S02]  /*1ac0*/  USHF.R.S32.HI UR25, URZ, 0x1f, UR58 ;  /* 0x0000001f3f197899 */ /* 0x000fc4000801143a */
[----:B------:R-:W-:Y:S01]  /*1ad0*/  UIADD3 UR22, UP2, UP0, UR18, UR36, UR34 ;  /* 0x0000002412167290 */ /* 0x000fe2000f85e022 */
[----:B------:R-:W-:Y:S02]  /*1ae0*/  ULDC.64 UR14, c[0x0][0x428] ;  /* 0x00010a00000e7ab9 */ /* 0x000fe40000000a00 */
[----:B------:R-:W-:Y:S01]  /*1af0*/  ULDC.64 UR18, c[0x0][0x258] ;  /* 0x0000960000127ab9 */ /* 0x000fe20000000a00 */
[----:B------:R-:W-:Y:S01]  /*1b00*/  UIMAD UR9, UR25, UR14, URZ ;  /* 0x0000000e190972a4 */ /* 0x000fe2000f8e023f */
[----:B------:R-:W-:Y:S01]  /*1b10*/  IMAD.U32 R16, RZ, RZ, UR18 ;  /* 0x00000012ff107e24 */ /* 0x000fe2000f8e00ff */
[----:B------:R-:W-:Y:S01]  /*1b20*/  ULDC.64 UR40, c[0x0][0x478] ;  /* 0x00011e0000287ab9 */ /* 0x000fe20000000a00 */
[----:B------:R-:W-:Y:S01]  /*1b30*/  ULDC.64 UR28, c[0x0][0x210] ;  /* 0x00008400001c7ab9 */ /* 0x000fe20000000a00 */
[----:B------:R-:W-:Y:S02]  /*1b40*/  UIMAD UR15, UR58, UR15, UR9 ;  /* 0x0000000f3a0f72a4 */ /* 0x000fe4000f8e0209 */
[----:B------:R-:W-:-:S02]  /*1b50*/  UIMAD UR9, UR25, UR18, URZ ;  /* 0x00000012190972a4 */ /* 0x000fc4000f8e023f */
[----:B------:R-:W-:Y:S01]  /*1b60*/  UIADD3 UR31, UR17, UR31, URZ ;  /* 0x0000001f111f7290 */ /* 0x000fe2000fffe03f */
[----:B------:R-:W-:Y:S01]  /*1b70*/  ULDC.64 UR42, c[0x0][0x2b0] ;  /* 0x0000ac00002a7ab9 */ /* 0x000fe20000000a00 */
[----:B------:R-:W-:Y:S01]  /*1b80*/  UIADD3 UR8, UR35, -0x1, URZ ;  /* 0xffffffff23087890 */ /* 0x000fe2000fffe03f */
        /* <DEDUP_REMOVED lines=9> */
[----:B------:R-:W-:Y:S01]  /*1c20*/  IMAD.SHL.U32 R14, R14, 0x8, RZ ;  /* 0x000000080e0e7824 */ /* 0x000fe200078e00ff */
[----:B------:R-:W-:Y:S01]  /*1c30*/  SHF.R.S32.HI R204, RZ, 0x5, R204 ;  /* 0x00000005ffcc7819 */ /* 0x000fe200000114cc */
[----:B------:R-:W-:Y:S01]  /*1c40*/  IMAD.IADD R192, R12, 0x1, -R192 ;  /* 0x000000010cc07824 */ /* 0x000fe200078e0ac0 */
[----:B------:R-:W-:Y:S02]  /*1c50*/  IADD3.X R8, R6, UR23, RZ, P0, !PT ;  /* 0x0000001706087c10 */ /* 0x000fe400087fe4ff */
[----:B------:R-:W-:Y:S01]  /*1c60*/  SHF.R.S32.HI R15, RZ, 0x1f, R14 ;  /* 0x0000001fff0f7819 */ /* 0x000fe2000001140e */
[----:B------:R-:W-:Y:S02]  /*1c70*/  IMAD R204, R204, UR5, R192 ;  /* 0x00000005cccc7c24 */ /* 0x000fe4000f8e02c0 */
[----:B------:R-:W-:Y:S02]  /*1c80*/  IMAD R8, R8, UR38, RZ ;  /* 0x0000002608087c24 */ /* 0x000fe4000f8e02ff */
[----:B------:R-:W-:-:S04]  /*1c90*/  IMAD.WIDE.U32 R10, R9, UR38, R14 ;  /* 0x00000026090a7c25 */ /* 0x000fc8000f8e000e */
[----:B------:R-:W-:Y:S01]  /*1ca0*/  IMAD R8, R9, UR39, R8 ;  /* 0x0000002709087c24 */ /* 0x000fe2000f8e0208 */
[----:B------:R-:W-:Y:S01]  /*1cb0*/  IADD3 R10, P0, R10, UR57, RZ ;  /* 0x000000390a0a7c10 */ /* 0x000fe2000ff1e0ff */
[----:B------:R-:W-:Y:S01]  /*1cc0*/  ULDC UR57, c[0x0][0x398] ;  /* 0x0000e60000397ab9 */ /* 0x000fe20000000800 */
[----:B--2---:R-:W-:Y:S02]  /*1cd0*/  IMAD R9, R4, UR23, RZ ;  /* 0x0000001704097c24 */ /* 0x004fe4000f8e02ff */
[----:B------:R-:W-:Y:S01]  /*1ce0*/  IADD3.X R11, R11, UR47, R8, P0, !PT ;  /* 0x0000002f0b0b7c10 */ /* 0x000fe200087fe408 */
[----:B------:R-:W-:Y:S01]  /*1cf0*/  IMAD.U32 R8, RZ, RZ, UR14 ;  /* 0x0000000eff087e24 */ /* 0x000fe2000f8e00ff */
[----:B------:R-:W-:Y:S01]  /*1d00*/  IADD3 R22, P0, R14, UR6, RZ ;  /* 0x000000060e167c10 */ /* 0x000fe2000ff1e0ff */
[----:B------:R-:W-:Y:S01]  /*1d10*/  USHF.R.S32.HI UR6, URZ, 0x1f, UR36 ;  /* 0x0000001f3f067899 */ /* 0x000fe20008011424 */
[----:B------:R-:W-:Y:S02]  /*1d20*/  IMAD R9, R5, UR17, R9 ;  /* 0x0000001105097c24 */ /* 0x000fe4000f8e0209 */
[----:B------:R-:W-:Y:S01]  /*1d30*/  IADD3.X R23, R15, UR48, RZ, P0, !PT ;  /* 0x000000300f177c10 */ /* 0x000fe200087fe4ff */
[----:B------:R-:W-:Y:S01]  /*1d40*/  UIADD3.X UR27, UR27, UR6, UR24, UP2, UP0 ;  /* 0x000000061b1b7290 */ /* 0x000fe200097e0418 */
[----:B------:R-:W-:Y:S01]  /*1d50*/  IMAD.WIDE.U32 R16, R16, UR58, R10 ;  /* 0x0000003a10107c25 */ /* 0x000fe2000f8e000a */
[----:B------:R-:W-:-:S02]  /*1d60*/  UIADD3 UR6, UR11, -UR57, URZ ;  /* 0x800000390b067290 */ /* 0x000fc4000fffe03f */
[----:B------:R-:W-:Y:S01]  /*1d70*/  UIMAD UR11, UR58, UR19, UR9 ;  /* 0x000000133a0b72a4 */ /* 0x000fe2000f8e0209 */
[----:B------:R-:W-:Y:S01]  /*1d80*/  IMAD.WIDE.U32 R22, R4, UR17, R22 ;  /* 0x0000001104167c25 */ /* 0x000fe2000f8e0016 */
[----:B------:R-:W-:Y:S01]  /*1d90*/  USHF.R.S32.HI UR34, URZ, 0x1f, UR6 ;  /* 0x0000001f3f227899 */ /* 0x000fe20008011406 */
[----:B------:R-:W-:Y:S01]  /*1da0*/  LEA R202, P4, R16, UR28, 0x1 ;  /* 0x0000001c10ca7c11 */ /* 0x000fe2000f8808ff */
[----:B------:R-:W-:Y:S01]  /*1db0*/  UIADD3 UR9, UP3, UP2, UR50, UR22, UR55 ;  /* 0x0000001632097290 */ /* 0x000fe2000fa7e037 */
[----:B------:R-:W-:Y:S01]  /*1dc0*/  IMAD.IADD R23, R23, 0x1, R9 ;  /* 0x0000000117177824 */ /* 0x000fe200078e0209 */
[----:B------:R-:W-:Y:S02]  /*1dd0*/  ULEA.HI UR34, UR34, UR6, URZ, 0x7 ;  /* 0x0000000622227291 */ /* 0x000fe4000f8f383f */
[----:B------:R-:W-:Y:S01]  /*1de0*/  UIADD3.X UR6, UR52, UR27, UR46, UP3, UP2 ;  /* 0x0000001b34067290 */ /* 0x000fe20009fe442e */
[----:B------:R-:W-:Y:S01]  /*1df0*/  IMAD.WIDE.U32 R8, R8, UR58, R22 ;  /* 0x0000003a08087c25 */ /* 0x000fe2000f8e0016 */
[----:B------:R-:W-:Y:S01]  /*1e00*/  USHF.R.S32.HI UR34, URZ, 0x7, UR34 ;  /* 0x000000073f227899 */ /* 0x000fe20008011422 */
[----:B------:R-:W-:Y:S01]  /*1e10*/  IADD3 R10, P0, R204, UR9, RZ ;  /* 0x00000009cc0a7c10 */ /* 0x000fe2000ff1e0ff */
[----:B------:R-:W-:Y:S01]  /*1e20*/  UIMAD.WIDE UR18, UR30, 0x4, UR40 ;  /* 0x000000041e1278a5 */ /* 0x000fe2000f8e0228 */
[----:B------:R-:W-:Y:S01]  /*1e30*/  VIADD R13, R9, UR15 ;  /* 0x0000000f090d7c36 */ /* 0x000fe20008000000 */
[----:B------:R-:W-:Y:S01]  /*1e40*/  UISETP.LT.AND UP0, UPT, URZ, UR34, UPT ;  /* 0x000000223f00728c */ /* 0x000fe2000bf01270 */
[-C--:B------:R-:W-:Y:S01]  /*1e50*/  IMAD R9, R6, R4.reuse, RZ ;  /* 0x0000000406097224 */ /* 0x080fe200078e02ff */
[----:B------:R-:W-:Y:S01]  /*1e60*/  LEA.HI.X.SX32 R204, R204, UR6, 0x1, P0 ;  /* 0x00000006cccc7c11 */ /* 0x000fe200080f0eff */
[----:B------:R-:W-:Y:S01]  /*1e70*/  IMAD.MOV.U32 R12, RZ, RZ, R8 ;  /* 0x000000ffff0c7224 */ /* 0x000fe200078e0008 */
[----:B------:R-:W-:Y:S01]  /*1e80*/  USEL UR34, URZ, UR34, !UP0 ;  /* 0x000000223f227287 */ /* 0x000fe2000c000000 */
[C---:B------:R-:W-:Y:S01]  /*1e90*/  IMAD R9, R7.reuse, R5, R9 ;  /* 0x0000000507097224 */ /* 0x040fe200078e0209 */
[----:B------:R-:W-:Y:S01]  /*1ea0*/  ULDC.64 UR24, c[0x0][0x3e0] ;  /* 0x0000f80000187ab9 */ /* 0x000fe20000000a00 */
[----:B------:R-:W-:Y:S01]  /*1eb0*/  IMAD.WIDE.U32 R12, R7, R4, R12 ;  /* 0x00000004070c7225 */ /* 0x000fe200078e000c */
[----:B------:R-:W-:Y:S01]  /*1ec0*/  UISETP.GT.AND UP0, UPT, UR35, UR34, UPT ;  /* 0x000000222300728c */ /* 0x000fe2000bf04270 */
[----:B------:R-:W-:-:S02]  /*1ed0*/  ULDC.64 UR22, c[0x0][0x400] ;  /* 0x0001000000167ab9 */ /* 0x000fc40000000a00 */
[----:B------:R-:W-:Y:S01]  /*1ee0*/  VIADD R8, R17, UR11 ;  /* 0x0000000b11087c36 */ /* 0x000fe20008000000 */
[----:B------:R-:W-:Y:S01]  /*1ef0*/  LEA R199, P2, R10, UR22, 0x2 ;  /* 0x000000160ac77c11 */ /* 0x000fe2000f8410ff */
[----:B------:R-:W-:Y:S01]  /*1f00*/  IMAD.IADD R9, R13, 0x1, R9 ;  /* 0x000000010d097824 */ /* 0x000fe200078e0209 */
[----:B------:R-:W-:Y:S01]  /*1f10*/  PLOP3.LUT P0, PT, PT, PT, UP0, 0x80, 0x0 ;  /* 0x000000000000781c */ /* 0x000fe20003f0f008 */
[----:B------:R-:W-:Y:S01]  /*1f20*/  UIMAD.WIDE UR14, UR31, 0x4, UR42 ;  /* 0x000000041f0e78a5 */ /* 0x000fe2000f8e022a */
[----:B------:R-:W-:Y:S01]  /*1f30*/  LEA R200, P3, R12, UR24, 0x1 ;  /* 0x000000180cc87c11 */ /* 0x000fe2000f8608ff */
[----:B------:R-:W-:Y:S01]  /*1f40*/  UMOV UR30, UR18 ;  /* 0x00000012001e7c82 */ /* 0x000fe20008000000 */
[----:B------:R-:W-:Y:S01]  /*1f50*/  LEA.HI.X R203, R16, UR29, R8, 0x1, P4 ;  /* 0x0000001d10cb7c11 */ /* 0x000fe2000a0f0c08 */
[----:B------:R-:W-:Y:S01]  /*1f60*/  UMOV UR29, UR19 ;  /* 0x00000013001d7c82 */ /* 0x000fe20008000000 */
[----:B------:R-:W-:Y:S02]  /*1f70*/  LEA.HI.X R201, R12, UR25, R9, 0x1, P3 ;  /* 0x000000190cc97c11 */ /* 0x000fe400098f0c09 */
[----:B------:R-:W-:-:S05]  /*1f80*/  LEA.HI.X R204, R10, UR23, R204, 0x2, P2 ;  /* 0x000000170acc7c11 */ /* 0x000fca00090f14cc */
        /* <DEDUP_REMOVED lines=20> */
.L_x_634:
[----:B------:R-:W-:Y:S01]  /*20d0*/  @UP1 UIADD3 UR5, UR53, UR54, URZ ;  /* 0x0000003635051290 */ /* 0x000fe2000fffe03f */
[----:B------:R-:W-:-:S03]  /*20e0*/  @UP1 ULDC.64 UR10, c[0x0][0x458] ;  /* 0x00011600000a1ab9 */ /* 0x000fc60000000a00 */
[----:B------:R-:W-:Y:S02]  /*20f0*/  @UP1 UIMAD.WIDE.U32 UR14, UR5, UR10, URZ ;  /* 0x0000000a050e12a5 */ /* 0x000fe4000f8e003f */
[----:B------:R-:W-:-:S04]  /*2100*/  @UP1 UIMAD UR5, UR5, UR11, URZ ;  /* 0x0000000b050512a4 */ /* 0x000fc8000f8e023f */
[----:B------:R-:W-:-:S03]  /*2110*/  @UP1 UIADD3 UR17, UR15, UR5, URZ ;  /* 0x000000050f111290 */ /* 0x000fc6000fffe03f */
[----:B------:R-:W-:Y:S01]  /*2120*/  @UP1 UMOV UR5, UR14 ;  /* 0x0000000e00051c82 */ /* 0x000fe20008000000 */
[----:B------:R-:W-:Y:S08]  /*2130*/  @P1 BRA `(.L_x_635) ;  /* 0x0000000000301947 */ /* 0x000ff00003800000 */
        /* <DEDUP_REMOVED lines=10> */
[----:B------:R-:W-:-:S03]  /*21e0*/  UIADD3 UR17, UR15, UR5, URZ ;  /* 0x000000050f117290 */ /* 0x000fc6000fffe03f */
[----:B------:R-:W-:-:S09]  /*21f0*/  UMOV UR5, UR14 ;  /* 0x0000000e00057c82 */ /* 0x000fd20008000000 */
.L_x_635:
        /* <DEDUP_REMOVED lines=30> */
.L_x_637:
[----:B------:R-:W-:Y:S05]  /*23e0*/  BSYNC B0 ;  /* 0x0000000000007941 */ /* 0x000fea0003800000 */
.L_x_636:
        /* <DEDUP_REMOVED lines=14> */
.L_x_639:
[----:B------:R-:W-:Y:S05]  /*24d0*/  BSYNC B0 ;  /* 0x0000000000007941 */ /* 0x000fea0003800000 */
.L_x_638:
[----:B--2---:R-:W-:Y:S01]  /*24e0*/  IMAD.U32 R4, RZ, RZ, UR10 ;  /* 0x0000000aff047e24 */ /* 0x004fe2000f8e00ff */
[----:B------:R-:W-:Y:S01]  /*24f0*/  UIMAD UR6, UR45, UR10, URZ ;  /* 0x0000000a2d0672a4 */ /* 0x000fe2000f8e023f */
[----:B------:R-:W-:Y:S01]  /*2500*/  BSSY B0, `(.L_x_640) ;  /* 0x0000018000007945 */ /* 0x000fe20003800000 */
[----:B------:R-:W-:Y:S01]  /*2510*/  USHF.R.S32.HI UR8, URZ, 0x1f, UR58 ;  /* 0x0000001f3f087899 */ /* 0x000fe2000801143a */
[----:B------:R-:W-:Y:S01]  /*2520*/  IMAD.WIDE.U32 R4, R4, UR26, R14 ;  /* 0x0000001a04047c25 */ /* 0x000fe2000f8e000e */
[----:B------:R-:W-:Y:S02]  /*2530*/  UIMAD UR6, UR26, UR11, UR6 ;  /* 0x0000000b1a0672a4 */ /* 0x000fe4000f8e0206 */
[----:B------:R-:W-:-:S04]  /*2540*/  IADD3 R10, P2, R4, UR5, RZ ;  /* 0x00000005040a7c10 */ /* 0x000fc8000ff5e0ff */
[----:B------:R-:W-:Y:S01]  /*2550*/  IMAD.U32 R4, RZ, RZ, UR6 ;  /* 0x00000006ff047e24 */ /* 0x000fe2000f8e00ff */
[----:B------:R-:W-:Y:S02]  /*2560*/  ULDC.64 UR6, c[0x0][0x470] ;  /* 0x00011c0000067ab9 */ /* 0x000fe40000000a00 */
        /* <DEDUP_REMOVED lines=17> */
.L_x_641:
[----:B------:R-:W-:Y:S05]  /*2680*/  BSYNC B0 ;  /* 0x0000000000007941 */ /* 0x000fea0003800000 */
.L_x_640:
        /* <DEDUP_REMOVED lines=14> */
.L_x_633:
[----:B------:R-:W-:Y:S01]  /*2770*/  UIMAD UR11, UR45, UR20, URZ ;  /* 0x000000142d0b72a4 */ /* 0x000fe2000f8e023f */
[----:B------:R-:W-:Y:S01]  /*2780*/  IMAD.U32 R12, RZ, RZ, UR20 ;  /* 0x00000014ff0c7e24 */ /* 0x000fe2000f8e00ff */
[----:B------:R-:W-:Y:S01]  /*2790*/  UIMAD UR17, UR45, UR32, URZ ;  /* 0x000000202d1172a4 */ /* 0x000fe2000f8e023f */
[----:B------:R-:W-:Y:S01]  /*27a0*/  IMAD.U32 R10, RZ, RZ, UR32 ;  /* 0x00000020ff0a7e24 */ /* 0x000fe2000f8e00ff */
[----:B------:R-:W-:Y:S01]  /*27b0*/  UIMAD UR6, UR8, -0x80, UR10 ;  /* 0xffffff80080678a4 */ /* 0x000fe2000f8e020a */
[----:B------:R-:W-:Y:S01]  /*27c0*/  VIADD R8, R7, 0x40 ;  /* 0x0000004007087836 */ /* 0x000fe20000000000 */
[----:B------:R-:W-:Y:S01]  /*27d0*/  UIMAD UR9, UR16, -0x80, UR7 ;  /* 0xffffff80100978a4 */ /* 0x000fe2000f8e0207 */
[--C-:B------:R-:W-:Y:S01]  /*27e0*/  IMAD.WIDE.U32 R12, R12, UR26, R14.reuse ;  /* 0x0000001a0c0c7c25 */ /* 0x100fe2000f8e000e */
[----:B------:R-:W-:Y:S02]  /*27f0*/  UIMAD UR11, UR26, UR21, UR11 ;  /* 0x000000151a0b72a4 */ /* 0x000fe4000f8e020b */
[----:B------:R-:W-:Y:S01]  /*2800*/  UIMAD UR17, UR26, UR33, UR17 ;  /* 0x000000211a1172a4 */ /* 0x000fe2000f8e0211 */
[----:B------:R-:W-:Y:S01]  /*2810*/  IMAD.WIDE.U32 R10, R10, UR26, R14 ;  /* 0x0000001a0a0a7c25 */ /* 0x000fe2000f8e000e */
[C---:B------:R-:W-:Y:S01]  /*2820*/  ISETP.GE.AND P1, PT, R8.reuse, UR6, PT ;  /* 0x0000000608007c0c */ /* 0x040fe2000bf26270 */
[----:B------:R-:W-:Y:S01]  /*2830*/  ULDC.64 UR22, c[0x0][0x268] ;  /* 0x00009a0000167ab9 */ /* 0x000fe20000000a00 */
[----:B------:R-:W-:Y:S01]  /*2840*/  ISETP.GE.AND P3, PT, R8, UR9, PT ;  /* 0x0000000908007c0c */ /* 0x000fe2000bf66270 */
[----:B------:R-:W-:Y:S01]  /*2850*/  IMAD.U32 R9, RZ, RZ, UR11 ;  /* 0x0000000bff097e24 */ /* 0x000fe2000f8e00ff */
[----:B------:R-:W-:Y:S01]  /*2860*/  IADD3 R24, P2, R12, UR37, RZ ;  /* 0x000000250c187c10 */ /* 0x000fe2000ff5e0ff */
[----:B------:R-:W-:Y:S01]  /*2870*/  IMAD.U32 R8, RZ, RZ, UR17 ;  /* 0x00000011ff087e24 */ /* 0x000fe2000f8e00ff */
[----:B------:R-:W-:Y:S01]  /*2880*/  IADD3 R10, P0, R10, UR49, RZ ;  /* 0x000000310a0a7c10 */ /* 0x000fe2000ff1e0ff */
[----:B------:R-:W-:Y:S01]  /*2890*/  IMAD.SHL.U32 R5, R5, 0x80, RZ ;  /* 0x0000008005057824 */ /* 0x000fe200078e00ff */
[----:B------:R-:W-:Y:S01]  /*28a0*/  ISETP.GE.AND P4, PT, R7, UR9, PT ;  /* 0x0000000907007c0c */ /* 0x000fe2000bf86270 */
[----:B------:R-:W-:Y:S01]  /*28b0*/  ULDC.64 UR18, c[0x0][0x260] ;  /* 0x0000980000127ab9 */ /* 0x000fe20000000a00 */
[----:B------:R-:W-:Y:S01]  /*28c0*/  IADD3.X R25, R13, UR44, R9, P2, !PT ;  /* 0x0000002c0d197c10 */ /* 0x000fe200097fe409 */
[----:B------:R-:W-:Y:S01]  /*28d0*/  IMAD R22, R18, UR22, RZ ;  /* 0x0000001612167c24 */ /* 0x000fe2000f8e02ff */
[----:B------:R-:W-:Y:S01]  /*28e0*/  IADD3.X R11, R11, UR51, R8, P0, !PT ;  /* 0x000000330b0b7c10 */ /* 0x000fe200087fe408 */
[----:B------:R-:W-:Y:S01]  /*28f0*/  IMAD.WIDE.U32 R8, R4, 0x80, RZ ;  /* 0x0000008004087825 */ /* 0x000fe200078e00ff */
[----:B------:R-:W-:Y:S01]  /*2900*/  ULEA.HI UR9, UR8, UR8, URZ, 0x1 ;  /* 0x0000000808097291 */ /* 0x000fe2000f8f083f */
[----:B------:R-:W-:Y:S01]  /*2910*/  @!P3 IADD3 R16, P0, R7, 0x40, RZ ;  /* 0x000000400710b810 */ /* 0x000fe20007f1e0ff */
[----:B------:R-:W-:Y:S01]  /*2920*/  USHF.L.U32 UR11, UR39, 0x7, URZ ;  /* 0x00000007270b7899 */ /* 0x000fe2000800063f */
[----:B------:R-:W-:Y:S01]  /*2930*/  IMAD R18, R18, UR18, RZ ;  /* 0x0000001212127c24 */ /* 0x000fe2000f8e02ff */
[----:B------:R-:W-:Y:S01]  /*2940*/  @!P1 IADD3 R12, P2, R200, R8, RZ ;  /* 0x00000008c80c9210 */ /* 0x000fe20007f5e0ff */
[C---:B------:R-:W-:Y:S01]  /*2950*/  IMAD R22, R20.reuse, UR23, R22 ;  /* 0x0000001714167c24 */ /* 0x040fe2000f8e0216 */
[----:B------:R-:W-:Y:S01]  /*2960*/  ULOP3.LUT UR9, UR9, 0xfffffffe, URZ, 0xc0, !UPT ;  /* 0xfffffffe09097892 */ /* 0x000fe2000f8ec03f */
[----:B------:R-:W-:Y:S01]  /*2970*/  @!P3 IMAD.X R15, RZ, RZ, R6, P0 ;  /* 0x000000ffff0fb224 */ /* 0x000fe200000e0606 */
[----:B------:R-:W-:Y:S01]  /*2980*/  @!P1 IADD3.X R13, R201, R9, R5, P2, !PT ;  /* 0x00000009c90d9210 */ /* 0x000fe200017fe405 */
[C---:B------:R-:W-:Y:S01]  /*2990*/  IMAD.WIDE.U32 R24, R20.reuse, UR22, R24 ;  /* 0x0000001614187c25 */ /* 0x040fe2000f8e0018 */
[----:B------:R-:W1:Y:S01]  /*29a0*/  @!P4 LDC.64 R4, c[0x0][0x220] ;  /* 0x00008800ff04cb82 */ /* 0x000e620000000a00 */
[C---:B------:R-:W-:Y:S01]  /*29b0*/  @!P3 IADD3 R14, P0, R7.reuse, 0x40, RZ ;  /* 0x00000040070eb810 */ /* 0x040fe20007f1e0ff */
[----:B------:R-:W-:Y:S01]  /*29c0*/  UIADD3 UR9, UR8, -UR9, URZ ;  /* 0x8000000908097290 */ /* 0x000fe2000fffe03f */
[C---:B------:R-:W-:Y:S01]  /*29d0*/  IMAD R18, R20.reuse, UR19, R18 ;  /* 0x0000001314127c24 */ /* 0x040fe2000f8e0212 */
[----:B------:R-:W-:Y:S01]  /*29e0*/  ISETP.GE.AND P2, PT, R7, UR6, PT ;  /* 0x0000000607007c0c */ /* 0x000fe2000bf46270 */
[----:B------:R-:W-:Y:S01]  /*29f0*/  IMAD.WIDE.U32 R20, R20, UR18, R10 ;  /* 0x0000001214147c25 */ /* 0x000fe2000f8e000a */
[----:B------:R-:W-:-:S02]  /*2a00*/  UISETP.NE.AND UP0, UPT, UR9, 0x1, UPT ;  /* 0x000000010900788c */ /* 0x000fc4000bf05270 */
[----:B------:R-:W2:Y:S01]  /*2a10*/  @!P3 LDC.64 R8, c[0x0][0x220] ;  /* 0x00008800ff08bb82 */ /* 0x000ea20000000a00 */
[C---:B------:R-:W-:Y:S01]  /*2a20*/  @!P4 IMAD R11, R6.reuse, UR20, RZ ;  /* 0x00000014060bcc24 */ /* 0x040fe2000f8e02ff */
[----:B------:R-:W-:Y:S01]  /*2a30*/  UIMAD.WIDE.U32 UR18, UR38, 0x80, URZ ;  /* 0x00000080261278a5 */ /* 0x000fe2000f8e003f */
[----:B------:R-:W-:Y:S01]  /*2a40*/  @!P4 IMAD R10, R6, UR32, RZ ;  /* 0x00000020060acc24 */ /* 0x000fe2000f8e02ff */
[----:B------:R-:W-:Y:S01]  /*2a50*/  ULDC UR24, c[0x0][0x270] ;  /* 0x00009c0000187ab9 */ /* 0x000fe20000000800 */
[----:B------:R-:W-:Y:S01]  /*2a60*/  @!P3 IMAD.X R6, RZ, RZ, R6, P0 ;  /* 0x000000ffff06b224 */ /* 0x000fe200000e0606 */
[----:B------:R-:W-:Y:S01]  /*2a70*/  PLOP3.LUT P0, PT, PT, PT, UP4, 0x80, 0x0 ;  /* 0x000000000000781c */ /* 0x000fe20003f0f048 */
[----:B------:R-:W-:Y:S02]  /*2a80*/  IMAD.IADD R23, R25, 0x1, R22 ;  /* 0x0000000119177824 */ /* 0x000fe400078e0216 */
[----:B------:R-:W-:Y:S02]  /*2a90*/  IMAD.MOV.U32 R195, RZ, RZ, 0x7f800000 ;  /* 0x7f800000ffc37424 */ /* 0x000fe400078e00ff */
[----:B------:R-:W-:-:S02]  /*2aa0*/  IMAD.MOV.U32 R196, RZ, RZ, 0x7f800000 ;  /* 0x7f800000ffc47424 */ /* 0x000fc400078e00ff */
[----:B------:R-:W-:Y:S02]  /*2ab0*/  IMAD.MOV.U32 R193, RZ, RZ, 0x7f800000 ;  /* 0x7f800000ffc17424 */ /* 0x000fe400078e00ff */
[----:B------:R-:W-:Y:S01]  /*2ac0*/  IMAD.MOV.U32 R194, RZ, RZ, 0x7f800000 ;  /* 0x7f800000ffc27424 */ /* 0x000fe200078e00ff */
[----:B------:R-:W-:Y:S01]  /*2ad0*/  SHF.R.S32.HI R198, RZ, 0x1f, R192 ;  /* 0x0000001fffc67819 */ /* 0x000fe200000114c0 */
[----:B------:R-:W-:Y:S01]  /*2ae0*/  @!P4 IMAD.MOV.U32 R22, RZ, RZ, R24 ;  /* 0x000000ffff16c224 */ /* 0x000fe200078e0018 */
[----:B------:R-:W-:Y:S01]  /*2af0*/  ULDC UR25, c[0x0][0x394] ;  /* 0x0000e50000197ab9 */ /* 0x000fe20000000800 */
[----:B------:R-:W-:Y:S01]  /*2b00*/  IMAD.IADD R19, R21, 0x1, R18 ;  /* 0x0000000115137824 */ /* 0x000fe200078e0212 */
[----:B------:R-:W-:Y:S01]  /*2b10*/  @P0 BAR.SYNC.DEFER_BLOCKING 0x0 ;  /* 0x0000000000000b1d */ /* 0x000fe20000010000 */
[----:B------:R-:W-:Y:S01]  /*2b20*/  @!P3 IMAD.MOV.U32 R25, RZ, RZ, R23 ;  /* 0x000000ffff19b224 */ /* 0x000fe200078e0017 */
[----:B------:R-:W-:Y:S01]  /*2b30*/  PLOP3.LUT P0, PT, PT, PT, UP0, 0x80, 0x0 ;  /* 0x000000000000781c */ /* 0x000fe20003f0f008 */
[----:B------:R-:W-:-:S02]  /*2b40*/  @!P3 IMAD R15, R15, UR20, RZ ;  /* 0x000000140f0fbc24 */ /* 0x000fc4000f8e02ff */
[----:B------:R-:W-:Y:S01]  /*2b50*/  @!P4 IMAD.MOV.U32 R18, RZ, RZ, R20 ;  /* 0x000000ffff12c224 */ /* 0x000fe200078e0014 */
[----:B------:R-:W-:Y:S01]  /*2b60*/  USHF.L.U32 UR50, UR5, 0x3, URZ ;  /* 0x0000000305327899 */ /* 0x000fe2000800063f */
[C---:B------:R-:W-:Y:S01]  /*2b70*/  @!P4 IMAD R11, R7.reuse, UR21, R11 ;  /* 0x00000015070bcc24 */ /* 0x040fe2000f8e020b */
[----:B------:R-:W-:Y:S01]  /*2b80*/  UIMAD UR48, UR5, 0x18, URZ ;  /* 0x00000018053078a4 */ /* 0x000fe2000f8e023f */
[C---:B------:R-:W-:Y:S01]  /*2b90*/  @!P4 IMAD.WIDE.U32 R22, R7.reuse, UR20, R22 ;  /* 0x000000140716cc25 */ /* 0x040fe2000f8e0016 */
[----:B------:R-:W-:Y:S02]  /*2ba0*/  USHF.L.U32 UR47, UR5, 0x5, URZ ;  /* 0x00000005052f7899 */ /* 0x000fe4000800063f */
[----:B------:R-:W-:Y:S01]  /*2bb0*/  UIMAD UR46, UR5, 0x28, URZ ;  /* 0x00000028052e78a4 */ /* 0x000fe2000f8e023f */
[----:B------:R-:W-:Y:S01]  /*2bc0*/  @!P3 IMAD.MOV.U32 R21, RZ, RZ, R19 ;  /* 0x000000ffff15b224 */ /* 0x000fe200078e0013 */
[----:B------:R-:W-:Y:S01]  /*2bd0*/  USHF.L.U32 UR43, UR5, 0x6, URZ ;  /* 0x00000006052b7899 */ /* 0x000fe2000800063f */
[----:B------:R-:W-:Y:S01]  /*2be0*/  @!P3 IMAD R15, R16, UR21, R15 ;  /* 0x00000015100fbc24 */ /* 0x000fe2000f8e020f */
[----:B------:R-:W-:Y:S01]  /*2bf0*/  UIMAD UR42, UR5, 0x48, URZ ;  /* 0x00000048052a78a4 */ /* 0x000fe2000f8e023f */
[C---:B------:R-:W-:Y:S01]  /*2c00*/  @!P4 IMAD R10, R7.reuse, UR33, R10 ;  /* 0x00000021070acc24 */ /* 0x040fe2000f8e020a */
[----:B------:R-:W-:Y:S01]  /*2c10*/  UIMAD UR41, UR5, 0x50, URZ ;  /* 0x00000050052978a4 */ /* 0x000fe2000f8e023f */
[----:B------:R-:W-:Y:S01]  /*2c20*/  @!P4 IMAD.WIDE.U32 R18, R7, UR32, R18 ;  /* 0x000000200712cc25 */ /* 0x000fe2000f8e0012 */
[----:B------:R-:W-:-:S02]  /*2c30*/  UIMAD UR40, UR5, 0x58, URZ ;  /* 0x00000058052878a4 */ /* 0x000fc4000f8e023f */
[----:B------:R-:W-:Y:S01]  /*2c40*/  UIMAD UR35, UR5, 0x78, URZ ;  /* 0x00000078052378a4 */ /* 0x000fe2000f8e023f */
[----:B------:R-:W-:Y:S01]  /*2c50*/  @!P3 IMAD.WIDE.U32 R16, R16, UR20, R24 ;  /* 0x000000141010bc25 */ /* 0x000fe2000f8e0018 */
[----:B-1----:R-:W-:Y:S01]  /*2c60*/  @!P4 LEA R24, P5, R22, R4, 0x1 ;  /* 0x000000041618c211 */ /* 0x002fe200078a08ff */
[----:B------:R-:W-:Y:S02]  /*2c70*/  UIADD3 UR36, -UR36, URZ, URZ ;  /* 0x0000003f24247290 */ /* 0x000fe4000fffe13f */
[----:B------:R-:W-:Y:S01]  /*2c80*/  @!P3 IMAD R6, R6, UR32, RZ ;  /* 0x000000200606bc24 */ /* 0x000fe2000f8e02ff */
[----:B------:R-:W-:Y:S01]  /*2c90*/  ULDC UR55, c[0x0][0x398] ;  /* 0x0000e60000377ab9 */ /* 0x000fe20000000800 */
[----:B------:R-:W-:Y:S02]  /*2ca0*/  @!P4 IMAD.IADD R7, R23, 0x1, R11 ;  /* 0x000000011707c824 */ /* 0x000fe400078e020b */
[----:B------:R-:W-:Y:S02]  /*2cb0*/  @!P3 IMAD R11, R14, UR33, R6 ;  /* 0x000000210e0bbc24 */ /* 0x000fe4000f8e0206 */
[----:B------:R-:W-:Y:S01]  /*2cc0*/  @!P3 IMAD.IADD R15, R17, 0x1, R15 ;  /* 0x00000001110fb824 */ /* 0x000fe200078e020f */
[----:B------:R-:W-:Y:S01]  /*2cd0*/  @!P4 LEA.HI.X R25, R22, R5, R7, 0x1, P5 ;  /* 0x000000051619c211 */ /* 0x000fe200028f0c07 */
[----:B------:R-:W-:Y:S01]  /*2ce0*/  @!P3 IMAD.WIDE.U32 R20, R14, UR32, R20 ;  /* 0x000000200e14bc25 */ /* 0x000fe2000f8e0014 */
[----:B------:R-:W1:Y:S01]  /*2cf0*/  @!P4 LDC.64 R6, c[0x0][0x218] ;  /* 0x00008600ff06cb82 */ /* 0x000e620000000a00 */
[----:B--2---:R-:W-:-:S02]  /*2d00*/  @!P3 LEA R22, P5, R16, R8, 0x1 ;  /* 0x000000081016b211 */ /* 0x004fc400078a08ff */
[C---:B------:R-:W-:Y:S01]  /*2d10*/  LEA R8, R175.reuse, UR4, 0x1 ;  /* 0x00000004af087c11 */ /* 0x040fe2000f8e08ff */
[----:B------:R-:W-:Y:S01]  /*2d20*/  IMAD.U32 R14, RZ, RZ, UR11 ;  /* 0x0000000bff0e7e24 */ /* 0x000fe2000f8e00ff */
[----:B------:R-:W-:Y:S01]  /*2d30*/  @!P3 LEA.HI.X R23, R16, R9, R15, 0x1, P5 ;  /* 0x000000091017b211 */ /* 0x000fe200028f0c0f */
[----:B------:R-:W-:Y:S01]  /*2d40*/  VIADD R9, R175, 0x1000 ;  /* 0x00001000af097836 */ /* 0x000fe20000000000 */
[----:B------:R-:W-:Y:S01]  /*2d50*/  @!P1 IADD3 R16, P5, R202, UR18, RZ ;  /* 0x00000012ca109c10 */ /* 0x000fe2000ffbe0ff */
[----:B------:R-:W2:Y:S01]  /*2d60*/  @!P3 LDC.64 R4, c[0x0][0x218] ;  /* 0x00008600ff04bb82 */ /* 0x000ea20000000a00 */
[----:B------:R-:W-:Y:S01]  /*2d70*/  @P4 STS [R8+0x8000], RZ ;  /* 0x008000ff08004388 */ /* 0x000fe20000000800 */
[----:B------:R-:W-:Y:S01]  /*2d80*/  @!P4 IMAD.IADD R10, R19, 0x1, R10 ;  /* 0x00000001130ac824 */ /* 0x000fe200078e020a */
[----:B------:R-:W-:Y:S01]  /*2d90*/  SEL R9, R9, R175, !P0 ;  /* 0x000000af09097207 */ /* 0x000fe20004000000 */
[----:B------:R-:W-:Y:S01]  /*2da0*/  @!P3 IMAD.IADD R11, R21, 0x1, R11 ;  /* 0x00000001150bb824 */ /* 0x000fe200078e020b */
[----:B------:R-:W-:Y:S01]  /*2db0*/  @P4 STS [R8+0x8004], RZ ;  /* 0x008004ff08004388 */ /* 0x000fe20000000800 */
[----:B------:R-:W-:-:S02]  /*2dc0*/  @!P1 IADD3.X R17, R203, UR19, R14, P5, !PT ;  /* 0x00000013cb119c10 */ /* 0x000fc4000affe40e */
[----:B------:R-:W-:Y:S01]  /*2dd0*/  LEA R197, R9, UR4, 0x1 ;  /* 0x0000000409c57c11 */ /* 0x000fe2000f8e08ff */
[----:B------:R-:W-:Y:S01]  /*2de0*/  @P4 STS.64 [R8+0x8008], RZ ;  /* 0x008008ff08004388 */ /* 0x000fe20000000a00 */
[----:B------:R-:W-:-:S03]  /*2df0*/  VIADD R9, R172, 0x8 ;  /* 0x00000008ac097836 */ /* 0x000fc60000000000 */
[----:B------:R-:W-:Y:S01]  /*2e00*/  @!PT LDS RZ, [RZ] ;  /* 0x00000000fffff984 */ /* 0x000fe20000000800 */
[----:B------:R-:W-:Y:S01]  /*2e10*/  @!PT LDS RZ, [RZ] ;  /* 0x00000000fffff984 */ /* 0x000fe20000000800 */
[----:B------:R-:W-:Y:S01]  /*2e20*/  @!PT LDS RZ, [RZ] ;  /* 0x00000000fffff984 */ /* 0x000fe20000000800 */
[----:B------:R-:W-:Y:S01]  /*2e30*/  @!P4 LDGSTS.E.BYPASS.LTC128B.128 [R8+0x8000], desc[UR12][R24.64] ;  /* 0x080000001808cfae */ /* 0x000fe2000b901d4c */
[----:B-1----:R-:W-:-:S03]  /*2e40*/  @!P4 LEA R6, P6, R18, R6, 0x1 ;  /* 0x000000061206c211 */ /* 0x002fc600078c08ff */
[----:B------:R-:W-:Y:S01]  /*2e50*/  @P3 STS.128 [R8+0x9000], RZ ;  /* 0x009000ff08003388 */ /* 0x000fe20000000c00 */
[----:B------:R-:W-:-:S03]  /*2e60*/  @!P4 LEA.HI.X R7, R18, R7, R10, 0x1, P6 ;  /* 0x000000071207c211 */ /* 0x000fc600030f0c0a */
[----:B------:R-:W-:Y:S01]  /*2e70*/  @!PT LDS RZ, [RZ] ;  /* 0x00000000fffff984 */ /* 0x000fe20000000800 */
[----:B------:R-:W-:Y:S01]  /*2e80*/  @!PT LDS RZ, [RZ] ;  /* 0x00000000fffff984 */ /* 0x000fe20000000800 */
[----:B------:R-:W-:Y:S01]  /*2e90*/  @!PT LDS RZ, [RZ] ;  /* 0x00000000fffff984 */ /* 0x000fe20000000800 */
[----:B------:R-:W-:Y:S01]  /*2ea0*/  @!P3 LDGSTS.E.BYPASS.LTC128B.128 [R8+0x9000], desc[UR12][R22.64] ;  /* 0x090000001608bfae */ /* 0x000fe2000b901d4c */
[----:B--2---:R-:W-:-:S03]  /*2eb0*/  @!P3 LEA R4, P5, R20, R4, 0x1 ;  /* 0x000000041404b211 */ /* 0x004fc600078a08ff */
[----:B------:R-:W0:Y:S01]  /*2ec0*/  LDGDEPBAR ;  /* 0x00000000000079af */ /* 0x000e220000000000 */
[----:B------:R-:W-:-:S03]  /*2ed0*/  @!P3 LEA.HI.X R5, R20, R5, R11, 0x1, P5 ;  /* 0x000000051405b211 */ /* 0x000fc600028f0c0b */
[----:B------:R-:W-:Y:S01]  /*2ee0*/  @P2 STS [R8+0x4000], RZ ;  /* 0x004000ff08002388 */ /* 0x000fe20000000800 */
[----:B------:R-:W1:Y:S03]  /*2ef0*/  LDC.64 R10, c[0x0][0x3b8] ;  /* 0x0000ee00ff0a7b82 */ /* 0x000e660000000a00 */
[----:B------:R-:W-:Y:S04]  /*2f00*/  @P2 STS [R8+0x4004], RZ ;  /* 0x004004ff08002388 */ /* 0x000fe80000000800 */
[----:B------:R-:W-:Y:S04]  /*2f10*/  @P2 STS.64 [R8+0x4008], RZ ;  /* 0x004008ff08002388 */ /* 0x000fe80000000a00 */
[----:B------:R-:W-:Y:S01]  /*2f20*/  @!PT LDS RZ, [RZ] ;  /* 0x00000000fffff984 */ /* 0x000fe20000000800 */
[----:B------:R-:W-:Y:S01]  /*2f30*/  @!PT LDS RZ, [RZ] ;  /* 0x00000000fffff984 */ /* 0x000fe20000000800 */
[----:B------:R-:W-:Y:S01]  /*2f40*/  @!PT LDS RZ, [RZ] ;  /* 0x00000000fffff984 */ /* 0x000fe20000000800 */
[----:B------:R-:W-:Y:S04]  /*2f50*/  @!P2 LDGSTS.E.BYPASS.LTC128B.128 [R8+0x4000], desc[UR12][R200.64] ;  /* 0x04000000c808afae */ /* 0x000fe8000b901d4c */
[----:B------:R-:W-:Y:S04]  /*2f60*/  @P1 STS.128 [R8+0x5000], RZ ;  /* 0x005000ff08001388 */ /* 0x000fe80000000c00 */
[----:B------:R-:W-:Y:S01]  /*2f70*/  @!PT LDS RZ, [RZ] ;  /* 0x00000000fffff984 */ /* 0x000fe20000000800 */
[----:B------:R-:W-:Y:S01]  /*2f80*/  @!PT LDS RZ, [RZ] ;  /* 0x00000000fffff984 */ /* 0x000fe20000000800 */
[----:B------:R-:W-:Y:S01]  /*2f90*/  @!PT LDS RZ, [RZ] ;  /* 0x00000000fffff984 */ /* 0x000fe20000000800 */
[----:B------:R-:W-:Y:S04]  /*2fa0*/  @!P1 LDGSTS.E.BYPASS.LTC128B.128 [R8+0x5000], desc[UR12][R12.64] ;  /* 0x050000000c089fae */ /* 0x000fe8000b901d4c */
[----:B------:R-:W-:Y:S04]  /*2fb0*/  @P2 STS [R197], RZ ;  /* 0x000000ffc5002388 */ /* 0x000fe80000000800 */
[----:B------:R-:W-:Y:S04]  /*2fc0*/  @P2 STS [R197+0x4], RZ ;  /* 0x000004ffc5002388 */ /* 0x000fe80000000800 */
[----:B------:R-:W-:Y:S04]  /*2fd0*/  @P2 STS [R197+0x8], RZ ;  /* 0x000008ffc5002388 */ /* 0x000fe80000000800 */
[----:B------:R-:W-:Y:S04]  /*2fe0*/  @P2 STS [R197+0xc], RZ ;  /* 0x00000cffc5002388 */ /* 0x000fe80000000800 */
[----:B------:R-:W-:Y:S01]  /*2ff0*/  @!PT LDS RZ, [RZ] ;  /* 0x00000000fffff984 */ /* 0x000fe20000000800 */
[----:B------:R-:W-:Y:S01]  /*3000*/  @!PT LDS RZ, [RZ] ;  /* 0x00000000fffff984 */ /* 0x000fe20000000800 */
[----:B------:R-:W-:Y:S01]  /*3010*/  @!PT LDS RZ, [RZ] ;  /* 0x00000000fffff984 */ /* 0x000fe20000000800 */
[----:B------:R-:W-:Y:S04]  /*3020*/  @!P2 LDGSTS.E.BYPASS.LTC128B.128 [R197], desc[UR12][R202.64] ;  /* 0x00000000cac5afae */ /* 0x000fe8000b901d4c */
[----:B------:R-:W-:Y:S04]  /*3030*/  @P1 STS [R197+0x1000], RZ ;  /* 0x001000ffc5001388 */ /* 0x000fe80000000800 */
[----:B------:R-:W-:Y:S04]  /*3040*/  @P1 STS [R197+0x1004], RZ ;  /* 0x001004ffc5001388 */ /* 0x000fe80000000800 */
[----:B------:R-:W-:Y:S04]  /*3050*/  @P1 STS [R197+0x1008], RZ ;  /* 0x001008ffc5001388 */ /* 0x000fe80000000800 */
[----:B------:R-:W-:Y:S04]  /*3060*/  @P1 STS [R197+0x100c], RZ ;  /* 0x00100cffc5001388 */ /* 0x000fe80000000800 */
[----:B------:R-:W-:Y:S01]  /*3070*/  @!PT LDS RZ, [RZ] ;  /* 0x00000000fffff984 */ /* 0x000fe20000000800 */
[----:B------:R-:W-:Y:S01]  /*3080*/  @!PT LDS RZ, [RZ] ;  /* 0x00000000fffff984 */ /* 0x000fe20000000800 */
[----:B------:R-:W-:Y:S01]  /*3090*/  @!PT LDS RZ, [RZ] ;  /* 0x00000000fffff984 */ /* 0x000fe20000000800 */
[----:B------:R-:W-:Y:S04]  /*30a0*/  @!P1 LDGSTS.E.BYPASS.LTC128B.128 [R197+0x1000], desc[UR12][R16.64] ;  /* 0x0100000010c59fae */ /* 0x000fe8000b901d4c */
        /* <DEDUP_REMOVED lines=13> */
[----:B------:R-:W-:-:S03]  /*3180*/  ISETP.GE.AND P3, PT, R9, UR6, PT ;  /* 0x0000000609007c0c */ /* 0x000fc6000bf66270 */
[----:B------:R-:W0:Y:S01]  /*3190*/  LDGDEPBAR ;  /* 0x00000000000079af */ /* 0x000e220000000000 */
[----:B--2---:R-:W-:-:S05]  /*31a0*/  VIADD R6, R172, 0x48 ;  /* 0x00000048ac067836 */ /* 0x004fca0000000000 */
[----:B------:R-:W-:Y:S01]  /*31b0*/  ISETP.GE.AND P1, PT, R6, UR6, PT ;  /* 0x0000000606007c0c */ /* 0x000fe2000bf26270 */
[----:B----4-:R-:W-:Y:S01]  /*31c0*/  VIADD R4, R172, 0x40 ;  /* 0x00000040ac047836 */ /* 0x010fe20000000000 */
[----:B------:R-:W-:-:S04]  /*31d0*/  DEPBAR.LE SB0, 0x1 ;  /* 0x000080400000791a */ /* 0x000fc80000000000 */
[----:B------:R-:W-:Y:S01]  /*31e0*/  ISETP.GE.AND P2, PT, R4, UR6, PT ;  /* 0x0000000604007c0c */ /* 0x000fe2000bf46270 */
[----:B------:R-:W-:Y:S02]  /*31f0*/  IMAD.MOV.U32 R5, RZ, RZ, 0x4 ;  /* 0x00000004ff057424 */ /* 0x000fe400078e00ff */
[----:B------:R-:W-:Y:S02]  /*3200*/  IMAD.MOV.U32 R4, RZ, RZ, 0x4 ;  /* 0x00000004ff047424 */ /* 0x000fe400078e00ff */
[----:B---3--:R-:W-:-:S04]  /*3210*/  IMAD.WIDE R8, R172, R5, UR14 ;  /* 0x0000000eac087e25 */ /* 0x008fc8000f8e0205 */
[----:B------:R-:W-:Y:S01]  /*3220*/  @!P1 IMAD.WIDE R4, R6, R4, UR14 ;  /* 0x0000000e06049e25 */ /* 0x000fe2000f8e0204 */
[----:B------:R2:W5:Y:S04]  /*3230*/  @!P4 LDG.E R195, desc[UR12][R8.64] ;  /* 0x0000000c08c3c981 */ /* 0x000568000c1e1900 */
[----:B------:R2:W5:Y:S04]  /*3240*/  @!P3 LDG.E R196, desc[UR12][R8.64+0x20] ;  /* 0x0000200c08c4b981 */ /* 0x000568000c1e1900 */
        /* <DEDUP_REMOVED lines=41> */
[----:B------:R-:W-:Y:S01]  /*34e0*/  UMOV UR28, UR25 ;  /* 0x00000019001c7c82 */ /* 0x000fe20008000000 */
[----:B------:R-:W-:Y:S01]  /*34f0*/  LEA R161, R161, UR4, 0x1 ;  /* 0x00000004a1a17c11 */ /* 0x000fe2000f8e08ff */
[----:B------:R-:W-:Y:S02]  /*3500*/  USHF.L.U32 UR49, UR5, 0x4, URZ ;  /* 0x0000000405317899 */ /* 0x000fe4000800063f */
[----:B------:R-:W-:Y:S02]  /*3510*/  UIMAD UR45, UR5, 0x30, URZ ;  /* 0x00000030052d78a4 */ /* 0x000fe4000f8e023f */
[----:B------:R-:W-:-:S02]  /*3520*/  UIMAD UR44, UR5, 0x38, URZ ;  /* 0x00000038052c78a4 */ /* 0x000fc4000f8e023f */
[----:B------:R-:W-:Y:S02]  /*3530*/  UIMAD UR39, UR5, 0x60, URZ ;  /* 0x00000060052778a4 */ /* 0x000fe4000f8e023f */
[----:B------:R-:W-:Y:S02]  /*3540*/  UIMAD UR38, UR5, 0x68, URZ ;  /* 0x00000068052678a4 */ /* 0x000fe4000f8e023f */
[----:B------:R-:W-:Y:S02]  /*3550*/  UIMAD UR37, UR5, 0x70, URZ ;  /* 0x00000070052578a4 */ /* 0x000fe4000f8e023f */
[----:B------:R-:W-:Y:S01]  /*3560*/  UIADD3 UR51, UR51, -UR57, URZ ;  /* 0x8000003933337290 */ /* 0x000fe2000fffe03f */
[----:B------:R-:W-:Y:S01]  /*3570*/  ULDC UR5, c[0x0][0x2ec] ;  /* 0x0000bb0000057ab9 */ /* 0x000fe20000000800 */
[----:B---3--:R-:W-:Y:S02]  /*3580*/  IADD3 R192, P2, P1, R6, UR6, R192 ;  /* 0x0000000606c07c10 */ /* 0x008fe4000f95e0c0 */
[----:B----4-:R-:W-:-:S02]  /*3590*/  R2UR UR6, R4 ;  /* 0x00000000040672ca */ /* 0x010fc400000e0000 */
        /* <DEDUP_REMOVED lines=16> */
.L_x_647:
[----:B------:R-:W0:Y:S01]  /*36a0*/  LDGDEPBAR ;  /* 0x00000000000079af */ /* 0x000e220000000000 */
[----:B------:R-:W-:Y:S01]  /*36b0*/  IMAD.U32 R4, RZ, RZ, UR30 ;  /* 0x0000001eff047e24 */ /* 0x000fe2000f8e00ff */
[----:B------:R-:W-:Y:S01]  /*36c0*/  LEA R20, R170, UR4, 0x1 ;  /* 0x00000004aa147c11 */ /* 0x000fe2000f8e08ff */
[----:B------:R-:W-:Y:S01]  /*36d0*/  IMAD.U32 R5, RZ, RZ, UR29 ;  /* 0x0000001dff057e24 */ /* 0x000fe2000f8e00ff */
[----:B------:R-:W-:Y:S01]  /*36e0*/  IADD3 R112, R167, R162, RZ ;  /* 0x000000a2a7707210 */ /* 0x000fe20007ffe0ff */
[----:B------:R-:W-:Y:S01]  /*36f0*/  USHF.L.U32 UR9, UR8, 0x7, URZ ;  /* 0x0000000708097899 */ /* 0x000fe2000800063f */
[C---:B------:R-:W-:Y:S01]  /*3700*/  LEA R4, P0, R172.reuse, R4, 0x2 ;  /* 0x00000004ac047211 */ /* 0x040fe200078010ff */
[----:B------:R-:W-:Y:S02]  /*3710*/  UMOV UR11, UR61 ;  /* 0x0000003d000b7c82 */ /* 0x000fe40008000000 */
[----:B------:R-:W-:Y:S01]  /*3720*/  UISETP.GE.AND UP0, UPT, UR9, UR51, UPT ;  /* 0x000000330900728c */ /* 0x000fe2000bf06270 */
[----:B------:R-:W-:Y:S05]  /*3730*/  LEA.HI.X.SX32 R5, R172, R5, 0x2, P0 ;  /* 0x00000005ac057211 */ /* 0x000fea00000f16ff */
        /* <DEDUP_REMOVED lines=12> */
[----:B------:R3:W4:Y:S04]  /*3800*/  LDSM.16.M88.4 R100, [R20+0x6c00] ;  /* 0x006c00001464783b */ /* 0x0007280000000200 */
        /* <DEDUP_REMOVED lines=27> */
[----:B------:R-:W-:Y:S01]  /*39c0*/  MOV R109, R204 ;  /* 0x000000cc006d7202 */ /* 0x000fe20000000f00 */
        /* <DEDUP_REMOVED lines=27> */
.L_x_643:
[----:B------:R-:W1:Y:S01]  /*3b80*/  S2R R106, SR_TID.X ;  /* 0x00000000006a7919 */ /* 0x000e620000002100 */
[----:B------:R-:W-:Y:S01]  /*3b90*/  VIADD R110, R172, UR9 ;  /* 0x00000009ac6e7c36 */ /* 0x000fe20008000000 */
[----:B------:R-:W-:Y:S01]  /*3ba0*/  UIADD3 UR9, -UR11, UR7, -UR10 ;  /* 0x000000070b097290 */ /* 0x000fe2000fffe90a */
[----:B------:R-:W-:Y:S02]  /*3bb0*/  UMOV UR28, UR11 ;  /* 0x0000000b001c7c82 */ /* 0x000fe40008000000 */
[C---:B------:R-:W-:Y:S02]  /*3bc0*/  VIADD R105, R110.reuse, 0x8 ;  /* 0x000000086e697836 */ /* 0x040fe40000000000 */
[C---:B------:R-:W-:Y:S01]  /*3bd0*/  VIADD R103, R110.reuse, 0x40 ;  /* 0x000000406e677836 */ /* 0x040fe20000000000 */
[C---:B------:R-:W-:Y:S01]  /*3be0*/  VIADDMNMX R124, R110.reuse, UR9, RZ, !PT ;  /* 0x000000096e7c7c46 */ /* 0x040fe2000f8001ff */
[C---:B------:R-:W-:Y:S01]  /*3bf0*/  VIADD R101, R110.reuse, 0x48 ;  /* 0x000000486e657836 */ /* 0x040fe20000000000 */
        /* <DEDUP_REMOVED lines=8> */
[----:B------:R-:W-:Y:S01]  /*3c80*/  VIADDMNMX R123, R110, R123, UR7, PT ;  /* 0x000000076e7b7e46 */ /* 0x000fe2000b80017b */
[----:B------:R-:W-:Y:S01]  /*3c90*/  IMAD.U32 R100, RZ, RZ, UR9 ;  /* 0x00000009ff647e24 */ /* 0x000fe2000f8e00ff */
[--C-:B------:R-:W-:Y:S01]  /*3ca0*/  IADD3 R104, R104, 0x8, R110.reuse ;  /* 0x0000000868687810 */ /* 0x100fe20007ffe06e */
[----:B-1----:R-:W-:Y:S01]  /*3cb0*/  IMAD.SHL.U32 R106, R106, 0x2, RZ ;  /* 0x000000026a6a7824 */ /* 0x002fe200078e00ff */
[--C-:B------:R-:W-:Y:S02]  /*3cc0*/  IADD3 R102, R102, 0x40, R110.reuse ;  /* 0x0000004066667810 */ /* 0x100fe40007ffe06e */
[----:B------:R-:W-:Y:S02]  /*3cd0*/  IADD3 R100, R100, 0x48, R110 ;  /* 0x0000004864647810 */ /* 0x000fe40007ffe06e */
[----:B------:R-:W-:Y:S01]  /*3ce0*/  LOP3.LUT R107, R106, 0x6, RZ, 0xc0, !PT ;  /* 0x000000066a6b7812 */ /* 0x000fe200078ec0ff */
[----:B------:R-:W-:Y:S01]  /*3cf0*/  IMAD.U32 R106, RZ, RZ, UR16 ;  /* 0x00000010ff6a7e24 */ /* 0x000fe2000f8e00ff */
[----:B------:R-:W-:Y:S02]  /*3d00*/  VIMNMX R104, R104, UR7, PT ;  /* 0x0000000768687c48 */ /* 0x000fe4000bfe0100 */
[----:B------:R-:W-:Y:S01]  /*3d10*/  VIMNMX R102, R102, UR7, PT ;  /* 0x0000000766667c48 */ /* 0x000fe2000bfe0100 */
[----:B------:R-:W-:Y:S01]  /*3d20*/  IMAD R107, R173, 0x40, R107 ;  /* 0x00000040ad6b7824 */ /* 0x000fe200078e026b */
[----:B------:R-:W-:Y:S03]  /*3d30*/  VIMNMX R100, R100, UR7, PT ;  /* 0x0000000764647c48 */ /* 0x000fe6000bfe0100 */
[----:B------:R-:W-:Y:S04]  /*3d40*/  IMAD R106, R106, 0x80, R107 ;  /* 0x000000806a6a7824 */ /* 0x000fe800078e026b */
[C---:B------:R-:W-:Y:S01]  /*3d50*/  VIADD R122, R106.reuse, 0x1 ;  /* 0x000000016a7a7836 */ /* 0x040fe20000000000 */
[CC--:B------:R-:W-:Y:S01]  /*3d60*/  ISETP.GE.AND P0, PT, R106.reuse, R124.reuse, PT ;  /* 0x0000007c6a00720c */ /* 0x0c0fe20003f06270 */
        /* <DEDUP_REMOVED lines=10> */
[----:B------:R-:W-:Y:S01]  /*3e10*/  VIADD R116, R106, 0x19 ;  /* 0x000000196a747836 */ /* 0x000fe20000000000 */
[-C--:B------:R-:W-:Y:S01]  /*3e20*/  ISETP.GE.AND P3, PT, R122, R124.reuse, PT ;  /* 0x0000007c7a00720c */ /* 0x080fe20003f66270 */
[C---:B------:R-:W-:Y:S01]  /*3e30*/  VIADD R115, R106.reuse, 0x20 ;  /* 0x000000206a737836 */ /* 0x040fe20000000000 */
[-C--:B------:R-:W-:Y:S01]  /*3e40*/  ISETP.GE.AND P2, PT, R121, R124.reuse, PT ;  /* 0x0000007c7900720c */ /* 0x080fe20003f46270 */
[----:B------:R-:W-:Y:S01]  /*3e50*/  VIADD R114, R106, 0x21 ;  /* 0x000000216a727836 */ /* 0x000fe20000000000 */
[-C--:B------:R-:W-:Y:S01]  /*3e60*/  ISETP.GE.AND P1, PT, R120, R124.reuse, PT ;  /* 0x0000007c7800720c */ /* 0x080fe20003f26270 */
[C---:B------:R-:W-:Y:S01]  /*3e70*/  VIADD R113, R106.reuse, 0x28 ;  /* 0x000000286a717836 */ /* 0x040fe20000000000 */
[----:B------:R-:W-:Y:S01]  /*3e80*/  ISETP.GE.AND P0, PT, R119, R124, PT ;  /* 0x0000007c7700720c */ /* 0x000fe20003f06270 */
[C---:B------:R-:W-:Y:S01]  /*3e90*/  VIADD R112, R106.reuse, 0x29 ;  /* 0x000000296a707836 */ /* 0x040fe20000000000 */
[C---:B------:R-:W-:Y:S01]  /*3ea0*/  ISETP.GE.OR P6, PT, R106.reuse, R104, !P6 ;  /* 0x000000686a00720c */ /* 0x040fe200077c6670 */
[C---:B------:R-:W-:Y:S01]  /*3eb0*/  VIADD R111, R106.reuse, 0x30 ;  /* 0x000000306a6f7836 */ /* 0x040fe20000000000 */
[C---:B------:R-:W-:Y:S01]  /*3ec0*/  ISETP.GE.OR P5, PT, R106.reuse, R102, !P5 ;  /* 0x000000666a00720c */ /* 0x040fe20006fa6670 */
[C---:B------:R-:W-:Y:S01]  /*3ed0*/  VIADD R110, R106.reuse, 0x31 ;  /* 0x000000316a6e7836 */ /* 0x040fe20000000000 */
[C---:B------:R-:W-:Y:S01]  /*3ee0*/  ISETP.GE.OR P4, PT, R106.reuse, R100, !P4 ;  /* 0x000000646a00720c */ /* 0x040fe20006786670 */
[----:B------:R-:W-:Y:S01]  /*3ef0*/  VIADD R107, R106, 0x38 ;  /* 0x000000386a6b7836 */ /* 0x000fe20000000000 */
        /* <DEDUP_REMOVED lines=39> */
[----:B------:R-:W-:Y:S02]  /*4170*/  ISETP.GE.AND P0, PT, R120, R105, PT ;  /* 0x000000697800720c */ /* 0x000fe40003f06270 */
        /* <DEDUP_REMOVED lines=140> */
.L_x_644:
[C---:B------:R-:W-:Y:S01]  /*4a40*/  FSETP.NEU.FTZ.AND P1, PT, R195.reuse, -INF , PT ;  /* 0xff800000c300780b */ /* 0x040fe20003f3d000 */
[----:B------:R-:W-:Y:S01]  /*4a50*/  FMUL.FTZ R100, R195, 1.4426950216293334961 ;  /* 0x3fb8aa3bc3647820 */ /* 0x000fe20000410000 */
[C---:B------:R-:W-:Y:S01]  /*4a60*/  FSETP.NEU.FTZ.AND P0, PT, R196.reuse, -INF , PT ;  /* 0xff800000c400780b */ /* 0x040fe20003f1d000 */
[----:B------:R-:W-:Y:S01]  /*4a70*/  FMUL.FTZ R101, R196, 1.4426950216293334961 ;  /* 0x3fb8aa3bc4657820 */ /* 0x000fe20000410000 */
[----:B------:R-:W-:Y:S01]  /*4a80*/  IMAD.WIDE.U32 R104, R192, -0x2daee0ad, RZ ;  /* 0xd2511f53c0687825 */ /* 0x000fe200078e00ff */
[----:B------:R-:W-:Y:S02]  /*4a90*/  UISETP.GT.AND UP2, UPT, UR8, UR34, UPT ;  /* 0x000000220800728c */ /* 0x000fe4000bf44270 */
[----:B------:R-:W-:Y:S01]  /*4aa0*/  FSEL R100, R100, RZ, P1 ;  /* 0x000000ff64647208 */ /* 0x000fe20000800000 */
[----:B------:R-:W-:Y:S01]  /*4ab0*/  IMAD.U32 R106, RZ, RZ, UR16 ;  /* 0x00000010ff6a7e24 */ /* 0x000fe2000f8e00ff */
[----:B------:R-:W-:Y:S02]  /*4ac0*/  FSEL R101, R101, RZ, P0 ;  /* 0x000000ff65657208 */ /* 0x000fe40000000000 */
[----:B------:R-:W-:Y:S01]  /*4ad0*/  FSETP.NEU.FTZ.AND P0, PT, R194, -INF , PT ;  /* 0xff800000c200780b */ /* 0x000fe20003f1d000 */
[--C-:B------:R-:W-:Y:S01]  /*4ae0*/  FFMA.FTZ R64, R64, UR5, -R100.reuse ;  /* 0x0000000540407c23 */ /* 0x100fe20008010864 */
[----:B------:R-:W-:Y:S01]  /*4af0*/  LOP3.LUT R102, R104, UR52, RZ, 0x3c, !PT ;  /* 0x0000003468667c12 */ /* 0x000fe2000f8e3cff */
[--C-:B------:R-:W-:Y:S01]  /*4b00*/  FFMA.FTZ R65, R65, UR5, -R100.reuse ;  /* 0x0000000541417c23 */ /* 0x100fe20008010864 */
[----:B------:R-:W-:Y:S01]  /*4b10*/  FSETP.NEU.FTZ.AND P1, PT, R193, -INF , PT ;  /* 0xff800000c100780b */ /* 0x000fe20003f3d000 */
[--C-:B------:R-:W-:Y:S01]  /*4b20*/  FFMA.FTZ R67, R67, UR5, -R101.reuse ;  /* 0x0000000543437c23 */ /* 0x100fe20008010865 */
[--C-:B------:R-:W-:Y:S01]  /*4b30*/  FFMA.FTZ R66, R66, UR5, -R101.reuse ;  /* 0x0000000542427c23 */ /* 0x100fe20008010865 */
        /* <DEDUP_REMOVED lines=23> */
[----:B------:R-:W-:Y:S03]  /*4cb0*/  FFMA.FTZ R53, R53, UR5, -R100 ;  /* 0x0000000535357c23 */ /* 0x000fe60008010864 */
        /* <DEDUP_REMOVED lines=9> */
[----:B------:R-:W-:Y:S02]  /*4d50*/  IMAD.U32 R100, RZ, RZ, UR8 ;  /* 0x00000008ff647e24 */ /* 0x000fe4000f8e00ff */
[----:B------:R-:W-:Y:S02]  /*4d60*/  IMAD R106, R106, 0x2, R173 ;  /* 0x000000026a6a7824 */ /* 0x000fe400078e02ad */
[----:B------:R-:W-:Y:S02]  /*4d70*/  IMAD R100, R100, 0x8, R174 ;  /* 0x0000000864647824 */ /* 0x000fe400078e02ae */
[----:B------:R-:W-:Y:S03]  /*4d80*/  IMAD.SHL.U32 R106, R106, 0x2, RZ ;  /* 0x000000026a6a7824 */ /* 0x000fe600078e00ff */
[----:B------:R1:W2:Y:S01]  /*4d90*/  MUFU.EX2 R116, R16 ;  /* 0x0000001000747308 */ /* 0x0002a20000000800 */
[----:B------:R-:W-:Y:S01]  /*4da0*/  VIADD R104, R106, 0x1 ;  /* 0x000000016a687836 */ /* 0x000fe20000000000 */
[C---:B------:R-:W-:Y:S04]  /*4db0*/  LOP3.LUT R106, R105.reuse, UR33, R106, 0x96, !PT ;  /* 0x00000021696a7c12 */ /* 0x040fe8000f8e966a */
[----:B------:R-:W-:Y:S04]  /*4dc0*/  LOP3.LUT R104, R105, UR33, R104, 0x96, !PT ;  /* 0x0000002169687c12 */ /* 0x000fe8000f8e9668 */
[----:B------:R-:W-:Y:S01]  /*4dd0*/  MUFU.EX2 R122, R34 ;  /* 0x00000022007a7308 */ /* 0x000fe20000000800 */
[----:B------:R-:W-:Y:S04]  /*4de0*/  IMAD.WIDE.U32 R106, R106, -0x326172a9, RZ ;  /* 0xcd9e8d576a6a7825 */ /* 0x000fe800078e00ff */
[----:B------:R-:W-:Y:S04]  /*4df0*/  IMAD.WIDE.U32 R104, R104, -0x326172a9, RZ ;  /* 0xcd9e8d5768687825 */ /* 0x000fe800078e00ff */
[----:B-1----:R-:W-:Y:S01]  /*4e00*/  FMUL.FTZ R16, R194, 1.4426950216293334961 ;  /* 0x3fb8aa3bc2107820 */ /* 0x002fe20000410000 */
[----:B------:R-:W-:Y:S04]  /*4e10*/  MUFU.EX2 R113, R35 ;  /* 0x0000002300717308 */ /* 0x000fe80000000800 */
[----:B------:R-:W-:Y:S06]  /*4e20*/  FSEL R16, R16, RZ, P0 ;  /* 0x000000ff10107208 */ /* 0x000fec0000000000 */
        /* <DEDUP_REMOVED lines=15> */
[--C-:B------:R-:W-:Y:S01]  /*4f20*/  FFMA.FTZ R59, R59, UR5, -R16.reuse ;  /* 0x000000053b3b7c23 */ /* 0x100fe20008010810 */
[--C-:B------:R-:W-:Y:S01]  /*4f30*/  FFMA.FTZ R58, R58, UR5, -R16.reuse ;  /* 0x000000053a3a7c23 */ /* 0x100fe20008010810 */
[----:B------:R-:W-:Y:S01]  /*4f40*/  FFMA.FTZ R16, R62, UR5, -R16 ;  /* 0x000000053e107c23 */ /* 0x000fe20008010810 */
[----:B------:R3:W-:Y:S01]  /*4f50*/  MUFU.EX2 R237, R30 ;  /* 0x0000001e00ed7308 */ /* 0x0007e20000000800 */
[----:B-1----:R-:W-:Y:S05]  /*4f60*/  FMUL.FTZ R19, R193, 1.4426950216293334961 ;  /* 0x3fb8aa3bc1137820 */ /* 0x002fea0000410000 */
[----:B------:R-:W-:Y:S04]  /*4f70*/  FSEL R19, R19, RZ, P1 ;  /* 0x000000ff13137208 */ /* 0x000fe80000800000 */
[----:B------:R1:W-:Y:S01]  /*4f80*/  MUFU.EX2 R115, R31 ;  /* 0x0000001f00737308 */ /* 0x0003e20000000800 */
[--C-:B------:R-:W-:Y:S01]  /*4f90*/  FFMA.FTZ R28, R28, UR5, -R19.reuse ;  /* 0x000000051c1c7c23 */ /* 0x100fe20008010813 */
[--C-:B------:R-:W-:Y:S01]  /*4fa0*/  FFMA.FTZ R24, R24, UR5, -R19.reuse ;  /* 0x0000000518187c23 */ /* 0x100fe20008010813 */
[--C-:B------:R-:W-:Y:S01]  /*4fb0*/  FFMA.FTZ R44, R44, UR5, -R19.reuse ;  /* 0x000000052c2c7c23 */ /* 0x100fe20008010813 */
[--C-:B------:R-:W-:Y:S01]  /*4fc0*/  FFMA.FTZ R60, R60, UR5, -R19.reuse ;  /* 0x000000053c3c7c23 */ /* 0x100fe20008010813 */
[--C-:B------:R-:W-:Y:S05]  /*4fd0*/  FFMA.FTZ R8, R8, UR5, -R19.reuse ;  /* 0x0000000508087c23 */ /* 0x100fea0008010813 */
        /* <DEDUP_REMOVED lines=13> */
[C---:B---3--:R-:W-:Y:S02]  /*50b0*/  VIADD R30, R100.reuse, 0x4 ;  /* 0x00000004641e7836 */ /* 0x048fe40000000000 */
[----:B------:R-:W-:Y:S03]  /*50c0*/  IMAD.WIDE.U32 R100, R100, -0x326172a9, RZ ;  /* 0xcd9e8d5764647825 */ /* 0x000fe600078e00ff */
[----:B------:R-:W-:Y:S01]  /*50d0*/  MUFU.EX2 R229, R24 ;  /* 0x0000001800e57308 */ /* 0x000fe20000000800 */
[----:B-1----:R-:W-:Y:S01]  /*50e0*/  IMAD.WIDE.U32 R30, R30, -0x326172a9, RZ ;  /* 0xcd9e8d571e1e7825 */ /* 0x002fe200078e00ff */
[-C--:B------:R-:W-:Y:S02]  /*50f0*/  LOP3.LUT R230, R101, R198.reuse, RZ, 0x3c, !PT ;  /* 0x000000c665e67212 */ /* 0x080fe400078e3cff */
[----:B------:R-:W-:Y:S02]  /*5100*/  LOP3.LUT R212, R107, UR27, R100, 0x96, !PT ;  /* 0x0000001b6bd47c12 */ /* 0x000fe4000f8e9664 */
[----:B------:R-:W-:Y:S01]  /*5110*/  LOP3.LUT R34, R31, R198, RZ, 0x3c, !PT ;  /* 0x000000c61f227212 */ /* 0x000fe200078e3cff */
[----:B------:R-:W-:Y:S01]  /*5120*/  IMAD.WIDE.U32 R230, R230, -0x2daee0ad, RZ ;  /* 0xd2511f53e6e67825 */ /* 0x000fe200078e00ff */
[--C-:B------:R-:W-:Y:S02]  /*5130*/  LOP3.LUT R26, R107, UR27, R30.reuse, 0x96, !PT ;  /* 0x0000001b6b1a7c12 */ /* 0x100fe4000f8e961e */
[----:B------:R1:W-:Y:S01]  /*5140*/  MUFU.EX2 R234, R27 ;  /* 0x0000001b00ea7308 */ /* 0x0003e20000000800 */
[C---:B------:R-:W-:Y:S01]  /*5150*/  LOP3.LUT R30, R105.reuse, UR27, R30, 0x96, !PT ;  /* 0x0000001b691e7c12 */ /* 0x040fe2000f8e961e */
[----:B------:R-:W-:Y:S01]  /*5160*/  IMAD.WIDE.U32 R212, R212, -0x2daee0ad, RZ ;  /* 0xd2511f53d4d47825 */ /* 0x000fe200078e00ff */
[----:B------:R-:W-:Y:S02]  /*5170*/  LOP3.LUT R126, R102, R231, RZ, 0x3c, !PT ;  /* 0x000000e7667e7212 */ /* 0x000fe400078e3cff */
[----:B------:R-:W-:Y:S01]  /*5180*/  LOP3.LUT R100, R105, UR27, R100, 0x96, !PT ;  /* 0x0000001b69647c12 */ /* 0x000fe2000f8e9664 */
[----:B------:R-:W-:Y:S01]  /*5190*/  IMAD.WIDE.U32 R34, R34, -0x2daee0ad, RZ ;  /* 0xd2511f5322227825 */ /* 0x000fe200078e00ff */
[--C-:B------:R-:W-:Y:S03]  /*51a0*/  LOP3.LUT R214, R213, UR25, R230.reuse, 0x96, !PT ;  /* 0x00000019d5d67c12 */ /* 0x100fe6000f8e96e6 */
[----:B------:R3:W-:Y:S01]  /*51b0*/  MUFU.EX2 R221, R50 ;  /* 0x0000003200dd7308 */ /* 0x0007e20000000800 */
[----:B------:R-:W-:Y:S01]  /*51c0*/  IMAD.WIDE.U32 R30, R30, -0x2daee0ad, RZ ;  /* 0xd2511f531e1e7825 */ /* 0x000fe200078e00ff */
[----:B------:R-:W-:Y:S03]  /*51d0*/  LOP3.LUT R102, R102, R35, RZ, 0x3c, !PT ;  /* 0x0000002366667212 */ /* 0x000fe600078e3cff */
[----:B------:R-:W-:Y:S05]  /*51e0*/  IMAD.WIDE.U32 R100, R100, -0x2daee0ad, RZ ;  /* 0xd2511f5364647825 */ /* 0x000fea00078e00ff */
[----:B------:R-:W-:Y:S01]  /*51f0*/  MUFU.EX2 R213, R66 ;  /* 0x0000004200d57308 */ /* 0x000fe20000000800 */
[----:B------:R-:W-:Y:S01]  /*5200*/  IMAD.WIDE.U32 R102, R102, -0x326172a9, RZ ;  /* 0xcd9e8d5766667825 */ /* 0x000fe200078e00ff */
[----:B------:R-:W-:Y:S03]  /*5210*/  LOP3.LUT R230, R101, UR25, R230, 0x96, !PT ;  /* 0x0000001965e67c12 */ /* 0x000fe6000f8e96e6 */
[----:B-1----:R-:W-:Y:S05]  /*5220*/  IMAD.WIDE.U32 R26, R26, -0x2daee0ad, RZ ;  /* 0xd2511f531a1a7825 */ /* 0x002fea00078e00ff */
[----:B------:R1:W-:Y:S01]  /*5230*/  MUFU.EX2 R111, R51 ;  /* 0x00000033006f7308 */ /* 0x0003e20000000800 */
[--C-:B---3--:R-:W-:Y:S01]  /*5240*/  LOP3.LUT R50, R31, UR25, R34.reuse, 0x96, !PT ;  /* 0x000000191f327c12 */ /* 0x108fe2000f8e9622 */
[----:B------:R-:W-:Y:S01]  /*5250*/  IMAD.WIDE.U32 R230, R230, -0x326172a9, RZ ;  /* 0xcd9e8d57e6e67825 */ /* 0x000fe200078e00ff */
[----:B------:R-:W-:Y:S03]  /*5260*/  LOP3.LUT R218, R27, UR25, R34, 0x96, !PT ;  /* 0x000000191bda7c12 */ /* 0x000fe6000f8e9622 */
[----:B------:R-:W-:Y:S04]  /*5270*/  IMAD.WIDE.U32 R126, R126, -0x326172a9, RZ ;  /* 0xcd9e8d577e7e7825 */ /* 0x000fe800078e00ff */
[----:B------:R-:W-:Y:S01]  /*5280*/  MUFU.EX2 R251, R6 ;  /* 0x0000000600fb7308 */ /* 0x000fe20000000800 */
[----:B------:R-:W-:Y:S01]  /*5290*/  IMAD.WIDE.U32 R218, R218, -0x326172a9, RZ ;  /* 0xcd9e8d57dada7825 */ /* 0x000fe200078e00ff */
[C---:B------:R-:W-:Y:S02]  /*52a0*/  LOP3.LUT R224, R127.reuse, UR26, R106, 0x96, !PT ;  /* 0x0000001a7fe07c12 */ /* 0x040fe4000f8e966a */
[--C-:B------:R-:W-:Y:S01]  /*52b0*/  LOP3.LUT R210, R127, UR26, R104.reuse, 0x96, !PT ;  /* 0x0000001a7fd27c12 */ /* 0x100fe2000f8e9668 */
[----:B------:R-:W-:Y:S01]  /*52c0*/  IMAD.WIDE.U32 R214, R214, -0x326172a9, RZ ;  /* 0xcd9e8d57d6d67825 */ /* 0x000fe200078e00ff */
[C---:B------:R-:W-:Y:S04]  /*52d0*/  LOP3.LUT R104, R103.reuse, UR26, R104, 0x96, !PT ;  /* 0x0000001a67687c12 */ /* 0x040fe8000f8e9668 */
[----:B------:R-:W-:Y:S01]  /*52e0*/  MUFU.EX2 R123, R7 ;  /* 0x00000007007b7308 */ /* 0x000fe20000000800 */
[----:B------:R-:W-:Y:S01]  /*52f0*/  LOP3.LUT R106, R103, UR26, R106, 0x96, !PT ;  /* 0x0000001a676a7c12 */ /* 0x000fe2000f8e966a */
[----:B------:R-:W-:Y:S01]  /*5300*/  IMAD.WIDE.U32 R224, R224, -0x2daee0ad, RZ ;  /* 0xd2511f53e0e07825 */ /* 0x000fe200078e00ff */
[----:B------:R-:W-:Y:S03]  /*5310*/  LOP3.LUT R226, R219, UR24, R102, 0x96, !PT ;  /* 0x00000018dbe27c12 */ /* 0x000fe6000f8e9666 */
[----:B------:R-:W-:Y:S01]  /*5320*/  IMAD.WIDE.U32 R104, R104, -0x2daee0ad, RZ ;  /* 0xd2511f5368687825 */ /* 0x000fe200078e00ff */
[----:B------:R-:W-:Y:S03]  /*5330*/  LOP3.LUT R34, R225, UR23, R212, 0x96, !PT ;  /* 0x00000017e1227c12 */ /* 0x000fe6000f8e96d4 */
[----:B------:R-:W-:Y:S01]  /*5340*/  MUFU.EX2 R124, R4 ;  /* 0x00000004007c7308 */ /* 0x000fe20000000800 */
[----:B------:R-:W-:Y:S01]  /*5350*/  IMAD.WIDE.U32 R106, R106, -0x2daee0ad, RZ ;  /* 0xd2511f536a6a7825 */ /* 0x000fe200078e00ff */
[----:B------:R-:W-:Y:S02]  /*5360*/  LOP3.LUT R61, R105, UR23, R30, 0x96, !PT ;  /* 0x00000017693d7c12 */ /* 0x000fe4000f8e961e */
[--C-:B------:R-:W-:Y:S01]  /*5370*/  LOP3.LUT R30, R215, UR24, R126.reuse, 0x96, !PT ;  /* 0x00000018d71e7c12 */ /* 0x100fe2000f8e967e */
[----:B-1----:R-:W-:Y:S01]  /*5380*/  IMAD.WIDE.U32 R50, R50, -0x326172a9, RZ ;  /* 0xcd9e8d5732327825 */ /* 0x002fe200078e00ff */
[----:B------:R-:W-:Y:S04]  /*5390*/  LOP3.LUT R126, R231, UR24, R126, 0x96, !PT ;  /* 0x00000018e77e7c12 */ /* 0x000fe8000f8e967e */
        /* <DEDUP_REMOVED lines=8> */
[----:B------:R-:W-:Y:S03]  /*5420*/  LOP3.LUT R218, R27, UR22, R218, 0x96, !PT ;  /* 0x000000161bda7c12 */ /* 0x000fe6000f8e96da */
[----:B------:R-:W-:Y:S01]  /*5430*/  IMAD.WIDE.U32 R106, R106, -0x326172a9, RZ ;  /* 0xcd9e8d576a6a7825 */ /* 0x000fe200078e00ff */
[----:B------:R-:W-:Y:S04]  /*5440*/  LOP3.LUT R104, R103, UR21, R104, 0x96, !PT ;  /* 0x0000001567687c12 */ /* 0x000fe8000f8e9668 */
[----:B------:R1:W-:Y:S01]  /*5450*/  MUFU.EX2 R209, R60 ;  /* 0x0000003c00d17308 */ /* 0x0003e20000000800 */
[----:B------:R-:W-:Y:S01]  /*5460*/  IMAD.WIDE.U32 R218, R218, -0x2daee0ad, RZ ;  /* 0xd2511f53dada7825 */ /* 0x000fe200078e00ff */
[----:B------:R-:W-:Y:S03]  /*5470*/  LOP3.LUT R26, R107, UR20, R26, 0x96, !PT ;  /* 0x000000146b1a7c12 */ /* 0x000fe6000f8e961a */
[----:B------:R-:W-:Y:S05]  /*5480*/  IMAD.WIDE.U32 R104, R104, -0x326172a9, RZ ;  /* 0xcd9e8d5768687825 */ /* 0x000fea00078e00ff */
[----:B------:R-:W-:Y:S01]  /*5490*/  MUFU.EX2 R242, R22 ;  /* 0x0000001600f27308 */ /* 0x000fe20000000800 */
[----:B------:R-:W-:Y:S04]  /*54a0*/  IMAD.WIDE.U32 R26, R26, -0x2daee0ad, RZ ;  /* 0xd2511f531a1a7825 */ /* 0x000fe800078e00ff */
[----:B------:R-:W-:Y:S05]  /*54b0*/  IMAD.WIDE.U32 R210, R210, -0x2daee0ad, RZ ;  /* 0xd2511f53d2d27825 */ /* 0x000fea00078e00ff */
[----:B------:R-:W-:Y:S01]  /*54c0*/  MUFU.EX2 R118, R18 ;  /* 0x0000001200767308 */ /* 0x000fe20000000800 */
[----:B-1----:R-:W-:Y:S01]  /*54d0*/  IMAD.WIDE.U32 R60, R61, -0x326172a9, RZ ;  /* 0xcd9e8d573d3c7825 */ /* 0x002fe200078e00ff */
[----:B------:R-:W-:Y:S03]  /*54e0*/  LOP3.LUT R100, R211, UR23, R100, 0x96, !PT ;  /* 0x00000017d3647c12 */ /* 0x000fe6000f8e9664 */
[----:B------:R-:W-:Y:S01]  /*54f0*/  IMAD.WIDE.U32 R34, R34, -0x326172a9, RZ ;  /* 0xcd9e8d5722227825 */ /* 0x000fe200078e00ff */
[----:B------:R-:W-:Y:S04]  /*5500*/  LOP3.LUT R60, R105, UR20, R60, 0x96, !PT ;  /* 0x00000014693c7c12 */ /* 0x000fe8000f8e963c */
[----:B------:R1:W-:Y:S01]  /*5510*/  MUFU.EX2 R250, R8 ;  /* 0x0000000800fa7308 */ /* 0x0003e20000000800 */
[----:B------:R-:W-:Y:S01]  /*5520*/  LOP3.LUT R50, R61, UR22, R50, 0x96, !PT ;  /* 0x000000163d327c12 */ /* 0x000fe2000f8e9632 */
[----:B------:R-:W-:Y:S01]  /*5530*/  IMAD.WIDE.U32 R100, R100, -0x326172a9, RZ ;  /* 0xcd9e8d5764647825 */ /* 0x000fe200078e00ff */
[----:B------:R-:W-:Y:S03]  /*5540*/  LOP3.LUT R214, R35, UR22, R214, 0x96, !PT ;  /* 0x0000001623d67c12 */ /* 0x000fe6000f8e96d6 */
[----:B------:R-:W-:Y:S01]  /*5550*/  IMAD.WIDE.U32 R60, R60, -0x2daee0ad, RZ ;  /* 0xd2511f533c3c7825 */ /* 0x000fe200078e00ff */
[----:B------:R-:W-:Y:S03]  /*5560*/  LOP3.LUT R6, R101, UR22, R230, 0x96, !PT ;  /* 0x0000001665067c12 */ /* 0x000fe6000f8e96e6 */
[----:B------:R3:W-:Y:S01]  /*5570*/  MUFU.EX2 R220, R23 ;  /* 0x0000001700dc7308 */ /* 0x0007e20000000800 */
[----:B------:R-:W-:Y:S04]  /*5580*/  IMAD.WIDE.U32 R50, R50, -0x2daee0ad, RZ ;  /* 0xd2511f5332327825 */ /* 0x000fe800078e00ff */
[----:B------:R-:W-:Y:S01]  /*5590*/  IMAD.WIDE.U32 R6, R6, -0x2daee0ad, RZ ;  /* 0xd2511f5306067825 */ /* 0x000fe200078e00ff */
[----:B------:R-:W-:Y:S04]  /*55a0*/  LOP3.LUT R102, R51, UR19, R102, 0x96, !PT ;  /* 0x0000001333667c12 */ /* 0x000fe8000f8e9666 */
[----:B------:R4:W-:Y:S01]  /*55b0*/  MUFU.EX2 R110, R48 ;  /* 0x00000030006e7308 */ /* 0x0009e20000000800 */
[----:B------:R-:W-:Y:S04]  /*55c0*/  IMAD.WIDE.U32 R30, R30, -0x2daee0ad, RZ ;  /* 0xd2511f531e1e7825 */ /* 0x000fe800078e00ff */
[----:B------:R-:W-:Y:S01]  /*55d0*/  IMAD.WIDE.U32 R102, R102, -0x326172a9, RZ ;  /* 0xcd9e8d5766667825 */ /* 0x000fe200078e00ff */
[----:B------:R-:W-:Y:S04]  /*55e0*/  LOP3.LUT R224, R31, UR21, R224, 0x96, !PT ;  /* 0x000000151fe07c12 */ /* 0x000fe8000f8e96e0 */
[----:B------:R2:W-:Y:S01]  /*55f0*/  MUFU.EX2 R223, R47 ;  /* 0x0000002f00df7308 */ /* 0x0005e20000000800 */
[----:B------:R-:W-:Y:S01]  /*5600*/  IMAD.WIDE.U32 R214, R214, -0x2daee0ad, RZ ;  /* 0xd2511f53d6d67825 */ /* 0x000fe200078e00ff */
[----:B------:R-:W-:Y:S02]  /*5610*/  LOP3.LUT R39, R102, 0xff, RZ, 0xc0, !PT ;  /* 0x000000ff66277812 */ /* 0x000fe400078ec0ff */
[----:B------:R-:W-:Y:S01]  /*5620*/  SHF.R.U32.HI R36, RZ, 0x18, R102 ;  /* 0x00000018ff247819 */ /* 0x000fe20000011666 */
[----:B------:R-:W-:Y:S01]  /*5630*/  IMAD.WIDE.U32 R224, R224, -0x326172a9, RZ ;  /* 0xcd9e8d57e0e07825 */ /* 0x000fe200078e00ff */
[----:B------:R-:W-:Y:S04]  /*5640*/  LOP3.LUT R30, R215, UR19, R30, 0x96, !PT ;  /* 0x00000013d71e7c12 */ /* 0x000fe8000f8e961e */
[----:B------:R2:W-:Y:S01]  /*5650*/  MUFU.EX2 R121, R15 ;  /* 0x0000000f00797308 */ /* 0x0005e20000000800 */
[----:B------:R-:W-:Y:S01]  /*5660*/  SHF.R.U32.HI R28, RZ, 0x10, R102 ;  /* 0x00000010ff1c7819 */ /* 0x000fe20000011666 */
[----:B------:R-:W-:Y:S01]  /*5670*/  IMAD.WIDE.U32 R126, R126, -0x2daee0ad, RZ ;  /* 0xd2511f537e7e7825 */ /* 0x000fe200078e00ff */
[----:B------:R-:W-:Y:S02]  /*5680*/  LOP3.LUT R34, R225, UR20, R34, 0x96, !PT ;  /* 0x00000014e1227c12 */ /* 0x000fe4000f8e9622 */
[----:B------:R-:W-:Y:S01]  /*5690*/  LOP3.LUT R28, R28, 0xff, RZ, 0xc0, !PT ;  /* 0x000000ff1c1c7812 */ /* 0x000fe200078ec0ff */
[----:B------:R-:W-:Y:S01]  /*56a0*/  IMAD.WIDE.U32 R30, R30, -0x326172a9, RZ ;  /* 0xcd9e8d571e1e7825 */ /* 0x000fe200078e00ff */
[----:B------:R-:W-:Y:S03]  /*56b0*/  LOP3.LUT R126, R7, UR19, R126, 0x96, !PT ;  /* 0x00000013077e7c12 */ /* 0x000fe6000f8e967e */
[----:B------:R2:W-:Y:S01]  /*56c0*/  MUFU.EX2 R244, R17 ;  /* 0x0000001100f47308 */ /* 0x0005e20000000800 */
[----:B------:R-:W-:Y:S01]  /*56d0*/  LOP3.LUT R210, R127, UR21, R210, 0x96, !PT ;  /* 0x000000157fd27c12 */ /* 0x000fe2000f8e96d2 */
[----:B------:R-:W-:Y:S01]  /*56e0*/  IMAD.WIDE.U32 R34, R34, -0x2daee0ad, RZ ;  /* 0xd2511f5322227825 */ /* 0x000fe200078e00ff */
[----:B------:R-:W-:Y:S02]  /*56f0*/  LOP3.LUT R4, R30, 0xff, RZ, 0xc0, !PT ;  /* 0x000000ff1e047812 */ /* 0x000fe400078ec0ff */
[----:B-1----:R-:W-:Y:S01]  /*5700*/  SHF.R.U32.HI R8, RZ, 0x18, R30 ;  /* 0x00000018ff087819 */ /* 0x002fe2000001161e */
[----:B------:R-:W-:Y:S01]  /*5710*/  IMAD.WIDE.U32 R126, R126, -0x326172a9, RZ ;  /* 0xcd9e8d577e7e7825 */ /* 0x000fe200078e00ff */
[----:B------:R-:W-:Y:S03]  /*5720*/  ISETP.LE.U32.AND P3, PT, R4, UR6, PT ;  /* 0x0000000604007c0c */ /* 0x000fe6000bf63070 */
[----:B------:R1:W-:Y:S01]  /*5730*/  MUFU.EX2 R247, R11 ;  /* 0x0000000b00f77308 */ /* 0x0003e20000000800 */
[----:B------:R-:W-:Y:S01]  /*5740*/  LOP3.LUT R20, R34, 0xff, RZ, 0xc0, !PT ;  /* 0x000000ff22147812 */ /* 0x000fe200078ec0ff */
[----:B------:R-:W-:Y:S01]  /*5750*/  IMAD.WIDE.U32 R210, R210, -0x326172a9, RZ ;  /* 0xcd9e8d57d2d27825 */ /* 0x000fe200078e00ff */
[----:B------:R-:W-:Y:S02]  /*5760*/  LOP3.LUT R22, R126, 0xff, RZ, 0xc0, !PT ;  /* 0x000000ff7e167812 */ /* 0x000fe400078ec0ff */
[----:B------:R-:W-:Y:S02]  /*5770*/  ISETP.LE.U32.AND P2, PT, R20, UR6, PT ;  /* 0x0000000614007c0c */ /* 0x000fe4000bf43070 */
[----:B------:R-:W-:Y:S03]  /*5780*/  SHF.R.U32.HI R18, RZ, 0x18, R34 ;  /* 0x00000018ff127819 */ /* 0x000fe60000011622 */
[----:B------:R1:W-:Y:S01]  /*5790*/  MUFU.EX2 R222, R49 ;  /* 0x0000003100de7308 */ /* 0x0003e20000000800 */
[----:B------:R-:W-:Y:S02]  /*57a0*/  ISETP.LE.U32.AND P0, PT, R22, UR6, PT ;  /* 0x0000000616007c0c */ /* 0x000fe4000bf03070 */
[----:B------:R-:W-:Y:S02]  /*57b0*/  SHF.R.U32.HI R4, RZ, 0x18, R126 ;  /* 0x00000018ff047819 */ /* 0x000fe4000001167e */
[----:B------:R-:W-:Y:S02]  /*57c0*/  ISETP.LE.U32.AND P4, PT, R8, UR6, PT ;  /* 0x0000000608007c0c */ /* 0x000fe4000bf83070 */
[----:B------:R-:W-:Y:S03]  /*57d0*/  ISETP.LE.U32.AND P1, PT, R18, UR6, PT ;  /* 0x0000000612007c0c */ /* 0x000fe6000bf23070 */
[----:B------:R1:W-:Y:S01]  /*57e0*/  MUFU.EX2 R119, R12 ;  /* 0x0000000c00777308 */ /* 0x0003e20000000800 */
[----:B---3--:R-:W-:Y:S02]  /*57f0*/  LOP3.LUT R23, R31, UR18, R224, 0x96, !PT ;  /* 0x000000121f177c12 */ /* 0x008fe4000f8e96e0 */
[----:B------:R-:W-:Y:S02]  /*5800*/  LOP3.LUT R7, R219, UR19, R226, 0x96, !PT ;  /* 0x00000013db077c12 */ /* 0x000fe4000f8e96e2 */
[----:B----4-:R-:W-:Y:S02]  /*5810*/  SHF.R.U32.HI R48, RZ, 0x10, R30 ;  /* 0x00000010ff307819 */ /* 0x010fe4000001161e */
[----:B------:R-:W-:Y:S03]  /*5820*/  LOP3.LUT R31, R30, 0xffff, RZ, 0xc0, !PT ;  /* 0x0000ffff1e1f7812 */ /* 0x000fe600078ec0ff */
[----:B------:R3:W-:Y:S01]  /*5830*/  MUFU.EX2 R245, R14 ;  /* 0x0000000e00f57308 */ /* 0x0007e20000000800 */
[----:B--2---:R-:W-:Y:S02]  /*5840*/  SHF.R.U32.HI R47, RZ, 0x10, R34 ;  /* 0x00000010ff2f7819 */ /* 0x004fe40000011622 */
[----:B------:R-:W-:Y:S02]  /*5850*/  LOP3.LUT R30, R34, 0xffff, RZ, 0xc0, !PT ;  /* 0x0000ffff221e7812 */ /* 0x000fe400078ec0ff */
[----:B------:R-:W-:Y:S02]  /*5860*/  LOP3.LUT R15, R35, UR17, R214, 0x96, !PT ;  /* 0x00000011230f7c12 */ /* 0x000fe4000f8e96d6 */
[C---:B------:R-:W-:Y:S03]  /*5870*/  LOP3.LUT R17, R26.reuse, 0xff, RZ, 0xc0, !PT ;  /* 0x000000ff1a117812 */ /* 0x040fe600078ec0ff */
[----:B------:R2:W-:Y:S01]  /*5880*/  MUFU.EX2 R238, R33 ;  /* 0x0000002100ee7308 */ /* 0x0005e20000000800 */
[--C-:B-1----:R-:W-:Y:S02]  /*5890*/  SHF.R.U32.HI R11, RZ, 0x18, R26.reuse ;  /* 0x00000018ff0b7819 */ /* 0x102fe4000001161a */
[----:B------:R-:W-:Y:S02]  /*58a0*/  SHF.R.U32.HI R34, RZ, 0x10, R26 ;  /* 0x00000010ff227819 */ /* 0x000fe4000001161a */
[----:B------:R-:W-:Y:S02]  /*58b0*/  LOP3.LUT R49, R23, 0xff, RZ, 0xc0, !PT ;  /* 0x000000ff17317812 */ /* 0x000fe400078ec0ff */
[----:B------:R-:W-:Y:S03]  /*58c0*/  LOP3.LUT R12, R27, UR17, R218, 0x96, !PT ;  /* 0x000000111b0c7c12 */ /* 0x000fe6000f8e96da */
[----:B------:R1:W4:Y:S01]  /*58d0*/  MUFU.EX2 R112, R32 ;  /* 0x0000002000707308 */ /* 0x0003220000000800 */
[----:B------:R-:W-:Y:S02]  /*58e0*/  LOP3.LUT R26, R26, 0xffff, RZ, 0xc0, !PT ;  /* 0x0000ffff1a1a7812 */ /* 0x000fe400078ec0ff */
[----:B---3--:R-:W-:Y:S02]  /*58f0*/  LOP3.LUT R14, R127, UR18, R210, 0x96, !PT ;  /* 0x000000127f0e7c12 */ /* 0x008fe4000f8e96d2 */
[----:B------:R-:W-:Y:S02]  /*5900*/  LOP3.LUT R27, R126, 0xffff, RZ, 0xc0, !PT ;  /* 0x0000ffff7e1b7812 */ /* 0x000fe400078ec0ff */
[----:B------:R-:W-:Y:S03]  /*5910*/  ISETP.LE.U32.AND P5, PT, R11, UR6, PT ;  /* 0x000000060b007c0c */ /* 0x000fe6000bfa3070 */
[----:B------:R3:W-:Y:S01]  /*5920*/  MUFU.EX2 R231, R40 ;  /* 0x0000002800e77308 */ /* 0x0007e20000000800 */
[----:B--2---:R-:W-:Y:S01]  /*5930*/  SHF.R.U32.HI R33, RZ, 0x10, R126 ;  /* 0x00000010ff217819 */ /* 0x004fe2000001167e */
[----:B------:R-:W-:Y:S01]  /*5940*/  IMAD.WIDE.U32 R126, R7, -0x326172a9, RZ ;  /* 0xcd9e8d57077e7825 */ /* 0x000fe200078e00ff */
[C---:B------:R-:W-:Y:S02]  /*5950*/  LOP3.LUT R35, R60.reuse, 0xff, RZ, 0xc0, !PT ;  /* 0x000000ff3c237812 */ /* 0x040fe400078ec0ff */
[--C-:B------:R-:W-:Y:S02]  /*5960*/  SHF.R.U32.HI R20, RZ, 0x10, R60.reuse ;  /* 0x00000010ff147819 */ /* 0x100fe4000001163c */
[----:B------:R-:W-:Y:S03]  /*5970*/  LOP3.LUT R7, R60, 0xffff, RZ, 0xc0, !PT ;  /* 0x0000ffff3c077812 */ /* 0x000fe600078ec0ff */
[----:B------:R2:W-:Y:S01]  /*5980*/  MUFU.EX2 R252, R5 ;  /* 0x0000000500fc7308 */ /* 0x0005e20000000800 */
[----:B-1----:R-:W-:Y:S02]  /*5990*/  SHF.R.U32.HI R32, RZ, 0x18, R60 ;  /* 0x00000018ff207819 */ /* 0x002fe4000001163c */
[----:B------:R-:W-:Y:S02]  /*59a0*/  SHF.R.U32.HI R60, RZ, 0x18, R23 ;  /* 0x00000018ff3c7819 */ /* 0x000fe40000011617 */
[----:B------:R-:W-:Y:S02]  /*59b0*/  LOP3.LUT R48, R48, 0xff, RZ, 0xc0, !PT ;  /* 0x000000ff30307812 */ /* 0x000fe400078ec0ff */
[----:B------:R-:W-:Y:S03]  /*59c0*/  ISETP.LE.U32.AND P6, PT, R17, UR6, PT ;  /* 0x0000000611007c0c */ /* 0x000fe6000bfc3070 */
[----:B------:R1:W-:Y:S01]  /*59d0*/  MUFU.EX2 R239, R29 ;  /* 0x0000001d00ef7308 */ /* 0x0003e20000000800 */
[----:B---3--:R-:W-:Y:S02]  /*59e0*/  LOP3.LUT R40, R15, 0xff, RZ, 0xc0, !PT ;  /* 0x000000ff0f287812 */ /* 0x008fe400078ec0ff */
[----:B------:R-:W-:Y:S02]  /*59f0*/  LOP3.LUT R47, R47, 0xff, RZ, 0xc0, !PT ;  /* 0x000000ff2f2f7812 */ /* 0x000fe400078ec0ff */
[----:B------:R-:W-:Y:S02]  /*5a00*/  LOP3.LUT R100, R211, UR20, R100, 0x96, !PT ;  /* 0x00000014d3647c12 */ /* 0x000fe4000f8e9664 */
[----:B------:R-:W-:Y:S03]  /*5a10*/  LOP3.LUT R51, R126, 0xff, RZ, 0xc0, !PT ;  /* 0x000000ff7e337812 */ /* 0x000fe600078ec0ff */
[----:B------:R3:W-:Y:S01]  /*5a20*/  MUFU.EX2 R248, R10 ;  /* 0x0000000a00f87308 */ /* 0x0007e20000000800 */
[----:B------:R-:W-:Y:S01]  /*5a30*/  LOP3.LUT R33, R33, 0xff, RZ, 0xc0, !PT ;  /* 0x000000ff21217812 */ /* 0x000fe200078ec0ff */
[----:B------:R-:W-:Y:S01]  /*5a40*/  IMAD.WIDE.U32 R100, R100, -0x2daee0ad, RZ ;  /* 0xd2511f5364647825 */ /* 0x000fe200078e00ff */
[----:B------:R-:W-:Y:S02]  /*5a50*/  LOP3.LUT R34, R34, 0xff, RZ, 0xc0, !PT ;  /* 0x000000ff22227812 */ /* 0x000fe400078ec0ff */
[----:B------:R-:W-:Y:S02]  /*5a60*/  LOP3.LUT R11, R127, UR18, R106, 0x96, !PT ;  /* 0x000000127f0b7c12 */ /* 0x000fe4000f8e966a */
[----:B------:R-:W-:Y:S03]  /*5a70*/  LOP3.LUT R44, R100, 0xff, RZ, 0xc0, !PT ;  /* 0x000000ff642c7812 */ /* 0x000fe600078ec0ff */
[----:B------:R-:W4:Y:S01]  /*5a80*/  MUFU.EX2 R240, R240 ;  /* 0x000000f000f07308 */ /* 0x000f220000000800 */
[----:B------:R-:W-:Y:S02]  /*5a90*/  SHF.R.U32.HI R31, RZ, 0x8, R31 ;  /* 0x00000008ff1f7819 */ /* 0x000fe4000001161f */
[----:B--2---:R-:W-:Y:S02]  /*5aa0*/  SHF.R.U32.HI R5, RZ, 0x18, R11 ;  /* 0x00000018ff057819 */ /* 0x004fe4000001160b */
[----:B------:R-:W-:Y:S02]  /*5ab0*/  LOP3.LUT R31, R31, 0xffff, RZ, 0xc0, !PT ;  /* 0x0000ffff1f1f7812 */ /* 0x000fe400078ec0ff */
[----:B------:R-:W-:Y:S03]  /*5ac0*/  SHF.R.U32.HI R38, RZ, 0x18, R100 ;  /* 0x00000018ff267819 */ /* 0x000fe60000011664 */
[----:B------:R-:W2:Y:S01]  /*5ad0*/  MUFU.EX2 R224, R46 ;  /* 0x0000002e00e07308 */ /* 0x000ea20000000800 */
[----:B------:R-:W-:Y:S02]  /*5ae0*/  SHF.R.U32.HI R30, RZ, 0x8, R30 ;  /* 0x00000008ff1e7819 */ /* 0x000fe4000001161e */
[----:B-1----:R-:W-:Y:S02]  /*5af0*/  SHF.R.U32.HI R29, RZ, 0x10, R126 ;  /* 0x00000010ff1d7819 */ /* 0x002fe4000001167e */
[----:B---3--:R-:W-:Y:S02]  /*5b00*/  SHF.R.U32.HI R10, RZ, 0x10, R12 ;  /* 0x00000010ff0a7819 */ /* 0x008fe4000001160c */
[----:B------:R-:W-:Y:S03]  /*5b10*/  SHF.R.U32.HI R26, RZ, 0x8, R26 ;  /* 0x00000008ff1a7819 */ /* 0x000fe6000001161a */
[----:B------:R1:W-:Y:S01]  /*5b20*/  MUFU.EX2 R246, R13 ;  /* 0x0000000d00f67308 */ /* 0x0003e20000000800 */
[----:B------:R-:W-:Y:S02]  /*5b30*/  LOP3.LUT R29, R29, 0xff, RZ, 0xc0, !PT ;  /* 0x000000ff1d1d7812 */ /* 0x000fe400078ec0ff */
[----:B------:R-:W-:Y:S02]  /*5b40*/  LOP3.LUT R10, R10, 0xff, RZ, 0xc0, !PT ;  /* 0x000000ff0a0a7812 */ /* 0x000fe400078ec0ff */
[----:B------:R-:W-:Y:S02]  /*5b50*/  LOP3.LUT R26, R26, 0xffff, RZ, 0xc0, !PT ;  /* 0x0000ffff1a1a7812 */ /* 0x000fe400078ec0ff */
[----:B------:R-:W-:Y:S03]  /*5b60*/  LOP3.LUT R8, R103, UR18, R104, 0x96, !PT ;  /* 0x0000001267087c12 */ /* 0x000fe6000f8e9668 */
[----:B------:R-:W3:Y:S01]  /*5b70*/  MUFU.EX2 R219, R52 ;  /* 0x0000003400db7308 */ /* 0x000ee20000000800 */
[----:B------:R-:W-:Y:S02]  /*5b80*/  SHF.R.U32.HI R27, RZ, 0x8, R27 ;  /* 0x00000008ff1b7819 */ /* 0x000fe4000001161b */
[----:B------:R-:W-:Y:S02]  /*5b90*/  LOP3.LUT R6, R101, UR17, R6, 0x96, !PT ;  /* 0x0000001165067c12 */ /* 0x000fe4000f8e9606 */
[----:B------:R-:W-:Y:S02]  /*5ba0*/  LOP3.LUT R27, R27, 0xffff, RZ, 0xc0, !PT ;  /* 0x0000ffff1b1b7812 */ /* 0x000fe400078ec0ff */
[----:B------:R-:W-:Y:S03]  /*5bb0*/  SHF.R.U32.HI R24, RZ, 0x10, R100 ;  /* 0x00000010ff187819 */ /* 0x000fe60000011664 */
[----:B------:R-:W3:Y:S01]  /*5bc0*/  MUFU.EX2 R243, R21 ;  /* 0x0000001500f37308 */ /* 0x000ee20000000800 */
[----:B-1----:R-:W-:Y:S02]  /*5bd0*/  SHF.R.U32.HI R13, RZ, 0x10, R11 ;  /* 0x00000010ff0d7819 */ /* 0x002fe4000001160b */
[----:B------:R-:W-:Y:S02]  /*5be0*/  LOP3.LUT R24, R24, 0xff, RZ, 0xc0, !PT ;  /* 0x000000ff18187812 */ /* 0x000fe400078ec0ff */
[----:B------:R-:W-:Y:S02]  /*5bf0*/  LOP3.LUT R13, R13, 0xff, RZ, 0xc0, !PT ;  /* 0x000000ff0d0d7812 */ /* 0x000fe400078ec0ff */
[----:B------:R-:W-:Y:S03]  /*5c00*/  LOP3.LUT R17, R102, 0xffff, RZ, 0xc0, !PT ;  /* 0x0000ffff66117812 */ /* 0x000fe600078ec0ff */
[----:B------:R-:W1:Y:S01]  /*5c10*/  MUFU.EX2 R241, R25 ;  /* 0x0000001900f17308 */ /* 0x000e620000000800 */
[----:B------:R-:W-:Y:S02]  /*5c20*/  LOP3.LUT R18, R100, 0xffff, RZ, 0xc0, !PT ;  /* 0x0000ffff64127812 */ /* 0x000fe400078ec0ff */
[----:B------:R-:W-:Y:S02]  /*5c30*/  SHF.R.U32.HI R17, RZ, 0x8, R17 ;  /* 0x00000008ff117819 */ /* 0x000fe40000011611 */
[----:B------:R-:W-:Y:S02]  /*5c40*/  SHF.R.U32.HI R18, RZ, 0x8, R18 ;  /* 0x00000008ff127819 */ /* 0x000fe40000011612 */
[----:B------:R-:W-:Y:S03]  /*5c50*/  LOP3.LUT R17, R17, 0xffff, RZ, 0xc0, !PT ;  /* 0x0000ffff11117812 */ /* 0x000fe600078ec0ff */
[----:B------:R-:W1:Y:S01]  /*5c60*/  MUFU.EX2 R226, R42 ;  /* 0x0000002a00e27308 */ /* 0x000e620000000800 */
[----:B------:R-:W-:Y:S02]  /*5c70*/  LOP3.LUT R18, R18, 0xffff, RZ, 0xc0, !PT ;  /* 0x0000ffff12127812 */ /* 0x000fe400078ec0ff */
[----:B------:R-:W-:Y:S02]  /*5c80*/  LOP3.LUT R22, R126, 0xffff, RZ, 0xc0, !PT ;  /* 0x0000ffff7e167812 */ /* 0x000fe400078ec0ff */
[----:B------:R-:W-:Y:S02]  /*5c90*/  LOP3.LUT R20, R20, 0xff, RZ, 0xc0, !PT ;  /* 0x000000ff14147812 */ /* 0x000fe400078ec0ff */
[----:B------:R-:W-:Y:S03]  /*5ca0*/  SHF.R.U32.HI R22, RZ, 0x8, R22 ;  /* 0x00000008ff167819 */ /* 0x000fe60000011616 */
[----:B------:R-:W1:Y:S01]  /*5cb0*/  MUFU.EX2 R227, R45 ;  /* 0x0000002d00e37308 */ /* 0x000e620000000800 */
[----:B------:R-:W-:Y:S02]  /*5cc0*/  SHF.R.U32.HI R7, RZ, 0x8, R7 ;  /* 0x00000008ff077819 */ /* 0x000fe40000011607 */
[----:B------:R-:W-:Y:S02]  /*5cd0*/  LOP3.LUT R22, R22, 0xffff, RZ, 0xc0, !PT ;  /* 0x0000ffff16167812 */ /* 0x000fe400078ec0ff */
[----:B------:R-:W-:Y:S05]  /*5ce0*/  LOP3.LUT R7, R7, 0xffff, RZ, 0xc0, !PT ;  /* 0x0000ffff07077812 */ /* 0x000fea00078ec0ff */
[----:B------:R-:W1:Y:S10]  /*5cf0*/  MUFU.EX2 R236, R37 ;  /* 0x0000002500ec7308 */ /* 0x000e740000000800 */
[----:B------:R-:W-:Y:S10]  /*5d00*/  MUFU.EX2 R249, R9 ;  /* 0x0000000900f97308 */ /* 0x000ff40000000800 */
[----:B------:R-:W-:Y:S10]  /*5d10*/  MUFU.EX2 R215, R54 ;  /* 0x0000003600d77308 */ /* 0x000ff40000000800 */
[----:B------:R-:W-:Y:S10]  /*5d20*/  MUFU.EX2 R214, R55 ;  /* 0x0000003700d67308 */ /* 0x000ff40000000800 */
[----:B------:R-:W-:Y:S10]  /*5d30*/  MUFU.EX2 R218, R53 ;  /* 0x0000003500da7308 */ /* 0x000ff40000000800 */
[----:B------:R-:W-:Y:S10]  /*5d40*/  MUFU.EX2 R230, R41 ;  /* 0x0000002900e67308 */ /* 0x000ff40000000800 */
[----:B------:R-:W1:Y:S10]  /*5d50*/  MUFU.EX2 R225, R43 ;  /* 0x0000002b00e17308 */ /* 0x000e740000000800 */
[----:B------:R-:W-:Y:S10]  /*5d60*/  MUFU.EX2 R211, R56 ;  /* 0x0000003800d37308 */ /* 0x000ff40000000800 */
[----:B------:R-:W-:Y:S10]  /*5d70*/  MUFU.EX2 R127, R59 ;  /* 0x0000003b007f7308 */ /* 0x000ff40000000800 */
[----:B------:R-:W-:Y:S10]  /*5d80*/  MUFU.EX2 R210, R57 ;  /* 0x0000003900d27308 */ /* 0x000ff40000000800 */
[----:B------:R-:W1:Y:S10]  /*5d90*/  MUFU.EX2 R199, R58 ;  /* 0x0000003a00c77308 */ /* 0x000e740000000800 */
[----:B------:R-:W-:Y:S01]  /*5da0*/  MUFU.EX2 R204, R19 ;  /* 0x0000001300cc7308 */ /* 0x000fe20000000800 */
[----:B------:R-:W-:Y:S01]  /*5db0*/  @!P3 FADD.FTZ R116, -R116, -RZ ;  /* 0x800000ff7474b221 */ /* 0x000fe20000010100 */
[----:B------:R-:W-:Y:S01]  /*5dc0*/  ISETP.LE.U32.AND P3, PT, R4, UR6, PT ;  /* 0x0000000604007c0c */ /* 0x000fe2000bf63070 */
[----:B----4-:R-:W-:Y:S01]  /*5dd0*/  @!P2 FADD.FTZ R112, -R112, -RZ ;  /* 0x800000ff7070a221 */ /* 0x010fe20000010100 */
[----:B------:R-:W-:Y:S01]  /*5de0*/  ISETP.LE.U32.AND P2, PT, R49, UR6, PT ;  /* 0x0000000631007c0c */ /* 0x000fe2000bf43070 */
[----:B------:R-:W-:Y:S01]  /*5df0*/  @!P0 FADD.FTZ R110, -R110, -RZ ;  /* 0x800000ff6e6e8221 */ /* 0x000fe20000010100 */
[----:B------:R-:W-:Y:S01]  /*5e00*/  ISETP.LE.U32.AND P0, PT, R40, UR6, PT ;  /* 0x0000000628007c0c */ /* 0x000fe2000bf03070 */
[----:B------:R-:W-:Y:S01]  /*5e10*/  @!P4 FADD.FTZ R117, -R117, -RZ ;  /* 0x800000ff7575c221 */ /* 0x000fe20000010100 */
[----:B------:R-:W-:Y:S01]  /*5e20*/  ISETP.LE.U32.AND P4, PT, R60, UR6, PT ;  /* 0x000000063c007c0c */ /* 0x000fe2000bf83070 */
[----:B------:R-:W-:Y:S01]  /*5e30*/  @!P1 FADD.FTZ R113, -R113, -RZ ;  /* 0x800000ff71719221 */ /* 0x000fe20000010100 */
[----:B------:R-:W-:Y:S01]  /*5e40*/  ISETP.LE.U32.AND P1, PT, R48, UR6, PT ;  /* 0x0000000630007c0c */ /* 0x000fe2000bf23070 */
[----:B------:R-:W-:Y:S01]  /*5e50*/  @!P5 FADD.FTZ R115, -R115, -RZ ;  /* 0x800000ff7373d221 */ /* 0x000fe20000010100 */
[----:B------:R-:W-:Y:S01]  /*5e60*/  SHF.R.U32.HI R40, RZ, 0x18, R15 ;  /* 0x00000018ff287819 */ /* 0x000fe2000001160f */
[----:B------:R-:W-:Y:S01]  /*5e70*/  @!P6 FADD.FTZ R114, -R114, -RZ ;  /* 0x800000ff7272e221 */ /* 0x000fe20000010100 */
[----:B------:R-:W-:Y:S01]  /*5e80*/  LOP3.LUT R4, R61, UR17, R50, 0x96, !PT ;  /* 0x000000113d047c12 */ /* 0x000fe2000f8e9632 */
[----:B------:R-:W-:Y:S01]  /*5e90*/  @!P3 FADD.FTZ R111, -R111, -RZ ;  /* 0x800000ff6f6fb221 */ /* 0x000fe20000010100 */
[----:B------:R-:W-:Y:S01]  /*5ea0*/  ISETP.LE.U32.AND P3, PT, R40, UR6, PT ;  /* 0x0000000628007c0c */ /* 0x000fe2000bf63070 */
[----:B------:R-:W-:Y:S01]  /*5eb0*/  @!P2 FADD.FTZ R124, -R124, -RZ ;  /* 0x800000ff7c7ca221 */ /* 0x000fe20000010100 */
[----:B------:R-:W-:Y:S01]  /*5ec0*/  SHF.R.U32.HI R50, RZ, 0x18, R126 ;  /* 0x00000018ff327819 */ /* 0x000fe2000001167e */
[----:B------:R-:W-:Y:S01]  /*5ed0*/  @!P0 FADD.FTZ R120, -R120, -RZ ;  /* 0x800000ff78788221 */ /* 0x000fe20000010100 */
[----:B------:R-:W-:Y:S01]  /*5ee0*/  LOP3.LUT R40, R12, 0xff, RZ, 0xc0, !PT ;  /* 0x000000ff0c287812 */ /* 0x000fe200078ec0ff */
[----:B------:R-:W-:Y:S01]  /*5ef0*/  @!P4 FADD.FTZ R123, -R123, -RZ ;  /* 0x800000ff7b7bc221 */ /* 0x000fe20000010100 */
[----:B------:R-:W-:Y:S01]  /*5f00*/  ISETP.LE.U32.AND P5, PT, R50, UR6, PT ;  /* 0x0000000632007c0c */ /* 0x000fe2000bfa3070 */
[----:B------:R-:W-:Y:S01]  /*5f10*/  @!P1 FADD.FTZ R118, -R118, -RZ ;  /* 0x800000ff76769221 */ /* 0x000fe20000010100 */
[----:B------:R-:W-:Y:S01]  /*5f20*/  ISETP.LE.U32.AND P2, PT, R40, UR6, PT ;  /* 0x0000000628007c0c */ /* 0x000fe2000bf43070 */
[----:B------:R-:W4:Y:S01]  /*5f30*/  MUFU.EX2 R126, R16 ;  /* 0x00000010007e7308 */ /* 0x000f220000000800 */
[----:B------:R-:W-:Y:S02]  /*5f40*/  SHF.R.U32.HI R40, RZ, 0x18, R12 ;  /* 0x00000018ff287819 */ /* 0x000fe4000001160c */
[----:B------:R-:W-:Y:S01]  /*5f50*/  ISETP.LE.U32.AND P4, PT, R47, UR6, PT ;  /* 0x000000062f007c0c */ /* 0x000fe2000bf83070 */
[----:B------:R-:W-:Y:S01]  /*5f60*/  @!P3 FADD.FTZ R220, -R220, -RZ ;  /* 0x800000ffdcdcb221 */ /* 0x000fe20000010100 */
[----:B------:R-:W-:Y:S02]  /*5f70*/  ISETP.LE.U32.AND P1, PT, R40, UR6, PT ;  /* 0x0000000628007c0c */ /* 0x000fe4000bf23070 */
[----:B------:R-:W-:Y:S02]  /*5f80*/  ISETP.LE.U32.AND P6, PT, R51, UR6, PT ;  /* 0x0000000633007c0c */ /* 0x000fe4000bfc3070 */
[----:B------:R-:W-:Y:S01]  /*5f90*/  LOP3.LUT R40, R14, 0xff, RZ, 0xc0, !PT ;  /* 0x000000ff0e287812 */ /* 0x000fe200078ec0ff */
[----:B------:R-:W-:Y:S01]  /*5fa0*/  @!P5 FADD.FTZ R121, -R121, -RZ ;  /* 0x800000ff7979d221 */ /* 0x000fe20000010100 */
[----:B------:R-:W-:Y:S01]  /*5fb0*/  ISETP.LE.U32.AND P3, PT, R33, UR6, PT ;  /* 0x0000000621007c0c */ /* 0x000fe2000bf63070 */
[----:B------:R-:W-:Y:S01]  /*5fc0*/  @!P2 FADD.FTZ R229, -R229, -RZ ;  /* 0x800000ffe5e5a221 */ /* 0x000fe20000010100 */
[----:B------:R-:W-:Y:S02]  /*5fd0*/  ISETP.LE.U32.AND P5, PT, R40, UR6, PT ;  /* 0x0000000628007c0c */ /* 0x000fe4000bfa3070 */
[----:B------:R-:W-:Y:S01]  /*5fe0*/  ISETP.LE.U32.AND P2, PT, R36, UR6, PT ;  /* 0x0000000624007c0c */ /* 0x000fe2000bf43070 */
[----:B------:R-:W-:Y:S01]  /*5ff0*/  @!P4 FADD.FTZ R122, -R122, -RZ ;  /* 0x800000ff7a7ac221 */ /* 0x000fe20000010100 */
[----:B------:R-:W-:Y:S01]  /*6000*/  ISETP.LE.U32.AND P4, PT, R39, UR6, PT ;  /* 0x0000000627007c0c */ /* 0x000fe2000bf83070 */
[----:B------:R-:W-:Y:S01]  /*6010*/  @!P1 FADD.FTZ R234, -R234, -RZ ;  /* 0x800000ffeaea9221 */ /* 0x000fe20000010100 */
[----:B------:R-:W-:Y:S01]  /*6020*/  ISETP.LE.U32.AND P1, PT, R44, UR6, PT ;  /* 0x000000062c007c0c */ /* 0x000fe2000bf23070 */
[----:B------:R-:W-:Y:S01]  /*6030*/  @!P6 FADD.FTZ R119, -R119, -RZ ;  /* 0x800000ff7777e221 */ /* 0x000fe20000010100 */
[----:B------:R-:W-:Y:S02]  /*6040*/  ISETP.LE.U32.AND P6, PT, R34, UR6, PT ;  /* 0x0000000622007c0c */ /* 0x000fe4000bfc3070 */
[----:B------:R-:W-:Y:S01]  /*6050*/  SHF.R.U32.HI R33, RZ, 0x10, R23 ;  /* 0x00000010ff217819 */ /* 0x000fe20000011617 */
[----:B------:R-:W-:Y:S01]  /*6060*/  @!P3 FADD.FTZ R221, -R221, -RZ ;  /* 0x800000ffddddb221 */ /* 0x000fe20000010100 */
[----:B------:R-:W-:Y:S01]  /*6070*/  LOP3.LUT R12, R12, 0xffff, RZ, 0xc0, !PT ;  /* 0x0000ffff0c0c7812 */ /* 0x000fe200078ec0ff */
[----:B------:R-:W-:Y:S01]  /*6080*/  @!P5 FADD.FTZ R232, -R232, -RZ ;  /* 0x800000ffe8e8d221 */ /* 0x000fe20000010100 */
[----:B------:R-:W-:Y:S01]  /*6090*/  ISETP.LE.U32.AND P5, PT, R35, UR6, PT ;  /* 0x0000000623007c0c */ /* 0x000fe2000bfa3070 */
[----:B------:R-:W-:Y:S01]  /*60a0*/  @!P2 FADD.FTZ R223, -R223, -RZ ;  /* 0x800000ffdfdfa221 */ /* 0x000fe20000010100 */
        /* <DEDUP_REMOVED lines=8> */
[----:B------:R-:W-:Y:S01]  /*6130*/  SHF.R.U32.HI R5, RZ, 0x10, R15 ;  /* 0x00000010ff057819 */ /* 0x000fe2000001160f */
[----:B------:R-:W-:Y:S01]  /*6140*/  @!P5 FADD.FTZ R209, -R209, -RZ ;  /* 0x800000ffd1d1d221 */ /* 0x000fe20000010100 */
[----:B------:R-:W-:Y:S02]  /*6150*/  ISETP.LE.U32.AND P6, PT, R38, UR6, PT ;  /* 0x0000000626007c0c */ /* 0x000fe4000bfc3070 */
[----:B------:R-:W-:Y:S01]  /*6160*/  ISETP.LE.U32.AND P2, PT, R31, UR6, PT ;  /* 0x000000061f007c0c */ /* 0x000fe2000bf43070 */
[----:B------:R-:W-:Y:S01]  /*6170*/  @!P4 FADD.FTZ R244, -R244, -RZ ;  /* 0x800000fff4f4c221 */ /* 0x000fe20000010100 */
[----:B------:R-:W-:Y:S01]  /*6180*/  LOP3.LUT R5, R5, 0xff, RZ, 0xc0, !PT ;  /* 0x000000ff05057812 */ /* 0x000fe200078ec0ff */
[----:B------:R-:W-:Y:S01]  /*6190*/  @!P3 FADD.FTZ R251, -R251, -RZ ;  /* 0x800000fffbfbb221 */ /* 0x000fe20000010100 */
[----:B------:R-:W-:Y:S01]  /*61a0*/  ISETP.LE.U32.AND P4, PT, R10, UR6, PT ;  /* 0x000000060a007c0c */ /* 0x000fe2000bf83070 */
[----:B------:R-:W-:Y:S01]  /*61b0*/  @!P1 FADD.FTZ R247, -R247, -RZ ;  /* 0x800000fff7f79221 */ /* 0x000fe20000010100 */
[----:B------:R-:W-:Y:S02]  /*61c0*/  ISETP.LE.U32.AND P5, PT, R5, UR6, PT ;  /* 0x0000000605007c0c */ /* 0x000fe4000bfa3070 */
[----:B------:R-:W-:Y:S02]  /*61d0*/  LOP3.LUT R5, R30, 0xffff, RZ, 0xc0, !PT ;  /* 0x0000ffff1e057812 */ /* 0x000fe400078ec0ff */
[----:B------:R-:W-:Y:S01]  /*61e0*/  LOP3.LUT R15, R15, 0xffff, RZ, 0xc0, !PT ;  /* 0x0000ffff0f0f7812 */ /* 0x000fe200078ec0ff */
[----:B------:R-:W-:Y:S01]  /*61f0*/  @!P6 FADD.FTZ R212, -R212, -RZ ;  /* 0x800000ffd4d4e221 */ /* 0x000fe20000010100 */
[----:B------:R-:W-:Y:S01]  /*6200*/  ISETP.LE.U32.AND P3, PT, R5, UR6, PT ;  /* 0x0000000605007c0c */ /* 0x000fe2000bf63070 */
[----:B------:R-:W-:Y:S01]  /*6210*/  @!P2 FADD.FTZ R250, -R250, -RZ ;  /* 0x800000fffafaa221 */ /* 0x000fe20000010100 */
[----:B------:R-:W-:Y:S02]  /*6220*/  SHF.R.U32.HI R5, RZ, 0x10, R14 ;  /* 0x00000010ff057819 */ /* 0x000fe4000001160e */
[----:B------:R-:W-:Y:S01]  /*6230*/  ISETP.LE.U32.AND P6, PT, R29, UR6, PT ;  /* 0x000000061d007c0c */ /* 0x000fe2000bfc3070 */
[----:B------:R-:W-:Y:S01]  /*6240*/  @!P4 FADD.FTZ R240, -R240, -RZ ;  /* 0x800000fff0f0c221 */ /* 0x000fe20000010100 */
[----:B------:R-:W-:Y:S01]  /*6250*/  LOP3.LUT R5, R5, 0xff, RZ, 0xc0, !PT ;  /* 0x000000ff05057812 */ /* 0x000fe200078ec0ff */
[----:B------:R-:W-:Y:S01]  /*6260*/  @!P5 FADD.FTZ R242, -R242, -RZ ;  /* 0x800000fff2f2d221 */ /* 0x000fe20000010100 */
[----:B------:R-:W-:Y:S02]  /*6270*/  ISETP.LE.U32.AND P2, PT, R26, UR6, PT ;  /* 0x000000061a007c0c */ /* 0x000fe4000bf43070 */
[----:B------:R-:W-:Y:S02]  /*6280*/  ISETP.LE.U32.AND P1, PT, R5, UR6, PT ;  /* 0x0000000605007c0c */ /* 0x000fe4000bf23070 */
[----:B------:R-:W-:Y:S01]  /*6290*/  LOP3.LUT R5, R8, 0xff, RZ, 0xc0, !PT ;  /* 0x000000ff08057812 */ /* 0x000fe200078ec0ff */
[----:B------:R-:W-:Y:S01]  /*62a0*/  @!P3 FADD.FTZ R238, -R238, -RZ ;  /* 0x800000ffeeeeb221 */ /* 0x000fe20000010100 */
[----:B------:R-:W-:Y:S02]  /*62b0*/  ISETP.LE.U32.AND P4, PT, R28, UR6, PT ;  /* 0x000000061c007c0c */ /* 0x000fe4000bf83070 */
[----:B------:R-:W-:Y:S01]  /*62c0*/  ISETP.LE.U32.AND P5, PT, R5, UR6, PT ;  /* 0x0000000605007c0c */ /* 0x000fe2000bfa3070 */
[----:B------:R-:W-:Y:S01]  /*62d0*/  @!P6 FADD.FTZ R245, -R245, -RZ ;  /* 0x800000fff5f5e221 */ /* 0x000fe20000010100 */
[----:B------:R-:W-:Y:S02]  /*62e0*/  LOP3.LUT R5, R6, 0xff, RZ, 0xc0, !PT ;  /* 0x000000ff06057812 */ /* 0x000fe400078ec0ff */
[----:B------:R-:W-:Y:S01]  /*62f0*/  ISETP.LE.U32.AND P6, PT, R27, UR6, PT ;  /* 0x000000061b007c0c */ /* 0x000fe2000bfc3070 */
[----:B------:R-:W-:Y:S01]  /*6300*/  @!P2 FADD.FTZ R239, -R239, -RZ ;  /* 0x800000ffefefa221 */ /* 0x000fe20000010100 */
[----:B------:R-:W-:Y:S01]  /*6310*/  ISETP.LE.U32.AND P2, PT, R5, UR6, PT ;  /* 0x0000000605007c0c */ /* 0x000fe2000bf43070 */
[----:B------:R-:W-:Y:S01]  /*6320*/  @!P1 FADD.FTZ R235, -R235, -RZ ;  /* 0x800000ffebeb9221 */ /* 0x000fe20000010100 */
[----:B------:R-:W-:Y:S02]  /*6330*/  LOP3.LUT R5, R23, 0xffff, RZ, 0xc0, !PT ;  /* 0x0000ffff17057812 */ /* 0x000fe400078ec0ff */
[----:B------:R-:W-:Y:S01]  /*6340*/  SHF.R.U32.HI R15, RZ, 0x8, R15 ;  /* 0x00000008ff0f7819 */ /* 0x000fe2000001160f */
[----:B--2---:R-:W-:Y:S01]  /*6350*/  @!P4 FADD.FTZ R224, -R224, -RZ ;  /* 0x800000ffe0e0c221 */ /* 0x004fe20000010100 */
[----:B------:R-:W-:Y:S01]  /*6360*/  SHF.R.U32.HI R5, RZ, 0x8, R5 ;  /* 0x00000008ff057819 */ /* 0x000fe20000011605 */
[----:B------:R-:W-:Y:S01]  /*6370*/  @!P5 FADD.FTZ R231, -R231, -RZ ;  /* 0x800000ffe7e7d221 */ /* 0x000fe20000010100 */
[----:B------:R-:W-:Y:S02]  /*6380*/  SHF.R.U32.HI R12, RZ, 0x8, R12 ;  /* 0x00000008ff0c7819 */ /* 0x000fe4000001160c */
[----:B------:R-:W-:Y:S01]  /*6390*/  LOP3.LUT R5, R5, 0xffff, RZ, 0xc0, !PT ;  /* 0x0000ffff05057812 */ /* 0x000fe200078ec0ff */
[----:B------:R-:W-:Y:S01]  /*63a0*/  @!P6 FADD.FTZ R222, -R222, -RZ ;  /* 0x800000ffdedee221 */ /* 0x000fe20000010100 */
[----:B------:R-:W-:Y:S01]  /*63b0*/  ISETP.LE.U32.AND P6, PT, R24, UR6, PT ;  /* 0x0000000618007c0c */ /* 0x000fe2000bfc3070 */
[----:B---3--:R-:W-:Y:S01]  /*63c0*/  @!P2 FADD.FTZ R219, -R219, -RZ ;  /* 0x800000ffdbdba221 */ /* 0x008fe20000010100 */
[----:B------:R-:W-:Y:S02]  /*63d0*/  ISETP.LE.U32.AND P4, PT, R5, UR6, PT ;  /* 0x0000000605007c0c */ /* 0x000fe4000bf83070 */
[----:B------:R-:W-:Y:S02]  /*63e0*/  LOP3.LUT R15, R15, 0xffff, RZ, 0xc0, !PT ;  /* 0x0000ffff0f0f7812 */ /* 0x000fe400078ec0ff */
[----:B------:R-:W-:Y:S02]  /*63f0*/  LOP3.LUT R12, R12, 0xffff, RZ, 0xc0, !PT ;  /* 0x0000ffff0c0c7812 */ /* 0x000fe400078ec0ff */
[----:B------:R-:W-:Y:S02]  /*6400*/  ISETP.LE.U32.AND P2, PT, R13, UR6, PT ;  /* 0x000000060d007c0c */ /* 0x000fe4000bf43070 */
[----:B------:R-:W-:Y:S02]  /*6410*/  SHF.R.U32.HI R34, RZ, 0x18, R14 ;  /* 0x00000018ff227819 */ /* 0x000fe4000001160e */
[----:B------:R-:W-:Y:S01]  /*6420*/  SHF.R.U32.HI R5, RZ, 0x10, R8 ;  /* 0x00000010ff057819 */ /* 0x000fe20000011608 */
[----:B------:R-:W-:Y:S01]  /*6430*/  @!P6 FADD.FTZ R213, -R213, -RZ ;  /* 0x800000ffd5d5e221 */ /* 0x000fe20000010100 */
[----:B------:R-:W-:Y:S01]  /*6440*/  ISETP.LE.U32.AND P6, PT, R15, UR6, PT ;  /* 0x000000060f007c0c */ /* 0x000fe2000bfc3070 */
[----:B------:R-:W-:Y:S01]  /*6450*/  @!P4 FADD.FTZ R252, -R252, -RZ ;  /* 0x800000fffcfcc221 */ /* 0x000fe20000010100 */
[----:B------:R-:W-:Y:S02]  /*6460*/  ISETP.LE.U32.AND P4, PT, R12, UR6, PT ;  /* 0x000000060c007c0c */ /* 0x000fe4000bf83070 */
[----:B------:R-:W-:Y:S02]  /*6470*/  LOP3.LUT R14, R14, 0xffff, RZ, 0xc0, !PT ;  /* 0x0000ffff0e0e7812 */ /* 0x000fe400078ec0ff */
[----:B------:R-:W-:Y:S01]  /*6480*/  LOP3.LUT R5, R5, 0xff, RZ, 0xc0, !PT ;  /* 0x000000ff05057812 */ /* 0x000fe200078ec0ff */
[----:B------:R-:W-:Y:S01]  /*6490*/  @!P2 FADD.FTZ R248, -R248, -RZ ;  /* 0x800000fff8f8a221 */ /* 0x000fe20000010100 */
[----:B------:R-:W-:Y:S02]  /*64a0*/  SHF.R.U32.HI R14, RZ, 0x8, R14 ;  /* 0x00000008ff0e7819 */ /* 0x000fe4000001160e */
[----:B------:R-:W-:Y:S02]  /*64b0*/  LOP3.LUT R11, R11, 0xffff, RZ, 0xc0, !PT ;  /* 0x0000ffff0b0b7812 */ /* 0x000fe400078ec0ff */
[----:B------:R-:W-:Y:S01]  /*64c0*/  LOP3.LUT R14, R14, 0xffff, RZ, 0xc0, !PT ;  /* 0x0000ffff0e0e7812 */ /* 0x000fe200078ec0ff */
[----:B------:R-:W-:Y:S01]  /*64d0*/  @!P6 FADD.FTZ R243, -R243, -RZ ;  /* 0x800000fff3f3e221 */ /* 0x000fe20000010100 */
[----:B------:R-:W-:Y:S01]  /*64e0*/  ISETP.LE.U32.AND P6, PT, R5, UR6, PT ;  /* 0x0000000605007c0c */ /* 0x000fe2000bfc3070 */
[----:B-1----:R-:W-:Y:S01]  /*64f0*/  @!P4 FADD.FTZ R241, -R241, -RZ ;  /* 0x800000fff1f1c221 */ /* 0x002fe20000010100 */
[----:B------:R-:W-:Y:S02]  /*6500*/  ISETP.LE.U32.AND P4, PT, R17, UR6, PT ;  /* 0x0000000611007c0c */ /* 0x000fe4000bf83070 */
[----:B------:R-:W-:Y:S02]  /*6510*/  ISETP.LE.U32.AND P2, PT, R14, UR6, PT ;  /* 0x000000060e007c0c */ /* 0x000fe4000bf43070 */
[----:B------:R-:W-:Y:S02]  /*6520*/  SHF.R.U32.HI R11, RZ, 0x8, R11 ;  /* 0x00000008ff0b7819 */ /* 0x000fe4000001160b */
[----:B------:R-:W-:Y:S02]  /*6530*/  SHF.R.U32.HI R10, RZ, 0x18, R8 ;  /* 0x00000018ff0a7819 */ /* 0x000fe40000011608 */
[----:B------:R-:W-:Y:S02]  /*6540*/  LOP3.LUT R11, R11, 0xffff, RZ, 0xc0, !PT ;  /* 0x0000ffff0b0b7812 */ /* 0x000fe400078ec0ff */
[--C-:B------:R-:W-:Y:S01]  /*6550*/  SHF.R.U32.HI R5, RZ, 0x10, R6.reuse ;  /* 0x00000010ff057819 */ /* 0x100fe20000011606 */
[----:B------:R-:W-:Y:S01]  /*6560*/  @!P6 FADD.FTZ R226, -R226, -RZ ;  /* 0x800000ffe2e2e221 */ /* 0x000fe20000010100 */
[----:B------:R-:W-:Y:S01]  /*6570*/  ISETP.LE.U32.AND P3, PT, R10, UR6, PT ;  /* 0x000000060a007c0c */ /* 0x000fe2000bf63070 */
[----:B------:R-:W-:Y:S01]  /*6580*/  @!P4 FADD.FTZ R227, -R227, -RZ ;  /* 0x800000ffe3e3c221 */ /* 0x000fe20000010100 */
[----:B------:R-:W-:Y:S01]  /*6590*/  ISETP.LE.U32.AND P6, PT, R18, UR6, PT ;  /* 0x0000000612007c0c */ /* 0x000fe2000bfc3070 */
[----:B------:R-:W-:Y:S01]  /*65a0*/  @!P2 FADD.FTZ R236, -R236, -RZ ;  /* 0x800000ffececa221 */ /* 0x000fe20000010100 */
[----:B------:R-:W-:Y:S02]  /*65b0*/  ISETP.LE.U32.AND P4, PT, R11, UR6, PT ;  /* 0x000000060b007c0c */ /* 0x000fe4000bf83070 */
[----:B------:R-:W-:Y:S02]  /*65c0*/  SHF.R.U32.HI R10, RZ, 0x18, R6 ;  /* 0x00000018ff0a7819 */ /* 0x000fe40000011606 */
[----:B------:R-:W-:Y:S02]  /*65d0*/  LOP3.LUT R5, R5, 0xff, RZ, 0xc0, !PT ;  /* 0x000000ff05057812 */ /* 0x000fe400078ec0ff */
[----:B------:R-:W-:Y:S02]  /*65e0*/  LOP3.LUT R6, R6, 0xffff, RZ, 0xc0, !PT ;  /* 0x0000ffff06067812 */ /* 0x000fe400078ec0ff */
[----:B------:R-:W-:Y:S01]  /*65f0*/  ISETP.LE.U32.AND P2, PT, R5, UR6, PT ;  /* 0x0000000605007c0c */ /* 0x000fe2000bf43070 */
[----:B------:R-:W-:Y:S01]  /*6600*/  @!P3 FADD.FTZ R225, -R225, -RZ ;  /* 0x800000ffe1e1b221 */ /* 0x000fe20000010100 */
[----:B------:R-:W-:Y:S01]  /*6610*/  SHF.R.U32.HI R6, RZ, 0x8, R6 ;  /* 0x00000008ff067819 */ /* 0x000fe20000011606 */
[----:B------:R-:W-:Y:S01]  /*6620*/  @!P6 FADD.FTZ R216, -R216, -RZ ;  /* 0x800000ffd8d8e221 */ /* 0x000fe20000010100 */
[--C-:B------:R-:W-:Y:S01]  /*6630*/  SHF.R.U32.HI R5, RZ, 0x10, R4.reuse ;  /* 0x00000010ff057819 */ /* 0x100fe20000011604 */
[----:B------:R-:W-:Y:S01]  /*6640*/  @!P4 FADD.FTZ R249, -R249, -RZ ;  /* 0x800000fff9f9c221 */ /* 0x000fe20000010100 */
[----:B------:R-:W-:Y:S02]  /*6650*/  LOP3.LUT R6, R6, 0xffff, RZ, 0xc0, !PT ;  /* 0x0000ffff06067812 */ /* 0x000fe400078ec0ff */
[----:B------:R-:W-:Y:S02]  /*6660*/  LOP3.LUT R5, R5, 0xff, RZ, 0xc0, !PT ;  /* 0x000000ff05057812 */ /* 0x000fe400078ec0ff */
[----:B------:R-:W-:Y:S02]  /*6670*/  ISETP.LE.U32.AND P6, PT, R6, UR6, PT ;  /* 0x0000000606007c0c */ /* 0x000fe4000bfc3070 */
[----:B------:R-:W-:Y:S01]  /*6680*/  ISETP.LE.U32.AND P4, PT, R5, UR6, PT ;  /* 0x0000000605007c0c */ /* 0x000fe2000bf83070 */
[----:B------:R-:W-:Y:S01]  /*6690*/  @!P2 FADD.FTZ R215, -R215, -RZ ;  /* 0x800000ffd7d7a221 */ /* 0x000fe20000010100 */
[----:B------:R-:W-:Y:S02]  /*66a0*/  F2FP.RELU.F16.F32.PACK_AB R5, R123, R251 ;  /* 0x000000fb7b05723e */ /* 0x000fe400000008ff */
[----:B------:R-:W-:Y:S02]  /*66b0*/  ISETP.LE.U32.AND P1, PT, R10, UR6, PT ;  /* 0x000000060a007c0c */ /* 0x000fe4000bf23070 */
[----:B------:R-:W-:Y:S01]  /*66c0*/  LOP3.LUT R10, R4, 0xff, RZ, 0xc0, !PT ;  /* 0x000000ff040a7812 */ /* 0x000fe200078ec0ff */
[----:B------:R1:W-:Y:S01]  /*66d0*/  STS [R177+0x10400], R5 ;  /* 0x01040005b1007388 */ /* 0x0003e20000000800 */
[----:B------:R-:W-:Y:S02]  /*66e0*/  ISETP.LE.U32.AND P0, PT, R34, UR6, PT ;  /* 0x0000000622007c0c */ /* 0x000fe4000bf03070 */
[----:B------:R-:W-:Y:S01]  /*66f0*/  ISETP.LE.U32.AND P5, PT, R10, UR6, PT ;  /* 0x000000060a007c0c */ /* 0x000fe2000bfa3070 */
[----:B------:R-:W-:Y:S01]  /*6700*/  @!P6 FADD.FTZ R218, -R218, -RZ ;  /* 0x800000ffdadae221 */ /* 0x000fe20000010100 */
[----:B------:R-:W-:Y:S01]  /*6710*/  SHF.R.U32.HI R10, RZ, 0x18, R4 ;  /* 0x00000018ff0a7819 */ /* 0x000fe20000011604 */
[----:B------:R-:W-:Y:S01]  /*6720*/  @!P4 FADD.FTZ R199, -R199, -RZ ;  /* 0x800000ffc7c7c221 */ /* 0x000fe20000010100 */
[----:B------:R-:W-:Y:S02]  /*6730*/  LOP3.LUT R4, R4, 0xffff, RZ, 0xc0, !PT ;  /* 0x0000ffff04047812 */ /* 0x000fe400078ec0ff */
[----:B------:R-:W-:Y:S01]  /*6740*/  F2FP.RELU.F16.F32.PACK_AB R6, R252, R124 ;  /* 0x0000007cfc06723e */ /* 0x000fe200000008ff */
[----:B------:R-:W-:Y:S01]  /*6750*/  @!P1 FADD.FTZ R214, -R214, -RZ ;  /* 0x800000ffd6d69221 */ /* 0x000fe20000010100 */
[----:B------:R-:W-:Y:S02]  /*6760*/  ISETP.LE.U32.AND P1, PT, R22, UR6, PT ;  /* 0x0000000616007c0c */ /* 0x000fe4000bf23070 */
[----:B------:R-:W-:Y:S01]  /*6770*/  SHF.R.U32.HI R4, RZ, 0x8, R4 ;  /* 0x00000008ff047819 */ /* 0x000fe20000011604 */
[----:B------:R2:W-:Y:S01]  /*6780*/  STS [R177+0x10000], R6 ;  /* 0x01000006b1007388 */ /* 0x0005e20000000800 */
[----:B------:R-:W-:Y:S01]  /*6790*/  LOP3.LUT R8, R8, 0xffff, RZ, 0xc0, !PT ;  /* 0x0000ffff08087812 */ /* 0x000fe200078ec0ff */
[----:B------:R-:W-:Y:S01]  /*67a0*/  @!P0 FADD.FTZ R233, -R233, -RZ ;  /* 0x800000ffe9e98221 */ /* 0x000fe20000010100 */
[----:B------:R-:W-:Y:S01]  /*67b0*/  LOP3.LUT R4, R4, 0xffff, RZ, 0xc0, !PT ;  /* 0x0000ffff04047812 */ /* 0x000fe200078ec0ff */
[----:B------:R-:W-:Y:S01]  /*67c0*/  @!P5 FADD.FTZ R211, -R211, -RZ ;  /* 0x800000ffd3d3d221 */ /* 0x000fe20000010100 */
[----:B------:R-:W-:Y:S02]  /*67d0*/  ISETP.LE.U32.AND P0, PT, R32, UR6, PT ;  /* 0x0000000620007c0c */ /* 0x000fe4000bf03070 */
[----:B------:R-:W-:Y:S02]  /*67e0*/  ISETP.LE.U32.AND P6, PT, R4, UR6, PT ;  /* 0x0000000604007c0c */ /* 0x000fe4000bfc3070 */
[----:B------:R-:W-:Y:S01]  /*67f0*/  SHF.R.U32.HI R8, RZ, 0x8, R8 ;  /* 0x00000008ff087819 */ /* 0x000fe20000011608 */
[----:B------:R-:W-:Y:S01]  /*6800*/  @!P1 FADD.FTZ R246, -R246, -RZ ;  /* 0x800000fff6f69221 */ /* 0x000fe20000010100 */
[----:B-1----:R-:W-:Y:S02]  /*6810*/  F2FP.RELU.F16.F32.PACK_AB R5, R117, R118 ;  /* 0x000000767505723e */ /* 0x002fe400000008ff */
[----:B------:R-:W-:Y:S02]  /*6820*/  ISETP.LE.U32.AND P1, PT, R20, UR6, PT ;  /* 0x0000000614007c0c */ /* 0x000fe4000bf23070 */
[----:B------:R-:W-:Y:S01]  /*6830*/  F2FP.RELU.F16.F32.PACK_AB R4, R246, R119 ;  /* 0x00000077f604723e */ /* 0x000fe200000008ff */
[----:B------:R1:W-:Y:S01]  /*6840*/  STS [R184+0x10400], R5 ;  /* 0x01040005b8007388 */ /* 0x0003e20000000800 */
[----:B------:R-:W-:Y:S01]  /*6850*/  LOP3.LUT R8, R8, 0xffff, RZ, 0xc0, !PT ;  /* 0x0000ffff08087812 */ /* 0x000fe200078ec0ff */
[----:B------:R-:W-:Y:S01]  /*6860*/  @!P0 FADD.FTZ R125, -R125, -RZ ;  /* 0x800000ff7d7d8221 */ /* 0x000fe20000010100 */
[----:B------:R-:W-:Y:S01]  /*6870*/  FSETP.GE.FTZ.AND P0, PT, R123, RZ, PT ;  /* 0x000000ff7b00720b */ /* 0x000fe20003f16000 */
[----:B------:R-:W-:Y:S01]  /*6880*/  @!P6 FADD.FTZ R210, -R210, -RZ ;  /* 0x800000ffd2d2e221 */ /* 0x000fe20000010100 */
[----:B------:R-:W-:Y:S02]  /*6890*/  ISETP.LE.U32.AND P2, PT, R8, UR6, PT ;  /* 0x0000000608007c0c */ /* 0x000fe4000bf43070 */
[----:B------:R-:W-:Y:S02]  /*68a0*/  F2FP.RELU.F16.F32.PACK_AB R8, R249, R250 ;  /* 0x000000faf908723e */ /* 0x000fe400000008ff */
[----:B--2---:R-:W-:Y:S01]  /*68b0*/  F2FP.RELU.F16.F32.PACK_AB R6, R244, R116 ;  /* 0x00000074f406723e */ /* 0x004fe200000008ff */
[----:B----4-:R-:W-:Y:S01]  /*68c0*/  @!P1 FADD.FTZ R126, -R126, -RZ ;  /* 0x800000ff7e7e9221 */ /* 0x010fe20000010100 */
[----:B------:R-:W-:Y:S02]  /*68d0*/  FSETP.GE.FTZ.AND P1, PT, R251, RZ, PT ;  /* 0x000000fffb00720b */ /* 0x000fe40003f36000 */
[----:B------:R-:W-:Y:S01]  /*68e0*/  ISETP.LE.U32.AND P3, PT, R10, UR6, PT ;  /* 0x000000060a007c0c */ /* 0x000fe2000bf63070 */
[----:B------:R2:W-:Y:S04]  /*68f0*/  STS [R184+0x10000], R6 ;  /* 0x01000006b8007388 */ /* 0x0005e80000000800 */
[----:B------:R-:W-:Y:S01]  /*6900*/  @!P2 FADD.FTZ R230, -R230, -RZ ;  /* 0x800000ffe6e6a221 */ /* 0x000fe20000010100 */
[----:B------:R-:W-:Y:S01]  /*6910*/  ISETP.LE.U32.AND P2, PT, R7, UR6, PT ;  /* 0x0000000607007c0c */ /* 0x000fe2000bf43070 */
[----:B------:R3:W-:Y:S01]  /*6920*/  STS [R177+0x12000], R8 ;  /* 0x01200008b1007388 */ /* 0x0007e20000000800 */
[----:B------:R-:W-:Y:S02]  /*6930*/  F2FP.RELU.F16.F32.PACK_AB R7, R247, R248 ;  /* 0x000000f8f707723e */ /* 0x000fe400000008ff */
[----:B-1----:R-:W-:Y:S03]  /*6940*/  F2FP.RELU.F16.F32.PACK_AB R5, R238, R112 ;  /* 0x00000070ee05723e */ /* 0x002fe600000008ff */
[----:B------:R1:W-:Y:S01]  /*6950*/  STS [R177+0x12400], R7 ;  /* 0x01240007b1007388 */ /* 0x0003e20000000800 */
[----:B------:R-:W-:Y:S01]  /*6960*/  @!P3 FADD.FTZ R127, -R127, -RZ ;  /* 0x800000ff7f7fb221 */ /* 0x000fe20000010100 */
[----:B------:R-:W-:Y:S02]  /*6970*/  FSETP.GE.FTZ.AND P3, PT, R124, RZ, PT ;  /* 0x000000ff7c00720b */ /* 0x000fe40003f76000 */
[----:B------:R4:W-:Y:S02]  /*6980*/  STS [R184+0x12000], R4 ;  /* 0x01200004b8007388 */ /* 0x0009e40000000800 */
[----:B------:R-:W-:Y:S01]  /*6990*/  @!P2 FADD.FTZ R204, -R204, -RZ ;  /* 0x800000ffcccca221 */ /* 0x000fe20000010100 */
[----:B------:R-:W-:Y:S02]  /*69a0*/  FSETP.GE.FTZ.AND P2, PT, R252, RZ, PT ;  /* 0x000000fffc00720b */ /* 0x000fe40003f56000 */
[----:B--2---:R-:W-:Y:S02]  /*69b0*/  F2FP.RELU.F16.F32.PACK_AB R6, R220, R242 ;  /* 0x000000f2dc06723e */ /* 0x004fe400000008ff */
[----:B---3--:R-:W-:Y:S05]  /*69c0*/  F2FP.RELU.F16.F32.PACK_AB R8, R121, R245 ;  /* 0x000000f57908723e */ /* 0x008fea00000008ff */
[----:B------:R2:W-:Y:S01]  /*69d0*/  STS [R184+0x12400], R8 ;  /* 0x01240008b8007388 */ /* 0x0005e20000000800 */
[----:B-1----:R-:W-:Y:S03]  /*69e0*/  F2FP.RELU.F16.F32.PACK_AB R7, R243, R120 ;  /* 0x00000078f307723e */ /* 0x002fe600000008ff */
[----:B------:R1:W-:Y:S01]  /*69f0*/  STS [R183+0x10400], R6 ;  /* 0x01040006b7007388 */ /* 0x0003e20000000800 */
[----:B----4-:R-:W-:Y:S03]  /*6a00*/  F2FP.RELU.F16.F32.PACK_AB R4, R113, R122 ;  /* 0x0000007a7104723e */ /* 0x010fe600000008ff */
[----:B------:R3:W-:Y:S04]  /*6a10*/  STS [R183+0x10000], R7 ;  /* 0x01000007b7007388 */ /* 0x0007e80000000800 */
[----:B------:R4:W-:Y:S04]  /*6a20*/  STS [R190+0x10000], R5 ;  /* 0x01000005be007388 */ /* 0x0009e80000000800 */
[----:B------:R4:W-:Y:S01]  /*6a30*/  STS [R190+0x10400], R4 ;  /* 0x01040004be007388 */ /* 0x0009e20000000800 */
[----:B--2---:R-:W-:Y:S02]  /*6a40*/  F2FP.RELU.F16.F32.PACK_AB R8, R241, R229 ;  /* 0x000000e5f108723e */ /* 0x004fe400000008ff */
[----:B-1----:R-:W-:Y:S03]  /*6a50*/  F2FP.RELU.F16.F32.PACK_AB R6, R239, R114 ;  /* 0x00000072ef06723e */ /* 0x002fe600000008ff */
[----:B------:R1:W-:Y:S01]  /*6a60*/  STS [R183+0x12000], R8 ;  /* 0x01200008b7007388 */ /* 0x0003e20000000800 */
[----:B---3--:R-:W-:Y:S02]  /*6a70*/  F2FP.RELU.F16.F32.PACK_AB R7, R234, R240 ;  /* 0x000000f0ea07723e */ /* 0x008fe400000008ff */
[----:B----4-:R-:W-:Y:S03]  /*6a80*/  F2FP.RELU.F16.F32.PACK_AB R5, R115, R237 ;  /* 0x000000ed7305723e */ /* 0x010fe600000008ff */
[----:B------:R2:W-:Y:S01]  /*6a90*/  STS [R183+0x12400], R7 ;  /* 0x01240007b7007388 */ /* 0x0005e20000000800 */
[----:B------:R-:W-:Y:S03]  /*6aa0*/  F2FP.RELU.F16.F32.PACK_AB R4, R236, R232 ;  /* 0x000000e8ec04723e */ /* 0x000fe600000008ff */
[----:B------:R3:W-:Y:S04]  /*6ab0*/  STS [R190+0x12000], R6 ;  /* 0x01200006be007388 */ /* 0x0007e80000000800 */
[----:B------:R4:W-:Y:S04]  /*6ac0*/  STS [R190+0x12400], R5 ;  /* 0x01240005be007388 */ /* 0x0009e80000000800 */
[----:B------:R4:W-:Y:S01]  /*6ad0*/  STS [R182+0x10000], R4 ;  /* 0x01000004b6007388 */ /* 0x0009e20000000800 */
[----:B-1----:R-:W-:Y:S05]  /*6ae0*/  F2FP.RELU.F16.F32.PACK_AB R8, R233, R235 ;  /* 0x000000ebe908723e */ /* 0x002fea00000008ff */
[----:B------:R1:W-:Y:S01]  /*6af0*/  STS [R182+0x10400], R8 ;  /* 0x01040008b6007388 */ /* 0x0003e20000000800 */
[----:B--2---:R-:W-:Y:S02]  /*6b00*/  F2FP.RELU.F16.F32.PACK_AB R7, R230, R231 ;  /* 0x000000e7e607723e */ /* 0x004fe400000008ff */
[----:B---3--:R-:W-:Y:S02]  /*6b10*/  F2FP.RELU.F16.F32.PACK_AB R6, R225, R226 ;  /* 0x000000e2e106723e */ /* 0x008fe400000008ff */
[----:B----4-:R-:W-:Y:S02]  /*6b20*/  F2FP.RELU.F16.F32.PACK_AB R5, R222, R110 ;  /* 0x0000006ede05723e */ /* 0x010fe400000008ff */
[----:B------:R-:W-:Y:S03]  /*6b30*/  F2FP.RELU.F16.F32.PACK_AB R4, R111, R221 ;  /* 0x000000dd6f04723e */ /* 0x000fe600000008ff */
[----:B------:R2:W-:Y:S04]  /*6b40*/  STS [R187+0x10000], R5 ;  /* 0x01000005bb007388 */ /* 0x0005e80000000800 */
[----:B------:R3:W-:Y:S04]  /*6b50*/  STS [R187+0x10400], R4 ;  /* 0x01040004bb007388 */ /* 0x0007e80000000800 */
[----:B------:R4:W-:Y:S01]  /*6b60*/  STS [R182+0x12000], R7 ;  /* 0x01200007b6007388 */ /* 0x0009e20000000800 */
[----:B-1----:R-:W-:Y:S03]  /*6b70*/  F2FP.RELU.F16.F32.PACK_AB R8, R227, R228 ;  /* 0x000000e4e308723e */ /* 0x002fe600000008ff */
[----:B------:R1:W-:Y:S04]  /*6b80*/  STS [R182+0x12400], R6 ;  /* 0x01240006b6007388 */ /* 0x0003e80000000800 */
[----:B------:R1:W-:Y:S01]  /*6b90*/  STS [R187+0x12000], R8 ;  /* 0x01200008bb007388 */ /* 0x0003e20000000800 */
[----:B--2---:R-:W-:Y:S02]  /*6ba0*/  F2FP.RELU.F16.F32.PACK_AB R5, R214, R215 ;  /* 0x000000d7d605723e */ /* 0x004fe400000008ff */
[----:B---3--:R-:W-:Y:S02]  /*6bb0*/  F2FP.RELU.F16.F32.PACK_AB R4, R216, R217 ;  /* 0x000000d9d804723e */ /* 0x008fe400000008ff */
[----:B----4-:R-:W-:Y:S02]  /*6bc0*/  F2FP.RELU.F16.F32.PACK_AB R7, R223, R224 ;  /* 0x000000e0df07723e */ /* 0x010fe400000008ff */
[----:B-1----:R-:W-:Y:S03]  /*6bd0*/  F2FP.RELU.F16.F32.PACK_AB R6, R218, R219 ;  /* 0x000000dbda06723e */ /* 0x002fe600000008ff */
[----:B------:R1:W-:Y:S01]  /*6be0*/  STS [R187+0x12400], R7 ;  /* 0x01240007bb007388 */ /* 0x0003e20000000800 */
[----:B------:R-:W-:Y:S03]  /*6bf0*/  F2FP.RELU.F16.F32.PACK_AB R8, R210, R211 ;  /* 0x000000d3d208723e */ /* 0x000fe600000008ff */
[----:B------:R2:W-:Y:S04]  /*6c00*/  STS [R186+0x10000], R6 ;  /* 0x01000006ba007388 */ /* 0x0005e80000000800 */
[----:B------:R3:W-:Y:S04]  /*6c10*/  STS [R186+0x10400], R5 ;  /* 0x01040005ba007388 */ /* 0x0007e80000000800 */
[----:B------:R4:W-:Y:S01]  /*6c20*/  STS [R185+0x10000], R4 ;  /* 0x01000004b9007388 */ /* 0x0009e20000000800 */
[----:B-1----:R-:W-:Y:S02]  /*6c30*/  F2FP.RELU.F16.F32.PACK_AB R7, R127, R199 ;  /* 0x000000c77f07723e */ /* 0x002fe400000008ff */
[----:B--2---:R-:W-:Y:S01]  /*6c40*/  F2FP.RELU.F16.F32.PACK_AB R6, R204, R209 ;  /* 0x000000d1cc06723e */ /* 0x004fe200000008ff */
[----:B---3--:R-:W-:Y:S01]  /*6c50*/  IMAD.SHL.U32 R5, R171, 0x2, RZ ;  /* 0x00000002ab057824 */ /* 0x008fe200078e00ff */
[----:B----4-:R-:W-:Y:S05]  /*6c60*/  F2FP.RELU.F16.F32.PACK_AB R4, R212, R213 ;  /* 0x000000d5d404723e */ /* 0x010fea00000008ff */
[----:B------:R1:W-:Y:S04]  /*6c70*/  STS [R185+0x10400], R4 ;  /* 0x01040004b9007388 */ /* 0x0003e80000000800 */
[----:B------:R-:W-:Y:S04]  /*6c80*/  STS [R186+0x12000], R8 ;  /* 0x01200008ba007388 */ /* 0x000fe80000000800 */
[----:B------:R-:W-:Y:S04]  /*6c90*/  STS [R186+0x12400], R7 ;  /* 0x01240007ba007388 */ /* 0x000fe80000000800 */
[----:B------:R-:W-:Y:S01]  /*6ca0*/  STS [R185+0x12000], R6 ;  /* 0x01200006b9007388 */ /* 0x000fe20000000800 */
[----:B-1----:R-:W-:Y:S05]  /*6cb0*/  F2FP.RELU.F16.F32.PACK_AB R4, R125, R126 ;  /* 0x0000007e7d04723e */ /* 0x002fea00000008ff */
[----:B------:R1:W-:Y:S04]  /*6cc0*/  STS [R185+0x12400], R4 ;  /* 0x01240004b9007388 */ /* 0x0003e80000000800 */
[----:B------:R-:W2:Y:S08]  /*6cd0*/  LDSM.16.M88.4 R64, [R5+UR4+0x4000] ;  /* 0x004000040540783b */ /* 0x000eb00008000200 */
[----:B------:R2:W3:Y:S01]  /*6ce0*/  LDSM.16.M88.4 R60, [R5+UR4+0x5000] ;  /* 0x00500004053c783b */ /* 0x0004e20008000200 */
[----:B-1----:R-:W-:Y:S05]  /*6cf0*/  IMAD.U32 R4, RZ, RZ, UR4 ;  /* 0x00000004ff047e24 */ /* 0x002fea000f8e00ff */
[----:B------:R-:W-:Y:S05]  /*6d00*/  IADD3 R4, R5, 0x4000, R4 ;  /* 0x0000400005047810 */ /* 0x000fea0007ffe004 */
[----:B------:R-:W-:Y:S05]  /*6d10*/  IMAD.IADD R104, R4, 0x1, R167 ;  /* 0x0000000104687824 */ /* 0x000fea00078e02a7 */
        /* <DEDUP_REMOVED lines=22> */
[C---:B-----5:R-:W-:Y:S01]  /*6e80*/  FADD.FTZ R6, -R207.reuse, R6 ;  /* 0x00000006cf067221 */ /* 0x060fe20000010100 */
        /* <DEDUP_REMOVED lines=14> */
[C---:B------:R-:W-:Y:S01]  /*6f70*/  FADD.FTZ R11, -R205.reuse, R11 ;  /* 0x0000000bcd0b7221 */ /* 0x040fe20000010100 */
[----:B------:R-:W-:Y:S01]  /*6f80*/  FSETP.GE.FTZ.AND P3, PT, R250, RZ, PT ;  /* 0x000000fffa00720b */ /* 0x000fe20003f76000 */
[----:B------:R-:W-:Y:S01]  /*6f90*/  FADD.FTZ R14, -R205, R14 ;  /* 0x0000000ecd0e7221 */ /* 0x000fe20000010100 */
[-C--:B------:R-:W-:Y:S03]  /*6fa0*/  HMMA.16816.F32 R36, R100, R152.reuse, R36 ;  /* 0x000000986424723c */ /* 0x080fe60000001824 */
[-C--:B------:R-:W-:Y:S01]  /*6fb0*/  FSEL R11, R11, R205.reuse, P0 ;  /* 0x000000cd0b0b7208 */ /* 0x080fe20000000000 */
[----:B------:R-:W-:Y:S01]  /*6fc0*/  FADD.FTZ R5, -R208, R5 ;  /* 0x00000005d0057221 */ /* 0x000fe20000010100 */
[----:B------:R-:W-:Y:S01]  /*6fd0*/  FSETP.GE.FTZ.AND P0, PT, R121, RZ, PT ;  /* 0x000000ff7900720b */ /* 0x000fe20003f16000 */
[----:B------:R-:W-:Y:S01]  /*6fe0*/  FADD.FTZ R8, -R206, R8 ;  /* 0x00000008ce087221 */ /* 0x000fe20000010100 */
[-C--:B------:R-:W-:Y:S01]  /*6ff0*/  FSEL R14, R14, R205.reuse, P1 ;  /* 0x000000cd0e0e7208 */ /* 0x080fe20000800000 */
[----:B------:R-:W-:Y:S01]  /*7000*/  FADD.FTZ R15, -R205, R15 ;  /* 0x0000000fcd0f7221 */ /* 0x000fe20000010100 */
[----:B------:R-:W-:Y:S01]  /*7010*/  FSETP.GE.FTZ.AND P1, PT, R118, RZ, PT ;  /* 0x000000ff7600720b */ /* 0x000fe20003f36000 */
[C---:B------:R-:W-:Y:S04]  /*7020*/  HMMA.16816.F32 R40, R104.reuse, R152, R40 ;  /* 0x000000986828723c */ /* 0x040fe80000001828 */
[----:B------:R-:W-:Y:S01]  /*7030*/  FSEL R5, R5, R208, P2 ;  /* 0x000000d005057208 */ /* 0x000fe20001000000 */
[----:B------:R-:W-:Y:S01]  /*7040*/  FADD.FTZ R18, -R207, R18 ;  /* 0x00000012cf127221 */ /* 0x000fe20000010100 */
[----:B------:R-:W-:Y:S01]  /*7050*/  FSETP.GE.FTZ.AND P2, PT, R249, RZ, PT ;  /* 0x000000fff900720b */ /* 0x000fe20003f56000 */
[----:B------:R-:W-:Y:S01]  /*7060*/  FADD.FTZ R9, -R206, R9 ;  /* 0x00000009ce097221 */ /* 0x000fe20000010100 */
[-C--:B------:R-:W-:Y:S01]  /*7070*/  FSEL R8, R8, R206.reuse, P3 ;  /* 0x000000ce08087208 */ /* 0x080fe20001800000 */
[-C--:B------:R-:W-:Y:S03]  /*7080*/  HMMA.16816.F32 R44, R104, R154.reuse, R44 ;  /* 0x0000009a682c723c */ /* 0x080fe6000000182c */
[----:B------:R-:W-:Y:S01]  /*7090*/  FSEL R15, R15, R205, P0 ;  /* 0x000000cd0f0f7208 */ /* 0x000fe20000000000 */
[----:B------:R-:W-:Y:S01]  /*70a0*/  FADD.FTZ R12, -R206, R12 ;  /* 0x0000000cce0c7221 */ /* 0x000fe20000010100 */
[----:B------:R-:W-:Y:S01]  /*70b0*/  FSETP.GE.FTZ.AND P3, PT, R119, RZ, PT ;  /* 0x000000ff7700720b */ /* 0x000fe20003f76000 */
[----:B------:R-:W-:Y:S01]  /*70c0*/  FADD.FTZ R19, -R207, R19 ;  /* 0x00000013cf137221 */ /* 0x000fe20000010100 */
[----:B------:R-:W-:Y:S01]  /*70d0*/  FSETP.GE.FTZ.AND P0, PT, R117, RZ, PT ;  /* 0x000000ff7500720b */ /* 0x000fe20003f16000 */
[----:B------:R-:W-:Y:S01]  /*70e0*/  FADD.FTZ R22, -R207, R22 ;  /* 0x00000016cf167221 */ /* 0x000fe20000010100 */
[C---:B------:R-:W-:Y:S04]  /*70f0*/  HMMA.16816.F32 R48, R100.reuse, R154, R48 ;  /* 0x0000009a6430723c */ /* 0x040fe80000001830 */
[-C--:B------:R-:W-:Y:S01]  /*7100*/  FSEL R18, R18, R207.reuse, P1 ;  /* 0x000000cf12127208 */ /* 0x080fe20000800000 */
[----:B------:R-:W-:Y:S01]  /*7110*/  FADD.FTZ R13, -R206, R13 ;  /* 0x0000000dce0d7221 */ /* 0x000fe20000010100 */
[-C--:B------:R-:W-:Y:S01]  /*7120*/  FSEL R9, R9, R206.reuse, P2 ;  /* 0x000000ce09097208 */ /* 0x080fe20001000000 */
[----:B------:R-:W-:Y:S01]  /*7130*/  FADD.FTZ R16, -R208, R16 ;  /* 0x00000010d0107221 */ /* 0x000fe20000010100 */
[----:B------:R-:W-:Y:S01]  /*7140*/  FSETP.GE.FTZ.AND P1, PT, R242, RZ, PT ;  /* 0x000000fff200720b */ /* 0x000fe20003f36000 */
[-C--:B------:R-:W-:Y:S03]  /*7150*/  HMMA.16816.F32 R52, R100, R156.reuse, R52 ;  /* 0x0000009c6434723c */ /* 0x080fe60000001834 */
[----:B------:R-:W-:Y:S01]  /*7160*/  FSETP.GE.FTZ.AND P2, PT, R246, RZ, PT ;  /* 0x000000fff600720b */ /* 0x000fe20003f56000 */
[----:B------:R-:W-:Y:S01]  /*7170*/  FADD.FTZ R23, -R207, R23 ;  /* 0x00000017cf177221 */ /* 0x000fe20000010100 */
[-C--:B------:R-:W-:Y:S01]  /*7180*/  FSEL R12, R12, R206.reuse, P3 ;  /* 0x000000ce0c0c7208 */ /* 0x080fe20001800000 */
[----:B------:R-:W-:Y:S01]  /*7190*/  FADD.FTZ R26, -R205, R26 ;  /* 0x0000001acd1a7221 */ /* 0x000fe20000010100 */
[-C--:B------:R-:W-:Y:S01]  /*71a0*/  FSEL R19, R19, R207.reuse, P0 ;  /* 0x000000cf13137208 */ /* 0x080fe20000000000 */
[----:B------:R-:W-:Y:S01]  /*71b0*/  FADD.FTZ R17, -R208, R17 ;  /* 0x00000011d0117221 */ /* 0x000fe20000010100 */
[----:B------:R-:W-:Y:S01]  /*71c0*/  FSETP.GE.FTZ.AND P3, PT, R116, RZ, PT ;  /* 0x000000ff7400720b */ /* 0x000fe20003f76000 */
[C---:B------:R-:W-:Y:S04]  /*71d0*/  HMMA.16816.F32 R56, R104.reuse, R156, R56 ;  /* 0x0000009c6838723c */ /* 0x040fe80000001838 */
[----:B------:R-:W-:Y:S01]  /*71e0*/  FSETP.GE.FTZ.AND P0, PT, R220, RZ, PT ;  /* 0x000000ffdc00720b */ /* 0x000fe20003f16000 */
[----:B------:R-:W-:Y:S01]  /*71f0*/  FADD.FTZ R20, -R208, R20 ;  /* 0x00000014d0147221 */ /* 0x000fe20000010100 */
[-C--:B------:R-:W-:Y:S01]  /*7200*/  FSEL R22, R22, R207.reuse, P1 ;  /* 0x000000cf16167208 */ /* 0x080fe20000800000 */
[----:B------:R-:W-:Y:S01]  /*7210*/  FADD.FTZ R27, -R205, R27 ;  /* 0x0000001bcd1b7221 */ /* 0x000fe20000010100 */
[----:B------:R-:W-:Y:S01]  /*7220*/  FSEL R13, R13, R206, P2 ;  /* 0x000000ce0d0d7208 */ /* 0x000fe20001000000 */
[-C--:B------:R-:W-:Y:S03]  /*7230*/  HMMA.16816.F32 R60, R104, R158.reuse, R60 ;  /* 0x0000009e683c723c */ /* 0x080fe6000000183c */
[----:B------:R-:W-:Y:S01]  /*7240*/  FSETP.GE.FTZ.AND P1, PT, R240, RZ, PT ;  /* 0x000000fff000720b */ /* 0x000fe20003f36000 */
[----:B------:R-:W-:Y:S01]  /*7250*/  FADD.FTZ R30, -R205, R30 ;  /* 0x0000001ecd1e7221 */ /* 0x000fe20000010100 */
[----:B------:R-:W-:Y:S01]  /*7260*/  FSETP.GE.FTZ.AND P2, PT, R244, RZ, PT ;  /* 0x000000fff400720b */ /* 0x000fe20003f56000 */
[----:B------:R-:W-:Y:S01]  /*7270*/  FADD.FTZ R21, -R208, R21 ;  /* 0x00000015d0157221 */ /* 0x000fe20000010100 */
[-C--:B------:R-:W-:Y:S01]  /*7280*/  FSEL R16, R16, R208.reuse, P3 ;  /* 0x000000d010107208 */ /* 0x080fe20001800000 */
[----:B------:R-:W-:Y:S01]  /*7290*/  FADD.FTZ R24, -R206, R24 ;  /* 0x00000018ce187221 */ /* 0x000fe20000010100 */
[----:B------:R-:W-:Y:S01]  /*72a0*/  FSETP.GE.FTZ.AND P3, PT, R120, RZ, PT ;  /* 0x000000ff7800720b */ /* 0x000fe20003f76000 */
[----:B------:R-:W-:Y:S04]  /*72b0*/  HMMA.16816.F32 R64, R100, R158, R64 ;  /* 0x0000009e6440723c */ /* 0x000fe80000001840 */
[----:B------:R-:W-:Y:S01]  /*72c0*/  FSEL R23, R23, R207, P0 ;  /* 0x000000cf17177208 */ /* 0x000fe20000000000 */
[----:B------:R-:W-:Y:S01]  /*72d0*/  FADD.FTZ R31, -R205, R31 ;  /* 0x0000001fcd1f7221 */ /* 0x000fe20000010100 */
[----:B------:R-:W-:Y:S01]  /*72e0*/  FSETP.GE.FTZ.AND P0, PT, R234, RZ, PT ;  /* 0x000000ffea00720b */ /* 0x000fe20003f16000 */
[----:B------:R-:W-:Y:S01]  /*72f0*/  FADD.FTZ R34, -R207, R34 ;  /* 0x00000022cf227221 */ /* 0x000fe20000010100 */
[-C--:B------:R-:W-:Y:S02]  /*7300*/  FSEL R26, R26, R205.reuse, P1 ;  /* 0x000000cd1a1a7208 */ /* 0x080fe40000800000 */
[----:B------:R-:W-:Y:S01]  /*7310*/  FSETP.GE.FTZ.AND P1, PT, R237, RZ, PT ;  /* 0x000000ffed00720b */ /* 0x000fe20003f36000 */
[C---:B------:R-:W-:Y:S01]  /*7320*/  FADD.FTZ R25, -R206.reuse, R25 ;  /* 0x00000019ce197221 */ /* 0x040fe20000010100 */
[-C--:B------:R-:W-:Y:S01]  /*7330*/  FSEL R17, R17, R208.reuse, P2 ;  /* 0x000000d011117208 */ /* 0x080fe20001000000 */
[----:B------:R-:W-:Y:S01]  /*7340*/  FADD.FTZ R28, -R206, R28 ;  /* 0x0000001cce1c7221 */ /* 0x000fe20000010100 */
[----:B------:R-:W-:Y:S01]  /*7350*/  FSETP.GE.FTZ.AND P2, PT, R243, RZ, PT ;  /* 0x000000fff300720b */ /* 0x000fe20003f56000 */
[C---:B------:R-:W-:Y:S01]  /*7360*/  FADD.FTZ R35, -R207.reuse, R35 ;  /* 0x00000023cf237221 */ /* 0x040fe20000010100 */
[-C--:B------:R-:W-:Y:S01]  /*7370*/  FSEL R20, R20, R208.reuse, P3 ;  /* 0x000000d014147208 */ /* 0x080fe20001800000 */
        /* <DEDUP_REMOVED lines=13> */
[----:B------:R-:W-:Y:S01]  /*7450*/  FSETP.GE.FTZ.AND P2, PT, R241, RZ, PT ;  /* 0x000000fff100720b */ /* 0x000fe20003f56000 */
[C---:B------:R-:W-:Y:S01]  /*7460*/  FADD.FTZ R43, -R205.reuse, R43 ;  /* 0x0000002bcd2b7221 */ /* 0x040fe20000010100 */
[-C--:B------:R-:W-:Y:S01]  /*7470*/  FSEL R24, R24, R206.reuse, P3 ;  /* 0x000000ce18187208 */ /* 0x080fe20001800000 */
[----:B------:R-:W-:Y:S01]  /*7480*/  FADD.FTZ R46, -R205, R46 ;  /* 0x0000002ecd2e7221 */ /* 0x000fe20000010100 */
[----:B------:R-:W-:Y:S01]  /*7490*/  FSEL R31, R31, R205, P0 ;  /* 0x000000cd1f1f7208 */ /* 0x000fe20000000000 */
[----:B------:R-:W-:Y:S01]  /*74a0*/  FADD.FTZ R37, -R208, R37 ;  /* 0x00000025d0257221 */ /* 0x000fe20000010100 */
[----:B------:R-:W-:Y:S01]  /*74b0*/  FSETP.GE.FTZ.AND P3, PT, R114, RZ, PT ;  /* 0x000000ff7200720b */ /* 0x000fe20003f76000 */
[----:B------:R-:W-:Y:S01]  /*74c0*/  FADD.FTZ R40, -R206, R40 ;  /* 0x00000028ce287221 */ /* 0x000fe20000010100 */
[----:B------:R-:W-:Y:S01]  /*74d0*/  FSETP.GE.FTZ.AND P0, PT, R113, RZ, PT ;  /* 0x000000ff7100720b */ /* 0x000fe20003f16000 */
[----:B------:R-:W-:Y:S01]  /*74e0*/  FADD.FTZ R47, -R205, R47 ;  /* 0x0000002fcd2f7221 */ /* 0x000fe20000010100 */
[-C--:B------:R-:W-:Y:S01]  /*74f0*/  FSEL R34, R34, R207.reuse, P1 ;  /* 0x000000cf22227208 */ /* 0x080fe20000800000 */
[----:B------:R-:W-:Y:S01]  /*7500*/  FADD.FTZ R50, -R207, R50 ;  /* 0x00000032cf327221 */ /* 0x000fe20000010100 */
[-C--:B------:R-:W-:Y:S01]  /*7510*/  FSEL R25, R25, R206.reuse, P2 ;  /* 0x000000ce19197208 */ /* 0x080fe20001000000 */
[C---:B------:R-:W-:Y:S01]  /*7520*/  FADD.FTZ R41, -R206.reuse, R41 ;  /* 0x00000029ce297221 */ /* 0x040fe20000010100 */
[----:B------:R-:W-:Y:S01]  /*7530*/  FSETP.GE.FTZ.AND P1, PT, R235, RZ, PT ;  /* 0x000000ffeb00720b */ /* 0x000fe20003f36000 */
        /* <DEDUP_REMOVED lines=24> */
[C---:B------:R-:W-:Y:S01]  /*76c0*/  FADD.FTZ R56, -R206.reuse, R56 ;  /* 0x00000038ce387221 */ /* 0x040fe20000010100 */
        /* <DEDUP_REMOVED lines=31> */
[----:B------:R-:W-:Y:S01]  /*78c0*/  FADD.FTZ R66, -R207, R66 ;  /* 0x00000042cf427221 */ /* 0x000fe20000010100 */
[----:B------:R-:W-:Y:S01]  /*78d0*/  FSETP.GE.FTZ.AND P0, PT, R111, RZ, PT ;  /* 0x000000ff6f00720b */ /* 0x000fe20003f16000 */
[----:B------:R-:W-:Y:S01]  /*78e0*/  FMUL.FTZ R17, R244, R17 ;  /* 0x00000011f4117220 */ /* 0x000fe20000410000 */
[----:B------:R-:W-:Y:S01]  /*78f0*/  FSEL R50, R50, R207, P1 ;  /* 0x000000cf32327208 */ /* 0x000fe20000800000 */
[----:B------:R-:W-:Y:S01]  /*7900*/  FMUL.FTZ R19, R117, R19 ;  /* 0x0000001375137220 */ /* 0x000fe20000410000 */
[-C--:B------:R-:W-:Y:S01]  /*7910*/  FSEL R41, R41, R206.reuse, P2 ;  /* 0x000000ce29297208 */ /* 0x080fe20001000000 */
        /* <DEDUP_REMOVED lines=53> */
[-C--:B------:R-:W-:Y:S01]  /*7c70*/  FSEL R56, R56, R206.reuse, P3 ;  /* 0x000000ce38387208 */ /* 0x080fe20001800000 */
[----:B------:R-:W-:Y:S01]  /*7c80*/  FMUL.FTZ R51, R111, R51 ;  /* 0x000000336f337220 */ /* 0x000fe20000410000 */
[----:B------:R-:W-:Y:S01]  /*7c90*/  FSETP.GE.FTZ.AND P3, PT, R209, RZ, PT ;  /* 0x000000ffd100720b */ /* 0x000fe20003f76000 */
[----:B------:R-:W-:Y:S01]  /*7ca0*/  @P0 FADD.FTZ R205, -R205, R63 ;  /* 0x0000003fcdcd0221 */ /* 0x000fe20000010100 */
[----:B------:R-:W-:Y:S01]  /*7cb0*/  FSEL R57, R57, R206, P2 ;  /* 0x000000ce39397208 */ /* 0x000fe20001000000 */
[----:B------:R-:W-:Y:S01]  /*7cc0*/  FMUL.FTZ R52, R219, R52 ;  /* 0x00000034db347220 */ /* 0x000fe20000410000 */
[----:B------:R-:W-:Y:S01]  /*7cd0*/  FSETP.GE.FTZ.AND P2, PT, R204, RZ, PT ;  /* 0x000000ffcc00720b */ /* 0x000fe20003f56000 */
        /* <DEDUP_REMOVED lines=8> */
[----:B------:R-:W-:Y:S01]  /*7d60*/  @P1 FADD.FTZ R208, -R208, R65 ;  /* 0x00000041d0d01221 */ /* 0x000fe20000010100 */
[----:B------:R-:W-:Y:S01]  /*7d70*/  PLOP3.LUT P1, PT, PT, PT, UP2, 0x80, 0x0 ;  /* 0x000000000000781c */ /* 0x000fe20003f2f028 */
[----:B------:R-:W-:Y:S01]  /*7d80*/  FMUL.FTZ R57, R210, R57 ;  /* 0x00000039d2397220 */ /* 0x000fe20000410000 */
        /* <DEDUP_REMOVED lines=70> */
.L_x_645:
[----:B------:R-:W-:Y:S01]  /*81f0*/  STS [R177+0x8000], R5 ;  /* 0x00800005b1007388 */ /* 0x000fe20000000800 */
[----:B------:R-:W-:Y:S02]  /*8200*/  F2FP.F16.F32.PACK_AB R64, R208, R64 ;  /* 0x00000040d040723e */ /* 0x000fe400000000ff */
[----:B------:R-:W-:Y:S01]  /*8210*/  F2FP.F16.F32.PACK_AB R66, R207, R66 ;  /* 0x00000042cf42723e */ /* 0x000fe200000000ff */
        /* <DEDUP_REMOVED lines=37> */
[----:B-1----:R-:W-:Y:S04]  /*8470*/  LDSM.16.MT88.4 R16, [R166+0x10800] ;  /* 0x01080000a610783b */ /* 0x002fe80000004200 */
[----:B------:R-:W1:Y:S04]  /*8480*/  LDSM.16.MT88.4 R20, [R52+0x4400] ;  /* 0x004400003414783b */ /* 0x000e680000004200 */
        /* <DEDUP_REMOVED lines=68> */
.L_x_646:
[----:B------:R-:W-:Y:S01]  /*88d0*/  LDSM.16.M88.4 R16, [R165] ;  /* 0x00000000a510783b */ /* 0x000fe20000000200 */
[----:B------:R-:W-:Y:S01]  /*88e0*/  @P1 VIADD R54, R172, 0xffffff80 ;  /* 0xffffff80ac361836 */ /* 0x000fe20000000000 */
[----:B------:R-:W-:Y:S01]  /*88f0*/  @UP2 UIADD3 UR11, UP0, UR14, -0x200, URZ ;  /* 0xfffffe000e0b2890 */ /* 0x000fe2000ff1e03f */
[----:B------:R-:W-:Y:S01]  /*8900*/  IMAD.U32 R199, RZ, RZ, UR36 ;  /* 0x00000024ffc77e24 */ /* 0x000fe2000f8e00ff */
[----:B------:R-:W1:Y:S01]  /*8910*/  LDSM.16.MT88.4 R20, [R52+0x6000] ;  /* 0x006000003414783b */ /* 0x000e620000004200 */
[----:B------:R-:W-:Y:S01]  /*8920*/  @P1 IMAD.WIDE R54, R54, R191, UR14 ;  /* 0x0000000e36361e25 */ /* 0x000fe2000f8e02bf */
[----:B------:R-:W-:Y:S02]  /*8930*/  @UP2 UIADD3.X UR9, UR15, -0x1, URZ, UP0, !UPT ;  /* 0xffffffff0f092890 */ /* 0x000fe400087fe43f */
[----:B------:R-:W2:Y:S01]  /*8940*/  LDSM.16.M88.4 R12, [R165+0x2000] ;  /* 0x00200000a50c783b */ /* 0x000ea20000000200 */
[----:B------:R-:W-:Y:S01]  /*8950*/  LEA R199, P0, R199, R108, 0x2 ;  /* 0x0000006cc7c77211 */ /* 0x000fe200078010ff */
[----:B------:R-:W-:Y:S01]  /*8960*/  IMAD.U32 R204, RZ, RZ, UR36 ;  /* 0x00000024ffcc7e24 */ /* 0x000fe2000f8e00ff */
[----:B------:R-:W-:Y:S01]  /*8970*/  UISETP.GT.AND UP1, UPT, UR8, UR34, UPT ;  /* 0x000000220800728c */ /* 0x000fe2000bf24270 */
[----:B------:R-:W-:Y:S01]  /*8980*/  LDSM.16.M88.4 R24, [R164] ;  /* 0x00000000a418783b */ /* 0x000fe20000000200 */
[----:B------:R-:W-:Y:S01]  /*8990*/  @UP2 UMOV UR15, UR9 ;  /* 0x00000009000f2c82 */ /* 0x000fe20008000000 */
[----:B------:R-:W-:Y:S01]  /*89a0*/  ULOP3.LUT UR9, UR8, 0x1, URZ, 0xc0, !UPT ;  /* 0x0000000108097892 */ /* 0x000fe2000f8ec03f */
[----:B------:R-:W-:Y:S01]  /*89b0*/  LEA.HI.X.SX32 R204, R204, R109, 0x2, P0 ;  /* 0x0000006dcccc7211 */ /* 0x000fe200000f16ff */
[----:B------:R-:W3:Y:S01]  /*89c0*/  LDSM.16.MT88.4 R28, [R52+0x6400] ;  /* 0x00640000341c783b */ /* 0x000ee20000004200 */
[----:B------:R-:W-:Y:S01]  /*89d0*/  @UP2 UMOV UR14, UR11 ;  /* 0x0000000b000e2c82 */ /* 0x000fe20008000000 */
[----:B------:R-:W-:Y:S02]  /*89e0*/  UISETP.NE.U32.AND UP0, UPT, UR9, 0x1, UPT ;  /* 0x000000010900788c */ /* 0x000fe4000bf05070 */
[----:B------:R-:W4:Y:S01]  /*89f0*/  LDSM.16.M88.4 R32, [R160] ;  /* 0x00000000a020783b */ /* 0x000f220000000200 */
[----:B------:R-:W-:Y:S03]  /*8a00*/  UIADD3 UR8, UR8, -0x1, URZ ;  /* 0xffffffff08087890 */ /* 0x000fe6000fffe03f */
        /* <DEDUP_REMOVED lines=14> */
[C---:B----4-:R-:W-:Y:S06]  /*8af0*/  HMMA.16816.F32 R8, R32.reuse, R28, R8 ;  /* 0x0000001c2008723c */ /* 0x050fec0000001808 */
[-C--:B------:R-:W-:Y:S01]  /*8b00*/  HMMA.16816.F32 R12, R32, R30.reuse, R12 ;  /* 0x0000001e200c723c */ /* 0x080fe2000000180c */
[----:B------:R-:W2:Y:S05]  /*8b10*/  LDSM.16.MT88.4 R32, [R52+0x6c00] ;  /* 0x006c00003420783b */ /* 0x000eaa0000004200 */
        /* <DEDUP_REMOVED lines=9> */
[----:B------:R-:W1:Y:S01]  /*8bb0*/  LDSM.16.MT88.4 R40, [R52+0x7400] ;  /* 0x007400003428783b */ /* 0x000e620000004200 */
[-C--:B--2---:R-:W-:Y:S06]  /*8bc0*/  HMMA.16816.F32 R4, R20, R32.reuse, R4 ;  /* 0x000000201404723c */ /* 0x084fec0000001804 */
[C---:B------:R-:W-:Y:S06]  /*8bd0*/  HMMA.16816.F32 R8, R48.reuse, R32, R8 ;  /* 0x000000203008723c */ /* 0x040fec0000001808 */
[-C--:B------:R-:W-:Y:S01]  /*8be0*/  HMMA.16816.F32 R12, R48, R34.reuse, R12 ;  /* 0x00000022300c723c */ /* 0x080fe2000000180c */
[----:B------:R-:W2:Y:S05]  /*8bf0*/  LDSM.16.M88.4 R48, [R0] ;  /* 0x000000000030783b */ /* 0x000eaa0000000200 */
        /* <DEDUP_REMOVED lines=10> */
[-C--:B-1----:R-:W-:Y:S06]  /*8ca0*/  HMMA.16816.F32 R4, R36, R40.reuse, R4 ;  /* 0x000000282404723c */ /* 0x082fec0000001804 */
[C---:B--2---:R-:W-:Y:S06]  /*8cb0*/  HMMA.16816.F32 R8, R48.reuse, R40, R8 ;  /* 0x000000283008723c */ /* 0x044fec0000001808 */
[-C--:B------:R-:W-:Y:S01]  /*8cc0*/  HMMA.16816.F32 R12, R48, R42.reuse, R12 ;  /* 0x0000002a300c723c */ /* 0x080fe2000000180c */
[----:B------:R-:W1:Y:S01]  /*8cd0*/  LDSM.16.M88.4 R48, [R3+0x6000] ;  /* 0x006000000330783b */ /* 0x000e620000000200 */
[----:B------:R-:W-:Y:S03]  /*8ce0*/  IMAD.U32 R41, RZ, RZ, UR46 ;  /* 0x0000002eff297e24 */ /* 0x000fe6000f8e00ff */
[----:B------:R-:W-:Y:S01]  /*8cf0*/  IMAD.U32 R40, RZ, RZ, UR46 ;  /* 0x0000002eff287e24 */ /* 0x000fe2000f8e00ff */
[----:B------:R-:W-:Y:S06]  /*8d00*/  HMMA.16816.F32 R16, R36, R42, R16 ;  /* 0x0000002a2410723c */ /* 0x000fec0000001810 */
[-C--:B------:R-:W-:Y:S01]  /*8d10*/  HMMA.16816.F32 R4, R20, R32.reuse, R4 ;  /* 0x000000201404723c */ /* 0x080fe20000001804 */
[----:B------:R-:W-:Y:S01]  /*8d20*/  IMAD.U32 R39, RZ, RZ, UR45 ;  /* 0x0000002dff277e24 */ /* 0x000fe2000f8e00ff */
[----:B------:R-:W-:Y:S03]  /*8d30*/  MOV R37, UR44 ;  /* 0x0000002c00257c02 */ /* 0x000fe60008000f00 */
[----:B------:R-:W-:Y:S01]  /*8d40*/  IMAD.U32 R38, RZ, RZ, UR45 ;  /* 0x0000002dff267e24 */ /* 0x000fe2000f8e00ff */
[C---:B---3--:R-:W-:Y:S01]  /*8d50*/  HMMA.16816.F32 R8, R44.reuse, R32, R8 ;  /* 0x000000202c08723c */ /* 0x048fe20000001808 */
[----:B------:R-:W-:Y:S04]  /*8d60*/  IMAD.U32 R36, RZ, RZ, UR44 ;  /* 0x0000002cff247e24 */ /* 0x000fe8000f8e00ff */
[----:B------:R-:W-:Y:S01]  /*8d70*/  IMAD.U32 R43, RZ, RZ, UR47 ;  /* 0x0000002fff2b7e24 */ /* 0x000fe2000f8e00ff */
[-C--:B------:R-:W-:Y:S01]  /*8d80*/  HMMA.16816.F32 R12, R44, R34.reuse, R12 ;  /* 0x000000222c0c723c */ /* 0x080fe2000000180c */
[----:B------:R-:W-:Y:S04]  /*8d90*/  IMAD.U32 R42, RZ, RZ, UR47 ;  /* 0x0000002fff2a7e24 */ /* 0x000fe8000f8e00ff */
[----:B------:R-:W-:Y:S01]  /*8da0*/  IMAD.U32 R33, RZ, RZ, UR42 ;  /* 0x0000002aff217e24 */ /* 0x000fe2000f8e00ff */
[----:B------:R-:W-:Y:S01]  /*8db0*/  HMMA.16816.F32 R16, R20, R34, R16 ;  /* 0x000000221410723c */ /* 0x000fe20000001810 */
[----:B------:R-:W-:Y:S04]  /*8dc0*/  IMAD.U32 R47, RZ, RZ, UR49 ;  /* 0x00000031ff2f7e24 */ /* 0x000fe8000f8e00ff */
[----:B------:R-:W-:Y:S01]  /*8dd0*/  IMAD.U32 R45, RZ, RZ, UR48 ;  /* 0x00000030ff2d7e24 */ /* 0x000fe2000f8e00ff */
[-C--:B----4-:R-:W-:Y:S01]  /*8de0*/  HMMA.16816.F32 R4, R24, R28.reuse, R4 ;  /* 0x0000001c1804723c */ /* 0x090fe20000001804 */
[----:B------:R-:W-:Y:S01]  /*8df0*/  IMAD.U32 R23, RZ, RZ, UR37 ;  /* 0x00000025ff177e24 */ /* 0x000fe2000f8e00ff */
[----:B------:R-:W-:Y:S03]  /*8e00*/  MOV R21, UR35 ;  /* 0x0000002300157c02 */ /* 0x000fe60008000f00 */
[----:B------:R-:W-:Y:S01]  /*8e10*/  IMAD.U32 R22, RZ, RZ, UR37 ;  /* 0x00000025ff167e24 */ /* 0x000fe2000f8e00ff */
[C---:B-1----:R-:W-:Y:S01]  /*8e20*/  HMMA.16816.F32 R8, R48.reuse, R28, R8 ;  /* 0x0000001c3008723c */ /* 0x042fe20000001808 */
[----:B------:R-:W-:Y:S01]  /*8e30*/  MOV R20, UR35 ;  /* 0x0000002300147c02 */ /* 0x000fe20008000f00 */
[----:B------:R-:W-:Y:S03]  /*8e40*/  IMAD.U32 R35, RZ, RZ, UR43 ;  /* 0x0000002bff237e24 */ /* 0x000fe6000f8e00ff */
[----:B------:R-:W-:Y:S01]  /*8e50*/  IMAD.U32 R34, RZ, RZ, UR43 ;  /* 0x0000002bff227e24 */ /* 0x000fe2000f8e00ff */
[-C--:B------:R-:W-:Y:S01]  /*8e60*/  HMMA.16816.F32 R12, R48, R30.reuse, R12 ;  /* 0x0000001e300c723c */ /* 0x080fe2000000180c */
[----:B------:R-:W-:Y:S01]  /*8e70*/  IMAD.U32 R46, RZ, RZ, UR49 ;  /* 0x00000031ff2e7e24 */ /* 0x000fe2000f8e00ff */
[----:B------:R-:W-:Y:S03]  /*8e80*/  MOV R29, UR40 ;  /* 0x00000028001d7c02 */ /* 0x000fe60008000f00 */
[----:B------:R-:W-:Y:S01]  /*8e90*/  IMAD.U32 R44, RZ, RZ, UR48 ;  /* 0x00000030ff2c7e24 */ /* 0x000fe2000f8e00ff */
[----:B------:R-:W-:Y:S01]  /*8ea0*/  HMMA.16816.F32 R16, R24, R30, R16 ;  /* 0x0000001e1810723c */ /* 0x000fe20000001810 */
[----:B------:R-:W-:Y:S04]  /*8eb0*/  IMAD.U32 R49, RZ, RZ, UR50 ;  /* 0x00000032ff317e24 */ /* 0x000fe8000f8e00ff */
[----:B------:R-:W-:Y:S02]  /*8ec0*/  IMAD.MOV.U32 R50, RZ, RZ, R199 ;  /* 0x000000ffff327224 */ /* 0x000fe400078e00c7 */
[----:B------:R-:W-:Y:S04]  /*8ed0*/  IMAD.MOV.U32 R51, RZ, RZ, R204 ;  /* 0x000000ffff337224 */ /* 0x000fe800078e00cc */
[----:B------:R-:W-:Y:S01]  /*8ee0*/  IMAD.U32 R48, RZ, RZ, UR50 ;  /* 0x00000032ff307e24 */ /* 0x000fe2000f8e00ff */
[-C--:B------:R-:W-:Y:S01]  /*8ef0*/  LEA R54, P0, R49, R50.reuse, 0x2 ;  /* 0x0000003231367211 */ /* 0x080fe200078010ff */
[----:B------:R-:W-:Y:S01]  /*8f00*/  REDG.E.ADD.F32.FTZ.RN.STRONG.GPU desc[UR12][R50.64], R4 ;  /* 0x00000004320079a6 */ /* 0x000fe2000c10f38c */
[-C--:B------:R-:W-:Y:S01]  /*8f10*/  LEA R56, P6, R47, R50.reuse, 0x2 ;  /* 0x000000322f387211 */ /* 0x080fe200078c10ff */
[----:B------:R-:W-:Y:S01]  /*8f20*/  IMAD.U32 R31, RZ, RZ, UR41 ;  /* 0x00000029ff1f7e24 */ /* 0x000fe2000f8e00ff */
[-C--:B------:R-:W-:Y:S01]  /*8f30*/  LEA.HI.X.SX32 R55, R48, R51.reuse, 0x2, P0 ;  /* 0x0000003330377211 */ /* 0x080fe200000f16ff */
[----:B------:R-:W-:Y:S01]  /*8f40*/  IMAD.U32 R32, RZ, RZ, UR42 ;  /* 0x0000002aff207e24 */ /* 0x000fe2000f8e00ff */
[-C--:B------:R-:W-:Y:S01]  /*8f50*/  LEA R58, P5, R45, R50.reuse, 0x2 ;  /* 0x000000322d3a7211 */ /* 0x080fe200078a10ff */
[----:B------:R-:W-:Y:S01]  /*8f60*/  IMAD.U32 R30, RZ, RZ, UR41 ;  /* 0x00000029ff1e7e24 */ /* 0x000fe2000f8e00ff */
[-C--:B------:R-:W-:Y:S01]  /*8f70*/  LEA.HI.X.SX32 R57, R46, R51.reuse, 0x2, P6 ;  /* 0x000000332e397211 */ /* 0x080fe200030f16ff */
[----:B------:R-:W-:Y:S01]  /*8f80*/  REDG.E.ADD.F32.FTZ.RN.STRONG.GPU desc[UR12][R54.64], R5 ;  /* 0x00000005360079a6 */ /* 0x000fe2000c10f38c */
        /* <DEDUP_REMOVED lines=38> */
[----:B------:R-:W-:Y:S02]  /*91f0*/  LEA R34, P0, R21, R50, 0x2 ;  /* 0x0000003215227211 */ /* 0x000fe400078010ff */
        /* <DEDUP_REMOVED lines=9> */
[----:B------:R-:W-:Y:S04]  /*9290*/  LDSM.16.MT88.4 R4, [R166+0x8000] ;  /* 0x00800000a604783b */ /* 0x000fe80000004200 */
        /* <DEDUP_REMOVED lines=49> */
[-C--:B------:R-:W-:Y:S06]  /*95b0*/  HMMA.16816.F32 R92, R12, R10.reuse, R92 ;  /* 0x0000000a0c5c723c */ /* 0x080fec000000185c */
[----:B------:R-:W-:Y:S06]  /*95c0*/  HMMA.16816.F32 R96, R4, R10, R96 ;  /* 0x0000000a0460723c */ /* 0x000fec0000001860 */
[-C--:B--2---:R-:W-:Y:S05]  /*95d0*/  HMMA.16816.F32 R84, R16, R20.reuse, R84 ;  /* 0x000000141054723c */ /* 0x084fea0000001854 */
[C---:B------:R-:W-:Y:S01]  /*95e0*/  VIADD R4, R161.reuse, 0xffffe000 ;  /* 0xffffe000a1047836 */ /* 0x040fe20000000000 */
[C---:B------:R-:W-:Y:S05]  /*95f0*/  HMMA.16816.F32 R88, R24.reuse, R20, R88 ;  /* 0x000000141858723c */ /* 0x040fea0000001858 */
[----:B------:R-:W-:Y:S01]  /*9600*/  @P1 VIADD R4, R161, 0x2000 ;  /* 0x00002000a1041836 */ /* 0x000fe20000000000 */
[-C--:B------:R-:W-:Y:S05]  /*9610*/  HMMA.16816.F32 R92, R24, R22.reuse, R92 ;  /* 0x00000016185c723c */ /* 0x080fea000000185c */
[----:B------:R-:W-:Y:S01]  /*9620*/  IMAD.MOV.U32 R161, RZ, RZ, R4 ;  /* 0x000000ffffa17224 */ /* 0x000fe200078e0004 */
[----:B------:R-:W-:Y:S01]  /*9630*/  HMMA.16816.F32 R96, R16, R22, R96 ;  /* 0x000000161060723c */ /* 0x000fe20000001860 */
[----:B------:R-:W-:Y:S11]  /*9640*/  @!UPT UIADD3 URZ, URZ, URZ, URZ ;  /* 0x0000003f3f3ff290 */ /* 0x000ff6000fffe03f */
[----:B------:R-:W-:Y:S01]  /*9650*/  @!UPT UIADD3 URZ, URZ, URZ, URZ ;  /* 0x0000003f3f3ff290 */ /* 0x000fe2000fffe03f */
[----:B------:R-:W-:Y:S11]  /*9660*/  @P0 BRA `(.L_x_647) ;  /* 0xffffffa0000c0947 */ /* 0x000ff6000383ffff */
[----:B------:R-:W-:Y:S01]  /*9670*/  @!UPT UIADD3 URZ, URZ, URZ, URZ ;  /* 0x0000003f3f3ff290 */ /* 0x000fe2000fffe03f */
[----:B------:R-:W-:Y:S01]  /*9680*/  BAR.SYNC.DEFER_BLOCKING 0x0 ;  /* 0x0000000000007b1d */ /* 0x000fe20000010000 */
[----:B------:R-:W-:Y:S02]  /*9690*/  UISETP.NE.AND UP0, UPT, UR54, -0x1, UPT ;  /* 0xffffffff3600788c */ /* 0x000fe4000bf05270 */
[----:B------:R-:W-:-:S03]  /*96a0*/  USHF.L.U32 UR17, UR16, 0x7, URZ ;  /* 0x0000000710117899 */ /* 0x000fc6000800063f */
        /* <DEDUP_REMOVED lines=89> */
.L_x_648:
        /* <DEDUP_REMOVED lines=21> */
.L_x_649:
        /* <DEDUP_REMOVED lines=39> */
.L_x_651:
[----:B------:R-:W-:Y:S05]  /*a000*/  BSYNC B0 ;  /* 0x0000000000007941 */ /* 0x000fea0003800000 */
.L_x_650:
        /* <DEDUP_REMOVED lines=14> */
.L_x_653:
[----:B------:R-:W-:Y:S05]  /*a0f0*/  BSYNC B0 ;  /* 0x0000000000007941 */ /* 0x000fea0003800000 */
.L_x_652:
        /* <DEDUP_REMOVED lines=27> */
.L_x_655:
[----:B------:R-:W-:Y:S05]  /*a2b0*/  BSYNC B0 ;  /* 0x0000000000007941 */ /* 0x000fea0003800000 */
.L_x_654:
        /* <DEDUP_REMOVED lines=13> */
.L_x_642:
[----:B------:R-:W-:Y:S05]  /*a390*/  BSYNC B1 ;  /* 0x0000000000017941 */ /* 0x000fea0003800000 */
.L_x_628:
[----:B------:R-:W-:Y:S01]  /*a3a0*/  R2UR UR6, R176 ;  /* 0x00000000b00672ca */ /* 0x000fe200000e0000 */
[----:B------:R-:W-:Y:S02]  /*a3b0*/  ULDC UR5, c[0x0][0xc] ;  /* 0x0000030000057ab9 */ /* 0x000fe40000000800 */
[----:B------:R-:W-:-:S10]  /*a3c0*/  UIADD3 UR16, UR5, UR16, URZ ;  /* 0x0000001005107290 */ /* 0x000fd4000fffe03f */
[----:B------:R-:W-:-:S06]  /*a3d0*/  UISETP.GE.AND UP0, UPT, UR16, UR6, UPT ;  /* 0x000000061000728c */ /* 0x000fcc000bf06270 */
[----:B------:R-:W-:-:S13]  /*a3e0*/  PLOP3.LUT P0, PT, PT, PT, UP0, 0x80, 0x0 ;  /* 0x000000000000781c */ /* 0x000fda0003f0f008 */
[----:B------:R-:W-:Y:S05]  /*a3f0*/  @P0 BRA `(.L_x_656) ;  /* 0x0000000000040947 */ /* 0x000fea0003800000 */
[----:B------:R-:W-:Y:S05]  /*a400*/  BRA `(.L_x_657) ;  /* 0xffffff6400e07947 */ /* 0x000fea000383ffff */
.L_x_656:
[----:B------:R-:W-:Y:S05]  /*a410*/  EXIT ;  /* 0x000000000000794d */ /* 0x000fea0003800000 */
.L_x_658:
        /* <DEDUP_REMOVED lines=14> */
.L_x_1346:


//--------------------- .text._ZN5flash44flash_bwd_dq_dk_dv_loop_seqk_parallel_kernelI23Flash_bwd_kernel_traitsILi32ELi128ELi128ELi8ELi4ELi4ELi4ELb1ELb0EN7cutlass6half_tE19Flash_kernel_traitsILi32ELi128ELi128ELi8ES3_EELb0ELb0ELb1ELb0ELb0ELb1ELb1EEEvNS_16Flash_bwd_paramsE --------------------------
	.section	.text._ZN5flash44flash_bwd_dq_dk_dv_loop_seqk_parallel_kernelI23Flash_bwd_kernel_traitsILi32ELi128ELi128ELi8ELi4ELi4ELi4ELb1ELb0EN7cutlass6half_tE19Flash_kernel_traitsILi32ELi128ELi128ELi8ES3_EELb0ELb0ELb1ELb0ELb0ELb1ELb1EEEvNS_16Flash_bwd_paramsE,"ax",@progbits
	.align	128
        .global         _ZN5flash44flash_bwd_dq_dk_dv_loop_seqk_parallel_kernelI23Flash_bwd_kernel_traitsILi32ELi128ELi128ELi8ELi4ELi4ELi4ELb1ELb0EN7cutlass6half_tE19Flash_kernel_traitsILi32ELi128ELi128ELi8ES3_EELb0ELb0ELb1ELb0ELb0ELb1ELb1EEEvNS_16Flash_bwd_paramsE
        .type           _ZN5flash44flash_bwd_dq_dk_dv_loop_seqk_parallel_kernelI23Flash_bwd_kernel_traitsILi32ELi128ELi128ELi8ELi4ELi4ELi4ELb1ELb0EN7cutlass6half_tE19Flash_kernel_traitsILi32ELi128ELi128ELi8ES3_EELb0ELb0ELb1ELb0ELb0ELb1ELb1EEEvNS_16Flash_bwd_paramsE,@function
        .size           _ZN5flash44flash_bwd_dq_dk_dv_loop_seqk_parallel_kernelI23Flash_bwd_kernel_traitsILi32ELi128ELi128ELi8ELi4ELi4ELi4ELb1ELb0EN7cutlass6half_tE19Flash_kernel_traitsILi32ELi128ELi128ELi8ES3_EELb0ELb0ELb1ELb0ELb0ELb1ELb1EEEvNS_16Flash_bwd_paramsE,(.L_x_1347 - _ZN5flash44flash_bwd_dq_dk_dv_loop_seqk_parallel_kernelI23Flash_bwd_kernel_traitsILi32ELi128ELi128ELi8ELi4ELi4ELi4ELb1ELb0EN7cutlass6half_tE19Flash_kernel_traitsILi32ELi128ELi128ELi8ES3_EELb0ELb0ELb1ELb0ELb0ELb1ELb1EEEvNS_16Flash_bwd_paramsE)
        .other          _ZN5flash44flash_bwd_dq_dk_dv_loop_seqk_parallel_kernelI23Flash_bwd_kernel_traitsILi32ELi128ELi128ELi8ELi4ELi4ELi4ELb1ELb0EN7cutlass6half_tE19Flash_kernel_traitsILi32ELi128ELi128ELi8ES3_EELb0ELb0ELb1ELb0ELb0ELb1ELb1EEEvNS_16Flash_bwd_paramsE,@"STO_CUDA_ENTRY STV_DEFAULT"
_ZN5flash44flash_bwd_dq_dk_dv_loop_seqk_parallel_kernelI23Flash_bwd_kernel_traitsILi32ELi128ELi128ELi8ELi4ELi4ELi4ELb1ELb0EN7cutlass6half_tE19Flash_kernel_traitsILi32ELi128ELi128ELi8ES3_EELb0ELb0ELb1ELb0ELb0ELb1ELb1EEEvNS_16Flash_bwd_paramsE:
.text._ZN5flash44flash_bwd_dq_dk_dv_loop_seqk_parallel_kernelI23Flash_bwd_kernel_traitsILi32ELi128ELi128ELi8ELi4ELi4ELi4ELb1ELb0EN7cutlass6half_tE19Flash_kernel_traitsILi32ELi128ELi128ELi8ES3_EELb0ELb0ELb1ELb0ELb0ELb1ELb1EEEvNS_16Flash_bwd_paramsE:
        /* <DEDUP_REMOVED lines=14> */
[----:B------:R-:W3:Y:S01]  /*00e0*/  S2UR UR47, SR_CTAID.Y ;  /* 0x00000000002f79c3 */ /* 0x000ee20000002600 */
        /* <DEDUP_REMOVED lines=8> */
[----:B------:R-:W4:Y:S01]  /*0170*/  S2UR UR4, SR_CgaCtaId ;  /* 0x00000000000479c3 */ /* 0x000f220000008800 */
[----:B---3--:R-:W-:Y:S01]  /*0180*/  USHF.L.U32 UR6, UR47, 0x7, URZ ;  /* 0x000000072f067899 */ /* 0x008fe2000800063f */
[----:B--2---:R-:W-:-:S04]  /*0190*/  SHF.R.S32.HI R11, RZ, 0x1f, R21 ;  /* 0x0000001fff0b7819 */ /* 0x004fc80000011415 */
[CC--:B------:R-:W-:Y:S02]  /*01a0*/  LEA.HI R3, R11.reuse, R21.reuse, RZ, 0x2 ;  /* 0x000000150b037211 */ /* 0x0c0fe400078f10ff */
[----:B------:R-:W-:Y:S02]  /*01b0*/  LEA.HI R10, R11, R21, RZ, 0x5 ;  /* 0x000000150b0a7211 */ /* 0x000fe400078f28ff */
[--C-:B------:R-:W-:Y:S01]  /*01c0*/  SHF.R.S32.HI R4, RZ, 0x2, R3.reuse ;  /* 0x00000002ff047819 */ /* 0x100fe20000011403 */
[----:B----4-:R-:W-:Y:S01]  /*01d0*/  ULEA UR4, UR4, UR5, 0x18 ;  /* 0x0000000504047291 */ /* 0x010fe2000f8ec03f */
[----:B-1----:R-:W-:Y:S01]  /*01e0*/  SHF.R.S32.HI R0, RZ, 0x1f, R3 ;  /* 0x0000001fff007819 */ /* 0x002fe20000011403 */
[----:B------:R-:W-:Y:S01]  /*01f0*/  USHF.R.S32.HI UR5, URZ, 0x1f, UR56 ;  /* 0x0000001f3f057899 */ /* 0x000fe20008011438 */
[-C--:B------:R-:W-:Y:S02]  /*0200*/  LEA.HI R2, R3, R4.reuse, RZ, 0x1 ;  /* 0x0000000403027211 */ /* 0x080fe400078f08ff */
[----:B------:R-:W-:Y:S01]  /*0210*/  LEA.HI R0, R0, R4, RZ, 0x3 ;  /* 0x0000000400007211 */ /* 0x000fe200078f18ff */
[----:B------:R-:W-:Y:S01]  /*0220*/  IMAD.U32 R155, RZ, RZ, UR4 ;  /* 0x00000004ff9b7e24 */ /* 0x000fe2000f8e00ff */
[----:B------:R-:W-:-:S02]  /*0230*/  LOP3.LUT R2, R2, 0x7fffffe, RZ, 0xc0, !PT ;  /* 0x07fffffe02027812 */ /* 0x000fc400078ec0ff */
[----:B------:R-:W-:Y:S02]  /*0240*/  LOP3.LUT R0, R0, 0xfffffff8, RZ, 0xc0, !PT ;  /* 0xfffffff800007812 */ /* 0x000fe400078ec0ff */
[----:B------:R-:W-:Y:S01]  /*0250*/  LOP3.LUT R5, R10, 0xffffffe0, RZ, 0xc0, !PT ;  /* 0xffffffe00a057812 */ /* 0x000fe200078ec0ff */
[C---:B------:R-:W-:Y:S01]  /*0260*/  IMAD.IADD R9, R4.reuse, 0x1, -R2 ;  /* 0x0000000104097824 */ /* 0x040fe200078e0a02 */
[CC--:B------:R-:W-:Y:S01]  /*0270*/  LEA.HI R22, R11.reuse, R21.reuse, RZ, 0x3 ;  /* 0x000000150b167211 */ /* 0x0c0fe200078f18ff */
[----:B------:R-:W-:Y:S01]  /*0280*/  IMAD.IADD R7, R4, 0x1, -R0 ;  /* 0x0000000104077824 */ /* 0x000fe200078e0a00 */
[----:B------:R-:W-:Y:S01]  /*0290*/  LEA.HI R6, R11, R21, RZ, 0x4 ;  /* 0x000000150b067211 */ /* 0x000fe200078f20ff */
[----:B------:R-:W-:Y:S01]  /*02a0*/  IMAD.IADD R0, R21, 0x1, -R5 ;  /* 0x0000000115007824 */ /* 0x000fe200078e0a05 */
[----:B------:R-:W-:Y:S02]  /*02b0*/  SHF.R.S32.HI R2, RZ, 0x3, R22 ;  /* 0x00000003ff027819 */ /* 0x000fe40000011416 */
[----:B------:R-:W-:-:S02]  /*02c0*/  LOP3.LUT R3, R3, 0xfffffffc, RZ, 0xc0, !PT ;  /* 0xfffffffc03037812 */ /* 0x000fc400078ec0ff */
[----:B------:R-:W-:Y:S01]  /*02d0*/  SHF.R.S32.HI R8, RZ, 0x4, R6 ;  /* 0x00000004ff087819 */ /* 0x000fe20000011406 */
[----:B------:R-:W-:Y:S01]  /*02e0*/  IMAD.SHL.U32 R2, R2, 0x40, RZ ;  /* 0x0000004002027824 */ /* 0x000fe200078e00ff */
[----:B------:R-:W-:Y:S01]  /*02f0*/  SHF.R.S32.HI R4, RZ, 0x1f, R0 ;  /* 0x0000001fff047819 */ /* 0x000fe20000011400 */
[----:B------:R-:W-:Y:S01]  /*0300*/  IMAD.IADD R13, R21, 0x1, -R3 ;  /* 0x00000001150d7824 */ /* 0x000fe200078e0a03 */
[----:B------:R-:W-:Y:S02]  /*0310*/  LEA.HI R3, R6, R8, RZ, 0x1 ;  /* 0x0000000806037211 */ /* 0x000fe400078f08ff */
[----:B------:R-:W-:Y:S01]  /*0320*/  LEA.HI R20, R4, R0, RZ, 0x2 ;  /* 0x0000000004147211 */ /* 0x000fe200078f10ff */
[----:B------:R-:W-:Y:S01]  /*0330*/  IMAD.SHL.U32 R5, R13, 0x8, RZ ;  /* 0x000000080d057824 */ /* 0x000fe200078e00ff */
[----:B------:R-:W-:Y:S02]  /*0340*/  LOP3.LUT R0, R2, 0xc0, RZ, 0xc0, !PT ;  /* 0x000000c002007812 */ /* 0x000fe400078ec0ff */
[----:B------:R-:W-:-:S02]  /*0350*/  LOP3.LUT R2, R3, 0xfffffffe, RZ, 0xc0, !PT ;  /* 0xfffffffe03027812 */ /* 0x000fc400078ec0ff */
        /* <DEDUP_REMOVED lines=51> */
[C---:B------:R-:W-:Y:S01]  /*0690*/  IMAD.SHL.U32 R0, R162.reuse, 0x10, RZ ;  /* 0x00000010a2007824 */ /* 0x040fe200078e00ff */
[----:B------:R-:W-:Y:S01]  /*06a0*/  LOP3.LUT P4, RZ, R7, 0x4, RZ, 0xc0, !PT ;  /* 0x0000000407ff7812 */ /* 0x000fe2000788c0ff */
[----:B------:R-:W-:Y:S01]  /*06b0*/  IMAD.SHL.U32 R3, R162, 0x400, RZ ;  /* 0x00000400a2037824 */ /* 0x000fe200078e00ff */
[----:B------:R-:W-:Y:S02]  /*06c0*/  SHF.R.S32.HI R4, RZ, 0x3, R12 ;  /* 0x00000003ff047819 */ /* 0x000fe4000001140c */
[----:B------:R-:W-:-:S02]  /*06d0*/  LEA.HI.SX32 R7, R20, R0, 0x1e ;  /* 0x0000000014077211 */ /* 0x000fc400078ff2ff */
[----:B------:R-:W-:Y:S01]  /*06e0*/  LOP3.LUT R5, R9, 0x30, R0, 0xf8, !PT ;  /* 0x0000003009057812 */ /* 0x000fe200078ef800 */
[--C-:B------:R-:W-:Y:S01]  /*06f0*/  IMAD R151, R4, 0x200, R3.reuse ;  /* 0x0000020004977824 */ /* 0x100fe200078e0203 */
[----:B------:R-:W-:Y:S01]  /*0700*/  LEA.HI R2, R2, R2, RZ, 0x1d ;  /* 0x0000000202027211 */ /* 0x000fe200078fe8ff */
[----:B------:R1:W-:Y:S01]  /*0710*/  STL [R1+0x18], R7 ;  /* 0x0000180701007387 */ /* 0x0003e20000100800 */
[----:B------:R-:W-:Y:S01]  /*0720*/  LOP3.LUT R0, R6, 0xc0, RZ, 0xc0, !PT ;  /* 0x000000c006007812 */ /* 0x000fe200078ec0ff */
[----:B------:R-:W-:Y:S01]  /*0730*/  IMAD.SHL.U32 R6, R16, 0x40, RZ ;  /* 0x0000004010067824 */ /* 0x000fe200078e00ff */
[----:B------:R-:W-:Y:S01]  /*0740*/  IADD3 R19, R2, R19, R3 ;  /* 0x0000001302137210 */ /* 0x000fe20007ffe003 */
[----:B------:R-:W-:Y:S01]  /*0750*/  IMAD R17, R4, 0x8, R17 ;  /* 0x0000000804117824 */ /* 0x000fe200078e0211 */
[----:B------:R-:W-:Y:S02]  /*0760*/  LOP3.LUT R3, R0, 0x8, R22, 0xf8, !PT ;  /* 0x0000000800037812 */ /* 0x000fe400078ef816 */
        /* <DEDUP_REMOVED lines=8> */
[C---:B------:R-:W-:Y:S01]  /*07f0*/  IMAD.SHL.U32 R5, R14.reuse, 0x8, RZ ;  /* 0x000000080e057824 */ /* 0x040fe200078e00ff */
[----:B------:R-:W-:Y:S01]  /*0800*/  LOP3.LUT R2, R21, 0x6, RZ, 0xc0, !PT ;  /* 0x0000000615027812 */ /* 0x000fe200078ec0ff */
[----:B------:R-:W-:Y:S01]  /*0810*/  IMAD.SHL.U32 R10, R14, 0x10, RZ ;  /* 0x000000100e0a7824 */ /* 0x000fe200078e00ff */
[----:B------:R-:W-:Y:S01]  /*0820*/  R2P PR, R16, 0x6 ;  /* 0x0000000610007804 */ /* 0x000fe20000000000 */
[----:B------:R-:W-:Y:S01]  /*0830*/  IMAD.U32 R149, R18, 0x20, R149 ;  /* 0x0000002012957824 */ /* 0x000fe200078e0095 */
[----:B------:R-:W-:Y:S01]  /*0840*/  LOP3.LUT R6, R6, 0x1c0, RZ, 0xc0, !PT ;  /* 0x000001c006067812 */ /* 0x000fe200078ec0ff */
[----:B------:R-:W-:Y:S01]  /*0850*/  IMAD R2, R11, 0x40, R2 ;  /* 0x000000400b027824 */ /* 0x000fe200078e0202 */
[----:B------:R-:W-:Y:S01]  /*0860*/  LOP3.LUT R5, R5, 0x8, RZ, 0xc0, !PT ;  /* 0x0000000805057812 */ /* 0x000fe200078ec0ff */
[----:B------:R-:W-:Y:S01]  /*0870*/  IMAD R3, R14, 0x200, R3 ;  /* 0x000002000e037824 */ /* 0x000fe200078e0203 */
[----:B-1----:R-:W-:-:S02]  /*0880*/  LOP3.LUT R7, R0, 0x8, RZ, 0xc0, !PT ;  /* 0x0000000800077812 */ /* 0x002fc400078ec0ff */
[----:B------:R-:W-:Y:S01]  /*0890*/  SHF.R.S32.HI R0, RZ, 0x1, R13 ;  /* 0x00000001ff007819 */ /* 0x000fe2000001140d */
[----:B------:R1:W-:Y:S01]  /*08a0*/  STL [R1+0x30], R2 ;  /* 0x0000300201007387 */ /* 0x0003e20000100800 */
[----:B------:R-:W-:Y:S02]  /*08b0*/  SHF.R.U32.HI R9, RZ, 0x3, R6 ;  /* 0x00000003ff097819 */ /* 0x000fe40000011606 */
[C---:B------:R-:W-:Y:S01]  /*08c0*/  LOP3.LUT P3, RZ, R0.reuse, 0x2, RZ, 0xc0, !PT ;  /* 0x0000000200ff7812 */ /* 0x040fe2000786c0ff */
[----:B------:R-:W-:Y:S01]  /*08d0*/  IMAD.SHL.U32 R0, R0, 0x40, RZ ;  /* 0x0000004000007824 */ /* 0x000fe200078e00ff */
[----:B------:R-:W-:Y:S02]  /*08e0*/  LOP3.LUT R10, R7, 0x10, R10, 0xf8, !PT ;  /* 0x00000010070a7812 */ /* 0x000fe400078ef80a */
[----:B------:R-:W-:Y:S02]  /*08f0*/  LOP3.LUT R9, R9, R6, R5, 0x1e, !PT ;  /* 0x0000000609097212 */ /* 0x000fe400078e1e05 */
[----:B------:R-:W-:-:S02]  /*0900*/  LOP3.LUT R0, R0, 0xc0, RZ, 0xc0, !PT ;  /* 0x000000c000007812 */ /* 0x000fc400078ec0ff */
[----:B------:R-:W-:Y:S01]  /*0910*/  LEA R235, R19, UR4, 0x1 ;  /* 0x0000000413eb7c11 */ /* 0x000fe2000f8e08ff */
[----:B------:R-:W-:Y:S01]  /*0920*/  IMAD.IADD R151, R151, 0x1, R9 ;  /* 0x0000000197977824 */ /* 0x000fe200078e0209 */
[----:B------:R-:W-:Y:S02]  /*0930*/  SHF.R.U32.HI R8, RZ, 0x3, R0 ;  /* 0x00000003ff087819 */ /* 0x000fe40000011600 */
[----:B------:R-:W-:Y:S01]  /*0940*/  SEL R150, R158, 0xffffffe0, !P0 ;  /* 0xffffffe09e967807 */ /* 0x000fe20004000000 */
[----:B------:R-:W-:Y:S01]  /*0950*/  VIADD R230, R235, 0x40 ;  /* 0x00000040ebe67836 */ /* 0x000fe20000000000 */
[----:B------:R-:W-:Y:S01]  /*0960*/  LOP3.LUT R8, R8, R0, R7, 0x1e, !PT ;  /* 0x0000000008087212 */ /* 0x000fe200078e1e07 */
[----:B------:R-:W-:Y:S01]  /*0970*/  IMAD.SHL.U32 R0, R17, 0x20, RZ ;  /* 0x0000002011007824 */ /* 0x000fe200078e00ff */
[----:B------:R-:W-:Y:S01]  /*0980*/  SEL R229, R229, 0x10, !P6 ;  /* 0x00000010e5e57807 */ /* 0x000fe20007000000 */
[----:B------:R-:W-:Y:S01]  /*0990*/  @P4 VIADD R230, R235, 0xffffffc0 ;  /* 0xffffffc0ebe64836 */ /* 0x000fe20000000000 */
[C---:B------:R-:W-:Y:S01]  /*09a0*/  LOP3.LUT P0, RZ, R15.reuse, 0x2, RZ, 0xc0, !PT ;  /* 0x000000020fff7812 */ /* 0x040fe2000780c0ff */
[----:B------:R-:W-:Y:S01]  /*09b0*/  IMAD R162, R162, 0x200, R0 ;  /* 0x00000200a2a27824 */ /* 0x000fe200078e0200 */
[----:B------:R-:W-:Y:S01]  /*09c0*/  SEL R231, R158, 0xffffffe0, !P5 ;  /* 0xffffffe09ee77807 */ /* 0x000fe20006800000 */
[----:B------:R-:W-:Y:S01]  /*09d0*/  IMAD.IADD R8, R8, 0x1, R12 ;  /* 0x0000000108087824 */ /* 0x000fe200078e020c */
[----:B------:R-:W-:Y:S01]  /*09e0*/  SEL R152, R152, 0xffffffc0, !P2 ;  /* 0xffffffc098987807 */ /* 0x000fe20005000000 */
[----:B-1----:R-:W-:Y:S01]  /*09f0*/  IMAD.SHL.U32 R2, R15, 0x40, RZ ;  /* 0x000000400f027824 */ /* 0x002fe200078e00ff */
[----:B------:R-:W-:Y:S01]  /*0a00*/  SEL R158, R158, 0xffffffe0, !P0 ;  /* 0xffffffe09e9e7807 */ /* 0x000fe20004000000 */
[----:B------:R-:W-:Y:S01]  /*0a10*/  IMAD.IADD R234, R235, 0x1, R229 ;  /* 0x00000001ebea7824 */ /* 0x000fe200078e02e5 */
[----:B------:R-:W-:Y:S01]  /*0a20*/  LEA R149, R149, UR4, 0x1 ;  /* 0x0000000495957c11 */ /* 0x000fe2000f8e08ff */
[----:B------:R-:W-:Y:S01]  /*0a30*/  IMAD.IADD R229, R229, 0x1, R230 ;  /* 0x00000001e5e57824 */ /* 0x000fe200078e02e6 */
[----:B------:R-:W-:Y:S01]  /*0a40*/  LOP3.LUT R2, R2, 0xc0, RZ, 0xc0, !PT ;  /* 0x000000c002027812 */ /* 0x000fe200078ec0ff */
[----:B------:R-:W-:-:S02]  /*0a50*/  IMAD.IADD R236, R235, 0x1, R231 ;  /* 0x00000001ebec7824 */ /* 0x000fc400078e02e7 */
[----:B------:R-:W-:Y:S01]  /*0a60*/  IMAD.IADD R233, R234, 0x1, R231 ;  /* 0x00000001eae97824 */ /* 0x000fe200078e02e7 */
[----:B------:R-:W-:Y:S01]  /*0a70*/  SHF.R.U32.HI R4, RZ, 0x3, R2 ;  /* 0x00000003ff047819 */ /* 0x000fe20000011602 */
[C---:B------:R-:W-:Y:S02]  /*0a80*/  IMAD.IADD R232, R231.reuse, 0x1, R230 ;  /* 0x00000001e7e87824 */ /* 0x040fe400078e02e6 */
[----:B------:R-:W-:Y:S01]  /*0a90*/  IMAD.IADD R150, R150, 0x1, R149 ;  /* 0x0000000196967824 */ /* 0x000fe200078e0295 */
[C---:B------:R-:W-:Y:S01]  /*0aa0*/  LOP3.LUT R5, R4.reuse, R2, R5, 0x1e, !PT ;  /* 0x0000000204057212 */ /* 0x040fe200078e1e05 */
        /* <DEDUP_REMOVED lines=11> */
[----:B------:R-:W-:Y:S02]  /*0b60*/  LEA R2, R3, UR4, 0x1 ;  /* 0x0000000403027c11 */ /* 0x000fe4000f8e08ff */
        /* <DEDUP_REMOVED lines=17> */
.L_x_689:
        /* <DEDUP_REMOVED lines=16> */
[----:B--2---:R-:W-:Y:S01]  /*0d80*/  IMAD.U32 R6, RZ, RZ, UR10 ;  /* 0x0000000aff067e24 */ /* 0x004fe2000f8e00ff */
[----:B------:R-:W-:Y:S01]  /*0d90*/  UISETP.NE.U32.AND UP1, UPT, UR12, URZ, UPT ;  /* 0x0000003f0c00728c */ /* 0x000fe2000bf25070 */
[----:B-1----:R-:W-:Y:S01]  /*0da0*/  IMAD.U32 R4, RZ, RZ, UR8 ;  /* 0x00000008ff047e24 */ /* 0x002fe2000f8e00ff */
        /* <DEDUP_REMOVED lines=10> */
[----:B---3--:R-:W2:Y:S02]  /*0e50*/  @P1 LDG.E R8, desc[UR14][R6.64] ;  /* 0x0000000e06081981 */ /* 0x008ea4000c1e1900 */
        /* <DEDUP_REMOVED lines=37> */
.L_x_659:
        /* <DEDUP_REMOVED lines=15> */
[----:B------:R-:W-:Y:S01]  /*11a0*/  UIADD3 UR6, UR12, 0x80, UR23 ;  /* 0x000000800c067890 */ /* 0x000fe2000fffe017 */
[----:B------:R-:W-:Y:S01]  /*11b0*/  @!UP2 ULDC.64 UR8, c[0x0][0x418] ;  /* 0x000106000008aab9 */ /* 0x000fe20000000a00 */
[----:B------:R-:W-:Y:S01]  /*11c0*/  ULDC UR59, c[0x0][0x2d4] ;  /* 0x0000b500003b7ab9 */ /* 0x000fe20000000800 */
[----:B------:R-:W-:Y:S02]  /*11d0*/  @!UP2 UIMAD.WIDE.U32 UR32, UR47, UR8, URZ ;  /* 0x000000082f20a2a5 */ /* 0x000fe4000f8e003f */
[----:B------:R-:W-:Y:S02]  /*11e0*/  UIADD3 UR50, UR19, UR20, URZ ;  /* 0x0000001413327290 */ /* 0x000fe4000fffe03f */
[----:B------:R-:W-:Y:S01]  /*11f0*/  @UP0 ULDC.64 UR28, c[0x0][0x248] ;  /* 0x00009200001c0ab9 */ /* 0x000fe20000000a00 */
[----:B------:R-:W-:Y:S01]  /*1200*/  ULDC.U8 UR38, c[0x0][0x3d8] ;  /* 0x0000f60000267ab9 */ /* 0x000fe20000000000 */
[----:B------:R-:W-:Y:S01]  /*1210*/  USHF.L.U32 UR16, UR47, 0x7, URZ ;  /* 0x000000072f107899 */ /* 0x000fe2000800063f */
[----:B-1----:R-:W-:Y:S01]  /*1220*/  IABS R6, R7 ;  /* 0x0000000700067213 */ /* 0x002fe20000000000 */
[----:B------:R-:W-:Y:S01]  /*1230*/  UISETP.NE.AND UP3, UPT, UR38, URZ, UPT ;  /* 0x0000003f2600728c */ /* 0x000fe2000bf65270 */
[----:B------:R-:W-:Y:S01]  /*1240*/  ISETP.NE.AND P3, PT, R7, RZ, PT ;  /* 0x000000ff0700720c */ /* 0x000fe20003f65270 */
[----:B------:R-:W-:Y:S01]  /*1250*/  ULDC.64 UR42, c[0x0][0x240] ;  /* 0x00009000002a7ab9 */ /* 0x000fe20000000a00 */
[----:B------:R-:W1:Y:S01]  /*1260*/  I2F.RP R4, R6 ;  /* 0x0000000600047306 */ /* 0x000e620000209400 */
[----:B------:R-:W-:-:S02]  /*1270*/  USEL UR27, UR16, URZ, UP1 ;  /* 0x0000003f101b7287 */ /* 0x000fc40008800000 */
[----:B------:R-:W-:Y:S02]  /*1280*/  UIMAD.WIDE.U32 UR16, UR13, UR42, URZ ;  /* 0x0000002a0d1072a5 */ /* 0x000fe4000f8e003f */
[----:B--2---:R-:W-:Y:S02]  /*1290*/  UIMAD.WIDE.U32 UR30, UR5, UR10, URZ ;  /* 0x0000000a051e72a5 */ /* 0x004fe4000f8e003f */
[----:B------:R-:W-:Y:S02]  /*12a0*/  USHF.L.U64.HI UR22, UR47, 0x7, UR58 ;  /* 0x000000072f167899 */ /* 0x000fe4000801023a */
[----:B------:R-:W-:Y:S02]  /*12b0*/  UIMAD UR49, UR5, UR11, UR31 ;  /* 0x0000000b053172a4 */ /* 0x000fe4000f8e021f */
[----:B------:R-:W-:Y:S02]  /*12c0*/  @!UP2 UIMAD UR5, UR58, UR8, URZ ;  /* 0x000000083a05a2a4 */ /* 0x000fe4000f8e023f */
[----:B------:R-:W-:Y:S01]  /*12d0*/  USHF.R.S32.HI UR31, URZ, 0x1f, UR59 ;  /* 0x0000001f3f1f7899 */ /* 0x000fe2000801143b */
[----:B-1----:R-:W1:Y:S01]  /*12e0*/  MUFU.RCP R4, R4 ;  /* 0x0000000400047308 */ /* 0x002e620000001000 */
[----:B------:R-:W-:-:S02]  /*12f0*/  @!UP2 UIMAD UR24, UR47, UR9, UR5 ;  /* 0x000000092f18a2a4 */ /* 0x000fc4000f8e0205 */
[----:B------:R-:W-:Y:S01]  /*1300*/  UIADD3 UR5, UR12, 0x7f, URZ ;  /* 0x0000007f0c057890 */ /* 0x000fe2000fffe03f */
[----:B------:R-:W-:Y:S01]  /*1310*/  ULDC UR8, c[0x0][0x394] ;  /* 0x0000e50000087ab9 */ /* 0x000fe20000000800 */
[----:B------:R-:W-:Y:S02]  /*1320*/  @UP2 ULDC.64 UR10, c[0x0][0x420] ;  /* 0x00010800000a2ab9 */ /* 0x000fe40000000a00 */
[----:B------:R-:W-:Y:S02]  /*1330*/  USHF.R.S32.HI UR9, URZ, 0x1f, UR5 ;  /* 0x0000001f3f097899 */ /* 0x000fe40008011405 */
[----:B------:R-:W-:Y:S02]  /*1340*/  UIADD3 UR8, UR6, UR8, -UR7 ;  /* 0x0000000806087290 */ /* 0x000fe4000fffe807 */
[----:B------:R-:W-:Y:S02]  /*1350*/  @UP0 UIADD3 UR6, UR39, UR40, URZ ;  /* 0x0000002827060290 */ /* 0x000fe4000fffe03f */
[----:B------:R-:W-:-:S02]  /*1360*/  ULEA.HI UR26, UR9, UR5, URZ, 0x7 ;  /* 0x00000005091a7291 */ /* 0x000fc4000f8f383f */
[----:B------:R-:W-:Y:S01]  /*1370*/  UIADD3 UR5, UR8, 0x7f, URZ ;  /* 0x0000007f08057890 */ /* 0x000fe2000fffe03f */
[----:B-1----:R-:W-:Y:S01]  /*1380*/  VIADD R4, R4, 0xffffffe ;  /* 0x0ffffffe04047836 */ /* 0x002fe20000000000 */
[----:B------:R-:W-:Y:S02]  /*1390*/  @UP0 UIMAD.WIDE.U32 UR8, UR6, UR28, URZ ;  /* 0x0000001c060802a5 */ /* 0x000fe4000f8e003f */
[----:B------:R-:W-:Y:S01]  /*13a0*/  @UP0 UIMAD UR6, UR6, UR29, URZ ;  /* 0x0000001d060602a4 */ /* 0x000fe2000f8e023f */
[----:B------:R-:W1:Y:S01]  /*13b0*/  F2I.FTZ.U32.TRUNC.NTZ R5, R4 ;  /* 0x0000000400057305 */ /* 0x000e62000021f000 */
[----:B------:R-:W-:Y:S02]  /*13c0*/  @UP2 UIMAD.WIDE.U32 UR34, UR13, UR10, URZ ;  /* 0x0000000a0d2222a5 */ /* 0x000fe4000f8e003f */
[----:B------:R-:W-:Y:S02]  /*13d0*/  @UP0 UIADD3 UR54, UR9, UR6, URZ ;  /* 0x0000000609360290 */ /* 0x000fe4000fffe03f */
[----:B------:R-:W-:Y:S01]  /*13e0*/  USHF.R.S32.HI UR6, URZ, 0x1f, UR5 ;  /* 0x0000001f3f067899 */ /* 0x000fe20008011405 */
[----:B------:R-:W-:Y:S01]  /*13f0*/  ULDC.U8 UR10, c[0x0][0x480] ;  /* 0x00012000000a7ab9 */ /* 0x000fe20000000000 */
[----:B------:R-:W-:-:S02]  /*1400*/  @UP2 UIMAD UR52, UR13, UR11, UR35 ;  /* 0x0000000b0d3422a4 */ /* 0x000fc4000f8e0223 */
[----:B------:R-:W-:Y:S02]  /*1410*/  ULEA.HI UR20, UR6, UR5, URZ, 0x7 ;  /* 0x0000000506147291 */ /* 0x000fe4000f8f383f */
[----:B------:R-:W-:Y:S02]  /*1420*/  UIMAD UR5, UR31, UR47, URZ ;  /* 0x0000002f1f0572a4 */ /* 0x000fe4000f8e023f */
[----:B------:R-:W-:Y:S01]  /*1430*/  UISETP.NE.AND UP5, UPT, UR10, URZ, UPT ;  /* 0x0000003f0a00728c */ /* 0x000fe2000bfa5270 */
[----:B-1----:R-:W-:Y:S01]  /*1440*/  IMAD.MOV R0, RZ, RZ, -R5 ;  /* 0x000000ffff007224 */ /* 0x002fe200078e0a05 */
[----:B------:R-:W-:Y:S01]  /*1450*/  UIMAD.WIDE.U32 UR10, UR47, UR59, URZ ;  /* 0x0000003b2f0a72a5 */ /* 0x000fe2000f8e003f */
[----:B------:R-:W-:Y:S01]  /*1460*/  IMAD.MOV.U32 R4, RZ, RZ, RZ ;  /* 0x000000ffff047224 */ /* 0x000fe200078e00ff */
[----:B------:R-:W-:Y:S01]  /*1470*/  UIMAD UR5, UR58, UR59, UR5 ;  /* 0x0000003b3a0572a4 */ /* 0x000fe2000f8e0205 */
[----:B------:R-:W-:Y:S01]  /*1480*/  IMAD R3, R0, R6, RZ ;  /* 0x0000000600037224 */ /* 0x000fe200078e02ff */
[----:B------:R-:W-:Y:S01]  /*1490*/  IABS R0, UR56 ;  /* 0x0000003800007c13 */ /* 0x000fe20008000000 */
[----:B------:R-:W-:-:S02]  /*14a0*/  USHF.R.S32.HI UR6, URZ, 0x7, UR26 ;  /* 0x000000073f067899 */ /* 0x000fc4000801141a */
[----:B------:R-:W-:Y:S01]  /*14b0*/  IMAD.HI.U32 R3, R5, R3, R4 ;  /* 0x0000000305037227 */ /* 0x000fe200078e0004 */
[----:B------:R-:W-:Y:S02]  /*14c0*/  UIADD3 UR11, UR11, UR5, URZ ;  /* 0x000000050b0b7290 */ /* 0x000fe4000fffe03f */
[----:B------:R-:W-:Y:S01]  /*14d0*/  USHF.R.S32.HI UR5, URZ, 0x7, UR20 ;  /* 0x000000073f057899 */ /* 0x000fe20008011414 */
[----:B------:R-:W-:Y:S02]  /*14e0*/  ULDC UR45, c[0x0][0x2dc] ;  /* 0x0000b700002d7ab9 */ /* 0x000fe40000000800 */
[----:B------:R-:W-:Y:S01]  /*14f0*/  IMAD.HI.U32 R3, R3, R0, RZ ;  /* 0x0000000003037227 */ /* 0x000fe200078e00ff */
[----:B------:R-:W-:Y:S01]  /*1500*/  ULDC UR44, c[0x0][0x270] ;  /* 0x00009c00002c7ab9 */ /* 0x000fe20000000800 */
[----:B------:R-:W-:Y:S01]  /*1510*/  ULDC UR36, c[0x0][0x2c4] ;  /* 0x0000b10000247ab9 */ /* 0x000fe20000000800 */
[----:B------:R-:W-:Y:S01]  /*1520*/  USEL UR57, UR18, UR16, !UP2 ;  /* 0x0000001012397287 */ /* 0x000fe2000d000000 */
[----:B------:R-:W-:Y:S01]  /*1530*/  IMAD.MOV R4, RZ, RZ, -R3 ;  /* 0x000000ffff047224 */ /* 0x000fe200078e0a03 */
[----:B------:R-:W-:Y:S01]  /*1540*/  @UP0 UMOV UR53, UR8 ;  /* 0x0000000800350c82 */ /* 0x000fe20008000000 */
[----:B------:R-:W-:-:S02]  /*1550*/  UIMAD UR21, UR13, UR43, URZ ;  /* 0x0000002b0d1572a4 */ /* 0x000fc4000f8e023f */
[C---:B------:R-:W-:Y:S01]  /*1560*/  IMAD R0, R6.reuse, R4, R0 ;  /* 0x0000000406007224 */ /* 0x040fe200078e0200 */
[----:B------:R-:W-:Y:S02]  /*1570*/  UIMAD.WIDE UR8, UR45, UR44, URZ ;  /* 0x0000002c2d0872a5 */ /* 0x000fe4000f8e023f */
[----:B------:R-:W-:Y:S02]  /*1580*/  USEL UR22, UR22, URZ, UP1 ;  /* 0x0000003f16167287 */ /* 0x000fe40008800000 */
[----:B------:R-:W-:Y:S01]  /*1590*/  ISETP.GT.U32.AND P1, PT, R6, R0, PT ;  /* 0x000000000600720c */ /* 0x000fe20003f24070 */
[----:B------:R-:W-:Y:S02]  /*15a0*/  @UP3 UIMAD UR18, UR47, UR36, URZ ;  /* 0x000000242f1232a4 */ /* 0x000fe4000f8e023f */
[----:B------:R-:W-:Y:S02]  /*15b0*/  UISETP.LT.AND UP1, UPT, UR6, UR5, UPT ;  /* 0x000000050600728c */ /* 0x000fe4000bf21270 */
[----:B------:R-:W-:-:S02]  /*15c0*/  @UP2 UIADD3 UR50, UR17, UR21, URZ ;  /* 0x0000001511322290 */ /* 0x000fc4000fffe03f */
[----:B------:R-:W-:Y:S02]  /*15d0*/  UIMAD UR19, UR9, UR10, URZ ;  /* 0x0000000a091372a4 */ /* 0x000fe4000f8e023f */
[----:B------:R-:W-:Y:S02]  /*15e0*/  @UP3 USEL UR18, UR18, UR13, !UP2 ;  /* 0x0000000d12123287 */ /* 0x000fe4000d000000 */
[----:B------:R-:W-:Y:S02]  /*15f0*/  UIMAD.WIDE.U32 UR16, UR8, UR10, URZ ;  /* 0x0000000a081072a5 */ /* 0x000fe4000f8e003f */
[----:B------:R-:W-:Y:S01]  /*1600*/  USEL UR31, UR6, UR5, UP1 ;  /* 0x00000005061f7287 */ /* 0x000fe20008800000 */
[-C--:B------:R-:W-:Y:S01]  /*1610*/  @!P1 IADD3 R0, R0, -R6.reuse, RZ ;  /* 0x8000000600009210 */ /* 0x080fe20007ffe0ff */
[----:B------:R-:W-:Y:S01]  /*1620*/  @UP3 ULDC UR10, c[0x0][0x2e4] ;  /* 0x0000b900000a3ab9 */ /* 0x000fe20000000800 */
[----:B------:R-:W-:Y:S01]  /*1630*/  @!UP3 UIMAD UR20, UR47, UR44, UR56 ;  /* 0x0000002c2f14b2a4 */ /* 0x000fe2000f8e0238 */
[----:B------:R-:W-:Y:S01]  /*1640*/  @!P1 VIADD R3, R3, 0x1 ;  /* 0x0000000103039836 */ /* 0x000fe20000000000 */
[----:B------:R-:W-:Y:S01]  /*1650*/  @UP3 UIMAD UR46, UR56, UR10, UR18 ;  /* 0x0000000a382e32a4 */ /* 0x000fe2000f8e0212 */
[----:B------:R-:W-:Y:S01]  /*1660*/  ISETP.GE.U32.AND P0, PT, R0, R6, PT ;  /* 0x000000060000720c */ /* 0x000fe20003f06070 */
[----:B------:R-:W-:Y:S01]  /*1670*/  UIMAD UR19, UR8, UR11, UR19 ;  /* 0x0000000b081372a4 */ /* 0x000fe2000f8e0213 */
[----:B------:R-:W-:Y:S01]  /*1680*/  LOP3.LUT R0, R7, UR56, RZ, 0x3c, !PT ;  /* 0x0000003807007c12 */ /* 0x000fe2000f8e3cff */
[----:B------:R-:W-:Y:S01]  /*1690*/  ULEA UR18, UR31, 0xffffff80, 0x7 ;  /* 0xffffff801f127891 */ /* 0x000fe2000f8e383f */
[----:B------:R-:W-:Y:S01]  /*16a0*/  PLOP3.LUT P1, PT, PT, PT, UP0, 0x80, 0x0 ;  /* 0x000000000000781c */ /* 0x000fe20003f2f008 */
[----:B------:R-:W-:Y:S01]  /*16b0*/  @!UP3 UIMAD UR46, UR20, UR36, URZ ;  /* 0x00000024142eb2a4 */ /* 0x000fe2000f8e023f */
[----:B------:R-:W-:Y:S01]  /*16c0*/  ISETP.GE.AND P2, PT, R0, RZ, PT ;  /* 0x000000ff0000720c */ /* 0x000fe20003f46270 */
[----:B------:R-:W-:-:S02]  /*16d0*/  UIMAD.WIDE.U32 UR10, UR8, UR13, URZ ;  /* 0x0000000d080a72a5 */ /* 0x000fc4000f8e003f */
[----:B------:R-:W-:Y:S02]  /*16e0*/  UIADD3 UR36, UR17, UR19, URZ ;  /* 0x0000001311247290 */ /* 0x000fe4000fffe03f */
[----:B------:R-:W-:Y:S02]  /*16f0*/  USHF.R.S32.HI UR19, URZ, 0x1f, UR18 ;  /* 0x0000001f3f137899 */ /* 0x000fe40008011412 */
[----:B------:R-:W-:Y:S01]  /*1700*/  UIADD3 UR5, UP1, UR18, UR27, URZ ;  /* 0x0000001b12057290 */ /* 0x000fe2000ff3e03f */
[----:B------:R-:W-:Y:S01]  /*1710*/  @P0 VIADD R3, R3, 0x1 ;  /* 0x0000000103030836 */ /* 0x000fe20000000000 */
[----:B------:R-:W-:Y:S01]  /*1720*/  USEL UR55, UR16, UR10, !UP2 ;  /* 0x0000000a10377287 */ /* 0x000fe2000d000000 */
[----:B------:R-:W-:Y:S01]  /*1730*/  PLOP3.LUT P0, PT, PT, PT, UP3, 0x80, 0x0 ;  /* 0x000000000000781c */ /* 0x000fe20003f0f038 */
[----:B------:R-:W-:Y:S02]  /*1740*/  UIMAD UR6, UR9, UR13, URZ ;  /* 0x0000000d090672a4 */ /* 0x000fe4000f8e023f */
[----:B------:R-:W-:Y:S01]  /*1750*/  UIADD3.X UR10, UR19, UR22, URZ, UP1, !UPT ;  /* 0x00000016130a7290 */ /* 0x000fe20008ffe43f */
[----:B------:R-:W-:Y:S01]  /*1760*/  @!P2 IADD3 R3, -R3, RZ, RZ ;  /* 0x000000ff0303a210 */ /* 0x000fe20007ffe1ff */
[----:B------:R-:W-:Y:S01]  /*1770*/  UIMAD UR9, UR9, UR5, URZ ;  /* 0x00000005090972a4 */ /* 0x000fe2000f8e023f */
[----:B------:R-:W-:Y:S01]  /*1780*/  @!P3 LOP3.LUT R3, RZ, R7, RZ, 0x33, !PT ;  /* 0x00000007ff03b212 */ /* 0x000fe200078e33ff */
[----:B------:R-:W-:Y:S01]  /*1790*/  @UP0 UIADD3 UR25, UR39, UR40, URZ ;  /* 0x0000002827190290 */ /* 0x000fe2000fffe03f */
[----:B------:R-:W-:Y:S01]  /*17a0*/  @UP0 ULDC.64 UR26, c[0x0][0x250] ;  /* 0x00009400001a0ab9 */ /* 0x000fe20000000a00 */
[----:B------:R-:W-:-:S02]  /*17b0*/  UIMAD.WIDE.U32 UR20, UR8, UR5, URZ ;  /* 0x00000005081472a5 */ /* 0x000fc4000f8e003f */
[----:B------:R-:W-:Y:S02]  /*17c0*/  UIMAD UR5, UR8, UR10, UR9 ;  /* 0x0000000a080572a4 */ /* 0x000fe4000f8e0209 */
[----:B------:R-:W-:Y:S02]  /*17d0*/  @UP0 UIMAD.WIDE.U32 UR8, UR25, UR26, URZ ;  /* 0x0000001a190802a5 */ /* 0x000fe4000f8e003f */
[----:B------:R-:W-:Y:S02]  /*17e0*/  @UP2 UIADD3 UR36, UR11, UR6, URZ ;  /* 0x000000060b242290 */ /* 0x000fe4000fffe03f */
[----:B------:R-:W-:Y:S02]  /*17f0*/  UIMAD UR45, UR56, UR45, URZ ;  /* 0x0000002d382d72a4 */ /* 0x000fe4000f8e023f */
[----:B------:R-:W-:Y:S02]  /*1800*/  @UP0 UIMAD UR6, UR25, UR27, URZ ;  /* 0x0000001b190602a4 */ /* 0x000fe4000f8e023f */
[----:B------:R-:W-:-:S02]  /*1810*/  USHF.R.S32.HI UR41, URZ, 0x1f, UR23 ;  /* 0x0000001f3f297899 */ /* 0x000fc40008011417 */
[----:B------:R-:W-:Y:S02]  /*1820*/  @!UP2 UIADD3 UR52, UR33, UR24, URZ ;  /* 0x000000182134a290 */ /* 0x000fe4000fffe03f */
[----:B------:R-:W-:Y:S02]  /*1830*/  USHF.R.S32.HI UR51, URZ, 0x1f, UR45 ;  /* 0x0000001f3f337899 */ /* 0x000fe4000801142d */
[----:B------:R-:W-:Y:S02]  /*1840*/  USEL UR25, UR30, URZ, UP5 ;  /* 0x0000003f1e197287 */ /* 0x000fe4000a800000 */
[----:B------:R-:W-:Y:S02]  /*1850*/  @UP0 UIADD3 UR44, UR9, UR6, URZ ;  /* 0x00000006092c0290 */ /* 0x000fe4000fffe03f */
[----:B------:R-:W-:Y:S02]  /*1860*/  USEL UR49, UR49, URZ, UP5 ;  /* 0x0000003f31317287 */ /* 0x000fe4000a800000 */
        /* <DEDUP_REMOVED lines=15> */
.L_x_661:
        /* <DEDUP_REMOVED lines=13> */
.L_x_662:
        /* <DEDUP_REMOVED lines=11> */
.L_x_663:
[----:B------:R-:W-:Y:S02]  /*1ae0*/  ULDC UR5, c[0x0][0x270] ;  /* 0x00009c0000057ab9 */ /* 0x000fe40000000800 */
[----:B------:R-:W-:-:S04]  /*1af0*/  UIMAD UR5, UR47, UR5, UR56 ;  /* 0x000000052f0572a4 */ /* 0x000fc8000f8e0238 */
[----:B------:R-:W-:-:S12]  /*1b00*/  UIMAD UR5, UR5, UR59, URZ ;  /* 0x0000003b050572a4 */ /* 0x000fd8000f8e023f */
.L_x_664:
[----:B------:R-:W1:Y:S01]  /*1b10*/  S2R R7, SR_TID.X ;  /* 0x0000000000077919 */ /* 0x000e620000002100 */
[----:B------:R-:W2:Y:S01]  /*1b20*/  LDC.64 R12, c[0x0][0x420] ;  /* 0x00010800ff0c7b82 */ /* 0x000ea20000000a00 */
[----:B------:R-:W-:Y:S01]  /*1b30*/  ULDC UR6, c[0x0][0x2dc] ;  /* 0x0000b70000067ab9 */ /* 0x000fe20000000800 */
[----:B------:R-:W-:Y:S01]  /*1b40*/  ULDC UR9, c[0x0][0x270] ;  /* 0x00009c0000097ab9 */ /* 0x000fe20000000800 */
[----:B------:R-:W-:Y:S01]  /*1b50*/  UIADD3 UR24, UR18, UR5, URZ ;  /* 0x0000000512187290 */ /* 0x000fe2000fffe03f */
[----:B------:R-:W-:Y:S01]  /*1b60*/  BSSY B1, `(.L_x_660) ;  /* 0x000088f000017945 */ /* 0x000fe20003800000 */
[----:B------:R-:W-:Y:S02]  /*1b70*/  UIMAD UR22, UR6, UR9, URZ ;  /* 0x00000009061672a4 */ /* 0x000fe4000f8e023f */
[----:B------:R-:W-:Y:S02]  /*1b80*/  UIADD3 UR5, -UR7, UR12, UR23 ;  /* 0x0000000c07057290 */ /* 0x000fe4000fffe117 */
[----:B------:R-:W-:Y:S01]  /*1b90*/  USHF.L.U32 UR30, UR22, 0x7, URZ ;  /* 0x00000007161e7899 */ /* 0x000fe2000800063f */
[----:B------:R-:W-:Y:S01]  /*1ba0*/  ULDC UR59, c[0x0][0x398] ;  /* 0x0000e600003b7ab9 */ /* 0x000fe20000000800 */
[----:B------:R-:W-:-:S02]  /*1bb0*/  USHF.R.S32.HI UR32, URZ, 0x1f, UR56 ;  /* 0x0000001f3f207899 */ /* 0x000fc40008011438 */
[----:B------:R-:W-:Y:S02]  /*1bc0*/  UIADD3 UR6, UP4, UP3, UR20, UR30, UR45 ;  /* 0x0000001e14067290 */ /* 0x000fe4000fb9e02d */
[----:B------:R-:W-:Y:S02]  /*1bd0*/  UIADD3 UR5, UR5, -UR59, URZ ;  /* 0x8000003b05057290 */ /* 0x000fe4000fffe03f */
[----:B------:R-:W-:Y:S02]  /*1be0*/  UIADD3 UR9, UP2, UP1, UR25, UR6, UR55 ;  /* 0x0000000619097290 */ /* 0x000fe4000f95e037 */
[----:B------:R-:W-:Y:S01]  /*1bf0*/  USHF.R.S32.HI UR6, URZ, 0x1f, UR30 ;  /* 0x0000001f3f067899 */ /* 0x000fe2000801141e */
[----:B------:R-:W-:Y:S01]  /*1c00*/  ULDC.64 UR20, c[0x0][0x400] ;  /* 0x0001000000147ab9 */ /* 0x000fe20000000a00 */
[----:B------:R-:W-:Y:S02]  /*1c10*/  ULDC.64 UR16, c[0x0][0x258] ;  /* 0x0000960000107ab9 */ /* 0x000fe40000000a00 */
[----:B------:R-:W-:Y:S01]  /*1c20*/  UIADD3.X UR6, UR48, UR6, UR51, UP4, UP3 ;  /* 0x0000000630067290 */ /* 0x000fe2000a7e6433 */
[----:B------:R-:W-:-:S03]  /*1c30*/  ULDC.64 UR10, c[0x0][0x428] ;  /* 0x00010a00000a7ab9 */ /* 0x000fc60000000a00 */
[----:B------:R-:W-:Y:S02]  /*1c40*/  UIADD3.X UR6, UR49, UR6, UR36, UP2, UP1 ;  /* 0x0000000631067290 */ /* 0x000fe400097e2424 */
[----:B------:R-:W-:Y:S01]  /*1c50*/  UIMAD UR13, UR32, UR10, URZ ;  /* 0x0000000a200d72a4 */ /* 0x000fe2000f8e023f */
[----:B-1----:R-:W-:-:S03]  /*1c60*/  SHF.R.S32.HI R0, RZ, 0x1f, R7 ;  /* 0x0000001fff007819 */ /* 0x002fc60000011407 */
[----:B------:R-:W-:Y:S01]  /*1c70*/  UIMAD UR11, UR56, UR11, UR13 ;  /* 0x0000000b380b72a4 */ /* 0x000fe2000f8e020d */
[CC--:B------:R-:W-:Y:S02]  /*1c80*/  LEA.HI R4, R0.reuse, R7.reuse, RZ, 0x2 ;  /* 0x0000000700047211 */ /* 0x0c0fe400078f10ff */
[----:B------:R-:W-:Y:S02]  /*1c90*/  LEA.HI R0, R0, R7, RZ, 0x5 ;  /* 0x0000000700007211 */ /* 0x000fe400078f28ff */
[----:B------:R-:W-:Y:S02]  /*1ca0*/  LOP3.LUT R6, R4, 0xfffffffc, RZ, 0xc0, !PT ;  /* 0xfffffffc04067812 */ /* 0x000fe400078ec0ff */
[----:B------:R-:W-:Y:S02]  /*1cb0*/  LOP3.LUT R5, R0, 0xffffffe0, RZ, 0xc0, !PT ;  /* 0xffffffe000057812 */ /* 0x000fe400078ec0ff */
[----:B------:R-:W-:Y:S01]  /*1cc0*/  SHF.R.S32.HI R10, RZ, 0x5, R0 ;  /* 0x00000005ff0a7819 */ /* 0x000fe20000011400 */
[C---:B------:R-:W-:Y:S01]  /*1cd0*/  IMAD.IADD R6, R7.reuse, 0x1, -R6 ;  /* 0x0000000107067824 */ /* 0x040fe200078e0a06 */
[----:B------:R-:W-:Y:S01]  /*1ce0*/  SHF.R.S32.HI R0, RZ, 0x2, R4 ;  /* 0x00000002ff007819 */ /* 0x000fe20000011404 */
[----:B------:R-:W-:-:S02]  /*1cf0*/  IMAD.IADD R5, R7, 0x1, -R5 ;  /* 0x0000000107057824 */ /* 0x000fc400078e0a05 */
[----:B------:R-:W-:Y:S01]  /*1d00*/  IMAD.SHL.U32 R4, R6, 0x8, RZ ;  /* 0x0000000806047824 */ /* 0x000fe200078e00ff */
[----:B------:R-:W-:Y:S01]  /*1d10*/  SHF.R.S32.HI R24, RZ, 0x1f, R0 ;  /* 0x0000001fff187819 */ /* 0x000fe20000011400 */
[----:B------:R-:W-:Y:S01]  /*1d20*/  IMAD R10, R10, UR22, R5 ;  /* 0x000000160a0a7c24 */ /* 0x000fe2000f8e0205 */
[----:B------:R-:W-:Y:S01]  /*1d30*/  IADD3 R8, P0, R0, UR18, RZ ;  /* 0x0000001200087c10 */ /* 0x000fe2000ff1e0ff */
[----:B--2---:R-:W-:Y:S01]  /*1d40*/  IMAD R7, R12, UR19, RZ ;  /* 0x000000130c077c24 */ /* 0x004fe2000f8e02ff */
[----:B------:R-:W-:Y:S02]  /*1d50*/  SHF.R.S32.HI R5, RZ, 0x1f, R4 ;  /* 0x0000001fff057819 */ /* 0x000fe40000011404 */
[----:B------:R-:W-:Y:S01]  /*1d60*/  IADD3.X R9, R24, UR19, RZ, P0, !PT ;  /* 0x0000001318097c10 */ /* 0x000fe200087fe4ff */
[----:B------:R-:W-:Y:S01]  /*1d70*/  IMAD R11, R13, UR18, R7 ;  /* 0x000000120d0b7c24 */ /* 0x000fe2000f8e0207 */
[----:B------:R-:W-:-:S03]  /*1d80*/  IADD3 R6, P0, R4, UR8, RZ ;  /* 0x0000000804067c10 */ /* 0x000fc6000ff1e0ff */
[----:B------:R-:W-:Y:S01]  /*1d90*/  IMAD R9, R9, UR42, RZ ;  /* 0x0000002a09097c24 */ /* 0x000fe2000f8e02ff */
[----:B------:R-:W-:Y:S02]  /*1da0*/  IADD3.X R7, R5, UR52, RZ, P0, !PT ;  /* 0x0000003405077c10 */ /* 0x000fe400087fe4ff */
[----:B------:R-:W-:Y:S01]  /*1db0*/  IADD3 R177, P0, R10, UR9, RZ ;  /* 0x000000090ab17c10 */ /* 0x000fe2000ff1e0ff */
[C---:B------:R-:W-:Y:S01]  /*1dc0*/  IMAD R14, R8.reuse, UR43, R9 ;  /* 0x0000002b080e7c24 */ /* 0x040fe2000f8e0209 */
[----:B------:R-:W-:Y:S01]  /*1dd0*/  ULDC.64 UR8, c[0x0][0x210] ;  /* 0x0000840000087ab9 */ /* 0x000fe20000000a00 */
[----:B------:R-:W-:Y:S01]  /*1de0*/  IMAD.WIDE.U32 R8, R8, UR42, R4 ;  /* 0x0000002a08087c25 */ /* 0x000fe2000f8e0004 */
[----:B------:R-:W-:Y:S01]  /*1df0*/  LEA.HI.X.SX32 R10, R10, UR6, 0x1, P0 ;  /* 0x000000060a0a7c11 */ /* 0x000fe200080f0eff */
[----:B------:R-:W-:Y:S01]  /*1e00*/  UIMAD UR6, UR32, UR16, URZ ;  /* 0x00000010200672a4 */ /* 0x000fe2000f8e023f */
[C---:B------:R-:W-:Y:S01]  /*1e10*/  LEA R179, P0, R177.reuse, UR20, 0x2 ;  /* 0x00000014b1b37c11 */ /* 0x040fe2000f8010ff */
[----:B------:R-:W-:Y:S01]  /*1e20*/  USHF.R.S32.HI UR20, URZ, 0x1f, UR5 ;  /* 0x0000001f3f147899 */ /* 0x000fe20008011405 */
[----:B------:R-:W-:Y:S01]  /*1e30*/  IMAD.WIDE.U32 R6, R12, UR18, R6 ;  /* 0x000000120c067c25 */ /* 0x000fe2000f8e0006 */
[----:B------:R-:W-:Y:S01]  /*1e40*/  IADD3 R8, P2, R8, UR57, RZ ;  /* 0x0000003908087c10 */ /* 0x000fe2000ff5e0ff */
[----:B------:R-:W-:Y:S01]  /*1e50*/  UIMAD UR6, UR56, UR17, UR6 ;  /* 0x00000011380672a4 */ /* 0x000fe2000f8e0206 */
[----:B------:R-:W-:Y:S01]  /*1e60*/  LEA.HI.X R177, R177, UR21, R10, 0x2, P0 ;  /* 0x00000015b1b17c11 */ /* 0x000fe200080f140a */
[----:B------:R-:W-:Y:S01]  /*1e70*/  ULEA.HI UR20, UR20, UR5, URZ, 0x7 ;  /* 0x0000000514147291 */ /* 0x000fe2000f8f383f */
[----:B------:R-:W-:Y:S01]  /*1e80*/  IMAD.IADD R7, R7, 0x1, R11 ;  /* 0x0000000107077824 */ /* 0x000fe200078e020b */
[----:B------:R-:W-:Y:S01]  /*1e90*/  IADD3.X R9, R9, UR50, R14, P2, !PT ;  /* 0x0000003209097c10 */ /* 0x000fe200097fe40e */
[----:B------:R-:W-:Y:S01]  /*1ea0*/  IMAD.U32 R11, RZ, RZ, UR16 ;  /* 0x00000010ff0b7e24 */ /* 0x000fe2000f8e00ff */
[----:B------:R-:W-:Y:S01]  /*1eb0*/  USHF.R.S32.HI UR20, URZ, 0x7, UR20 ;  /* 0x000000073f147899 */ /* 0x000fe20008011414 */
[----:B------:R-:W-:Y:S01]  /*1ec0*/  IMAD.U32 R10, RZ, RZ, UR10 ;  /* 0x0000000aff0a7e24 */ /* 0x000fe2000f8e00ff */
[----:B------:R-:W-:Y:S01]  /*1ed0*/  UIADD3 UR10, UR18, UR46, URZ ;  /* 0x0000002e120a7290 */ /* 0x000fe2000fffe03f */
[----:B------:R-:W-:Y:S01]  /*1ee0*/  IMAD.WIDE.U32 R8, R11, UR56, R8 ;  /* 0x000000380b087c25 */ /* 0x000fe2000f8e0008 */
[----:B------:R-:W-:Y:S01]  /*1ef0*/  UISETP.LT.AND UP1, UPT, URZ, UR20, UPT ;  /* 0x000000143f00728c */ /* 0x000fe2000bf21270 */
[----:B------:R-:W-:-:S02]  /*1f00*/  ULDC.64 UR32, c[0x0][0x2b0] ;  /* 0x0000ac0000207ab9 */ /* 0x000fc40000000a00 */
[----:B------:R-:W-:Y:S01]  /*1f10*/  IMAD.WIDE.U32 R6, R10, UR56, R6 ;  /* 0x000000380a067c25 */ /* 0x000fe2000f8e0006 */
[----:B------:R-:W-:Y:S01]  /*1f20*/  USEL UR20, URZ, UR20, !UP1 ;  /* 0x000000143f147287 */ /* 0x000fe2000c800000 */
[----:B------:R-:W-:Y:S01]  /*1f30*/  LEA R240, P0, R8, UR8, 0x1 ;  /* 0x0000000808f07c11 */ /* 0x000fe2000f8008ff */
[----:B------:R-:W-:Y:S01]  /*1f40*/  ULDC.64 UR18, c[0x0][0x478] ;  /* 0x00011e0000127ab9 */ /* 0x000fe20000000a00 */
[----:B------:R-:W-:Y:S01]  /*1f50*/  VIADD R9, R9, UR6 ;  /* 0x0000000609097c36 */ /* 0x000fe20008000000 */
[----:B------:R-:W-:Y:S01]  /*1f60*/  UISETP.GT.AND UP1, UPT, UR31, UR20, UPT ;  /* 0x000000141f00728c */ /* 0x000fe2000bf24270 */
[----:B------:R-:W-:Y:S01]  /*1f70*/  VIADD R7, R7, UR11 ;  /* 0x0000000b07077c36 */ /* 0x000fe20008000000 */
[----:B------:R-:W-:Y:S01]  /*1f80*/  ULDC.64 UR16, c[0x0][0x3e0] ;  /* 0x0000f80000107ab9 */ /* 0x000fe20000000a00 */
[-C--:B------:R-:W-:Y:S01]  /*1f90*/  IMAD R10, R24, R12.reuse, RZ ;  /* 0x0000000c180a7224 */ /* 0x080fe200078e02ff */
[----:B------:R-:W-:Y:S01]  /*1fa0*/  LEA.HI.X R241, R8, UR9, R9, 0x1, P0 ;  /* 0x0000000908f17c11 */ /* 0x000fe200080f0c09 */
[----:B------:R-:W-:Y:S01]  /*1fb0*/  IMAD.WIDE.U32 R6, R0, R12, R6 ;  /* 0x0000000c00067225 */ /* 0x000fe200078e0006 */
[----:B------:R-:W-:Y:S01]  /*1fc0*/  PLOP3.LUT P0, PT, PT, PT, UP1, 0x80, 0x0 ;  /* 0x000000000000781c */ /* 0x000fe20003f0f018 */
[----:B------:R-:W-:-:S02]  /*1fd0*/  UIMAD.WIDE UR10, UR10, 0x4, UR32 ;  /* 0x000000040a0a78a5 */ /* 0x000fc4000f8e0220 */
[----:B------:R-:W-:Y:S01]  /*1fe0*/  IMAD R10, R0, R13, R10 ;  /* 0x0000000d000a7224 */ /* 0x000fe200078e020a */
[----:B------:R-:W-:Y:S01]  /*1ff0*/  UIMAD.WIDE UR24, UR24, 0x4, UR18 ;  /* 0x00000004181878a5 */ /* 0x000fe2000f8e0212 */
[----:B------:R-:W-:Y:S01]  /*2000*/  LEA R238, P2, R6, UR16, 0x1 ;  /* 0x0000001006ee7c11 */ /* 0x000fe2000f8408ff */
[----:B------:R-:W-:Y:S01]  /*2010*/  UIADD3 UR8, UR31, -0x1, URZ ;  /* 0xffffffff1f087890 */ /* 0x000fe2000fffe03f */
[----:B------:R-:W-:Y:S01]  /*2020*/  IMAD.IADD R10, R7, 0x1, R10 ;  /* 0x00000001070a7824 */ /* 0x000fe200078e020a */
[----:B------:R-:W-:-:S03]  /*2030*/  UMOV UR16, UR11 ;  /* 0x0000000b00107c82 */ /* 0x000fc60008000000 */
[----:B------:R-:W-:Y:S01]  /*2040*/  UMOV UR19, UR24 ;  /* 0x0000001800137c82 */ /* 0x000fe20008000000 */
[----:B------:R-:W-:Y:S01]  /*2050*/  LEA.HI.X R239, R6, UR17, R10, 0x1, P2 ;  /* 0x0000001106ef7c11 */ /* 0x000fe200090f0c0a */
[----:B------:R-:W-:Y:S01]  /*2060*/  UMOV UR17, UR10 ;  /* 0x0000000a00117c82 */ /* 0x000fe20008000000 */
        /* <DEDUP_REMOVED lines=21> */
.L_x_666:
        /* <DEDUP_REMOVED lines=19> */
.L_x_667:
        /* <DEDUP_REMOVED lines=12> */
[----:B------:R-:W-:-:S03]  /*23b0*/  IADD3 R6, P0, R6, UR6, RZ ;  /* 0x0000000606067c10 */ /* 0x000fc6000ff1e0ff */
[----:B------:R-:W-:Y:S01]  /*23c0*/  UIMAD UR13, UR56, UR13, UR5 ;  /* 0x0000000d380d72a4 */ /* 0x000fe2000f8e0205 */
[----:B------:R-:W-:Y:S02]  /*23d0*/  IADD3.X R7, R7, UR18, R3, P0, !PT ;  /* 0x0000001207077c10 */ /* 0x000fe400087fe403 */
[----:B------:R-:W-:Y:S02]  /*23e0*/  MOV R3, UR12 ;  /* 0x0000000c00037c02 */ /* 0x000fe40008000f00 */
[----:B------:R-:W-:-:S03]  /*23f0*/  ISETP.GE.AND P0, PT, R8, UR7, PT ;  /* 0x0000000708007c0c */ /* 0x000fc6000bf06270 */
[----:B------:R-:W-:-:S04]  /*2400*/  IMAD.WIDE.U32 R6, R3, UR56, R6 ;  /* 0x0000003803067c25 */ /* 0x000fc8000f8e0006 */
[----:B------:R-:W-:Y:S01]  /*2410*/  VIADD R12, R7, UR13 ;  /* 0x0000000d070c7c36 */ /* 0x000fe20008000000 */
        /* <DEDUP_REMOVED lines=11> */
.L_x_669:
[----:B------:R-:W-:Y:S05]  /*24d0*/  BSYNC B0 ;  /* 0x0000000000007941 */ /* 0x000fea0003800000 */
.L_x_668:
        /* <DEDUP_REMOVED lines=14> */
.L_x_671:
[----:B------:R-:W-:Y:S05]  /*25c0*/  BSYNC B0 ;  /* 0x0000000000007941 */ /* 0x000fea0003800000 */
.L_x_670:
        /* <DEDUP_REMOVED lines=26> */
.L_x_673:
[----:B------:R-:W-:Y:S05]  /*2770*/  BSYNC B0 ;  /* 0x0000000000007941 */ /* 0x000fea0003800000 */
.L_x_672:
        /* <DEDUP_REMOVED lines=14> */
.L_x_665:
[----:B------:R-:W2:Y:S04]  /*2860*/  LDL R25, [R1+0x18] ;  /* 0x0000180001197983 */ /* 0x000ea80000100800 */
[----:B------:R-:W3:Y:S01]  /*2870*/  LDL R26, [R1+0x2c] ;  /* 0x00002c00011a7983 */ /* 0x000ee20000100800 */
[----:B------:R-:W-:Y:S01]  /*2880*/  UIMAD UR6, UR37, -0x80, UR7 ;  /* 0xffffff80250678a4 */ /* 0x000fe2000f8e0207 */
[C---:B------:R-:W-:Y:S01]  /*2890*/  VIADD R11, R0.reuse, 0x40 ;  /* 0x00000040000b7836 */ /* 0x040fe20000000000 */
[----:B------:R-:W-:Y:S01]  /*28a0*/  UIMAD UR9, UR41, UR26, URZ ;  /* 0x0000001a290972a4 */ /* 0x000fe2000f8e023f */
[----:B------:R-:W-:Y:S01]  /*28b0*/  IMAD.U32 R6, RZ, RZ, UR26 ;  /* 0x0000001aff067e24 */ /* 0x000fe2000f8e00ff */
[----:B------:R-:W-:Y:S02]  /*28c0*/  UIMAD UR13, UR41, UR28, URZ ;  /* 0x0000001c290d72a4 */ /* 0x000fe4000f8e023f */
[----:B------:R-:W-:Y:S01]  /*28d0*/  ISETP.GE.AND P4, PT, R0, UR6, PT ;  /* 0x0000000600007c0c */ /* 0x000fe2000bf86270 */
[----:B------:R-:W-:Y:S01]  /*28e0*/  UIMAD UR21, UR23, UR27, UR9 ;  /* 0x0000001b171572a4 */ /* 0x000fe2000f8e0209 */
[----:B------:R-:W-:Y:S01]  /*28f0*/  ISETP.GE.AND P3, PT, R11, UR6, PT ;  /* 0x000000060b007c0c */ /* 0x000fe2000bf66270 */
[----:B------:R-:W-:Y:S01]  /*2900*/  IMAD.U32 R8, RZ, RZ, UR28 ;  /* 0x0000001cff087e24 */ /* 0x000fe2000f8e00ff */
[----:B------:R-:W-:Y:S01]  /*2910*/  UIMAD UR5, UR8, -0x80, UR12 ;  /* 0xffffff80080578a4 */ /* 0x000fe2000f8e020c */
[----:B------:R-:W-:Y:S01]  /*2920*/  IMAD.WIDE.U32 R6, R6, UR23, R4 ;  /* 0x0000001706067c25 */ /* 0x000fe2000f8e0004 */
[----:B------:R-:W-:Y:S01]  /*2930*/  UIMAD UR9, UR23, UR29, UR13 ;  /* 0x0000001d170972a4 */ /* 0x000fe2000f8e020d */
[----:B------:R-:W-:-:S02]  /*2940*/  ULDC.64 UR10, c[0x0][0x268] ;  /* 0x00009a00000a7ab9 */ /* 0x000fc40000000a00 */
[----:B------:R-:W-:Y:S01]  /*2950*/  IMAD.WIDE.U32 R4, R8, UR23, R4 ;  /* 0x0000001708047c25 */ /* 0x000fe2000f8e0004 */
[----:B------:R-:W-:Y:S01]  /*2960*/  IADD3 R6, P1, R6, UR38, RZ ;  /* 0x0000002606067c10 */ /* 0x000fe2000ff3e0ff */
[----:B------:R-:W-:Y:S02]  /*2970*/  ULDC.64 UR24, c[0x0][0x260] ;  /* 0x0000980000187ab9 */ /* 0x000fe40000000a00 */
[----:B------:R-:W-:Y:S01]  /*2980*/  IMAD.WIDE.U32 R16, R12, 0x80, RZ ;  /* 0x000000800c107825 */ /* 0x000fe200078e00ff */
[----:B------:R-:W1:Y:S03]  /*2990*/  @!P4 LDC.64 R20, c[0x0][0x220] ;  /* 0x00008800ff14cb82 */ /* 0x000e660000000a00 */
[----:B------:R-:W-:Y:S02]  /*29a0*/  IMAD.SHL.U32 R19, R13, 0x80, RZ ;  /* 0x000000800d137824 */ /* 0x000fe400078e00ff */
[----:B------:R-:W-:Y:S01]  /*29b0*/  VIADD R148, R162, 0x1000 ;  /* 0x00001000a2947836 */ /* 0x000fe20000000000 */
[----:B------:R-:W-:Y:S01]  /*29c0*/  ULDC UR31, c[0x0][0x394] ;  /* 0x0000e500001f7ab9 */ /* 0x000fe20000000800 */
[----:B------:R-:W-:Y:S01]  /*29d0*/  IMAD.U32 R8, RZ, RZ, UR21 ;  /* 0x00000015ff087e24 */ /* 0x000fe2000f8e00ff */
[----:B------:R-:W-:Y:S01]  /*29e0*/  IADD3 R10, P0, R4, UR53, RZ ;  /* 0x00000035040a7c10 */ /* 0x000fe2000ff1e0ff */
[----:B------:R-:W-:Y:S01]  /*29f0*/  IMAD.U32 R9, RZ, RZ, UR9 ;  /* 0x00000009ff097e24 */ /* 0x000fe2000f8e00ff */
[----:B------:R-:W4:Y:S01]  /*2a00*/  @!P3 LDC.64 R22, c[0x0][0x220] ;  /* 0x00008800ff16bb82 */ /* 0x000f220000000a00 */
[----:B------:R-:W-:Y:S01]  /*2a10*/  IMAD R4, R15, UR10, RZ ;  /* 0x0000000a0f047c24 */ /* 0x000fe2000f8e02ff */
[----:B------:R-:W-:-:S02]  /*2a20*/  IADD3.X R7, R7, UR44, R8, P1, !PT ;  /* 0x0000002c07077c10 */ /* 0x000fc40008ffe408 */
[----:B------:R-:W-:Y:S02]  /*2a30*/  CS2R R94, SRZ ;  /* 0x00000000005e7805 */ /* 0x000fe4000001ff00 */
[----:B------:R-:W-:Y:S01]  /*2a40*/  ISETP.GE.AND P1, PT, R11, UR5, PT ;  /* 0x000000050b007c0c */ /* 0x000fe2000bf26270 */
[----:B------:R-:W-:Y:S01]  /*2a50*/  IMAD R8, R3, UR11, R4 ;  /* 0x0000000b03087c24 */ /* 0x000fe2000f8e0204 */
[----:B------:R-:W-:Y:S01]  /*2a60*/  IADD3.X R11, R5, UR54, R9, P0, !PT ;  /* 0x00000036050b7c10 */ /* 0x000fe200087fe409 */
[----:B------:R-:W-:Y:S01]  /*2a70*/  IMAD.WIDE.U32 R4, R3, UR10, R6 ;  /* 0x0000000a03047c25 */ /* 0x000fe2000f8e0006 */
[----:B------:R-:W-:Y:S02]  /*2a80*/  @!P3 IADD3 R6, P0, R0, 0x40, RZ ;  /* 0x000000400006b810 */ /* 0x000fe40007f1e0ff */
[----:B------:R-:W-:Y:S02]  /*2a90*/  CS2R R92, SRZ ;  /* 0x00000000005c7805 */ /* 0x000fe4000001ff00 */
[----:B------:R-:W-:Y:S01]  /*2aa0*/  CS2R R98, SRZ ;  /* 0x0000000000627805 */ /* 0x000fe2000001ff00 */
[----:B------:R-:W-:Y:S01]  /*2ab0*/  IMAD R7, R15, UR24, RZ ;  /* 0x000000180f077c24 */ /* 0x000fe2000f8e02ff */
[----:B------:R-:W-:Y:S01]  /*2ac0*/  CS2R R96, SRZ ;  /* 0x0000000000607805 */ /* 0x000fe2000001ff00 */
[----:B------:R-:W-:Y:S01]  /*2ad0*/  IMAD.WIDE.U32 R10, R3, UR24, R10 ;  /* 0x00000018030a7c25 */ /* 0x000fe2000f8e000a */
[----:B------:R-:W-:-:S02]  /*2ae0*/  CS2R R90, SRZ ;  /* 0x00000000005a7805 */ /* 0x000fc4000001ff00 */
[----:B------:R-:W-:Y:S02]  /*2af0*/  CS2R R88, SRZ ;  /* 0x0000000000587805 */ /* 0x000fe4000001ff00 */
[----:B------:R-:W-:Y:S01]  /*2b00*/  CS2R R86, SRZ ;  /* 0x0000000000567805 */ /* 0x000fe2000001ff00 */
[----:B------:R-:W-:Y:S01]  /*2b10*/  IMAD R18, R3, UR25, R7 ;  /* 0x0000001903127c24 */ /* 0x000fe2000f8e0207 */
[----:B------:R-:W-:Y:S01]  /*2b20*/  CS2R R84, SRZ ;  /* 0x0000000000547805 */ /* 0x000fe2000001ff00 */
[----:B------:R-:W-:Y:S01]  /*2b30*/  @!P3 IMAD.X R3, RZ, RZ, R24, P0 ;  /* 0x000000ffff03b224 */ /* 0x000fe200000e0618 */
[----:B------:R-:W-:Y:S01]  /*2b40*/  CS2R R78, SRZ ;  /* 0x00000000004e7805 */ /* 0x000fe2000001ff00 */
[----:B------:R-:W-:Y:S01]  /*2b50*/  IMAD.IADD R5, R5, 0x1, R8 ;  /* 0x0000000105057824 */ /* 0x000fe200078e0208 */
[----:B------:R-:W-:Y:S01]  /*2b60*/  CS2R R76, SRZ ;  /* 0x00000000004c7805 */ /* 0x000fe2000001ff00 */
[----:B------:R-:W-:Y:S01]  /*2b70*/  @!P4 IMAD R7, R24, UR26, RZ ;  /* 0x0000001a1807cc24 */ /* 0x000fe2000f8e02ff */
[----:B------:R-:W-:Y:S01]  /*2b80*/  CS2R R82, SRZ ;  /* 0x0000000000527805 */ /* 0x000fe2000001ff00 */
[----:B------:R-:W-:Y:S01]  /*2b90*/  @!P3 IMAD R3, R3, UR26, RZ ;  /* 0x0000001a0303bc24 */ /* 0x000fe2000f8e02ff */
[----:B------:R-:W-:Y:S01]  /*2ba0*/  CS2R R80, SRZ ;  /* 0x0000000000507805 */ /* 0x000fe2000001ff00 */
[--C-:B------:R-:W-:Y:S01]  /*2bb0*/  @!P3 IMAD.MOV.U32 R14, RZ, RZ, R4.reuse ;  /* 0x000000ffff0eb224 */ /* 0x100fe200078e0004 */
[----:B------:R-:W-:Y:S01]  /*2bc0*/  CS2R R74, SRZ ;  /* 0x00000000004a7805 */ /* 0x000fe2000001ff00 */
[----:B------:R-:W-:Y:S01]  /*2bd0*/  @!P3 IMAD.MOV.U32 R15, RZ, RZ, R5 ;  /* 0x000000ffff0fb224 */ /* 0x000fe200078e0005 */
[----:B------:R-:W-:Y:S01]  /*2be0*/  @!P1 IADD3 R16, P0, R238, R16, RZ ;  /* 0x00000010ee109210 */ /* 0x000fe20007f1e0ff */
[----:B------:R-:W-:Y:S01]  /*2bf0*/  @!P4 IMAD R13, R0, UR27, R7 ;  /* 0x0000001b000dcc24 */ /* 0x000fe2000f8e0207 */
[----:B------:R-:W-:Y:S01]  /*2c00*/  CS2R R72, SRZ ;  /* 0x0000000000487805 */ /* 0x000fe2000001ff00 */
[----:B------:R-:W-:Y:S01]  /*2c10*/  @!P3 IMAD R3, R6, UR27, R3 ;  /* 0x0000001b0603bc24 */ /* 0x000fe2000f8e0203 */
[----:B------:R-:W-:Y:S01]  /*2c20*/  CS2R R70, SRZ ;  /* 0x0000000000467805 */ /* 0x000fe2000001ff00 */
[----:B------:R-:W-:Y:S01]  /*2c30*/  @!P4 IMAD.WIDE.U32 R8, R0, UR26, R4 ;  /* 0x0000001a0008cc25 */ /* 0x000fe2000f8e0004 */
[----:B------:R-:W-:Y:S01]  /*2c40*/  CS2R R68, SRZ ;  /* 0x0000000000447805 */ /* 0x000fe2000001ff00 */
[----:B------:R-:W-:-:S02]  /*2c50*/  USHF.L.U32 UR36, UR22, 0x3, URZ ;  /* 0x0000000316247899 */ /* 0x000fc4000800063f */
[----:B------:R-:W-:Y:S01]  /*2c60*/  @!P3 IMAD.WIDE.U32 R6, R6, UR26, R14 ;  /* 0x0000001a0606bc25 */ /* 0x000fe2000f8e000e */
[----:B------:R-:W-:Y:S01]  /*2c70*/  @!P1 IADD3.X R17, R239, R17, R19, P0, !PT ;  /* 0x00000011ef119210 */ /* 0x000fe200007fe413 */
[----:B------:R-:W-:Y:S01]  /*2c80*/  USHF.L.U32 UR35, UR22, 0x4, URZ ;  /* 0x0000000416237899 */ /* 0x000fe2000800063f */
[C---:B-1----:R-:W-:Y:S01]  /*2c90*/  @!P4 LEA R14, P2, R8.reuse, R20, 0x1 ;  /* 0x00000014080ec211 */ /* 0x042fe200078408ff */
[----:B------:R-:W-:Y:S01]  /*2ca0*/  @!P4 IMAD.IADD R13, R9, 0x1, R13 ;  /* 0x00000001090dc824 */ /* 0x000fe200078e020d */
[----:B------:R-:W-:Y:S01]  /*2cb0*/  UIMAD UR34, UR22, 0x18, URZ ;  /* 0x00000018162278a4 */ /* 0x000fe2000f8e023f */
[----:B------:R-:W-:Y:S01]  /*2cc0*/  @!P3 IMAD.IADD R3, R7, 0x1, R3 ;  /* 0x000000010703b824 */ /* 0x000fe200078e0203 */
[----:B------:R-:W-:Y:S02]  /*2cd0*/  USHF.L.U32 UR33, UR22, 0x5, URZ ;  /* 0x0000000516217899 */ /* 0x000fe4000800063f */
[----:B------:R-:W-:Y:S01]  /*2ce0*/  @!P4 LEA.HI.X R15, R8, R21, R13, 0x1, P2 ;  /* 0x00000015080fc211 */ /* 0x000fe200010f0c0d */
[----:B------:R-:W-:Y:S01]  /*2cf0*/  IMAD.IADD R5, R11, 0x1, R18 ;  /* 0x000000010b057824 */ /* 0x000fe200078e0212 */
[----:B------:R-:W-:Y:S01]  /*2d00*/  UIMAD UR32, UR22, 0x28, URZ ;  /* 0x00000028162078a4 */ /* 0x000fe2000f8e023f */
[----:B------:R-:W-:Y:S01]  /*2d10*/  @!P4 IMAD.MOV.U32 R4, RZ, RZ, R10 ;  /* 0x000000ffff04c224 */ /* 0x000fe200078e000a */
[----:B------:R-:W-:Y:S01]  /*2d20*/  ULEA.HI UR6, UR8, UR8, URZ, 0x1 ;  /* 0x0000000808067291 */ /* 0x000fe2000f8f083f */
[--C-:B------:R-:W-:Y:S01]  /*2d30*/  @!P3 IMAD.MOV.U32 R11, RZ, RZ, R5.reuse ;  /* 0x000000ffff0bb224 */ /* 0x100fe200078e0005 */
[----:B------:R-:W1:Y:S01]  /*2d40*/  @!P4 LDC.64 R18, c[0x0][0x218] ;  /* 0x00008600ff12cb82 */ /* 0x000e620000000a00 */
[----:B------:R-:W-:Y:S01]  /*2d50*/  @!P4 IMAD.WIDE.U32 R4, R0, UR28, R4 ;  /* 0x0000001c0004cc25 */ /* 0x000fe2000f8e0004 */
[----:B------:R-:W-:Y:S01]  /*2d60*/  ULOP3.LUT UR6, UR6, 0xfffffffe, URZ, 0xc0, !UPT ;  /* 0xfffffffe06067892 */ /* 0x000fe2000f8ec03f */
[----:B------:R-:W-:-:S03]  /*2d70*/  ULDC UR41, c[0x0][0x398] ;  /* 0x0000e60000297ab9 */ /* 0x000fc60000000800 */
[----:B------:R-:W-:-:S04]  /*2d80*/  UIADD3 UR6, UR8, -UR6, URZ ;  /* 0x8000000608067290 */ /* 0x000fc8000fffe03f */
[----:B------:R-:W-:Y:S02]  /*2d90*/  UISETP.NE.AND UP0, UPT, UR6, 0x1, UPT ;  /* 0x000000010600788c */ /* 0x000fe4000bf05270 */
[----:B------:R-:W-:Y:S02]  /*2da0*/  USHF.L.U32 UR9, UR43, 0x7, URZ ;  /* 0x000000072b097899 */ /* 0x000fe4000800063f */
[----:B------:R-:W-:Y:S01]  /*2db0*/  UIMAD.WIDE.U32 UR10, UR42, 0x80, URZ ;  /* 0x000000802a0a78a5 */ /* 0x000fe2000f8e003f */
[----:B------:R-:W-:Y:S02]  /*2dc0*/  IMAD.MOV.U32 R21, RZ, RZ, 0x7f800000 ;  /* 0x7f800000ff157424 */ /* 0x000fe400078e00ff */
[----:B--2---:R-:W-:Y:S01]  /*2dd0*/  VIADD R12, R25, 0x8 ;  /* 0x00000008190c7836 */ /* 0x004fe20000000000 */
[----:B------:R-:W-:Y:S01]  /*2de0*/  UIADD3 UR38, UR23, UR12, URZ ;  /* 0x0000000c17267290 */ /* 0x000fe2000fffe03f */
[----:B------:R-:W-:Y:S01]  /*2df0*/  UMOV UR13, UR31 ;  /* 0x0000001f000d7c82 */ /* 0x000fe20008000000 */
[----:B---3--:R-:W-:-:S02]  /*2e00*/  VIADD R8, R26, 0x1000 ;  /* 0x000010001a087836 */ /* 0x008fc40000000000 */
[----:B------:R-:W-:Y:S01]  /*2e10*/  ISETP.GE.AND P6, PT, R12, UR5, PT ;  /* 0x000000050c007c0c */ /* 0x000fe2000bfc6270 */
[----:B------:R-:W-:Y:S01]  /*2e20*/  UIADD3 UR21, -UR30, URZ, URZ ;  /* 0x0000003f1e157290 */ /* 0x000fe2000fffe13f */
[C---:B----4-:R-:W-:Y:S01]  /*2e30*/  @!P3 LEA R12, P0, R6.reuse, R22, 0x1 ;  /* 0x00000016060cb211 */ /* 0x050fe200078008ff */
[----:B------:R-:W-:Y:S02]  /*2e40*/  UIMAD UR27, UR22, 0x50, URZ ;  /* 0x00000050161b78a4 */ /* 0x000fe4000f8e023f */
[----:B------:R-:W-:Y:S01]  /*2e50*/  UIMAD UR26, UR22, 0x58, URZ ;  /* 0x00000058161a78a4 */ /* 0x000fe2000f8e023f */
[----:B------:R-:W-:Y:S01]  /*2e60*/  @!P3 LEA.HI.X R13, R6, R23, R3, 0x1, P0 ;  /* 0x00000017060db211 */ /* 0x000fe200000f0c03 */
[----:B------:R-:W-:Y:S01]  /*2e70*/  UIMAD UR25, UR22, 0x60, URZ ;  /* 0x00000060161978a4 */ /* 0x000fe2000f8e023f */
[----:B------:R-:W-:Y:S01]  /*2e80*/  PLOP3.LUT P0, PT, PT, PT, UP5, 0x80, 0x0 ;  /* 0x000000000000781c */ /* 0x000fe20003f0f058 */
[----:B------:R-:W-:Y:S01]  /*2e90*/  UIMAD UR24, UR22, 0x68, URZ ;  /* 0x00000068161878a4 */ /* 0x000fe2000f8e023f */
[----:B------:R-:W-:-:S11]  /*2ea0*/  ULDC UR6, c[0x0][0x2ec] ;  /* 0x0000bb0000067ab9 */ /* 0x000fd60000000800 */
[----:B------:R-:W-:Y:S01]  /*2eb0*/  @P0 BAR.SYNC.DEFER_BLOCKING 0x0 ;  /* 0x0000000000000b1d */ /* 0x000fe20000010000 */
[----:B------:R-:W-:Y:S01]  /*2ec0*/  @!P3 IADD3 R6, P2, R0, 0x40, RZ ;  /* 0x000000400006b810 */ /* 0x000fe20007f5e0ff */
[----:B------:R-:W-:-:S04]  /*2ed0*/  @!P4 IMAD R3, R24, UR28, RZ ;  /* 0x0000001c1803cc24 */ /* 0x000fc8000f8e02ff */
[----:B------:R-:W-:Y:S01]  /*2ee0*/  @!P3 IMAD.X R7, RZ, RZ, R24, P2 ;  /* 0x000000ffff07b224 */ /* 0x000fe200010e0618 */
[C---:B------:R-:W-:Y:S01]  /*2ef0*/  ISETP.GE.AND P2, PT, R0.reuse, UR5, PT ;  /* 0x0000000500007c0c */ /* 0x040fe2000bf46270 */
[----:B------:R-:W-:Y:S01]  /*2f00*/  @!P4 IMAD R9, R0, UR29, R3 ;  /* 0x0000001d0009cc24 */ /* 0x000fe2000f8e0203 */
[----:B------:R-:W-:Y:S01]  /*2f10*/  LEA R0, R26, UR4, 0x1 ;  /* 0x000000041a007c11 */ /* 0x000fe2000f8e08ff */
[----:B------:R-:W-:Y:S01]  /*2f20*/  @!P3 IMAD R3, R7, UR28, RZ ;  /* 0x0000001c0703bc24 */ /* 0x000fe2000f8e02ff */
[----:B------:R-:W-:-:S03]  /*2f30*/  PLOP3.LUT P0, PT, PT, PT, UP0, 0x80, 0x0 ;  /* 0x000000000000781c */ /* 0x000fc60003f0f008 */
[----:B------:R-:W-:Y:S04]  /*2f40*/  @P4 STS [R0+0x8000], RZ ;  /* 0x008000ff00004388 */ /* 0x000fe80000000800 */
[----:B------:R-:W-:Y:S04]  /*2f50*/  @P4 STS [R0+0x8004], RZ ;  /* 0x008004ff00004388 */ /* 0x000fe80000000800 */
[----:B------:R-:W-:Y:S04]  /*2f60*/  @P4 STS.64 [R0+0x8008], RZ ;  /* 0x008008ff00004388 */ /* 0x000fe80000000a00 */
[----:B------:R-:W-:Y:S01]  /*2f70*/  @!PT LDS RZ, [RZ] ;  /* 0x00000000fffff984 */ /* 0x000fe20000000800 */
[----:B------:R-:W-:Y:S01]  /*2f80*/  @!PT LDS RZ, [RZ] ;  /* 0x00000000fffff984 */ /* 0x000fe20000000800 */
[----:B------:R-:W-:Y:S01]  /*2f90*/  @!PT LDS RZ, [RZ] ;  /* 0x00000000fffff984 */ /* 0x000fe20000000800 */
[----:B------:R2:W-:Y:S01]  /*2fa0*/  @!P4 LDGSTS.E.BYPASS.LTC128B.128 [R0+0x8000], desc[UR14][R14.64] ;  /* 0x080000000e00cfae */ /* 0x0005e2000b901d4e */
[----:B------:R-:W-:-:S02]  /*2fb0*/  @!P3 IMAD R20, R6, UR29, R3 ;  /* 0x0000001d0614bc24 */ /* 0x000fc4000f8e0203 */
[----:B------:R-:W-:Y:S01]  /*2fc0*/  @!P3 IMAD.WIDE.U32 R6, R6, UR28, R10 ;  /* 0x0000001c0606bc25 */ /* 0x000fe2000f8e000a */
[----:B------:R-:W-:Y:S01]  /*2fd0*/  @P3 STS.128 [R0+0x9000], RZ ;  /* 0x009000ff00003388 */ /* 0x000fe20000000c00 */
[----:B------:R-:W-:Y:S02]  /*2fe0*/  @!P1 IADD3 R10, P5, R240, UR10, RZ ;  /* 0x0000000af00a9c10 */ /* 0x000fe4000ffbe0ff */
[----:B------:R-:W-:Y:S01]  /*2ff0*/  IMAD.U32 R3, RZ, RZ, UR9 ;  /* 0x00000009ff037e24 */ /* 0x000fe2000f8e00ff */
[----:B------:R-:W-:Y:S01]  /*3000*/  @!PT LDS RZ, [RZ] ;  /* 0x00000000fffff984 */ /* 0x000fe20000000800 */
[----:B------:R-:W-:Y:S01]  /*3010*/  @!PT LDS RZ, [RZ] ;  /* 0x00000000fffff984 */ /* 0x000fe20000000800 */
[----:B------:R-:W-:Y:S01]  /*3020*/  @!PT LDS RZ, [RZ] ;  /* 0x00000000fffff984 */ /* 0x000fe20000000800 */
[----:B------:R3:W-:Y:S01]  /*3030*/  @!P3 LDGSTS.E.BYPASS.LTC128B.128 [R0+0x9000], desc[UR14][R12.64] ;  /* 0x090000000c00bfae */ /* 0x0007e2000b901d4e */
[----:B--2---:R-:W2:Y:S03]  /*3040*/  @!P3 LDC.64 R14, c[0x0][0x218] ;  /* 0x00008600ff0ebb82 */ /* 0x004ea60000000a00 */
[----:B------:R-:W-:Y:S01]  /*3050*/  @!P1 IADD3.X R11, R241, UR11, R3, P5, !PT ;  /* 0x0000000bf10b9c10 */ /* 0x000fe2000affe403 */
[----:B------:R-:W0:Y:S01]  /*3060*/  LDGDEPBAR ;  /* 0x00000000000079af */ /* 0x000e220000000000 */
[----:B------:R-:W-:Y:S01]  /*3070*/  @!P4 IMAD.IADD R3, R5, 0x1, R9 ;  /* 0x000000010503c824 */ /* 0x000fe200078e0209 */
[----:B---3--:R-:W-:-:S02]  /*3080*/  SEL R12, R8, R26, !P0 ;  /* 0x0000001a080c7207 */ /* 0x008fc40004000000 */
[----:B------:R-:W-:Y:S01]  /*3090*/  @P2 STS [R0+0x4000], RZ ;  /* 0x004000ff00002388 */ /* 0x000fe20000000800 */
[----:B-1----:R-:W-:Y:S02]  /*30a0*/  @!P4 LEA R8, P5, R4, R18, 0x1 ;  /* 0x000000120408c211 */ /* 0x002fe400078a08ff */
[----:B------:R-:W-:Y:S01]  /*30b0*/  LEA R247, R12, UR4, 0x1 ;  /* 0x000000040cf77c11 */ /* 0x000fe2000f8e08ff */
[----:B------:R-:W-:Y:S04]  /*30c0*/  @P2 STS [R0+0x4004], RZ ;  /* 0x004004ff00002388 */ /* 0x000fe80000000800 */
[----:B------:R-:W-:Y:S01]  /*30d0*/  @P2 STS.64 [R0+0x4008], RZ ;  /* 0x004008ff00002388 */ /* 0x000fe20000000a00 */
[----:B------:R-:W-:-:S03]  /*30e0*/  VIADD R5, R25, 0x40 ;  /* 0x0000004019057836 */ /* 0x000fc60000000000 */
[----:B------:R-:W-:Y:S01]  /*30f0*/  @!PT LDS RZ, [RZ] ;  /* 0x00000000fffff984 */ /* 0x000fe20000000800 */
[----:B------:R-:W-:Y:S01]  /*3100*/  @!PT LDS RZ, [RZ] ;  /* 0x00000000fffff984 */ /* 0x000fe20000000800 */
[----:B------:R-:W-:Y:S01]  /*3110*/  @!PT LDS RZ, [RZ] ;  /* 0x00000000fffff984 */ /* 0x000fe20000000800 */
[----:B------:R-:W-:Y:S01]  /*3120*/  @!P2 LDGSTS.E.BYPASS.LTC128B.128 [R0+0x4000], desc[UR14][R238.64] ;  /* 0x04000000ee00afae */ /* 0x000fe2000b901d4e */
[----:B------:R-:W-:-:S03]  /*3130*/  @!P4 LEA.HI.X R9, R4, R19, R3, 0x1, P5 ;  /* 0x000000130409c211 */ /* 0x000fc600028f0c03 */
[----:B------:R-:W-:Y:S01]  /*3140*/  @P1 STS.128 [R0+0x5000], RZ ;  /* 0x005000ff00001388 */ /* 0x000fe20000000c00 */
[----:B------:R-:W-:-:S03]  /*3150*/  @!P3 IMAD.IADD R7, R7, 0x1, R20 ;  /* 0x000000010707b824 */ /* 0x000fc600078e0214 */
[----:B------:R-:W-:Y:S01]  /*3160*/  @!PT LDS RZ, [RZ] ;  /* 0x00000000fffff984 */ /* 0x000fe20000000800 */
[----:B------:R-:W-:Y:S01]  /*3170*/  @!PT LDS RZ, [RZ] ;  /* 0x00000000fffff984 */ /* 0x000fe20000000800 */
[----:B------:R-:W-:Y:S01]  /*3180*/  @!PT LDS RZ, [RZ] ;  /* 0x00000000fffff984 */ /* 0x000fe20000000800 */
[----:B------:R-:W-:Y:S01]  /*3190*/  @!P1 LDGSTS.E.BYPASS.LTC128B.128 [R0+0x5000], desc[UR14][R16.64] ;  /* 0x0500000010009fae */ /* 0x000fe2000b901d4e */
[----:B------:R-:W-:-:S03]  /*31a0*/  VIADD R3, R25, 0x48 ;  /* 0x0000004819037836 */ /* 0x000fc60000000000 */
[----:B------:R-:W-:Y:S04]  /*31b0*/  @P2 STS [R247], RZ ;  /* 0x000000fff7002388 */ /* 0x000fe80000000800 */
[----:B------:R-:W-:Y:S04]  /*31c0*/  @P2 STS [R247+0x4], RZ ;  /* 0x000004fff7002388 */ /* 0x000fe80000000800 */
[----:B------:R-:W-:Y:S04]  /*31d0*/  @P2 STS [R247+0x8], RZ ;  /* 0x000008fff7002388 */ /* 0x000fe80000000800 */
[----:B------:R-:W-:Y:S04]  /*31e0*/  @P2 STS [R247+0xc], RZ ;  /* 0x00000cfff7002388 */ /* 0x000fe80000000800 */
[----:B------:R-:W-:Y:S01]  /*31f0*/  @!PT LDS RZ, [RZ] ;  /* 0x00000000fffff984 */ /* 0x000fe20000000800 */
[----:B------:R-:W-:Y:S01]  /*3200*/  @!PT LDS RZ, [RZ] ;  /* 0x00000000fffff984 */ /* 0x000fe20000000800 */
[----:B------:R-:W-:Y:S01]  /*3210*/  @!PT LDS RZ, [RZ] ;  /* 0x00000000fffff984 */ /* 0x000fe20000000800 */
[----:B------:R-:W-:Y:S01]  /*3220*/  @!P2 LDGSTS.E.BYPASS.LTC128B.128 [R247], desc[UR14][R240.64] ;  /* 0x00000000f0f7afae */ /* 0x000fe2000b901d4e */
[----:B--2---:R-:W-:-:S03]  /*3230*/  @!P3 LEA R4, P2, R6, R14, 0x1 ;  /* 0x0000000e0604b211 */ /* 0x004fc600078408ff */
        /* <DEDUP_REMOVED lines=9> */
[----:B------:R-:W-:Y:S02]  /*32d0*/  @!P3 LEA.HI.X R5, R6, R15, R7, 0x1, P2 ;  /* 0x0000000f0605b211 */ /* 0x000fe400010f0c07 */
[----:B------:R-:W-:Y:S01]  /*32e0*/  ISETP.GE.AND P2, PT, R3, UR5, PT ;  /* 0x0000000503007c0c */ /* 0x000fe2000bf46270 */
[----:B------:R-:W-:Y:S01]  /*32f0*/  @P4 STS [R0+0x6000], RZ ;  /* 0x006000ff00004388 */ /* 0x000fe20000000800 */
[C---:B------:R-:W-:Y:S01]  /*3300*/  IMAD.SHL.U32 R6, R25.reuse, 0x4, RZ ;  /* 0x0000000419067824 */ /* 0x040fe200078e00ff */
[----:B------:R-:W-:Y:S01]  /*3310*/  ISETP.GE.AND P5, PT, R25, UR5, PT ;  /* 0x0000000519007c0c */ /* 0x000fe2000bfa6270 */
[----:B------:R-:W-:Y:S01]  /*3320*/  IMAD.MOV.U32 R23, RZ, RZ, 0x7f800000 ;  /* 0x7f800000ff177424 */ /* 0x000fe200078e00ff */
[----:B------:R-:W-:Y:S01]  /*3330*/  @P4 STS [R0+0x6004], RZ ;  /* 0x006004ff00004388 */ /* 0x000fe20000000800 */
[----:B------:R-:W-:Y:S01]  /*3340*/  IMAD.MOV.U32 R22, RZ, RZ, 0x7f800000 ;  /* 0x7f800000ff167424 */ /* 0x000fe200078e00ff */
[----:B------:R-:W-:Y:S01]  /*3350*/  SEL R148, R148, R162, !P0 ;  /* 0x000000a294947207 */ /* 0x000fe20004000000 */
[----:B------:R-:W-:Y:S01]  /*3360*/  IMAD.MOV.U32 R13, RZ, RZ, 0x7f800000 ;  /* 0x7f800000ff0d7424 */ /* 0x000fe200078e00ff */
[----:B------:R-:W-:Y:S01]  /*3370*/  @P4 STS.64 [R0+0x6008], RZ ;  /* 0x006008ff00004388 */ /* 0x000fe20000000a00 */
[----:B------:R-:W-:-:S02]  /*3380*/  UIADD3 UR38, -UR7, 0x80, UR38 ;  /* 0x0000008007267890 */ /* 0x000fc4000fffe126 */
        /* <DEDUP_REMOVED lines=8> */
[----:B------:R-:W-:Y:S02]  /*3410*/  UIMAD UR28, UR22, 0x48, URZ ;  /* 0x00000048161c78a4 */ /* 0x000fe4000f8e023f */
[----:B------:R-:W-:Y:S01]  /*3420*/  UIMAD UR23, UR22, 0x70, URZ ;  /* 0x00000070161778a4 */ /* 0x000fe2000f8e023f */
[----:B------:R-:W-:Y:S01]  /*3430*/  @!PT LDS RZ, [RZ] ;  /* 0x00000000fffff984 */ /* 0x000fe20000000800 */
[----:B------:R-:W-:Y:S01]  /*3440*/  @!PT LDS RZ, [RZ] ;  /* 0x00000000fffff984 */ /* 0x000fe20000000800 */
[----:B------:R-:W-:Y:S01]  /*3450*/  @!PT LDS RZ, [RZ] ;  /* 0x00000000fffff984 */ /* 0x000fe20000000800 */
[----:B------:R3:W-:Y:S01]  /*3460*/  @!P3 LDGSTS.E.BYPASS.LTC128B.128 [R0+0x7000], desc[UR14][R4.64] ;  /* 0x070000000400bfae */ /* 0x0007e2000b901d4e */
[----:B------:R-:W-:-:S03]  /*3470*/  ULDC UR5, c[0x0][0x39c] ;  /* 0x0000e70000057ab9 */ /* 0x000fc60000000800 */
[----:B------:R-:W0:Y:S01]  /*3480*/  LDGDEPBAR ;  /* 0x00000000000079af */ /* 0x000e220000000000 */
[----:B-1----:R-:W-:Y:S02]  /*3490*/  SHF.R.S32.HI R8, RZ, 0x1f, R25 ;  /* 0x0000001fff087819 */ /* 0x002fe40000011419 */
[----:B---3--:R-:W-:Y:S01]  /*34a0*/  IADD3 R4, P4, R6, UR17, RZ ;  /* 0x0000001106047c10 */ /* 0x008fe2000ff9e0ff */
[----:B------:R-:W-:-:S04]  /*34b0*/  DEPBAR.LE SB0, 0x1 ;  /* 0x000080400000791a */ /* 0x000fc80000000000 */
[----:B------:R-:W-:Y:S02]  /*34c0*/  SHF.L.U64.HI R5, R25, 0x2, R8 ;  /* 0x0000000219057819 */ /* 0x000fe40000010208 */
[----:B--2---:R-:W-:Y:S02]  /*34d0*/  SHF.R.S32.HI R0, RZ, 0x1f, R3 ;  /* 0x0000001fff007819 */ /* 0x004fe40000011403 */
[----:B------:R-:W-:Y:S02]  /*34e0*/  @!P2 LEA R6, P3, R3, UR17, 0x2 ;  /* 0x000000110306ac11 */ /* 0x000fe4000f8610ff */
[----:B------:R-:W-:Y:S02]  /*34f0*/  IADD3.X R5, R5, UR16, RZ, P4, !PT ;  /* 0x0000001005057c10 */ /* 0x000fe4000a7fe4ff */
[----:B------:R-:W-:-:S03]  /*3500*/  @!P2 LEA.HI.X R7, R3, UR16, R0, 0x2, P3 ;  /* 0x000000100307ac11 */ /* 0x000fc600098f1400 */
[----:B------:R-:W2:Y:S04]  /*3510*/  @!P5 LDG.E R23, desc[UR14][R4.64] ;  /* 0x0000000e0417d981 */ /* 0x000ea8000c1e1900 */
[----:B------:R-:W3:Y:S04]  /*3520*/  @!P6 LDG.E R22, desc[UR14][R4.64+0x20] ;  /* 0x0000200e0416e981 */ /* 0x000ee8000c1e1900 */
[----:B------:R-:W4:Y:S04]  /*3530*/  @!P1 LDG.E R21, desc[UR14][R4.64+0x100] ;  /* 0x0001000e04159981 */ /* 0x000f28000c1e1900 */
[----:B------:R1:W5:Y:S01]  /*3540*/  @!P2 LDG.E R13, desc[UR14][R6.64] ;  /* 0x0000000e060da981 */ /* 0x000362000c1e1900 */
[----:B------:R-:W-:Y:S01]  /*3550*/  BAR.SYNC.DEFER_BLOCKING 0x0 ;  /* 0x0000000000007b1d */ /* 0x000fe20000010000 */
[----:B------:R-:W-:-:S02]  /*3560*/  IMAD.SHL.U32 R3, R25, 0x4, RZ ;  /* 0x0000000419037824 */ /* 0x000fc400078e00ff */
[----:B------:R-:W-:-:S03]  /*3570*/  VIADD R0, R25, 0xffffff80 ;  /* 0xffffff8019007836 */ /* 0x000fc60000000000 */
[----:B------:R1:W-:Y:S04]  /*3580*/  STL [R1+0x28], R3 ;  /* 0x0000280301007387 */ /* 0x0003e80000100800 */
[----:B------:R1:W2:Y:S04]  /*3590*/  LDSM.16.M88.4 R116, [R149+0x8000] ;  /* 0x008000009574783b */ /* 0x0002a80000000200 */
[----:B------:R1:W2:Y:S04]  /*35a0*/  LDSM.16.M88.4 R120, [R149+0x8400] ;  /* 0x008400009578783b */ /* 0x0002a80000000200 */
[----:B------:R2:W2:Y:S04]  /*35b0*/  LDSM.16.M88.4 R124, [R149+0x8800] ;  /* 0x00880000957c783b */ /* 0x0004a80000000200 */
[----:B------:R2:W2:Y:S04]  /*35c0*/  LDSM.16.M88.4 R128, [R149+0x8c00] ;  /* 0x008c00009580783b */ /* 0x0004a80000000200 */
[----:B------:R2:W2:Y:S04]  /*35d0*/  LDSM.16.M88.4 R132, [R150+0x8000] ;  /* 0x008000009684783b */ /* 0x0004a80000000200 */
[----:B------:R2:W2:Y:S04]  /*35e0*/  LDSM.16.M88.4 R136, [R150+0x8400] ;  /* 0x008400009688783b */ /* 0x0004a80000000200 */
[----:B------:R2:W2:Y:S04]  /*35f0*/  LDSM.16.M88.4 R140, [R150+0x8800] ;  /* 0x00880000968c783b */ /* 0x0004a80000000200 */
[----:B------:R2:W2:Y:S01]  /*3600*/  LDSM.16.M88.4 R144, [R150+0x8c00] ;  /* 0x008c00009690783b */ /* 0x0004a20000000200 */
[----:B-1----:R-:W-:-:S02]  /*3610*/  SHF.R.S32.HI R3, RZ, 0x1f, R0 ;  /* 0x0000001fff037819 */ /* 0x002fc40000011400 */
[----:B------:R-:W-:Y:S02]  /*3620*/  SHF.L.U64.HI R6, R25, 0x2, R8 ;  /* 0x0000000219067819 */ /* 0x000fe40000010208 */
[C---:B------:R-:W-:Y:S01]  /*3630*/  SHF.L.U64.HI R5, R0.reuse, 0x2, R3 ;  /* 0x0000000200057819 */ /* 0x040fe20000010203 */
[----:B------:R-:W-:Y:S02]  /*3640*/  IMAD.SHL.U32 R0, R0, 0x4, RZ ;  /* 0x0000000400007824 */ /* 0x000fe400078e00ff */
[----:B------:R-:W-:Y:S01]  /*3650*/  VIADD R4, R156, 0x1000 ;  /* 0x000010009c047836 */ /* 0x000fe20000000000 */
[----:B------:R-:W-:-:S04]  /*3660*/  LEA R148, R148, UR4, 0x1 ;  /* 0x0000000494947c11 */ /* 0x000fc8000f8e08ff */
[----:B------:R-:W-:Y:S01]  /*3670*/  SEL R3, R4, R156, !P0 ;  /* 0x0000009c04037207 */ /* 0x000fe20004000000 */
[----:B------:R-:W-:-:S03]  /*3680*/  UIMAD UR22, UR22, 0x78, URZ ;  /* 0x00000078161678a4 */ /* 0x000fc6000f8e023f */
[----:B------:R-:W-:Y:S01]  /*3690*/  LEA R3, R3, UR4, 0x1 ;  /* 0x0000000403037c11 */ /* 0x000fe2000f8e08ff */
[----:B------:R-:W-:Y:S01]  /*36a0*/  UIADD3 UR38, UR38, -UR59, URZ ;  /* 0x8000003b26267290 */ /* 0x000fe2000fffe03f */
[----:B--2---:R1:W-:Y:S04]  /*36b0*/  STL [R1+0x10], R23 ;  /* 0x0000101701007387 */ /* 0x0043e80000100800 */
[----:B---3--:R1:W-:Y:S04]  /*36c0*/  STL [R1+0x14], R22 ;  /* 0x0000141601007387 */ /* 0x0083e80000100800 */
[----:B----4-:R1:W-:Y:S04]  /*36d0*/  STL [R1+0x8], R21 ;  /* 0x0000081501007387 */ /* 0x0103e80000100800 */
[----:B-----5:R1:W-:Y:S04]  /*36e0*/  STL [R1+0xc], R13 ;  /* 0x00000c0d01007387 */ /* 0x0203e80000100800 */
[----:B------:R1:W-:Y:S04]  /*36f0*/  STL [R1+0x24], R6 ;  /* 0x0000240601007387 */ /* 0x0003e80000100800 */
[----:B------:R1:W-:Y:S04]  /*3700*/  STL [R1+0x20], R5 ;  /* 0x0000200501007387 */ /* 0x0003e80000100800 */
[----:B------:R1:W-:Y:S02]  /*3710*/  STL [R1+0x1c], R0 ;  /* 0x00001c0001007387 */ /* 0x0003e40000100800 */
.L_x_679:
[----:B------:R-:W2:Y:S01]  /*3720*/  LDL R169, [R1+0x28] ;  /* 0x0000280001a97983 */ /* 0x000ea20000100800 */
[----:B------:R-:W-:Y:S01]  /*3730*/  IADD3 R112, R158, R148, RZ ;  /* 0x000000949e707210 */ /* 0x000fe20007ffe0ff */
[----:B------:R-:W-:Y:S02]  /*3740*/  USHF.L.U32 UR9, UR8, 0x7, URZ ;  /* 0x0000000708097899 */ /* 0x000fe4000800063f */
[----:B-1----:R-:W3:Y:S01]  /*3750*/  LDL R0, [R1+0x24] ;  /* 0x0000240001007983 */ /* 0x002ee20000100800 */
        /* <DEDUP_REMOVED lines=121> */
[----:B------:R4:W-:Y:S02]  /*3ef0*/  STL.64 [R1], R4 ;  /* 0x0000000401007387 */ /* 0x0009e40000100a00 */
        /* <DEDUP_REMOVED lines=142> */
.L_x_675:
        /* <DEDUP_REMOVED lines=234> */
.L_x_676:
        /* <DEDUP_REMOVED lines=316> */
[C---:B------:R-:W-:Y:S01]  /*6a40*/  FADD.FTZ R32, -R111.reuse, R32 ;  /* 0x000000206f207221 */ /* 0x040fe20000010100 */
[C---:B------:R-:W-:Y:S01]  /*6a50*/  FADD.FTZ R22, -R110.reuse, R22 ;  /* 0x000000166e167221 */ /* 0x040fe20000010100 */
[----:B------:R-:W-:Y:S01]  /*6a60*/  FADD.FTZ R33, -R111, R33 ;  /* 0x000000216f217221 */ /* 0x000fe20000010100 */
[C---:B------:R-:W-:Y:S01]  /*6a70*/  FADD.FTZ R34, -R110.reuse, R34 ;  /* 0x000000226e227221 */ /* 0x040fe20000010100 */
[----:B------:R-:W-:Y:S01]  /*6a80*/  FMUL.FTZ R32, R149, R32 ;  /* 0x0000002095207220 */ /* 0x000fe20000410000 */
        /* <DEDUP_REMOVED lines=33> */
[----:B------:R-:W-:Y:S01]  /*6ca0*/  FMUL.FTZ R61, R72, R61 ;  /* 0x0000003d483d7220 */ /* 0x000fe20000410000 */
        /* <DEDUP_REMOVED lines=9> */
[C---:B------:R-:W-:Y:S01]  /*6d40*/  FADD.FTZ R19, -R110.reuse, R19 ;  /* 0x000000136e137221 */ /* 0x040fe20000010100 */
[----:B------:R-:W-:Y:S01]  /*6d50*/  FADD.FTZ R23, -R110, R23 ;  /* 0x000000176e177221 */ /* 0x000fe20000010100 */
[----:B------:R-:W-:Y:S01]  /*6d60*/  FADD.FTZ R20, -R111, R20 ;  /* 0x000000146f147221 */ /* 0x000fe20000010100 */
[----:B------:R-:W-:Y:S01]  /*6d70*/  FADD.FTZ R9, -R109, R9 ;  /* 0x000000096d097221 */ /* 0x000fe20000010100 */
[----:B------:R-:W-:Y:S01]  /*6d80*/  FMUL.FTZ R19, R251, R19 ;  /* 0x00000013fb137220 */ /* 0x000fe20000410000 */
[----:B------:R-:W-:Y:S01]  /*6d90*/  FMUL.FTZ R23, R248, R23 ;  /* 0x00000017f8177220 */ /* 0x000fe20000410000 */
        /* <DEDUP_REMOVED lines=9> */
[----:B------:R-:W-:Y:S01]  /*6e30*/  FADD.FTZ R13, -R109, R13 ;  /* 0x0000000d6d0d7221 */ /* 0x000fe20000010100 */
        /* <DEDUP_REMOVED lines=62> */
[----:B------:R-:W-:Y:S01]  /*7220*/  FMUL.FTZ R15, R104, R6 ;  /* 0x00000006680f7220 */ /* 0x000fe20000410000 */
[----:B------:R-:W-:Y:S01]  /*7230*/  FMUL.FTZ R11, R105, R5 ;  /* 0x00000005690b7220 */ /* 0x000fe20000410000 */
[----:B------:R-:W-:Y:S01]  /*7240*/  FFMA.FTZ R0, -R174, R174, 1 ;  /* 0x3f800000ae007423 */ /* 0x000fe200000101ae */
[----:B------:R-:W-:Y:S01]  /*7250*/  FFMA.FTZ R5, -R178, R178, 1 ;  /* 0x3f800000b2057423 */ /* 0x000fe200000101b2 */
        /* <DEDUP_REMOVED lines=150> */
[----:B------:R-:W-:Y:S01]  /*7bc0*/  FMUL.FTZ R15, R15, R0 ;  /* 0x000000000f0f7220 */ /* 0x000fe20000410000 */
[----:B------:R-:W-:Y:S01]  /*7bd0*/  FMUL.FTZ R5, R5, UR5 ;  /* 0x0000000505057c20 */ /* 0x000fe20008410000 */
[----:B------:R-:W-:Y:S01]  /*7be0*/  FFMA.FTZ R0, -R209, R209, 1 ;  /* 0x3f800000d1007423 */ /* 0x000fe200000101d1 */
[----:B------:R-:W-:Y:S01]  /*7bf0*/  FFMA.FTZ R6, -R212, R212, 1 ;  /* 0x3f800000d4067423 */ /* 0x000fe200000101d4 */
[----:B------:R-:W-:Y:S01]  /*7c00*/  FMUL.FTZ R4, R4, UR5 ;  /* 0x0000000504047c20 */ /* 0x000fe20008410000 */
        /* <DEDUP_REMOVED lines=29> */
[----:B------:R-:W-:Y:S01]  /*7de0*/  FFMA.FTZ R0, -R214, R214, 1 ;  /* 0x3f800000d6007423 */ /* 0x000fe200000101d6 */
[----:B------:R-:W-:Y:S01]  /*7df0*/  FMUL.FTZ R9, R9, R6 ;  /* 0x0000000609097220 */ /* 0x000fe20000410000 */
        /* <DEDUP_REMOVED lines=8> */
[----:B------:R-:W-:Y:S01]  /*7e80*/  FFMA.FTZ R6, -R224, R224, 1 ;  /* 0x3f800000e0067423 */ /* 0x000fe200000101e0 */
[----:B------:R1:W5:Y:S01]  /*7e90*/  LDL.LU R73, [R1+0x5c] ;  /* 0x00005c0001497983 */ /* 0x0003620000300800 */
[----:B------:R-:W-:Y:S01]  /*7ea0*/  FMUL.FTZ R10, R10, R5 ;  /* 0x000000050a0a7220 */ /* 0x000fe20000410000 */
[----:B------:R-:W-:Y:S01]  /*7eb0*/  FMUL.FTZ R0, R0, UR5 ;  /* 0x0000000500007c20 */ /* 0x000fe20008410000 */
[----:B------:R-:W-:Y:S01]  /*7ec0*/  FFMA.FTZ R5, -R222, R222, 1 ;  /* 0x3f800000de057423 */ /* 0x000fe200000101de */
[----:B------:R1:W5:Y:S01]  /*7ed0*/  LDL.LU R72, [R1+0x58] ;  /* 0x0000580001487983 */ /* 0x0003620000300800 */
[----:B------:R-:W-:Y:S01]  /*7ee0*/  FFMA.FTZ R4, -R220, R220, 1 ;  /* 0x3f800000dc047423 */ /* 0x000fe200000101dc */
[----:B------:R-:W-:Y:S01]  /*7ef0*/  FMUL.FTZ R6, R6, UR5 ;  /* 0x0000000506067c20 */ /* 0x000fe20008410000 */
        /* <DEDUP_REMOVED lines=10> */
[----:B------:R-:W-:Y:S01]  /*7fa0*/  FFMA.FTZ R6, -R223, R223, 1 ;  /* 0x3f800000df067423 */ /* 0x000fe200000101df */
        /* <DEDUP_REMOVED lines=9> */
[----:B------:R-:W-:Y:S01]  /*8040*/  F2FP.F16.F32.PACK_AB R10, R10, R9 ;  /* 0x000000090a0a723e */ /* 0x000fe200000000ff */
[----:B------:R1:W5:Y:S01]  /*8050*/  LDL.LU R2, [R1+0x40] ;  /* 0x0000400001027983 */ /* 0x0003620000300800 */
[----:B------:R-:W-:Y:S01]  /*8060*/  FFMA.FTZ R0, -R228, R228, 1 ;  /* 0x3f800000e4007423 */ /* 0x000fe200000101e4 */
[----:B------:R-:W-:Y:S01]  /*8070*/  F2FP.F16.F32.PACK_AB R9, R11, R12 ;  /* 0x0000000c0b09723e */ /* 0x000fe200000000ff */
[----:B------:R-:W-:Y:S01]  /*8080*/  FMUL.FTZ R11, R60, R6 ;  /* 0x000000063c0b7220 */ /* 0x000fe20000410000 */
        /* <DEDUP_REMOVED lines=20> */
[----:B------:R-:W1:Y:S01]  /*81d0*/  LDC R25, c[0x0][0x240] ;  /* 0x00009000ff197b82 */ /* 0x000e620000000800 */
[----:B------:R-:W-:Y:S04]  /*81e0*/  ULOP3.LUT UR9, UR8, 0x1, URZ, 0xc0, !UPT ;  /* 0x0000000108097892 */ /* 0x000fe8000f8ec03f */
[----:B------:R-:W-:Y:S03]  /*81f0*/  UISETP.NE.U32.AND UP0, UPT, UR9, 0x1, UPT ;  /* 0x000000010900788c */ /* 0x000fe6000bf05070 */
[----:B------:R-:W2:Y:S01]  /*8200*/  LDC R26, c[0x0][0x244] ;  /* 0x00009100ff1a7b82 */ /* 0x000ea20000000800 */
[----:B------:R-:W-:Y:S06]  /*8210*/  USEL UR9, UR61, 0x2000, !UP0 ;  /* 0x000020003d097887 */ /* 0x000fec000c000000 */
[----:B------:R-:W-:Y:S01]  /*8220*/  VIADD R247, R247, UR9 ;  /* 0x00000009f7f77c36 */ /* 0x000fe20008000000 */
[----:B-----5:R-:W-:Y:S01]  /*8230*/  IADD3 R148, R148, UR9, RZ ;  /* 0x0000000994947c10 */ /* 0x020fe2000fffe0ff */
        /* <DEDUP_REMOVED lines=13> */
.L_x_677:
        /* <DEDUP_REMOVED lines=34> */
[----:B---3-5:R-:W-:Y:S05]  /*8530*/  LEA R0, R156, UR4, 0x1 ;  /* 0x000000049c007c11 */ /* 0x028fea000f8e08ff */
[----:B-1----:R-:W-:Y:S04]  /*8540*/  LDSM.16.MT88.4 R4, [R2+0x10000] ;  /* 0x010000000204783b */ /* 0x002fe80000004200 */
        /* <DEDUP_REMOVED lines=75> */
.L_x_678:
[----:B------:R-:W2:Y:S01]  /*8a00*/  LDL R60, [R1+0x1c] ;  /* 0x00001c00013c7983 */ /* 0x000ea20000100800 */
[----:B------:R-:W-:Y:S02]  /*8a10*/  ULOP3.LUT UR9, UR8, 0x1, URZ, 0xc0, !UPT ;  /* 0x0000000108097892 */ /* 0x000fe4000f8ec03f */
[----:B------:R-:W-:Y:S01]  /*8a20*/  UISETP.GT.AND UP2, UPT, UR8, UR20, UPT ;  /* 0x000000140800728c */ /* 0x000fe2000bf44270 */
[----:B------:R-:W3:Y:S01]  /*8a30*/  LDL R58, [R1+0x20] ;  /* 0x00002000013a7983 */ /* 0x000ee20000100800 */
[----:B------:R-:W-:Y:S02]  /*8a40*/  UISETP.NE.U32.AND UP0, UPT, UR9, 0x1, UPT ;  /* 0x000000010900788c */ /* 0x000fe4000bf05070 */
[----:B------:R-:W-:Y:S01]  /*8a50*/  UIADD3 UR8, UR8, -0x1, URZ ;  /* 0xffffffff08087890 */ /* 0x000fe2000fffe03f */
[----:B------:R-:W4:Y:S04]  /*8a60*/  LDL.LU.64 R56, [R1] ;  /* 0x0000000001387983 */ /* 0x000f280000300a00 */
[----:B------:R-:W5:Y:S04]  /*8a70*/  LDL R55, [R1+0x10] ;  /* 0x0000100001377983 */ /* 0x000f680000100800 */
        /* <DEDUP_REMOVED lines=84> */
[----:B------:R-:W-:Y:S01]  /*8fc0*/  @UP3 UIADD3 UR17, UP1, UR17, -0x200, URZ ;  /* 0xfffffe0011113890 */ /* 0x000fe2000ff3e03f */
[----:B----4-:R-:W-:Y:S01]  /*8fd0*/  LEA R179, P0, R21, R56, 0x2 ;  /* 0x0000003815b37211 */ /* 0x010fe200078010ff */
[----:B------:R-:W-:Y:S01]  /*8fe0*/  IMAD.U32 R56, RZ, RZ, UR26 ;  /* 0x0000001aff387e24 */ /* 0x000fe2000f8e00ff */
[----:B---3--:R-:W-:Y:S01]  /*8ff0*/  @P1 IADD3.X R21, R58, UR16, RZ, P2, !PT ;  /* 0x000000103a151c10 */ /* 0x008fe200097fe4ff */
[----:B------:R-:W-:Y:S01]  /*9000*/  IMAD.U32 R58, RZ, RZ, UR28 ;  /* 0x0000001cff3a7e24 */ /* 0x000fe2000f8e00ff */
[----:B------:R-:W-:Y:S01]  /*9010*/  LEA.HI.X.SX32 R177, R0, R57, 0x2, P0 ;  /* 0x0000003900b17211 */ /* 0x000fe200000f16ff */
[----:B------:R-:W-:Y:S01]  /*9020*/  IMAD.U32 R0, RZ, RZ, UR36 ;  /* 0x00000024ff007e24 */ /* 0x000fe2000f8e00ff */
[----:B------:R-:W-:Y:S01]  /*9030*/  @UP3 UIADD3.X UR16, UR16, -0x1, URZ, UP1, !UPT ;  /* 0xffffffff10103890 */ /* 0x000fe20008ffe43f */
[----:B-----5:R-:W2:Y:S01]  /*9040*/  @P1 LDG.E R55, desc[UR14][R20.64] ;  /* 0x0000000e14371981 */ /* 0x020ea2000c1e1900 */
        /* <DEDUP_REMOVED lines=204> */
.L_x_680:
        /* <DEDUP_REMOVED lines=21> */
.L_x_681:
        /* <DEDUP_REMOVED lines=39> */
.L_x_683:
[----:B------:R-:W-:Y:S05]  /*a0d0*/  BSYNC B0 ;  /* 0x0000000000007941 */ /* 0x000fea0003800000 */
.L_x_682:
        /* <DEDUP_REMOVED lines=13> */
.L_x_685:
[----:B------:R-:W-:Y:S05]  /*a1b0*/  BSYNC B0 ;  /* 0x0000000000007941 */ /* 0x000fea0003800000 */
.L_x_684:
        /* <DEDUP_REMOVED lines=27> */
.L_x_687:
[----:B------:R-:W-:Y:S05]  /*a370*/  BSYNC B0 ;  /* 0x0000000000007941 */ /* 0x000fea0003800000 */
.L_x_686:
        /* <DEDUP_REMOVED lines=13> */
.L_x_674:
[----:B------:R-:W-:Y:S05]  /*a450*/  BSYNC B1 ;  /* 0x0000000000017941 */ /* 0x000fea0003800000 */
.L_x_660:
        /* <DEDUP_REMOVED lines=8> */
.L_x_688:
[----:B------:R-:W-:Y:S05]  /*a4e0*/  EXIT ;  /* 0x000000000000794d */ /* 0x000fea0003800000 */
.L_x_690:
        /* <DEDUP_REMOVED lines=9> */
.L_x_1347:


//--------------------- .text._ZN5flash44flash_bwd_dq_dk_dv_loop_seqk_parallel_kernelI23Flash_bwd_kernel_traitsILi32ELi128ELi128ELi8ELi4ELi4ELi4ELb1ELb0EN7cutlass6half_tE19Flash_kernel_traitsILi32ELi128ELi128ELi8ES3_EELb1ELb0ELb1ELb1ELb0ELb0ELb0EEEvNS_16Flash_bwd_paramsE --------------------------
	.section	.text._ZN5flash44flash_bwd_dq_dk_dv_loop_seqk_parallel_kernelI23Flash_bwd_kernel_traitsILi32ELi128ELi128ELi8ELi4ELi4ELi4ELb1ELb0EN7cutlass6half_tE19Flash_kernel_traitsILi32ELi128ELi128ELi8ES3_EELb1ELb0ELb1ELb1ELb0ELb0ELb0EEEvNS_16Flash_bwd_paramsE,"ax",@progbits
	.align	128
        .global         _ZN5flash44flash_bwd_dq_dk_dv_loop_seqk_parallel_kernelI23Flash_bwd_kernel_traitsILi32ELi128ELi128ELi8ELi4ELi4ELi4ELb1ELb0EN7cutlass6half_tE19Flash_kernel_traitsILi32ELi128ELi128ELi8ES3_EELb1ELb0ELb1ELb1ELb0ELb0ELb0EEEvNS_16Flash_bwd_paramsE
        .type           _ZN5flash44flash_bwd_dq_dk_dv_loop_seqk_parallel_kernelI23Flash_bwd_kernel_traitsILi32ELi128ELi128ELi8ELi4ELi4ELi4ELb1ELb0EN7cutlass6half_tE19Flash_kernel_traitsILi32ELi128ELi128ELi8ES3_EELb1ELb0ELb1ELb1ELb0ELb0ELb0EEEvNS_16Flash_bwd_paramsE,@function
        .size           _ZN5flash44flash_bwd_dq_dk_dv_loop_seqk_parallel_kernelI23Flash_bwd_kernel_traitsILi32ELi128ELi128ELi8ELi4ELi4ELi4ELb1ELb0EN7cutlass6half_tE19Flash_kernel_traitsILi32ELi128ELi128ELi8ES3_EELb1ELb0ELb1ELb1ELb0ELb0ELb0EEEvNS_16Flash_bwd_paramsE,(.L_x_1348 - _ZN5flash44flash_bwd_dq_dk_dv_loop_seqk_parallel_kernelI23Flash_bwd_kernel_traitsILi32ELi128ELi128ELi8ELi4ELi4ELi4ELb1ELb0EN7cutlass6half_tE19Flash_kernel_traitsILi32ELi128ELi128ELi8ES3_EELb1ELb0ELb1ELb1ELb0ELb0ELb0EEEvNS_16Flash_bwd_paramsE)
        .other          _ZN5flash44flash_bwd_dq_dk_dv_loop_seqk_parallel_kernelI23Flash_bwd_kernel_traitsILi32ELi128ELi128ELi8ELi4ELi4ELi4ELb1ELb0EN7cutlass6half_tE19Flash_kernel_traitsILi32ELi128ELi128ELi8ES3_EELb1ELb0ELb1ELb1ELb0ELb0ELb0EEEvNS_16Flash_bwd_paramsE,@"STO_CUDA_ENTRY STV_DEFAULT"
_ZN5flash44flash_bwd_dq_dk_dv_loop_seqk_parallel_kernelI23Flash_bwd_kernel_traitsILi32ELi128ELi128ELi8ELi4ELi4ELi4ELb1ELb0EN7cutlass6half_tE19Flash_kernel_traitsILi32ELi128ELi128ELi8ES3_EELb1ELb0ELb1ELb1ELb0ELb0ELb0EEEvNS_16Flash_bwd_paramsE:
.text._ZN5flash44flash_bwd_dq_dk_dv_loop_seqk_parallel_kernelI23Flash_bwd_kernel_traitsILi32ELi128ELi128ELi8ELi4ELi4ELi4ELb1ELb0EN7cutlass6half_tE19Flash_kernel_traitsILi32ELi128ELi128ELi8ES3_EELb1ELb0ELb1ELb1ELb0ELb0ELb0EEEvNS_16Flash_bwd_paramsE:
        /* <DEDUP_REMOVED lines=27> */
[--C-:B------:R-:W-:Y:S01]  /*01b0*/  SHF.R.S32.HI R0, RZ, 0x2, R6.reuse ;  /* 0x00000002ff007819 */ /* 0x100fe20000011406 */
[----:B----4-:R-:W-:Y:S01]  /*01c0*/  USHF.L.U32 UR7, UR58, 0x7, URZ ;  /* 0x000000073a077899 */ /* 0x010fe2000800063f */
[----:B------:R-:W-:Y:S02]  /*01d0*/  SHF.R.S32.HI R2, RZ, 0x1f, R6 ;  /* 0x0000001fff027819 */ /* 0x000fe40000011406 */
[CC--:B------:R-:W-:Y:S02]  /*01e0*/  LEA.HI R245, R3.reuse, R10.reuse, RZ, 0x7 ;  /* 0x0000000a03f57211 */ /* 0x0c0fe400078f38ff */
[----:B------:R-:W-:-:S02]  /*01f0*/  LEA.HI R15, R3, R10, RZ, 0x3 ;  /* 0x0000000a030f7211 */ /* 0x000fc400078f18ff */
[----:B------:R-:W-:Y:S02]  /*0200*/  LEA.HI R3, R3, R10, RZ, 0x4 ;  /* 0x0000000a03037211 */ /* 0x000fe400078f20ff */
[C---:B------:R-:W-:Y:S02]  /*0210*/  LOP3.LUT R5, R6.reuse, 0xfffffffc, RZ, 0xc0, !PT ;  /* 0xfffffffc06057812 */ /* 0x040fe400078ec0ff */
[-C--:B------:R-:W-:Y:S02]  /*0220*/  LEA.HI R6, R6, R0.reuse, RZ, 0x1 ;  /* 0x0000000006067211 */ /* 0x080fe400078f08ff */
[----:B------:R-:W-:Y:S01]  /*0230*/  LEA.HI R2, R2, R0, RZ, 0x3 ;  /* 0x0000000002027211 */ /* 0x000fe200078f18ff */
[----:B------:R-:W-:Y:S01]  /*0240*/  IMAD.IADD R12, R10, 0x1, -R5 ;  /* 0x000000010a0c7824 */ /* 0x000fe200078e0a05 */
[----:B------:R-:W-:Y:S02]  /*0250*/  LOP3.LUT R7, R4, 0xffffffe0, RZ, 0xc0, !PT ;  /* 0xffffffe004077812 */ /* 0x000fe400078ec0ff */
        /* <DEDUP_REMOVED lines=12> */
[----:B------:R-:W-:-:S02]  /*0320*/  LEA.HI R0, R3, R6, RZ, 0x1 ;  /* 0x0000000603007211 */ /* 0x000fc400078f08ff */
[----:B------:R-:W-:Y:S01]  /*0330*/  SHF.R.S32.HI R2, RZ, 0x1f, R4 ;  /* 0x0000001fff027819 */ /* 0x000fe20000011404 */
[----:B------:R-:W-:Y:S01]  /*0340*/  IMAD R248, R5, 0x8, R248 ;  /* 0x0000000805f87824 */ /* 0x000fe200078e02f8 */
[----:B------:R-:W-:Y:S02]  /*0350*/  SHF.R.S32.HI R4, RZ, 0x3, R15 ;  /* 0x00000003ff047819 */ /* 0x000fe4000001140f */
[----:B------:R-:W-:Y:S02]  /*0360*/  LOP3.LUT R3, R0, 0xfffffffe, RZ, 0xc0, !PT ;  /* 0xfffffffe00037812 */ /* 0x000fe400078ec0ff */
[----:B------:R-:W-:Y:S01]  /*0370*/  LEA.HI R0, R2, R5, RZ, 0x2 ;  /* 0x0000000502007211 */ /* 0x000fe200078f10ff */
[----:B------:R-:W-:Y:S01]  /*0380*/  IMAD.SHL.U32 R2, R4, 0x40, RZ ;  /* 0x0000004004027824 */ /* 0x000fe200078e00ff */
[----:B------:R-:W-:Y:S01]  /*0390*/  SHF.R.S32.HI R11, RZ, 0x1f, R7 ;  /* 0x0000001fff0b7819 */ /* 0x000fe20000011407 */
[----:B------:R-:W-:Y:S01]  /*03a0*/  IMAD.IADD R13, R6, 0x1, -R3 ;  /* 0x00000001060d7824 */ /* 0x000fe200078e0a03 */
[----:B------:R-:W-:-:S02]  /*03b0*/  LOP3.LUT R3, R0, 0xfffffffc, RZ, 0xc0, !PT ;  /* 0xfffffffc00037812 */ /* 0x000fc400078ec0ff */
[----:B------:R-:W-:Y:S02]  /*03c0*/  LOP3.LUT R0, R2, 0xc0, RZ, 0xc0, !PT ;  /* 0x000000c002007812 */ /* 0x000fe400078ec0ff */
[----:B------:R-:W-:Y:S01]  /*03d0*/  LEA.HI R237, R11, R7, RZ, 0x2 ;  /* 0x000000070bed7211 */ /* 0x000fe200078f10ff */
[----:B------:R-:W-:Y:S01]  /*03e0*/  IMAD.IADD R249, R5, 0x1, -R3 ;  /* 0x0000000105f97824 */ /* 0x000fe200078e0a03 */
[----:B------:R-:W-:Y:S02]  /*03f0*/  SHF.R.U32.HI R2, RZ, 0x3, R0 ;  /* 0x00000003ff027819 */ /* 0x000fe40000011600 */
[----:B------:R-:W-:Y:S02]  /*0400*/  LOP3.LUT R0, R0, 0x18, R238, 0xf8, !PT ;  /* 0x0000001800007812 */ /* 0x000fe400078ef8ee */
[----:B------:R-:W-:Y:S02]  /*0410*/  LEA.HI R7, R10, R10, RZ, 0x1 ;  /* 0x0000000a0a077211 */ /* 0x000fe400078f08ff */
[----:B------:R-:W-:-:S02]  /*0420*/  LOP3.LUT R6, R0, R2, RZ, 0x3c, !PT ;  /* 0x0000000200067212 */ /* 0x000fc400078e3cff */
[-C--:B------:R-:W-:Y:S02]  /*0430*/  LEA.HI R2, R8, R8.reuse, RZ, 0x1 ;  /* 0x0000000808027211 */ /* 0x080fe400078f08ff */
[----:B------:R-:W-:Y:S01]  /*0440*/  SHF.R.S32.HI R14, RZ, 0x1f, R8 ;  /* 0x0000001fff0e7819 */ /* 0x000fe20000011408 */
[----:B------:R-:W-:Y:S01]  /*0450*/  IMAD.U32 R248, R248, 0x20, R6 ;  /* 0x00000020f8f87824 */ /* 0x000fe200078e0006 */
[----:B------:R-:W-:Y:S02]  /*0460*/  LOP3.LUT R3, R7, 0x7fffffe, RZ, 0xc0, !PT ;  /* 0x07fffffe07037812 */ /* 0x000fe400078ec0ff */
[----:B------:R-:W-:Y:S02]  /*0470*/  SHF.R.S32.HI R245, RZ, 0x7, R245 ;  /* 0x00000007fff57819 */ /* 0x000fe400000114f5 */
[--C-:B------:R-:W-:Y:S01]  /*0480*/  SHF.R.S32.HI R4, RZ, 0x1, R2.reuse ;  /* 0x00000001ff047819 */ /* 0x100fe20000011402 */
[----:B------:R-:W-:Y:S01]  /*0490*/  IMAD.IADD R3, R10, 0x1, -R3 ;  /* 0x000000010a037824 */ /* 0x000fe200078e0a03 */
[----:B------:R-:W-:Y:S01]  /*04a0*/  SHF.R.S32.HI R5, RZ, 0x1f, R2 ;  /* 0x0000001fff057819 */ /* 0x000fe20000011402 */
[----:B------:R-:W-:Y:S01]  /*04b0*/  IMAD R0, R245, 0x8, R13 ;  /* 0x00000008f5007824 */ /* 0x000fe200078e020d */
[----:B------:R-:W-:-:S02]  /*04c0*/  LEA.HI R14, R14, R8, RZ, 0x3 ;  /* 0x000000080e0e7211 */ /* 0x000fc400078f18ff */
[----:B------:R-:W-:Y:S01]  /*04d0*/  LEA.HI R6, R5, R4, RZ, 0x2 ;  /* 0x0000000405067211 */ /* 0x000fe200078f10ff */
[----:B------:R-:W-:Y:S01]  /*04e0*/  IMAD R0, R0, 0x8, R3 ;  /* 0x0000000800007824 */ /* 0x000fe200078e0203 */
[----:B------:R-:W-:Y:S02]  /*04f0*/  LOP3.LUT R5, R2, 0x7fffffe, RZ, 0xc0, !PT ;  /* 0x07fffffe02057812 */ /* 0x000fe400078ec0ff */
[----:B------:R-:W-:Y:S02]  /*0500*/  LOP3.LUT R2, R14, 0xfffffff8, RZ, 0xc0, !PT ;  /* 0xfffffff80e027812 */ /* 0x000fe400078ec0ff */
[----:B------:R-:W-:Y:S01]  /*0510*/  LOP3.LUT R3, R9, 0x1, RZ, 0xc0, !PT ;  /* 0x0000000109037812 */ /* 0x000fe200078ec0ff */
[----:B------:R-:W-:Y:S01]  /*0520*/  IMAD.IADD R17, R8, 0x1, -R5 ;  /* 0x0000000108117824 */ /* 0x000fe200078e0a05 */
[----:B------:R-:W-:Y:S01]  /*0530*/  LOP3.LUT R6, R6, 0xfffffffc, RZ, 0xc0, !PT ;  /* 0xfffffffc06067812 */ /* 0x000fe200078ec0ff */
[----:B------:R-:W-:Y:S01]  /*0540*/  IMAD.IADD R16, R8, 0x1, -R2 ;  /* 0x0000000108107824 */ /* 0x000fe200078e0a02 */
[----:B------:R-:W-:Y:S01]  /*0550*/  ISETP.NE.U32.AND P6, PT, R3, 0x1, PT ;  /* 0x000000010300780c */ /* 0x000fe20003fc5070 */
[----:B------:R-:W-:Y:S01]  /*0560*/  IMAD.SHL.U32 R2, R10, 0x40, RZ ;  /* 0x000000400a027824 */ /* 0x000fe200078e00ff */
[----:B------:R-:W-:Y:S01]  /*0570*/  SHF.R.S32.HI R3, RZ, 0x1, R7 ;  /* 0x00000001ff037819 */ /* 0x000fe20000011407 */
[----:B------:R-:W-:Y:S01]  /*0580*/  IMAD.IADD R158, R4, 0x1, -R6 ;  /* 0x00000001049e7824 */ /* 0x000fe200078e0a06 */
[----:B------:R-:W-:Y:S01]  /*0590*/  LEA.HI R11, R9, R9, RZ, 0x1 ;  /* 0x00000009090b7211 */ /* 0x000fe200078f08ff */
[----:B------:R-:W-:Y:S01]  /*05a0*/  IMAD.SHL.U32 R10, R12, 0x2, RZ ;  /* 0x000000020c0a7824 */ /* 0x000fe200078e00ff */
[----:B------:R-:W-:Y:S01]  /*05b0*/  LOP3.LUT R6, R2, 0x1c0, RZ, 0xc0, !PT ;  /* 0x000001c002067812 */ /* 0x000fe200078ec0ff */
[----:B------:R-:W-:Y:S01]  /*05c0*/  IMAD.SHL.U32 R2, R249, 0x10, RZ ;  /* 0x00000010f9027824 */ /* 0x000fe200078e00ff */
[C---:B------:R-:W-:Y:S01]  /*05d0*/  LOP3.LUT P0, RZ, R3.reuse, 0x2, RZ, 0xc0, !PT ;  /* 0x0000000203ff7812 */ /* 0x040fe2000780c0ff */
[----:B------:R-:W-:Y:S01]  /*05e0*/  IMAD.SHL.U32 R4, R3, 0x40, RZ ;  /* 0x0000004003047824 */ /* 0x000fe200078e00ff */
[----:B------:R-:W-:Y:S01]  /*05f0*/  LOP3.LUT R5, R11, 0x3fffffe, RZ, 0xc0, !PT ;  /* 0x03fffffe0b057812 */ /* 0x000fe200078ec0ff */
[----:B------:R-:W-:Y:S01]  /*0600*/  IMAD R8, R245, 0x2000, R10 ;  /* 0x00002000f5087824 */ /* 0x000fe200078e020a */
[----:B------:R-:W-:-:S02]  /*0610*/  LEA.HI.SX32 R237, R237, R2, 0x1e ;  /* 0x00000002eded7211 */ /* 0x000fc400078ff2ff */
[----:B------:R-:W-:Y:S02]  /*0620*/  LOP3.LUT R3, R6, 0x30, R2, 0xf8, !PT ;  /* 0x0000003006037812 */ /* 0x000fe400078ef802 */
[----:B------:R-:W-:Y:S02]  /*0630*/  LOP3.LUT R2, R4, 0xc0, RZ, 0xc0, !PT ;  /* 0x000000c004027812 */ /* 0x000fe400078ec0ff */
[--C-:B------:R-:W-:Y:S01]  /*0640*/  LOP3.LUT R12, R3, 0x8, R15.reuse, 0xf8, !PT ;  /* 0x00000008030c7812 */ /* 0x100fe200078ef80f */
[C---:B------:R-:W-:Y:S01]  /*0650*/  IMAD.SHL.U32 R3, R9.reuse, 0x40, RZ ;  /* 0x0000004009037824 */ /* 0x040fe200078e00ff */
[----:B------:R-:W-:Y:S02]  /*0660*/  LOP3.LUT R4, R2, 0x8, R15, 0xf8, !PT ;  /* 0x0000000802047812 */ /* 0x000fe400078ef80f */
[----:B------:R-:W-:Y:S02]  /*0670*/  SHF.R.U32.HI R2, RZ, 0x3, R2 ;  /* 0x00000003ff027819 */ /* 0x000fe40000011602 */
[----:B------:R-:W-:-:S02]  /*0680*/  LOP3.LUT P5, RZ, R9, 0x2, RZ, 0xc0, !PT ;  /* 0x0000000209ff7812 */ /* 0x000fc400078ac0ff */
[----:B------:R-:W-:Y:S02]  /*0690*/  LOP3.LUT R2, R4, R2, RZ, 0x3c, !PT ;  /* 0x0000000204027212 */ /* 0x000fe400078e3cff */
[C---:B------:R-:W-:Y:S01]  /*06a0*/  LOP3.LUT P4, RZ, R9.reuse, 0x4, RZ, 0xc0, !PT ;  /* 0x0000000409ff7812 */ /* 0x040fe2000788c0ff */
[----:B------:R-:W-:Y:S01]  /*06b0*/  IMAD.IADD R9, R9, 0x1, -R5 ;  /* 0x0000000109097824 */ /* 0x000fe200078e0a05 */
[----:B------:R-:W-:Y:S01]  /*06c0*/  LOP3.LUT R5, R3, 0x1c0, RZ, 0xc0, !PT ;  /* 0x000001c003057812 */ /* 0x000fe200078ec0ff */
[----:B------:R-:W-:Y:S01]  /*06d0*/  IMAD.U32 R160, R0, 0x20, R2 ;  /* 0x0000002000a07824 */ /* 0x000fe200078e0002 */
[----:B------:R-:W-:Y:S01]  /*06e0*/  SHF.R.S32.HI R4, RZ, 0x3, R14 ;  /* 0x00000003ff047819 */ /* 0x000fe2000001140e */
[----:B------:R-:W-:Y:S01]  /*06f0*/  IMAD.SHL.U32 R3, R249, 0x400, RZ ;  /* 0x00000400f9037824 */ /* 0x000fe200078e00ff */
[----:B------:R-:W-:Y:S01]  /*0700*/  SHF.R.S32.HI R2, RZ, 0x1, R11 ;  /* 0x00000001ff027819 */ /* 0x000fe2000001140b */
[----:B------:R-:W-:Y:S01]  /*0710*/  IMAD.SHL.U32 R0, R245, 0x8, RZ ;  /* 0x00000008f5007824 */ /* 0x000fe200078e00ff */
[----:B------:R-:W-:Y:S01]  /*0720*/  SHF.R.U32.HI R7, RZ, 0x3, R6 ;  /* 0x00000003ff077819 */ /* 0x000fe20000011606 */
[C---:B------:R-:W-:Y:S01]  /*0730*/  IMAD R17, R4.reuse, 0x8, R17 ;  /* 0x0000000804117824 */ /* 0x040fe200078e0211 */
[----:B------:R-:W-:Y:S01]  /*0740*/  LEA.HI R6, R5, R5, RZ, 0x1d ;  /* 0x0000000505067211 */ /* 0x000fe200078fe8ff */
[----:B------:R-:W-:Y:S01]  /*0750*/  IMAD R14, R4, 0x200, R3 ;  /* 0x00000200040e7824 */ /* 0x000fe200078e0203 */
[----:B------:R-:W-:Y:S01]  /*0760*/  R2P PR, R16, 0x6 ;  /* 0x0000000610007804 */ /* 0x000fe20000000000 */
        /* <DEDUP_REMOVED lines=10> */
[C---:B------:R-:W-:Y:S01]  /*0810*/  IMAD.SHL.U32 R9, R13.reuse, 0x10, RZ ;  /* 0x000000100d097824 */ /* 0x040fe200078e00ff */
        /* <DEDUP_REMOVED lines=55> */
.L_x_737:
        /* <DEDUP_REMOVED lines=45> */
[----:B------:R-:W-:Y:S02]  /*0e60*/  UMOV UR5, 0xffffffff ;  /* 0xffffffff00057882 */ /* 0x000fe40000000000 */
[----:B------:R-:W-:Y:S01]  /*0e70*/  @!UP3 ULDC UR6, c[0x0][0x2cc] ;  /* 0x0000b3000006bab9 */ /* 0x000fe20000000800 */
[----:B------:R-:W-:Y:S01]  /*0e80*/  @!UP3 UISETP.NE.AND.EX UP1, UPT, UR7, URZ, UPT, UP1 ;  /* 0x0000003f0700b28c */ /* 0x000fe2000bf25310 */
[----:B------:R-:W-:Y:S01]  /*0e90*/  UMOV UR56, 0xffffffff ;  /* 0xffffffff00387882 */ /* 0x000fe20000000000 */
        /* <DEDUP_REMOVED lines=18> */
.L_x_691:
        /* <DEDUP_REMOVED lines=20> */
[----:B------:R-:W-:Y:S01]  /*1100*/  UIADD3 UR6, UR13, 0x80, UR24 ;  /* 0x000000800d067890 */ /* 0x000fe2000fffe018 */
[----:B------:R-:W-:Y:S01]  /*1110*/  ULDC UR29, c[0x0][0x2dc] ;  /* 0x0000b700001d7ab9 */ /* 0x000fe20000000800 */
[----:B------:R-:W-:Y:S01]  /*1120*/  ULDC UR41, c[0x0][0x270] ;  /* 0x00009c0000297ab9 */ /* 0x000fe20000000800 */
[----:B------:R-:W-:Y:S01]  /*1130*/  ULDC.64 UR32, c[0x0][0x240] ;  /* 0x0000900000207ab9 */ /* 0x000fe20000000a00 */
[----:B-1----:R-:W-:Y:S01]  /*1140*/  IABS R6, R7 ;  /* 0x0000000700067213 */ /* 0x002fe20000000000 */
[----:B------:R-:W-:Y:S01]  /*1150*/  USHF.R.S32.HI UR37, URZ, 0x1f, UR57 ;  /* 0x0000001f3f257899 */ /* 0x000fe20008011439 */
[----:B------:R-:W-:Y:S01]  /*1160*/  ISETP.NE.AND P3, PT, R7, RZ, PT ;  /* 0x000000ff0700720c */ /* 0x000fe20003f65270 */
[----:B------:R-:W-:Y:S01]  /*1170*/  USEL UR36, UR16, URZ, UP0 ;  /* 0x0000003f10247287 */ /* 0x000fe20008000000 */
[----:B------:R-:W1:Y:S01]  /*1180*/  I2F.RP R4, R6 ;  /* 0x0000000600047306 */ /* 0x000e620000209400 */
[----:B------:R-:W-:-:S02]  /*1190*/  UIMAD UR48, UR59, UR29, URZ ;  /* 0x0000001d3b3072a4 */ /* 0x000fc4000f8e023f */
[----:B------:R-:W-:Y:S02]  /*11a0*/  USHF.L.U64.HI UR20, UR58, 0x7, UR55 ;  /* 0x000000073a147899 */ /* 0x000fe40008010237 */
[----:B--2---:R-:W-:Y:S02]  /*11b0*/  UIMAD.WIDE.U32 UR30, UR12, UR10, URZ ;  /* 0x0000000a0c1e72a5 */ /* 0x004fe4000f8e003f */
[----:B------:R-:W-:Y:S02]  /*11c0*/  UIMAD.WIDE.U32 UR16, UR5, UR32, URZ ;  /* 0x00000020051072a5 */ /* 0x000fe4000f8e003f */
[----:B------:R-:W-:Y:S02]  /*11d0*/  UIMAD UR49, UR12, UR11, UR31 ;  /* 0x0000000b0c3172a4 */ /* 0x000fe4000f8e021f */
[----:B------:R-:W-:Y:S02]  /*11e0*/  @!UP2 UIMAD UR31, UR58, UR7, UR9 ;  /* 0x000000073a1fa2a4 */ /* 0x000fe4000f8e0209 */
[----:B------:R-:W-:Y:S01]  /*11f0*/  UIADD3 UR9, UR13, 0x7f, URZ ;  /* 0x0000007f0d097890 */ /* 0x000fe2000fffe03f */
[----:B-1----:R-:W1:Y:S01]  /*1200*/  MUFU.RCP R4, R4 ;  /* 0x0000000400047308 */ /* 0x002e620000001000 */
[----:B------:R-:W-:Y:S01]  /*1210*/  @UP2 ULDC.64 UR10, c[0x0][0x420] ;  /* 0x00010800000a2ab9 */ /* 0x000fe20000000a00 */
[----:B------:R-:W-:Y:S01]  /*1220*/  ULDC UR12, c[0x0][0x394] ;  /* 0x0000e500000c7ab9 */ /* 0x000fe20000000800 */
[----:B------:R-:W-:-:S02]  /*1230*/  @UP2 UIMAD.WIDE.U32 UR42, UR5, UR10, URZ ;  /* 0x0000000a052a22a5 */ /* 0x000fc4000f8e003f */
[----:B------:R-:W-:Y:S02]  /*1240*/  USHF.R.S32.HI UR21, URZ, 0x1f, UR9 ;  /* 0x0000001f3f157899 */ /* 0x000fe40008011409 */
[----:B------:R-:W-:Y:S02]  /*1250*/  UIADD3 UR12, UR6, UR12, -UR8 ;  /* 0x0000000c060c7290 */ /* 0x000fe4000fffe808 */
[----:B------:R-:W-:Y:S02]  /*1260*/  UIMAD.WIDE UR6, UR29, UR41, URZ ;  /* 0x000000291d0672a5 */ /* 0x000fe4000f8e023f */
[----:B------:R-:W-:Y:S02]  /*1270*/  @UP2 UIMAD UR47, UR5, UR11, UR43 ;  /* 0x0000000b052f22a4 */ /* 0x000fe4000f8e022b */
[----:B------:R-:W-:Y:S02]  /*1280*/  UIMAD UR25, UR5, UR33, URZ ;  /* 0x00000021051972a4 */ /* 0x000fe4000f8e023f */
[----:B------:R-:W-:Y:S01]  /*1290*/  ULEA.HI UR29, UR21, UR9, URZ, 0x7 ;  /* 0x00000009151d7291 */ /* 0x000fe2000f8f383f */
[----:B-1----:R-:W-:Y:S01]  /*12a0*/  VIADD R4, R4, 0xffffffe ;  /* 0x0ffffffe04047836 */ /* 0x002fe20000000000 */
[----:B------:R-:W-:-:S02]  /*12b0*/  UIMAD.WIDE.U32 UR10, UR58, UR57, URZ ;  /* 0x000000393a0a72a5 */ /* 0x000fc4000f8e003f */
[----:B------:R-:W-:Y:S01]  /*12c0*/  UIADD3 UR9, UR12, 0x7f, URZ ;  /* 0x0000007f0c097890 */ /* 0x000fe2000fffe03f */
[----:B------:R-:W1:Y:S01]  /*12d0*/  F2I.FTZ.U32.TRUNC.NTZ R5, R4 ;  /* 0x0000000400057305 */ /* 0x000e62000021f000 */
[----:B------:R-:W-:Y:S02]  /*12e0*/  UIMAD UR12, UR37, UR58, URZ ;  /* 0x0000003a250c72a4 */ /* 0x000fe4000f8e023f */
[----:B------:R-:W-:Y:S02]  /*12f0*/  UIADD3 UR45, UR19, UR26, URZ ;  /* 0x0000001a132d7290 */ /* 0x000fe4000fffe03f */
[----:B------:R-:W-:Y:S02]  /*1300*/  USEL UR34, UR20, URZ, UP0 ;  /* 0x0000003f14227287 */ /* 0x000fe40008000000 */
[----:B------:R-:W-:Y:S02]  /*1310*/  @UP2 UIADD3 UR45, UR17, UR25, URZ ;  /* 0x00000019112d2290 */ /* 0x000fe4000fffe03f */
[----:B------:R-:W-:-:S02]  /*1320*/  UIMAD.WIDE.U32 UR20, UR6, UR10, URZ ;  /* 0x0000000a061472a5 */ /* 0x000fc4000f8e003f */
[----:B------:R-:W-:Y:S02]  /*1330*/  UIMAD UR17, UR7, UR10, URZ ;  /* 0x0000000a071172a4 */ /* 0x000fe4000f8e023f */
[----:B------:R-:W-:Y:S01]  /*1340*/  UIMAD UR10, UR55, UR57, UR12 ;  /* 0x00000039370a72a4 */ /* 0x000fe2000f8e020c */
[--C-:B-1----:R-:W-:Y:S01]  /*1350*/  IMAD.MOV R0, RZ, RZ, -R5.reuse ;  /* 0x000000ffff007224 */ /* 0x102fe200078e0a05 */
[----:B------:R-:W-:Y:S01]  /*1360*/  USEL UR51, UR18, UR16, !UP2 ;  /* 0x0000001012337287 */ /* 0x000fe2000d000000 */
[----:B------:R-:W-:Y:S01]  /*1370*/  IMAD.MOV.U32 R4, RZ, RZ, RZ ;  /* 0x000000ffff047224 */ /* 0x000fe200078e00ff */
[----:B------:R-:W-:Y:S01]  /*1380*/  UIADD3 UR12, UR11, UR10, URZ ;  /* 0x0000000a0b0c7290 */ /* 0x000fe2000fffe03f */
[----:B------:R-:W-:Y:S01]  /*1390*/  IMAD R0, R0, R6, RZ ;  /* 0x0000000600007224 */ /* 0x000fe200078e02ff */
[----:B------:R-:W-:Y:S01]  /*13a0*/  USHF.R.S32.HI UR16, URZ, 0x1f, UR9 ;  /* 0x0000001f3f107899 */ /* 0x000fe20008011409 */
[----:B------:R-:W-:Y:S02]  /*13b0*/  ULDC.U8 UR22, c[0x0][0x3d8] ;  /* 0x0000f60000167ab9 */ /* 0x000fe40000000000 */
[----:B------:R-:W-:Y:S01]  /*13c0*/  IMAD.HI.U32 R4, R5, R0, R4 ;  /* 0x0000000005047227 */ /* 0x000fe200078e0004 */
[----:B------:R-:W-:Y:S01]  /*13d0*/  MOV R0, R3 ;  /* 0x0000000300007202 */ /* 0x000fe20000000f00 */
[----:B------:R-:W-:-:S02]  /*13e0*/  UIMAD UR12, UR6, UR12, UR17 ;  /* 0x0000000c060c72a4 */ /* 0x000fc4000f8e0211 */
[----:B------:R-:W-:Y:S02]  /*13f0*/  UISETP.NE.AND UP3, UPT, UR22, URZ, UPT ;  /* 0x0000003f1600728c */ /* 0x000fe4000bf65270 */
[----:B------:R-:W-:Y:S01]  /*1400*/  IMAD.HI.U32 R4, R4, R0, RZ ;  /* 0x0000000004047227 */ /* 0x000fe200078e00ff */
[----:B------:R-:W-:Y:S02]  /*1410*/  ULEA.HI UR9, UR16, UR9, URZ, 0x7 ;  /* 0x0000000910097291 */ /* 0x000fe4000f8f383f */
[----:B------:R-:W-:Y:S01]  /*1420*/  UIADD3 UR46, UR21, UR12, URZ ;  /* 0x0000000c152e7290 */ /* 0x000fe2000fffe03f */
[----:B------:R-:W-:Y:S01]  /*1430*/  IMAD.MOV R3, RZ, RZ, -R4 ;  /* 0x000000ffff037224 */ /* 0x000fe200078e0a04 */
[----:B------:R-:W-:Y:S02]  /*1440*/  USHF.R.S32.HI UR12, URZ, 0x7, UR29 ;  /* 0x000000073f0c7899 */ /* 0x000fe4000801141d */
[----:B------:R-:W-:Y:S01]  /*1450*/  USHF.R.S32.HI UR9, URZ, 0x7, UR9 ;  /* 0x000000073f097899 */ /* 0x000fe20008011409 */
[----:B------:R-:W-:Y:S01]  /*1460*/  IMAD R0, R6, R3, R0 ;  /* 0x0000000306007224 */ /* 0x000fe200078e0200 */
[----:B------:R-:W-:Y:S01]  /*1470*/  ULDC UR40, c[0x0][0x2c4] ;  /* 0x0000b10000287ab9 */ /* 0x000fe20000000800 */
[----:B------:R-:W-:-:S02]  /*1480*/  UISETP.NE.AND UP1, UPT, UR56, -0x1, UPT ;  /* 0xffffffff3800788c */ /* 0x000fc4000bf25270 */
[----:B------:R-:W-:Y:S01]  /*1490*/  UISETP.LT.AND UP0, UPT, UR12, UR9, UPT ;  /* 0x000000090c00728c */ /* 0x000fe2000bf01270 */
[----:B------:R-:W-:Y:S01]  /*14a0*/  ISETP.GT.U32.AND P1, PT, R6, R0, PT ;  /* 0x000000000600720c */ /* 0x000fe20003f24070 */
[----:B------:R-:W-:Y:S02]  /*14b0*/  @UP3 UIMAD UR16, UR58, UR40, URZ ;  /* 0x000000283a1032a4 */ /* 0x000fe4000f8e023f */
[----:B------:R-:W-:Y:S02]  /*14c0*/  USEL UR37, UR12, UR9, UP0 ;  /* 0x000000090c257287 */ /* 0x000fe40008000000 */
[----:B------:R-:W-:Y:S02]  /*14d0*/  @UP3 USEL UR16, UR16, UR5, !UP2 ;  /* 0x0000000510103287 */ /* 0x000fe4000d000000 */
[----:B------:R-:W-:Y:S01]  /*14e0*/  ULEA UR12, UR37, 0xffffff80, 0x7 ;  /* 0xffffff80250c7891 */ /* 0x000fe2000f8e383f */
[----:B------:R-:W-:Y:S01]  /*14f0*/  @UP3 ULDC UR9, c[0x0][0x2e4] ;  /* 0x0000b90000093ab9 */ /* 0x000fe20000000800 */
[----:B------:R-:W-:-:S02]  /*1500*/  UIMAD.WIDE.U32 UR10, UR6, UR5, URZ ;  /* 0x00000005060a72a5 */ /* 0x000fc4000f8e003f */
        /* <DEDUP_REMOVED lines=8> */
[----:B------:R-:W-:Y:S01]  /*1590*/  @!UP3 UIMAD UR17, UR58, UR41, UR59 ;  /* 0x000000293a11b2a4 */ /* 0x000fe2000f8e023b */
[----:B------:R-:W-:Y:S01]  /*15a0*/  LOP3.LUT R0, R7, UR59, RZ, 0x3c, !PT ;  /* 0x0000003b07007c12 */ /* 0x000fe2000f8e3cff */
[----:B------:R-:W-:Y:S01]  /*15b0*/  UIMAD UR10, UR7, UR5, URZ ;  /* 0x00000005070a72a4 */ /* 0x000fe2000f8e023f */
[----:B------:R-:W-:Y:S01]  /*15c0*/  ULDC.U8 UR23, c[0x0][0x480] ;  /* 0x0001200000177ab9 */ /* 0x000fe20000000000 */
[----:B------:R-:W-:Y:S01]  /*15d0*/  UIADD3.X UR16, UR26, UR34, URZ, UP0, !UPT ;  /* 0x000000221a107290 */ /* 0x000fe200087fe43f */
[----:B------:R-:W-:Y:S01]  /*15e0*/  ISETP.GE.AND P2, PT, R0, RZ, PT ;  /* 0x000000ff0000720c */ /* 0x000fe20003f46270 */
[----:B------:R-:W-:-:S02]  /*15f0*/  UIMAD UR7, UR7, UR9, URZ ;  /* 0x00000009070772a4 */ /* 0x000fc4000f8e023f */
[----:B------:R-:W-:Y:S02]  /*1600*/  @UP1 UIADD3 UR27, UR54, UR56, URZ ;  /* 0x00000038361b1290 */ /* 0x000fe4000fffe03f */
[----:B------:R-:W-:Y:S02]  /*1610*/  @UP1 UIADD3 UR28, UR54, UR56, URZ ;  /* 0x00000038361c1290 */ /* 0x000fe4000fffe03f */
[----:B------:R-:W-:Y:S01]  /*1620*/  @P0 VIADD R4, R4, 0x1 ;  /* 0x0000000104040836 */ /* 0x000fe20000000000 */
[----:B------:R-:W-:Y:S01]  /*1630*/  UISETP.NE.AND UP4, UPT, UR23, URZ, UPT ;  /* 0x0000003f1700728c */ /* 0x000fe2000bf85270 */
[----:B------:R-:W-:Y:S01]  /*1640*/  PLOP3.LUT P0, PT, PT, PT, UP3, 0x80, 0x0 ;  /* 0x000000000000781c */ /* 0x000fe20003f0f038 */
[----:B------:R-:W-:Y:S01]  /*1650*/  @!UP3 UIMAD UR21, UR17, UR40, URZ ;  /* 0x000000281115b2a4 */ /* 0x000fe2000f8e023f */
        /* <DEDUP_REMOVED lines=11> */
[----:B------:R-:W-:Y:S02]  /*1710*/  @!UP2 UIADD3 UR47, UR39, UR31, URZ ;  /* 0x0000001f272fa290 */ /* 0x000fe4000fffe03f */
[----:B------:R-:W-:-:S02]  /*1720*/  USHF.R.S32.HI UR35, URZ, 0x1f, UR24 ;  /* 0x0000001f3f237899 */ /* 0x000fc40008011418 */
[----:B------:R-:W-:Y:S02]  /*1730*/  USHF.R.S32.HI UR31, URZ, 0x1f, UR48 ;  /* 0x0000001f3f1f7899 */ /* 0x000fe40008011430 */
[----:B------:R-:W-:Y:S02]  /*1740*/  USEL UR50, UR30, URZ, UP4 ;  /* 0x0000003f1e327287 */ /* 0x000fe4000a000000 */
        /* <DEDUP_REMOVED lines=19> */
.L_x_693:
        /* <DEDUP_REMOVED lines=13> */
.L_x_694:
        /* <DEDUP_REMOVED lines=11> */
.L_x_695:
[----:B------:R-:W-:Y:S02]  /*1a00*/  ULDC UR5, c[0x0][0x270] ;  /* 0x00009c0000057ab9 */ /* 0x000fe40000000800 */
[----:B------:R-:W-:-:S04]  /*1a10*/  UIMAD UR5, UR58, UR5, UR59 ;  /* 0x000000053a0572a4 */ /* 0x000fc8000f8e023b */
[----:B------:R-:W-:-:S12]  /*1a20*/  UIMAD UR5, UR5, UR57, URZ ;  /* 0x00000039050572a4 */ /* 0x000fd8000f8e023f */
.L_x_696:
[----:B------:R-:W1:Y:S01]  /*1a30*/  S2R R8, SR_TID.X ;  /* 0x0000000000087919 */ /* 0x000e620000002100 */
[----:B------:R-:W2:Y:S01]  /*1a40*/  LDC.64 R14, c[0x0][0x420] ;  /* 0x00010800ff0e7b82 */ /* 0x000ea20000000a00 */
[----:B------:R-:W-:Y:S01]  /*1a50*/  SHF.R.S32.HI R239, RZ, 0x1f, R238 ;  /* 0x0000001fffef7819 */ /* 0x000fe200000114ee */
[----:B------:R-:W-:Y:S01]  /*1a60*/  USHF.R.S32.HI UR57, URZ, 0x1f, UR59 ;  /* 0x0000001f3f397899 */ /* 0x000fe2000801143b */
[----:B------:R-:W-:Y:S01]  /*1a70*/  BSSY B1, `(.L_x_692) ;  /* 0x00009d0000017945 */ /* 0x000fe20003800000 */
[----:B------:R-:W-:Y:S01]  /*1a80*/  ULDC.64 UR10, c[0x0][0x428] ;  /* 0x00010a00000a7ab9 */ /* 0x000fe20000000a00 */
[----:B------:R-:W-:Y:S02]  /*1a90*/  UIADD3 UR16, UR12, UR5, URZ ;  /* 0x000000050c107290 */ /* 0x000fe4000fffe03f */
[----:B------:R-:W-:Y:S02]  /*1aa0*/  UIMAD UR5, UR57, UR10, URZ ;  /* 0x0000000a390572a4 */ /* 0x000fe4000f8e023f */
[----:B------:R-:W-:Y:S01]  /*1ab0*/  UIADD3 UR41, UR12, UR21, URZ ;  /* 0x000000150c297290 */ /* 0x000fe2000fffe03f */
[----:B------:R-:W-:Y:S01]  /*1ac0*/  ULDC UR6, c[0x0][0x2dc] ;  /* 0x0000b70000067ab9 */ /* 0x000fe20000000800 */
[----:B------:R-:W-:Y:S01]  /*1ad0*/  ULDC UR9, c[0x0][0x270] ;  /* 0x00009c0000097ab9 */ /* 0x000fe20000000800 */
[----:B------:R-:W-:Y:S01]  /*1ae0*/  ULDC.64 UR38, c[0x0][0x478] ;  /* 0x00011e0000267ab9 */ /* 0x000fe20000000a00 */
[----:B------:R-:W-:Y:S01]  /*1af0*/  UIMAD UR6, UR6, UR9, URZ ;  /* 0x00000009060672a4 */ /* 0x000fe2000f8e023f */
[----:B------:R-:W-:Y:S01]  /*1b00*/  ULDC.64 UR20, c[0x0][0x258] ;  /* 0x0000960000147ab9 */ /* 0x000fe20000000a00 */
[----:B------:R-:W-:-:S02]  /*1b10*/  ULDC.64 UR42, c[0x0][0x2b0] ;  /* 0x0000ac00002a7ab9 */ /* 0x000fc40000000a00 */
[----:B------:R-:W-:Y:S01]  /*1b20*/  USHF.L.U32 UR36, UR6, 0x7, URZ ;  /* 0x0000000706247899 */ /* 0x000fe2000800063f */
[----:B------:R-:W-:Y:S01]  /*1b30*/  IMAD.U32 R12, RZ, RZ, UR20 ;  /* 0x00000014ff0c7e24 */ /* 0x000fe2000f8e00ff */
[----:B------:R-:W-:Y:S02]  /*1b40*/  UIADD3 UR9, UR37, -0x1, URZ ;  /* 0xffffffff25097890 */ /* 0x000fe4000fffe03f */
[----:B------:R-:W-:Y:S01]  /*1b50*/  UIADD3 UR17, UP2, UP0, UR40, UR36, UR48 ;  /* 0x0000002428117290 */ /* 0x000fe2000f85e030 */
[----:B-1----:R-:W-:-:S04]  /*1b60*/  SHF.R.S32.HI R9, RZ, 0x1f, R8 ;  /* 0x0000001fff097819 */ /* 0x002fc80000011408 */
[----:B------:R-:W-:-:S04]  /*1b70*/  LEA.HI R3, R9, R8, RZ, 0x2 ;  /* 0x0000000809037211 */ /* 0x000fc800078f10ff */
[----:B------:R-:W-:-:S04]  /*1b80*/  SHF.R.S32.HI R3, RZ, 0x2, R3 ;  /* 0x00000002ff037819 */ /* 0x000fc80000011403 */
[----:B------:R-:W-:Y:S02]  /*1b90*/  SHF.R.S32.HI R18, RZ, 0x1f, R3 ;  /* 0x0000001fff127819 */ /* 0x000fe40000011403 */
[----:B------:R-:W-:-:S04]  /*1ba0*/  IADD3 R0, P0, R3, UR12, RZ ;  /* 0x0000000c03007c10 */ /* 0x000fc8000ff1e0ff */
[----:B------:R-:W-:Y:S01]  /*1bb0*/  IADD3.X R5, R18, UR26, RZ, P0, !PT ;  /* 0x0000001a12057c10 */ /* 0x000fe200087fe4ff */
[----:B------:R-:W-:-:S04]  /*1bc0*/  IMAD.WIDE.U32 R6, R0, UR32, R238 ;  /* 0x0000002000067c25 */ /* 0x000fc8000f8e00ee */
[----:B------:R-:W-:Y:S01]  /*1bd0*/  IMAD R5, R5, UR32, RZ ;  /* 0x0000002005057c24 */ /* 0x000fe2000f8e02ff */
[----:B------:R-:W-:Y:S01]  /*1be0*/  IADD3 R10, P2, R6, UR51, RZ ;  /* 0x00000033060a7c10 */ /* 0x000fe2000ff5e0ff */
[----:B------:R-:W-:Y:S01]  /*1bf0*/  ULDC UR51, c[0x0][0x398] ;  /* 0x0000e60000337ab9 */ /* 0x000fe20000000800 */
[----:B------:R-:W-:Y:S01]  /*1c00*/  IADD3 R6, P0, R238, UR7, RZ ;  /* 0x00000007ee067c10 */ /* 0x000fe2000ff1e0ff */
[----:B------:R-:W-:Y:S01]  /*1c10*/  IMAD R0, R0, UR33, R5 ;  /* 0x0000002100007c24 */ /* 0x000fe2000f8e0205 */
[----:B------:R-:W-:Y:S01]  /*1c20*/  UIADD3 UR7, -UR8, UR13, UR24 ;  /* 0x0000000d08077290 */ /* 0x000fe2000fffe118 */
[----:B------:R-:W-:-:S03]  /*1c30*/  IMAD.U32 R5, RZ, RZ, UR10 ;  /* 0x0000000aff057e24 */ /* 0x000fc6000f8e00ff */
[----:B------:R-:W-:Y:S01]  /*1c40*/  IADD3.X R11, R7, UR45, R0, P2, !PT ;  /* 0x0000002d070b7c10 */ /* 0x000fe200097fe400 */
[----:B--2---:R-:W-:Y:S01]  /*1c50*/  IMAD R0, R14, UR26, RZ ;  /* 0x0000001a0e007c24 */ /* 0x004fe2000f8e02ff */
[----:B------:R-:W-:-:S03]  /*1c60*/  IADD3.X R7, R239, UR47, RZ, P0, !PT ;  /* 0x0000002fef077c10 */ /* 0x000fc600087fe4ff */
[----:B------:R-:W-:Y:S02]  /*1c70*/  IMAD R0, R15, UR12, R0 ;  /* 0x0000000c0f007c24 */ /* 0x000fe4000f8e0200 */
[----:B------:R-:W-:Y:S01]  /*1c80*/  IMAD.WIDE.U32 R6, R14, UR12, R6 ;  /* 0x0000000c0e067c25 */ /* 0x000fe2000f8e0006 */
[----:B------:R-:W-:Y:S02]  /*1c90*/  UIMAD UR12, UR59, UR11, UR5 ;  /* 0x0000000b3b0c72a4 */ /* 0x000fe4000f8e0205 */
[----:B------:R-:W-:Y:S01]  /*1ca0*/  UIADD3 UR5, UR7, -UR51, URZ ;  /* 0x8000003307057290 */ /* 0x000fe2000fffe03f */
[----:B------:R-:W-:Y:S01]  /*1cb0*/  IMAD.IADD R7, R7, 0x1, R0 ;  /* 0x0000000107077824 */ /* 0x000fe200078e0200 */
[----:B------:R-:W-:Y:S01]  /*1cc0*/  LEA.HI R0, R9, R8, RZ, 0x5 ;  /* 0x0000000809007211 */ /* 0x000fe200078f28ff */
[----:B------:R-:W-:Y:S02]  /*1cd0*/  USHF.R.S32.HI UR7, URZ, 0x1f, UR36 ;  /* 0x0000001f3f077899 */ /* 0x000fe40008011424 */
[----:B------:R-:W-:Y:S01]  /*1ce0*/  USHF.R.S32.HI UR34, URZ, 0x1f, UR5 ;  /* 0x0000001f3f227899 */ /* 0x000fe20008011405 */
[----:B------:R-:W-:Y:S01]  /*1cf0*/  LOP3.LUT R16, R0, 0xffffffe0, RZ, 0xc0, !PT ;  /* 0xffffffe000107812 */ /* 0x000fe200078ec0ff */
[----:B------:R-:W-:Y:S01]  /*1d00*/  UIMAD.WIDE UR10, UR16, 0x4, UR38 ;  /* 0x00000004100a78a5 */ /* 0x000fe2000f8e0226 */
[----:B------:R-:W-:Y:S01]  /*1d10*/  IMAD.WIDE.U32 R6, R5, UR59, R6 ;  /* 0x0000003b05067c25 */ /* 0x000fe2000f8e0006 */
[----:B------:R-:W-:Y:S01]  /*1d20*/  ULEA.HI UR34, UR34, UR5, URZ, 0x7 ;  /* 0x0000000522227291 */ /* 0x000fe2000f8f383f */
[----:B------:R-:W-:Y:S01]  /*1d30*/  SHF.R.S32.HI R5, RZ, 0x5, R0 ;  /* 0x00000005ff057819 */ /* 0x000fe20000011400 */
[----:B------:R-:W-:Y:S01]  /*1d40*/  UIADD3.X UR16, UR27, UR7, UR31, UP2, UP0 ;  /* 0x000000071b107290 */ /* 0x000fe200097e041f */
[----:B------:R-:W-:Y:S01]  /*1d50*/  IMAD.IADD R16, R8, 0x1, -R16 ;  /* 0x0000000108107824 */ /* 0x000fe200078e0a10 */
[----:B------:R-:W-:Y:S01]  /*1d60*/  USHF.R.S32.HI UR34, URZ, 0x7, UR34 ;  /* 0x000000073f227899 */ /* 0x000fe20008011422 */
[----:B------:R-:W-:Y:S01]  /*1d70*/  VIADD R7, R7, UR12 ;  /* 0x0000000c07077c36 */ /* 0x000fe20008000000 */
[----:B------:R-:W-:Y:S01]  /*1d80*/  UIMAD UR5, UR57, UR20, URZ ;  /* 0x00000014390572a4 */ /* 0x000fe2000f8e023f */
[----:B------:R-:W-:Y:S01]  /*1d90*/  IMAD R5, R5, UR6, R16 ;  /* 0x0000000605057c24 */ /* 0x000fe2000f8e0210 */
[----:B------:R-:W-:Y:S01]  /*1da0*/  UISETP.LT.AND UP0, UPT, URZ, UR34, UPT ;  /* 0x000000223f00728c */ /* 0x000fe2000bf01270 */
[----:B------:R-:W-:Y:S01]  /*1db0*/  IMAD R8, R18, R14, RZ ;  /* 0x0000000e12087224 */ /* 0x000fe200078e02ff */
[----:B------:R-:W-:-:S02]  /*1dc0*/  UIADD3 UR7, UP3, UP2, UR50, UR17, UR52 ;  /* 0x0000001132077290 */ /* 0x000fc4000fa7e034 */
[----:B------:R-:W-:Y:S01]  /*1dd0*/  USEL UR34, URZ, UR34, !UP0 ;  /* 0x000000223f227287 */ /* 0x000fe2000c000000 */
[C---:B------:R-:W-:Y:S01]  /*1de0*/  IMAD R13, R3.reuse, R15, R8 ;  /* 0x0000000f030d7224 */ /* 0x040fe200078e0208 */
[----:B------:R-:W-:Y:S01]  /*1df0*/  UIMAD UR12, UR59, UR21, UR5 ;  /* 0x000000153b0c72a4 */ /* 0x000fe2000f8e0205 */
[----:B------:R-:W-:Y:S01]  /*1e00*/  IMAD.WIDE.U32 R8, R3, R14, R6 ;  /* 0x0000000e03087225 */ /* 0x000fe200078e0006 */
[----:B------:R-:W-:Y:S01]  /*1e10*/  UIADD3.X UR5, UR49, UR16, UR46, UP3, UP2 ;  /* 0x0000001031057290 */ /* 0x000fe20009fe442e */
[C---:B------:R-:W-:Y:S01]  /*1e20*/  IADD3 R0, P0, R5.reuse, UR7, RZ ;  /* 0x0000000705007c10 */ /* 0x040fe2000ff1e0ff */
[----:B------:R-:W-:Y:S01]  /*1e30*/  UISETP.GT.AND UP0, UPT, UR37, UR34, UPT ;  /* 0x000000222500728c */ /* 0x000fe2000bf04270 */
[----:B------:R-:W-:Y:S01]  /*1e40*/  IMAD.WIDE.U32 R6, R12, UR59, R10 ;  /* 0x0000003b0c067c25 */ /* 0x000fe2000f8e000a */
[----:B------:R-:W-:Y:S01]  /*1e50*/  ULDC.64 UR30, c[0x0][0x3e0] ;  /* 0x0000f800001e7ab9 */ /* 0x000fe20000000a00 */
[----:B------:R-:W-:Y:S01]  /*1e60*/  ULDC.64 UR38, c[0x0][0x210] ;  /* 0x0000840000267ab9 */ /* 0x000fe20000000a00 */
[----:B------:R-:W-:Y:S01]  /*1e70*/  LEA.HI.X.SX32 R10, R5, UR5, 0x1, P0 ;  /* 0x00000005050a7c11 */ /* 0x000fe200080f0eff */
[----:B------:R-:W-:Y:S01]  /*1e80*/  ULDC.64 UR26, c[0x0][0x400] ;  /* 0x00010000001a7ab9 */ /* 0x000fe20000000a00 */
[----:B------:R-:W-:Y:S01]  /*1e90*/  PLOP3.LUT P0, PT, PT, PT, UP0, 0x80, 0x0 ;  /* 0x000000000000781c */ /* 0x000fe20003f0f008 */
[----:B------:R-:W-:Y:S01]  /*1ea0*/  IMAD.IADD R5, R9, 0x1, R13 ;  /* 0x0000000109057824 */ /* 0x000fe200078e020d */
[----:B------:R-:W-:Y:S01]  /*1eb0*/  LEA R230, P3, R8, UR30, 0x1 ;  /* 0x0000001e08e67c11 */ /* 0x000fe2000f8608ff */
[----:B------:R-:W-:Y:S01]  /*1ec0*/  VIADD R7, R7, UR12 ;  /* 0x0000000c07077c36 */ /* 0x000fe20008000000 */
[----:B------:R-:W-:Y:S01]  /*1ed0*/  LEA R204, P2, R0, UR26, 0x2 ;  /* 0x0000001a00cc7c11 */ /* 0x000fe2000f8410ff */
[----:B------:R-:W-:Y:S01]  /*1ee0*/  UIMAD.WIDE UR16, UR41, 0x4, UR42 ;  /* 0x00000004291078a5 */ /* 0x000fe2000f8e022a */
[----:B------:R-:W-:Y:S01]  /*1ef0*/  LEA R232, P4, R6, UR38, 0x1 ;  /* 0x0000002606e87c11 */ /* 0x000fe2000f8808ff */
[----:B------:R-:W-:Y:S01]  /*1f00*/  UMOV UR30, UR11 ;  /* 0x0000000b001e7c82 */ /* 0x000fe20008000000 */
[----:B------:R-:W-:Y:S01]  /*1f10*/  LEA.HI.X R231, R8, UR31, R5, 0x1, P3 ;  /* 0x0000001f08e77c11 */ /* 0x000fe200098f0c05 */
[----:B------:R-:W-:Y:S01]  /*1f20*/  UMOV UR31, UR10 ;  /* 0x0000000a001f7c82 */ /* 0x000fe20008000000 */
[----:B------:R-:W-:-:S02]  /*1f30*/  LEA.HI.X R233, R6, UR39, R7, 0x1, P4 ;  /* 0x0000002706e97c11 */ /* 0x000fc4000a0f0c07 */
[----:B------:R-:W-:Y:S01]  /*1f40*/  LEA.HI.X R203, R0, UR27, R10, 0x2, P2 ;  /* 0x0000001b00cb7c11 */ /* 0x000fe200090f140a */
[----:B------:R-:W-:Y:S06]  /*1f50*/  @P0 BRA `(.L_x_697) ;  /* 0x0000000400fc0947 */ /* 0x000fec0003800000 */
        /* <DEDUP_REMOVED lines=19> */
.L_x_698:
        /* <DEDUP_REMOVED lines=19> */
.L_x_699:
        /* <DEDUP_REMOVED lines=32> */
.L_x_701:
[----:B------:R-:W-:Y:S05]  /*23c0*/  BSYNC B0 ;  /* 0x0000000000007941 */ /* 0x000fea0003800000 */
.L_x_700:
        /* <DEDUP_REMOVED lines=14> */
.L_x_703:
[----:B------:R-:W-:Y:S05]  /*24b0*/  BSYNC B0 ;  /* 0x0000000000007941 */ /* 0x000fea0003800000 */
.L_x_702:
        /* <DEDUP_REMOVED lines=26> */
.L_x_705:
[----:B------:R-:W-:Y:S05]  /*2660*/  BSYNC B0 ;  /* 0x0000000000007941 */ /* 0x000fea0003800000 */
.L_x_704:
        /* <DEDUP_REMOVED lines=14> */
.L_x_697:
        /* <DEDUP_REMOVED lines=53> */
.L_x_708:
[----:B------:R-:W-:Y:S05]  /*2aa0*/  BSYNC B0 ;  /* 0x0000000000007941 */ /* 0x000fea0003800000 */
.L_x_707:
        /* <DEDUP_REMOVED lines=22> */
.L_x_710:
[----:B------:R-:W-:Y:S05]  /*2c10*/  BSYNC B0 ;  /* 0x0000000000007941 */ /* 0x000fea0003800000 */
.L_x_709:
        /* <DEDUP_REMOVED lines=18> */
.L_x_712:
[----:B------:R-:W-:Y:S05]  /*2d40*/  BSYNC B0 ;  /* 0x0000000000007941 */ /* 0x000fea0003800000 */
.L_x_711:
        /* <DEDUP_REMOVED lines=13> */
.L_x_714:
[----:B------:R-:W-:Y:S05]  /*2e20*/  BSYNC B0 ;  /* 0x0000000000007941 */ /* 0x000fea0003800000 */
.L_x_713:
        /* <DEDUP_REMOVED lines=17> */
.L_x_716:
[----:B------:R-:W-:Y:S05]  /*2f40*/  BSYNC B0 ;  /* 0x0000000000007941 */ /* 0x000fea0003800000 */
.L_x_715:
        /* <DEDUP_REMOVED lines=21> */
.L_x_718:
[----:B------:R-:W-:Y:S05]  /*30a0*/  BSYNC B0 ;  /* 0x0000000000007941 */ /* 0x000fea0003800000 */
.L_x_717:
        /* <DEDUP_REMOVED lines=42> */
.L_x_720:
[----:B------:R-:W-:Y:S05]  /*3350*/  BSYNC B0 ;  /* 0x0000000000007941 */ /* 0x000fea0003800000 */
.L_x_719:
        /* <DEDUP_REMOVED lines=22> */
.L_x_722:
[----:B------:R-:W-:Y:S05]  /*34c0*/  BSYNC B0 ;  /* 0x0000000000007941 */ /* 0x000fea0003800000 */
.L_x_721:
        /* <DEDUP_REMOVED lines=10> */
[----:B------:R-:W-:-:S02]  /*3570*/  IMAD.MOV.U32 R243, RZ, RZ, 0x7f800000 ;  /* 0x7f800000fff37424 */ /* 0x000fc400078e00ff */
[----:B------:R-:W-:Y:S01]  /*3580*/  IMAD.MOV.U32 R240, RZ, RZ, 0x7f800000 ;  /* 0x7f800000fff07424 */ /* 0x000fe200078e00ff */
[----:B------:R-:W-:Y:S01]  /*3590*/  PLOP3.LUT P1, PT, PT, PT, UP1, 0x80, 0x0 ;  /* 0x000000000000781c */ /* 0x000fe20003f2f018 */
[----:B------:R-:W-:Y:S01]  /*35a0*/  IMAD.WIDE R4, R237, R4, UR16 ;  /* 0x00000010ed047e25 */ /* 0x000fe2000f8e0204 */
[----:B------:R-:W3:Y:S01]  /*35b0*/  S2R R252, SR_TID.X ;  /* 0x0000000000fc7919 */ /* 0x000ee20000002100 */
[----:B------:R-:W-:Y:S02]  /*35c0*/  ULDC UR57, c[0x0][0x398] ;  /* 0x0000e60000397ab9 */ /* 0x000fe40000000800 */
[----:B------:R-:W-:Y:S01]  /*35d0*/  @!P3 IMAD.WIDE R6, R11, R6, UR16 ;  /* 0x000000100b06be25 */ /* 0x000fe2000f8e0206 */
[----:B------:R-:W-:Y:S01]  /*35e0*/  @UP1 ULDC.64 UR20, c[0x0][0x3d0] ;  /* 0x0000f40000141ab9 */ /* 0x000fe20000000a00 */
[----:B------:R-:W5:Y:S01]  /*35f0*/  @!P6 LDG.E R242, desc[UR14][R4.64] ;  /* 0x0000000e04f2e981 */ /* 0x000f62000c1e1900 */
[----:B------:R-:W-:Y:S01]  /*3600*/  @UP1 UIMAD UR5, UR55, UR20, URZ ;  /* 0x00000014370512a4 */ /* 0x000fe2000f8e023f */
[----:B------:R-:W-:-:S02]  /*3610*/  @UP1 UMOV UR10, UR59 ;  /* 0x0000003b000a1c82 */ /* 0x000fc40008000000 */
[----:B------:R-:W5:Y:S01]  /*3620*/  @!P5 LDG.E R243, desc[UR14][R4.64+0x20] ;  /* 0x0000200e04f3d981 */ /* 0x000f62000c1e1900 */
[----:B------:R-:W-:-:S04]  /*3630*/  DEPBAR.LE SB0, 0x1 ;  /* 0x000080400000791a */ /* 0x000fc80000000000 */
[----:B------:R2:W5:Y:S01]  /*3640*/  @!P4 LDG.E R240, desc[UR14][R4.64+0x100] ;  /* 0x0001000e04f0c981 */ /* 0x000562000c1e1900 */
[----:B------:R-:W-:Y:S01]  /*3650*/  @UP1 UMOV UR11, UR7 ;  /* 0x00000007000b1c82 */ /* 0x000fe20008000000 */
[----:B------:R-:W-:Y:S02]  /*3660*/  @UP1 UIMAD UR5, UR58, UR21, UR5 ;  /* 0x000000153a0512a4 */ /* 0x000fe4000f8e0205 */
[----:B------:R4:W5:Y:S01]  /*3670*/  @!P3 LDG.E R241, desc[UR14][R6.64] ;  /* 0x0000000e06f1b981 */ /* 0x000962000c1e1900 */
[----:B------:R-:W-:Y:S01]  /*3680*/  @UP1 UIMAD.WIDE.U32 UR10, UR58, UR20, UR10 ;  /* 0x000000143a0a12a5 */ /* 0x000fe2000f8e000a */
[----:B------:R-:W-:Y:S01]  /*3690*/  LEA R132, R160, UR4, 0x1 ;  /* 0x00000004a0847c11 */ /* 0x000fe2000f8e08ff */
[----:B------:R-:W-:Y:S01]  /*36a0*/  ULDC UR7, c[0x0][0x270] ;  /* 0x00009c0000077ab9 */ /* 0x000fe20000000800 */
[----:B------:R-:W-:Y:S01]  /*36b0*/  BAR.SYNC.DEFER_BLOCKING 0x0 ;  /* 0x0000000000007b1d */ /* 0x000fe20000010000 */
[----:B------:R-:W-:Y:S02]  /*36c0*/  @UP1 ULEA UR18, UP0, UR10, UR18, 0x2 ;  /* 0x000000120a121291 */ /* 0x000fe4000f80103f */
[----:B------:R-:W-:Y:S01]  /*36d0*/  @UP1 UIADD3 UR5, UR11, UR5, URZ ;  /* 0x000000050b051290 */ /* 0x000fe2000fffe03f */
[----:B------:R-:W-:Y:S01]  /*36e0*/  VIADD R152, R159, 0x1000 ;  /* 0x000010009f987836 */ /* 0x000fe20000000000 */
[----:B------:R-:W-:-:S02]  /*36f0*/  CS2R R94, SRZ ;  /* 0x00000000005e7805 */ /* 0x000fc4000001ff00 */
[----:B------:R-:W-:Y:S01]  /*3700*/  CS2R R92, SRZ ;  /* 0x00000000005c7805 */ /* 0x000fe2000001ff00 */
[----:B------:R-:W-:Y:S01]  /*3710*/  @UP1 ULEA.HI.X UR19, UR10, UR19, UR5, 0x2, UP0 ;  /* 0x000000130a131291 */ /* 0x000fe200080f1405 */
[----:B------:R-:W-:Y:S02]  /*3720*/  CS2R R98, SRZ ;  /* 0x0000000000627805 */ /* 0x000fe4000001ff00 */
[----:B------:R-:W-:Y:S01]  /*3730*/  CS2R R96, SRZ ;  /* 0x0000000000607805 */ /* 0x000fe2000001ff00 */
[----:B------:R-:W-:Y:S01]  /*3740*/  @UP1 ULDC UR5, c[0x0][0x2e8] ;  /* 0x0000ba0000051ab9 */ /* 0x000fe20000000800 */
[----:B---3--:R-:W-:Y:S01]  /*3750*/  IMAD.SHL.U32 R3, R252, 0x2, RZ ;  /* 0x00000002fc037824 */ /* 0x008fe200078e00ff */
[----:B------:R-:W-:Y:S02]  /*3760*/  CS2R R90, SRZ ;  /* 0x00000000005a7805 */ /* 0x000fe4000001ff00 */
[----:B------:R-:W-:Y:S02]  /*3770*/  CS2R R88, SRZ ;  /* 0x0000000000587805 */ /* 0x000fe4000001ff00 */
[----:B------:R-:W-:-:S02]  /*3780*/  CS2R R86, SRZ ;  /* 0x0000000000567805 */ /* 0x000fc4000001ff00 */
[----:B------:R-:W-:Y:S02]  /*3790*/  CS2R R84, SRZ ;  /* 0x0000000000547805 */ /* 0x000fe4000001ff00 */
[----:B------:R-:W-:Y:S01]  /*37a0*/  CS2R R78, SRZ ;  /* 0x00000000004e7805 */ /* 0x000fe2000001ff00 */
[----:B--2---:R-:W-:Y:S01]  /*37b0*/  IMAD.U32 R4, RZ, RZ, UR18 ;  /* 0x00000012ff047e24 */ /* 0x004fe2000f8e00ff */
[----:B------:R-:W-:Y:S01]  /*37c0*/  CS2R R76, SRZ ;  /* 0x00000000004c7805 */ /* 0x000fe2000001ff00 */
[----:B------:R-:W-:Y:S01]  /*37d0*/  IMAD.U32 R5, RZ, RZ, UR19 ;  /* 0x00000013ff057e24 */ /* 0x000fe2000f8e00ff */
[----:B------:R-:W-:Y:S02]  /*37e0*/  CS2R R82, SRZ ;  /* 0x0000000000527805 */ /* 0x000fe4000001ff00 */
[----:B------:R-:W-:Y:S02]  /*37f0*/  CS2R R80, SRZ ;  /* 0x0000000000507805 */ /* 0x000fe4000001ff00 */
[----:B------:R-:W-:-:S02]  /*3800*/  CS2R R74, SRZ ;  /* 0x00000000004a7805 */ /* 0x000fc4000001ff00 */
[----:B------:R-:W-:Y:S01]  /*3810*/  CS2R R72, SRZ ;  /* 0x0000000000487805 */ /* 0x000fe2000001ff00 */
[----:B------:R-:W2:Y:S01]  /*3820*/  @P1 LDG.E R6, desc[UR14][R4.64] ;  /* 0x0000000e04061981 */ /* 0x000ea2000c1e1900 */
[----:B------:R-:W-:Y:S02]  /*3830*/  CS2R R70, SRZ ;  /* 0x0000000000467805 */ /* 0x000fe4000001ff00 */
[----:B------:R-:W-:Y:S01]  /*3840*/  CS2R R68, SRZ ;  /* 0x0000000000447805 */ /* 0x000fe2000001ff00 */
[----:B------:R-:W-:Y:S01]  /*3850*/  IMAD.MOV.U32 R236, RZ, RZ, R221 ;  /* 0x000000ffffec7224 */ /* 0x000fe200078e00dd */
[----:B------:R3:W2:Y:S01]  /*3860*/  LDSM.16.M88.4 R120, [R132+0x8000] ;  /* 0x008000008478783b */ /* 0x0006a20000000200 */
[----:B------:R-:W-:Y:S01]  /*3870*/  ULDC UR12, c[0x0][0x394] ;  /* 0x0000e500000c7ab9 */ /* 0x000fe20000000800 */
[----:B------:R-:W-:Y:S02]  /*3880*/  USHF.L.U32 UR50, UR6, 0x3, URZ ;  /* 0x0000000306327899 */ /* 0x000fe4000800063f */
[----:B------:R3:W2:Y:S01]  /*3890*/  LDSM.16.M88.4 R124, [R132+0x8400] ;  /* 0x00840000847c783b */ /* 0x0006a20000000200 */
[----:B------:R-:W-:-:S02]  /*38a0*/  USHF.L.U32 UR49, UR6, 0x4, URZ ;  /* 0x0000000406317899 */ /* 0x000fc4000800063f */
[----:B------:R-:W-:Y:S01]  /*38b0*/  UIMAD UR48, UR6, 0x18, URZ ;  /* 0x00000018063078a4 */ /* 0x000fe2000f8e023f */
[----:B------:R3:W2:Y:S01]  /*38c0*/  LDSM.16.M88.4 R128, [R132+0x8800] ;  /* 0x008800008480783b */ /* 0x0006a20000000200 */
[----:B------:R-:W-:Y:S02]  /*38d0*/  USHF.L.U32 UR47, UR6, 0x5, URZ ;  /* 0x00000005062f7899 */ /* 0x000fe4000800063f */
[----:B------:R-:W-:Y:S01]  /*38e0*/  UIMAD UR46, UR6, 0x28, URZ ;  /* 0x00000028062e78a4 */ /* 0x000fe2000f8e023f */
[----:B------:R-:W2:Y:S01]  /*38f0*/  LDSM.16.M88.4 R132, [R132+0x8c00] ;  /* 0x008c00008484783b */ /* 0x000ea20000000200 */
[----:B------:R-:W-:Y:S02]  /*3900*/  UIMAD UR45, UR6, 0x30, URZ ;  /* 0x00000030062d78a4 */ /* 0x000fe4000f8e023f */
[----:B------:R-:W-:Y:S01]  /*3910*/  UIMAD UR44, UR6, 0x38, URZ ;  /* 0x00000038062c78a4 */ /* 0x000fe2000f8e023f */
[----:B------:R3:W2:Y:S01]  /*3920*/  LDSM.16.M88.4 R136, [R153] ;  /* 0x000000009988783b */ /* 0x0006a20000000200 */
[----:B------:R-:W-:-:S02]  /*3930*/  USHF.L.U32 UR43, UR6, 0x6, URZ ;  /* 0x00000006062b7899 */ /* 0x000fc4000800063f */
[----:B------:R-:W-:Y:S01]  /*3940*/  UIMAD UR42, UR6, 0x48, URZ ;  /* 0x00000048062a78a4 */ /* 0x000fe2000f8e023f */
[----:B------:R3:W2:Y:S01]  /*3950*/  LDSM.16.M88.4 R140, [R153+0x400] ;  /* 0x00040000998c783b */ /* 0x0006a20000000200 */
[----:B------:R-:W-:Y:S02]  /*3960*/  UIMAD UR41, UR6, 0x50, URZ ;  /* 0x00000050062978a4 */ /* 0x000fe4000f8e023f */
[----:B------:R-:W-:Y:S01]  /*3970*/  UIMAD UR40, UR6, 0x58, URZ ;  /* 0x00000058062878a4 */ /* 0x000fe2000f8e023f */
[----:B-1----:R-:W3:Y:S01]  /*3980*/  LDG.E.64 R4, desc[UR14][R8.64+0x8] ;  /* 0x0000080e08047981 */ /* 0x002ee2000c1e1b00 */
[----:B------:R-:W-:Y:S02]  /*3990*/  UIMAD UR39, UR6, 0x60, URZ ;  /* 0x00000060062778a4 */ /* 0x000fe4000f8e023f */
[----:B------:R-:W-:Y:S01]  /*39a0*/  UIMAD UR38, UR6, 0x68, URZ ;  /* 0x00000068062678a4 */ /* 0x000fe2000f8e023f */
[----:B------:R1:W1:Y:S01]  /*39b0*/  LDSM.16.M88.4 R144, [R153+0x800] ;  /* 0x000800009990783b */ /* 0x0002620000000200 */
[----:B------:R-:W-:-:S02]  /*39c0*/  UIMAD UR37, UR6, 0x70, URZ ;  /* 0x00000070062578a4 */ /* 0x000fc4000f8e023f */
[----:B------:R-:W-:Y:S01]  /*39d0*/  UIMAD UR35, UR6, 0x78, URZ ;  /* 0x00000078062378a4 */ /* 0x000fe2000f8e023f */
[----:B------:R1:W1:Y:S01]  /*39e0*/  LDSM.16.M88.4 R148, [R153+0xc00] ;  /* 0x000c00009994783b */ /* 0x0002620000000200 */
[----:B----4-:R-:W2:Y:S01]  /*39f0*/  @P1 MUFU.RCP R0, UR5 ;  /* 0x0000000500001d08 */ /* 0x010ea20008001000 */
[----:B------:R-:W-:Y:S02]  /*3a00*/  ULDC UR55, c[0x0][0x2d0] ;  /* 0x0000b40000377ab9 */ /* 0x000fe40000000800 */
[----:B------:R-:W4:Y:S01]  /*3a10*/  LDG.E.64 R8, desc[UR14][R8.64] ;  /* 0x0000000e08087981 */ /* 0x000f22000c1e1b00 */
[----:B------:R-:W-:Y:S01]  /*3a20*/  LOP3.LUT R3, R3, 0x6, RZ, 0xc0, !PT ;  /* 0x0000000603037812 */ /* 0x000fe200078ec0ff */
[----:B------:R-:W-:Y:S01]  /*3a30*/  UIMAD UR5, UR58, UR7, UR59 ;  /* 0x000000073a0572a4 */ /* 0x000fe2000f8e023b */
[----:B------:R-:W-:Y:S01]  /*3a40*/  IMAD.U32 R7, RZ, RZ, UR8 ;  /* 0x00000008ff077e24 */ /* 0x000fe2000f8e00ff */
[----:B------:R-:W-:Y:S01]  /*3a50*/  SEL R152, R152, R159, !P0 ;  /* 0x0000009f98987207 */ /* 0x000fe20004000000 */
[----:B------:R-:W-:Y:S01]  /*3a60*/  UIADD3 UR36, -UR36, URZ, URZ ;  /* 0x0000003f24247290 */ /* 0x000fe2000fffe13f */
[----:B------:R-:W-:Y:S01]  /*3a70*/  IMAD R3, R245, 0x40, R3 ;  /* 0x00000040f5037824 */ /* 0x000fe200078e0203 */
[----:B------:R-:W-:Y:S01]  /*3a80*/  USHF.L.U32 UR5, UR5, 0x5, URZ ;  /* 0x0000000505057899 */ /* 0x000fe2000800063f */
[----:B------:R-:W-:Y:S01]  /*3a90*/  UMOV UR29, UR12 ;  /* 0x0000000c001d7c82 */ /* 0x000fe20008000000 */
[----:B------:R-:W-:-:S02]  /*3aa0*/  ULDC UR6, c[0x0][0x2ec] ;  /* 0x0000bb0000067ab9 */ /* 0x000fc40000000800 */
[----:B------:R-:W-:Y:S01]  /*3ab0*/  IADD3 R3, R237, -UR24, -R3 ;  /* 0x80000018ed037c10 */ /* 0x000fe2000fffe803 */
[----:B------:R-:W-:-:S03]  /*3ac0*/  USHF.R.S32.HI UR10, URZ, 0x1f, UR5 ;  /* 0x0000001f3f0a7899 */ /* 0x000fc60008011405 */
[----:B------:R-:W-:Y:S02]  /*3ad0*/  IADD3 R247, R7, -UR13, R3 ;  /* 0x8000000d07f77c10 */ /* 0x000fe4000fffe003 */
[----:B------:R-:W-:Y:S01]  /*3ae0*/  SHF.R.S32.HI R3, RZ, 0x1f, R16 ;  /* 0x0000001fff037819 */ /* 0x000fe20000011410 */
[----:B------:R-:W-:Y:S01]  /*3af0*/  UIADD3 UR24, UR24, UR13, URZ ;  /* 0x0000000d18187290 */ /* 0x000fe2000fffe03f */
[----:B------:R-:W-:-:S03]  /*3b00*/  LEA R152, R152, UR4, 0x1 ;  /* 0x0000000498987c11 */ /* 0x000fc6000f8e08ff */
[----:B------:R-:W-:-:S04]  /*3b10*/  UIADD3 UR24, -UR8, 0x80, UR24 ;  /* 0x0000008008187890 */ /* 0x000fc8000fffe118 */
[----:B------:R-:W-:Y:S01]  /*3b20*/  UIADD3 UR51, UR24, -UR51, URZ ;  /* 0x8000003318337290 */ /* 0x000fe2000fffe03f */
[----:B--2---:R-:W-:-:S05]  /*3b30*/  @P1 FMUL.FTZ R0, R6, R0 ;  /* 0x0000000006001220 */ /* 0x004fca0000410000 */
[----:B------:R-:W-:Y:S02]  /*3b40*/  @P1 R2UR UR11, R0 ;  /* 0x00000000000b12ca */ /* 0x000fe400000e0000 */
[----:B---3--:R-:W-:-:S04]  /*3b50*/  IADD3 R246, P3, P2, R4, UR5, R16 ;  /* 0x0000000504f67c10 */ /* 0x008fc8000fa7e010 */
[----:B------:R-:W-:Y:S01]  /*3b60*/  IADD3.X R4, R5, UR10, R3, P3, P2 ;  /* 0x0000000a05047c10 */ /* 0x000fe20009fe4403 */
[----:B------:R-:W-:-:S05]  /*3b70*/  VIADD R3, R158, 0x1000 ;  /* 0x000010009e037836 */ /* 0x000fca0000000000 */
[----:B------:R-:W-:Y:S01]  /*3b80*/  SEL R3, R3, R158, !P0 ;  /* 0x0000009e03037207 */ /* 0x000fe20004000000 */
[----:B------:R-:W-:-:S03]  /*3b90*/  UMOV UR5, URZ ;  /* 0x0000003f00057c82 */ /* 0x000fc60008000000 */
[----:B------:R-:W-:Y:S02]  /*3ba0*/  LEA R3, R3, UR4, 0x1 ;  /* 0x0000000403037c11 */ /* 0x000fe4000f8e08ff */
[----:B----4-:R-:W-:Y:S02]  /*3bb0*/  R2UR UR7, R8 ;  /* 0x00000000080772ca */ /* 0x010fe400000e0000 */
        /* <DEDUP_REMOVED lines=16> */
.L_x_727:
[----:B------:R-:W-:Y:S01]  /*3cc0*/  LEA R100, R160, UR4, 0x1 ;  /* 0x00000004a0647c11 */ /* 0x000fe2000f8e08ff */
[----:B------:R-:W0:Y:S01]  /*3cd0*/  LDGDEPBAR ;  /* 0x00000000000079af */ /* 0x000e220000000000 */
[----:B------:R-:W-:Y:S01]  /*3ce0*/  IMAD.U32 R4, RZ, RZ, UR31 ;  /* 0x0000001fff047e24 */ /* 0x000fe2000f8e00ff */
[----:B------:R-:W-:Y:S01]  /*3cf0*/  USHF.L.U32 UR10, UR9, 0x7, URZ ;  /* 0x00000007090a7899 */ /* 0x000fe2000800063f */
[----:B------:R-:W-:Y:S01]  /*3d00*/  IMAD.U32 R5, RZ, RZ, UR30 ;  /* 0x0000001eff057e24 */ /* 0x000fe2000f8e00ff */
[----:B------:R-:W-:Y:S01]  /*3d10*/  USHF.L.U32 UR12, UR53, 0x7, URZ ;  /* 0x00000007350c7899 */ /* 0x000fe2000800063f */
[----:B------:R-:W-:Y:S01]  /*3d20*/  IMAD.IADD R108, R157, 0x1, R152 ;  /* 0x000000019d6c7824 */ /* 0x000fe200078e0298 */
[----:B------:R-:W-:Y:S01]  /*3d30*/  LEA R4, P0, R237, R4, 0x2 ;  /* 0x00000004ed047211 */ /* 0x000fe200078010ff */
[----:B------:R-:W-:Y:S01]  /*3d40*/  IMAD.MOV.U32 R234, RZ, RZ, R204 ;  /* 0x000000ffffea7224 */ /* 0x000fe200078e00cc */
[----:B------:R-:W-:Y:S01]  /*3d50*/  UISETP.GE.AND UP0, UPT, UR10, UR51, UPT ;  /* 0x000000330a00728c */ /* 0x000fe2000bf06270 */
[----:B------:R-:W-:Y:S01]  /*3d60*/  VIADD R0, R247, UR10 ;  /* 0x0000000af7007c36 */ /* 0x000fe20008000000 */
[----:B------:R-:W-:Y:S01]  /*3d70*/  LEA.HI.X.SX32 R5, R237, R5, 0x2, P0 ;  /* 0x00000005ed057211 */ /* 0x000fe200000f16ff */
[----:B------:R-:W-:Y:S01]  /*3d80*/  UMOV UR11, UR60 ;  /* 0x0000003c000b7c82 */ /* 0x000fe20008000000 */
[----:B------:R-:W-:Y:S02]  /*3d90*/  IMAD.MOV.U32 R235, RZ, RZ, R203 ;  /* 0x000000ffffeb7224 */ /* 0x000fe400078e00cb */
[----:B------:R-:W-:Y:S01]  /*3da0*/  IABS R202, R0 ;  /* 0x0000000000ca7213 */ /* 0x000fe20000000000 */
[C---:B------:R-:W-:Y:S02]  /*3db0*/  VIADD R173, R0.reuse, 0xffffffff ;  /* 0xffffffff00ad7836 */ /* 0x040fe40000000000 */
[C---:B------:R-:W-:Y:S01]  /*3dc0*/  VIADD R172, R0.reuse, 0x8 ;  /* 0x0000000800ac7836 */ /* 0x040fe20000000000 */
[----:B------:R-:W-:Y:S01]  /*3dd0*/  I2FP.F32.S32 R202, R202 ;  /* 0x000000ca00ca7245 */ /* 0x000fe20000201400 */
[C---:B------:R-:W-:Y:S01]  /*3de0*/  VIADD R171, R0.reuse, 0x7 ;  /* 0x0000000700ab7836 */ /* 0x040fe20000000000 */
[----:B------:R-:W-:Y:S01]  /*3df0*/  ISETP.GE.AND P3, PT, R173, RZ, PT ;  /* 0x000000ffad00720c */ /* 0x000fe20003f66270 */
[----:B------:R-:W-:Y:S01]  /*3e00*/  VIADD R169, R0, 0x47 ;  /* 0x0000004700a97836 */ /* 0x000fe20000000000 */
[----:B------:R-:W-:Y:S01]  /*3e10*/  ISETP.GE.AND P2, PT, R172, RZ, PT ;  /* 0x000000ffac00720c */ /* 0x000fe20003f46270 */
[----:B------:R-:W-:Y:S01]  /*3e20*/  VIADD R170, R0, 0x48 ;  /* 0x0000004800aa7836 */ /* 0x000fe20000000000 */
[----:B------:R-:W-:Y:S01]  /*3e30*/  ISETP.GE.AND P6, PT, R171, RZ, PT ;  /* 0x000000ffab00720c */ /* 0x000fe20003fc6270 */
[----:B------:R-:W-:Y:S04]  /*3e40*/  DEPBAR.LE SB0, 0x0 ;  /* 0x000080000000791a */ /* 0x000fe80000000000 */
[----:B------:R-:W-:Y:S01]  /*3e50*/  ISETP.GE.AND P0, PT, R169, RZ, PT ;  /* 0x000000ffa900720c */ /* 0x000fe20003f06270 */
[----:B------:R-:W-:Y:S01]  /*3e60*/  BAR.SYNC.DEFER_BLOCKING 0x0 ;  /* 0x0000000000007b1d */ /* 0x000fe20000010000 */
[----:B------:R-:W-:Y:S01]  /*3e70*/  ISETP.GE.AND P1, PT, R170, RZ, PT ;  /* 0x000000ffaa00720c */ /* 0x000fe20003f26270 */
[C---:B------:R-:W-:Y:S01]  /*3e80*/  VIADD R175, R0.reuse, 0x40 ;  /* 0x0000004000af7836 */ /* 0x040fe20000000000 */
[C---:B------:R-:W-:Y:S01]  /*3e90*/  @!P3 IADD3 R173, -R0.reuse, 0x1, RZ ;  /* 0x0000000100adb810 */ /* 0x040fe20007ffe1ff */
[C---:B------:R-:W-:Y:S01]  /*3ea0*/  VIADD R174, R0.reuse, 0x3f ;  /* 0x0000003f00ae7836 */ /* 0x040fe20000000000 */
[C---:B------:R-:W-:Y:S01]  /*3eb0*/  @!P2 IADD3 R172, -R0.reuse, -0x8, RZ ;  /* 0xfffffff800aca810 */ /* 0x040fe20007ffe1ff */
[C---:B------:R-:W-:Y:S01]  /*3ec0*/  VIADD R177, R0.reuse, 0x38 ;  /* 0x0000003800b17836 */ /* 0x040fe20000000000 */
[C---:B------:R-:W-:Y:S01]  /*3ed0*/  @!P6 IADD3 R171, -R0.reuse, -0x7, RZ ;  /* 0xfffffff900abe810 */ /* 0x040fe20007ffe1ff */
[C---:B------:R-:W-:Y:S01]  /*3ee0*/  VIADD R176, R0.reuse, 0x37 ;  /* 0x0000003700b07836 */ /* 0x040fe20000000000 */
[----:B------:R-:W-:Y:S01]  /*3ef0*/  ISETP.GE.AND P5, PT, R175, RZ, PT ;  /* 0x000000ffaf00720c */ /* 0x000fe20003fa6270 */
[----:B------:R-:W-:Y:S01]  /*3f00*/  VIADD R178, R0, 0xfffffff8 ;  /* 0xfffffff800b27836 */ /* 0x000fe20000000000 */
[----:B------:R-:W-:Y:S01]  /*3f10*/  ISETP.GE.AND P4, PT, R174, RZ, PT ;  /* 0x000000ffae00720c */ /* 0x000fe20003f86270 */
        /* <DEDUP_REMOVED lines=8> */
[----:B------:R-:W-:Y:S01]  /*3fa0*/  VIADD R183, R0, 0x2f ;  /* 0x0000002f00b77836 */ /* 0x000fe20000000000 */
[----:B------:R-:W-:Y:S01]  /*3fb0*/  ISETP.GE.AND P6, PT, R178, RZ, PT ;  /* 0x000000ffb200720c */ /* 0x000fe20003fc6270 */
[C---:B------:R-:W-:Y:S01]  /*3fc0*/  VIADD R184, R0.reuse, 0x28 ;  /* 0x0000002800b87836 */ /* 0x040fe20000000000 */
[----:B------:R-:W-:Y:S01]  /*3fd0*/  ISETP.GE.AND P0, PT, R179, RZ, PT ;  /* 0x000000ffb300720c */ /* 0x000fe20003f06270 */
[----:B-----5:R-:W5:Y:S01]  /*3fe0*/  LDG.E R168, desc[UR14][R4.64] ;  /* 0x0000000e04a87981 */ /* 0x020f62000c1e1900 */
[----:B------:R-:W-:Y:S01]  /*3ff0*/  ISETP.GE.AND P1, PT, R181, RZ, PT ;  /* 0x000000ffb500720c */ /* 0x000fe20003f26270 */
[C---:B------:R-:W-:Y:S01]  /*4000*/  VIADD R185, R0.reuse, 0x27 ;  /* 0x0000002700b97836 */ /* 0x040fe20000000000 */
[C---:B------:R-:W-:Y:S01]  /*4010*/  @!P5 IADD3 R175, -R0.reuse, -0x40, RZ ;  /* 0xffffffc000afd810 */ /* 0x040fe20007ffe1ff */
[----:B------:R-:W5:Y:S01]  /*4020*/  LDG.E R167, desc[UR14][R4.64+0x20] ;  /* 0x0000200e04a77981 */ /* 0x000f62000c1e1900 */
[C---:B------:R-:W-:Y:S01]  /*4030*/  VIADD R186, R0.reuse, 0xffffffe8 ;  /* 0xffffffe800ba7836 */ /* 0x040fe20000000000 */
[C---:B------:R-:W-:Y:S01]  /*4040*/  @!P4 IADD3 R174, -R0.reuse, -0x3f, RZ ;  /* 0xffffffc100aec810 */ /* 0x040fe20007ffe1ff */
[C---:B------:R-:W-:Y:S01]  /*4050*/  VIADD R187, R0.reuse, 0xffffffe7 ;  /* 0xffffffe700bb7836 */ /* 0x040fe20000000000 */
[----:B------:R-:W5:Y:S01]  /*4060*/  LDG.E R166, desc[UR14][R4.64+0x100] ;  /* 0x0001000e04a67981 */ /* 0x000f62000c1e1900 */
[C---:B------:R-:W-:Y:S01]  /*4070*/  @!P3 IADD3 R177, -R0.reuse, -0x38, RZ ;  /* 0xffffffc800b1b810 */ /* 0x040fe20007ffe1ff */
[C---:B------:R-:W-:Y:S01]  /*4080*/  VIADD R188, R0.reuse, 0xffffffe0 ;  /* 0xffffffe000bc7836 */ /* 0x040fe20000000000 */
[C---:B------:R-:W-:Y:S01]  /*4090*/  @!P2 IADD3 R176, -R0.reuse, -0x37, RZ ;  /* 0xffffffc900b0a810 */ /* 0x040fe20007ffe1ff */
[----:B------:R1:W5:Y:S01]  /*40a0*/  LDG.E R165, desc[UR14][R4.64+0x120] ;  /* 0x0001200e04a57981 */ /* 0x000362000c1e1900 */
[C---:B------:R-:W-:Y:S01]  /*40b0*/  @!P6 IADD3 R178, -R0.reuse, 0x8, RZ ;  /* 0x0000000800b2e810 */ /* 0x040fe20007ffe1ff */
[C---:B------:R-:W-:Y:S01]  /*40c0*/  VIADD R189, R0.reuse, 0xffffffdf ;  /* 0xffffffdf00bd7836 */ /* 0x040fe20000000000 */
[C---:B------:R-:W-:Y:S01]  /*40d0*/  @!P0 IADD3 R179, -R0.reuse, 0x9, RZ ;  /* 0x0000000900b38810 */ /* 0x040fe20007ffe1ff */
[----:B------:R-:W-:Y:S01]  /*40e0*/  LDSM.16.M88.4 R64, [R152] ;  /* 0x000000009840783b */ /* 0x000fe20000000200 */
[C---:B------:R-:W-:Y:S01]  /*40f0*/  @!P1 IADD3 R181, -R0.reuse, 0x10, RZ ;  /* 0x0000001000b59810 */ /* 0x040fe20007ffe1ff */
[----:B------:R-:W-:Y:S01]  /*4100*/  VIADD R190, R0, 0x20 ;  /* 0x0000002000be7836 */ /* 0x000fe20000000000 */
[----:B------:R-:W-:Y:S01]  /*4110*/  ISETP.GE.AND P5, PT, R180, RZ, PT ;  /* 0x000000ffb400720c */ /* 0x000fe20003fa6270 */
[----:B------:R-:W-:Y:S01]  /*4120*/  VIADD R191, R0, 0x1f ;  /* 0x0000001f00bf7836 */ /* 0x000fe20000000000 */
[----:B------:R-:W-:Y:S01]  /*4130*/  ISETP.GE.AND P4, PT, R182, RZ, PT ;  /* 0x000000ffb600720c */ /* 0x000fe20003f86270 */
[----:B------:R-:W-:Y:S01]  /*4140*/  VIADD R192, R0, 0x18 ;  /* 0x0000001800c07836 */ /* 0x000fe20000000000 */
[----:B------:R-:W-:Y:S01]  /*4150*/  ISETP.GE.AND P3, PT, R183, RZ, PT ;  /* 0x000000ffb700720c */ /* 0x000fe20003f66270 */
[----:B------:R-:W1:Y:S01]  /*4160*/  LDSM.16.M88.4 R16, [R100+0x6000] ;  /* 0x006000006410783b */ /* 0x000e620000000200 */
[----:B------:R-:W-:Y:S01]  /*4170*/  ISETP.GE.AND P2, PT, R184, RZ, PT ;  /* 0x000000ffb800720c */ /* 0x000fe20003f46270 */
[C---:B------:R-:W-:Y:S01]  /*4180*/  VIADD R193, R0.reuse, 0x17 ;  /* 0x0000001700c17836 */ /* 0x040fe20000000000 */
[----:B------:R-:W-:Y:S01]  /*4190*/  ISETP.GE.AND P6, PT, R185, RZ, PT ;  /* 0x000000ffb900720c */ /* 0x000fe20003fc6270 */
[----:B------:R-:W-:Y:S01]  /*41a0*/  VIADD R194, R0, 0xffffffd8 ;  /* 0xffffffd800c27836 */ /* 0x000fe20000000000 */
[----:B------:R-:W-:Y:S01]  /*41b0*/  ISETP.GE.AND P0, PT, R186, RZ, PT ;  /* 0x000000ffba00720c */ /* 0x000fe20003f06270 */
[C---:B------:R-:W-:Y:S01]  /*41c0*/  VIADD R195, R0.reuse, 0xffffffd7 ;  /* 0xffffffd700c37836 */ /* 0x040fe20000000000 */
[----:B------:R-:W-:Y:S01]  /*41d0*/  ISETP.GE.AND P1, PT, R187, RZ, PT ;  /* 0x000000ffbb00720c */ /* 0x000fe20003f26270 */
[----:B------:R-:W2:Y:S01]  /*41e0*/  LDSM.16.M88.4 R60, [R152+0x1000] ;  /* 0x00100000983c783b */ /* 0x000ea20000000200 */
[C---:B------:R-:W-:Y:S01]  /*41f0*/  @!P5 IADD3 R180, -R0.reuse, 0x11, RZ ;  /* 0x0000001100b4d810 */ /* 0x040fe20007ffe1ff */
[C---:B------:R-:W-:Y:S01]  /*4200*/  VIADD R196, R0.reuse, 0xffffffd0 ;  /* 0xffffffd000c47836 */ /* 0x040fe20000000000 */
[C---:B------:R-:W-:Y:S01]  /*4210*/  @!P4 IADD3 R182, -R0.reuse, -0x30, RZ ;  /* 0xffffffd000b6c810 */ /* 0x040fe20007ffe1ff */
[C---:B------:R-:W-:Y:S01]  /*4220*/  VIADD R197, R0.reuse, 0xffffffcf ;  /* 0xffffffcf00c57836 */ /* 0x040fe20000000000 */
[C---:B------:R-:W-:Y:S01]  /*4230*/  @!P3 IADD3 R183, -R0.reuse, -0x2f, RZ ;  /* 0xffffffd100b7b810 */ /* 0x040fe20007ffe1ff */
[C---:B------:R-:W-:Y:S01]  /*4240*/  VIADD R198, R0.reuse, 0x10 ;  /* 0x0000001000c67836 */ /* 0x040fe20000000000 */
[C---:B------:R-:W-:Y:S01]  /*4250*/  @!P2 IADD3 R184, -R0.reuse, -0x28, RZ ;  /* 0xffffffd800b8a810 */ /* 0x040fe20007ffe1ff */
[----:B------:R-:W3:Y:S01]  /*4260*/  LDSM.16.M88.4 R32, [R100+0x6400] ;  /* 0x006400006420783b */ /* 0x000ee20000000200 */
[C---:B------:R-:W-:Y:S01]  /*4270*/  @!P6 IADD3 R185, -R0.reuse, -0x27, RZ ;  /* 0xffffffd900b9e810 */ /* 0x040fe20007ffe1ff */
[C---:B------:R-:W-:Y:S01]  /*4280*/  VIADD R199, R0.reuse, 0xf ;  /* 0x0000000f00c77836 */ /* 0x040fe20000000000 */
[C---:B------:R-:W-:Y:S01]  /*4290*/  @!P0 IADD3 R186, -R0.reuse, 0x18, RZ ;  /* 0x0000001800ba8810 */ /* 0x040fe20007ffe1ff */
[C---:B------:R-:W-:Y:S01]  /*42a0*/  VIADD R200, R0.reuse, 0xffffffc8 ;  /* 0xffffffc800c87836 */ /* 0x040fe20000000000 */
[C---:B------:R-:W-:Y:S01]  /*42b0*/  @!P1 IADD3 R187, -R0.reuse, 0x19, RZ ;  /* 0x0000001900bb9810 */ /* 0x040fe20007ffe1ff */
[----:B------:R-:W-:Y:S01]  /*42c0*/  VIADD R201, R0, 0xffffffc7 ;  /* 0xffffffc700c97836 */ /* 0x000fe20000000000 */
[----:B------:R-:W-:Y:S01]  /*42d0*/  ISETP.GE.AND P5, PT, R188, RZ, PT ;  /* 0x000000ffbc00720c */ /* 0x000fe20003fa6270 */
[----:B------:R-:W4:Y:S01]  /*42e0*/  LDSM.16.M88.4 R48, [R100+0x6800] ;  /* 0x006800006430783b */ /* 0x000f220000000200 */
[----:B------:R-:W-:Y:S02]  /*42f0*/  ISETP.GE.AND P4, PT, R189, RZ, PT ;  /* 0x000000ffbd00720c */ /* 0x000fe40003f86270 */
[----:B------:R-:W-:Y:S02]  /*4300*/  ISETP.GE.AND P3, PT, R190, RZ, PT ;  /* 0x000000ffbe00720c */ /* 0x000fe40003f66270 */
[----:B------:R-:W-:Y:S02]  /*4310*/  ISETP.GE.AND P2, PT, R191, RZ, PT ;  /* 0x000000ffbf00720c */ /* 0x000fe40003f46270 */
[----:B------:R-:W-:Y:S01]  /*4320*/  ISETP.GE.AND P6, PT, R192, RZ, PT ;  /* 0x000000ffc000720c */ /* 0x000fe20003fc6270 */
[----:B------:R-:W4:Y:S01]  /*4330*/  LDSM.16.M88.4 R100, [R100+0x6c00] ;  /* 0x006c00006464783b */ /* 0x000f220000000200 */
[----:B------:R-:W-:Y:S02]  /*4340*/  ISETP.GE.AND P0, PT, R193, RZ, PT ;  /* 0x000000ffc100720c */ /* 0x000fe40003f06270 */
[----:B------:R-:W-:Y:S02]  /*4350*/  ISETP.GE.AND P1, PT, R194, RZ, PT ;  /* 0x000000ffc200720c */ /* 0x000fe40003f26270 */
[C---:B------:R-:W-:Y:S02]  /*4360*/  @!P5 IADD3 R188, -R0.reuse, 0x20, RZ ;  /* 0x0000002000bcd810 */ /* 0x040fe40007ffe1ff */
[C---:B------:R-:W-:Y:S01]  /*4370*/  @!P4 IADD3 R189, -R0.reuse, 0x21, RZ ;  /* 0x0000002100bdc810 */ /* 0x040fe20007ffe1ff */
[-C--:B-1----:R-:W-:Y:S01]  /*4380*/  HMMA.16816.F32 R4, R64, R16.reuse, RZ ;  /* 0x000000104004723c */ /* 0x082fe200000018ff */
[----:B------:R-:W-:Y:S02]  /*4390*/  LDSM.16.M88.4 R104, [R153+-0x2000] ;  /* 0xffe000009968783b */ /* 0x000fe40000000200 */
[C---:B------:R-:W-:Y:S02]  /*43a0*/  @!P3 IADD3 R190, -R0.reuse, -0x20, RZ ;  /* 0xffffffe000beb810 */ /* 0x040fe40007ffe1ff */
[C---:B------:R-:W-:Y:S02]  /*43b0*/  @!P2 IADD3 R191, -R0.reuse, -0x1f, RZ ;  /* 0xffffffe100bfa810 */ /* 0x040fe40007ffe1ff */
[C---:B------:R-:W-:Y:S01]  /*43c0*/  @!P6 IADD3 R192, -R0.reuse, -0x18, RZ ;  /* 0xffffffe800c0e810 */ /* 0x040fe20007ffe1ff */
[C---:B--2---:R-:W-:Y:S01]  /*43d0*/  HMMA.16816.F32 R8, R60.reuse, R16, RZ ;  /* 0x000000103c08723c */ /* 0x044fe200000018ff */
[----:B------:R-:W-:Y:S01]  /*43e0*/  LDSM.16.M88.4 R112, [R153+-0x1c00] ;  /* 0xffe400009970783b */ /* 0x000fe20000000200 */
[----:B------:R-:W-:Y:S02]  /*43f0*/  ISETP.GE.AND P5, PT, R195, RZ, PT ;  /* 0x000000ffc300720c */ /* 0x000fe40003fa6270 */
[C---:B------:R-:W-:Y:S02]  /*4400*/  @!P0 IADD3 R193, -R0.reuse, -0x17, RZ ;  /* 0xffffffe900c18810 */ /* 0x040fe40007ffe1ff */
[-C--:B------:R-:W-:Y:S01]  /*4410*/  HMMA.16816.F32 R12, R60, R18.reuse, RZ ;  /* 0x000000123c0c723c */ /* 0x080fe200000018ff */
[----:B------:R-:W-:Y:S02]  /*4420*/  @!P1 IADD3 R194, -R0, 0x28, RZ ;  /* 0x0000002800c29810 */ /* 0x000fe40007ffe1ff */
[----:B------:R-:W-:Y:S01]  /*4430*/  LDSM.16.M88.4 R116, [R153+-0x1800] ;  /* 0xffe800009974783b */ /* 0x000fe20000000200 */
[----:B------:R-:W-:Y:S02]  /*4440*/  ISETP.GE.AND P4, PT, R196, RZ, PT ;  /* 0x000000ffc400720c */ /* 0x000fe40003f86270 */
[C---:B------:R-:W-:Y:S02]  /*4450*/  HMMA.16816.F32 R16, R64.reuse, R18, RZ ;  /* 0x000000124010723c */ /* 0x040fe400000018ff */
[----:B------:R-:W-:Y:S02]  /*4460*/  ISETP.GE.AND P3, PT, R197, RZ, PT ;  /* 0x000000ffc500720c */ /* 0x000fe40003f66270 */
[----:B------:R-:W-:Y:S02]  /*4470*/  ISETP.GE.AND P2, PT, R198, RZ, PT ;  /* 0x000000ffc600720c */ /* 0x000fe40003f46270 */
[-C--:B---3--:R-:W-:Y:S01]  /*4480*/  HMMA.16816.F32 R20, R64, R32.reuse, RZ ;  /* 0x000000204014723c */ /* 0x088fe200000018ff */
[----:B------:R-:W-:Y:S02]  /*4490*/  ISETP.GE.AND P6, PT, R199, RZ, PT ;  /* 0x000000ffc700720c */ /* 0x000fe40003fc6270 */
[----:B------:R-:W-:Y:S02]  /*44a0*/  ISETP.GE.AND P0, PT, R200, RZ, PT ;  /* 0x000000ffc800720c */ /* 0x000fe40003f06270 */
[----:B------:R-:W-:Y:S01]  /*44b0*/  ISETP.GE.AND P1, PT, R201, RZ, PT ;  /* 0x000000ffc900720c */ /* 0x000fe20003f26270 */
[C---:B------:R-:W-:Y:S02]  /*44c0*/  HMMA.16816.F32 R24, R60.reuse, R32, RZ ;  /* 0x000000203c18723c */ /* 0x040fe400000018ff */
[C---:B------:R-:W-:Y:S03]  /*44d0*/  @!P5 IADD3 R195, -R0.reuse, 0x29, RZ ;  /* 0x0000002900c3d810 */ /* 0x040fe60007ffe1ff */
[C---:B------:R-:W-:Y:S01]  /*44e0*/  @!P4 IADD3 R196, -R0.reuse, 0x30, RZ ;  /* 0x0000003000c4c810 */ /* 0x040fe20007ffe1ff */
[-C--:B------:R-:W-:Y:S01]  /*44f0*/  HMMA.16816.F32 R28, R60, R34.reuse, RZ ;  /* 0x000000223c1c723c */ /* 0x080fe200000018ff */
[C---:B------:R-:W-:Y:S04]  /*4500*/  @!P3 IADD3 R197, -R0.reuse, 0x31, RZ ;  /* 0x0000003100c5b810 */ /* 0x040fe80007ffe1ff */
[C---:B------:R-:W-:Y:S01]  /*4510*/  @!P2 IADD3 R198, -R0.reuse, -0x10, RZ ;  /* 0xfffffff000c6a810 */ /* 0x040fe20007ffe1ff */
[C---:B------:R-:W-:Y:S02]  /*4520*/  HMMA.16816.F32 R32, R64.reuse, R34, RZ ;  /* 0x000000224020723c */ /* 0x040fe400000018ff */
[C---:B------:R-:W-:Y:S03]  /*4530*/  @!P6 IADD3 R199, -R0.reuse, -0xf, RZ ;  /* 0xfffffff100c7e810 */ /* 0x040fe60007ffe1ff */
[C---:B------:R-:W-:Y:S01]  /*4540*/  @!P0 IADD3 R200, -R0.reuse, 0x38, RZ ;  /* 0x0000003800c88810 */ /* 0x040fe20007ffe1ff */
[-C--:B----4-:R-:W-:Y:S01]  /*4550*/  HMMA.16816.F32 R36, R64, R48.reuse, RZ ;  /* 0x000000304024723c */ /* 0x090fe200000018ff */
[----:B------:R-:W-:Y:S02]  /*4560*/  @!P1 IADD3 R201, -R0, 0x39, RZ ;  /* 0x0000003900c99810 */ /* 0x000fe40007ffe1ff */
[----:B------:R-:W-:Y:S02]  /*4570*/  PLOP3.LUT P0, PT, PT, PT, UP0, 0x80, 0x0 ;  /* 0x000000000000781c */ /* 0x000fe40003f0f008 */
[----:B------:R-:W-:Y:S01]  /*4580*/  I2FP.F32.S32 R0, R179 ;  /* 0x000000b300007245 */ /* 0x000fe20000201400 */
[C---:B------:R-:W-:Y:S02]  /*4590*/  HMMA.16816.F32 R40, R60.reuse, R48, RZ ;  /* 0x000000303c28723c */ /* 0x040fe400000018ff */
[----:B------:R-:W-:Y:S03]  /*45a0*/  I2FP.F32.S32 R173, R173 ;  /* 0x000000ad00ad7245 */ /* 0x000fe60000201400 */
[----:B------:R-:W-:Y:S01]  /*45b0*/  I2FP.F32.S32 R172, R172 ;  /* 0x000000ac00ac7245 */ /* 0x000fe20000201400 */
[-C--:B------:R-:W-:Y:S01]  /*45c0*/  HMMA.16816.F32 R44, R60, R50.reuse, RZ ;  /* 0x000000323c2c723c */ /* 0x080fe200000018ff */
[----:B------:R-:W-:Y:S04]  /*45d0*/  I2FP.F32.S32 R171, R171 ;  /* 0x000000ab00ab7245 */ /* 0x000fe80000201400 */
        /* <DEDUP_REMOVED lines=11> */
[----:B------:R-:W-:Y:S05]  /*4690*/  I2FP.F32.S32 R180, R180 ;  /* 0x000000b400b47245 */ /* 0x000fea0000201400 */
[----:B------:R-:W-:Y:S01]  /*46a0*/  HMMA.16816.F32 R64, R64, R102, RZ ;  /* 0x000000664040723c */ /* 0x000fe200000018ff */
[----:B------:R-:W1:Y:S08]  /*46b0*/  LDSM.16.M88.4 R100, [R108] ;  /* 0x000000006c64783b */ /* 0x000e700000000200 */
[----:B------:R-:W2:Y:S01]  /*46c0*/  LDSM.16.M88.4 R108, [R108+0x1000] ;  /* 0x001000006c6c783b */ /* 0x000ea20000000200 */
[-C--:B-1----:R-:W-:Y:S06]  /*46d0*/  HMMA.16816.F32 R4, R100, R104.reuse, R4 ;  /* 0x000000686404723c */ /* 0x082fec0000001804 */
[C---:B--2---:R-:W-:Y:S06]  /*46e0*/  HMMA.16816.F32 R8, R108.reuse, R104, R8 ;  /* 0x000000686c08723c */ /* 0x044fec0000001808 */
[-C--:B------:R-:W-:Y:S06]  /*46f0*/  HMMA.16816.F32 R12, R108, R106.reuse, R12 ;  /* 0x0000006a6c0c723c */ /* 0x080fec000000180c */
[C---:B------:R-:W-:Y:S01]  /*4700*/  HMMA.16816.F32 R16, R100.reuse, R106, R16 ;  /* 0x0000006a6410723c */ /* 0x040fe20000001810 */
[----:B------:R-:W1:Y:S05]  /*4710*/  LDSM.16.M88.4 R104, [R153+-0x1400] ;  /* 0xffec00009968783b */ /* 0x000e6a0000000200 */
        /* <DEDUP_REMOVED lines=44> */
[C---:B------:R-:W-:Y:S01]  /*49e0*/  FFMA.FTZ R56, R100.reuse, -UR5, R56 ;  /* 0x8000000564387c23 */ /* 0x040fe20008010038 */
        /* <DEDUP_REMOVED lines=53> */
[----:B------:R-:W-:Y:S04]  /*4d40*/  UIADD3 UR11, UR12, UR13, URZ ;  /* 0x0000000d0c0b7290 */ /* 0x000fe8000fffe03f */
[----:B------:R-:W-:Y:S02]  /*4d50*/  UIADD3 UR32, UR29, UR11, -UR8 ;  /* 0x0000000b1d207290 */ /* 0x000fe4000fffe808 */
[----:B------:R-:W-:Y:S04]  /*4d60*/  UIADD3 UR11, UR10, 0x80, URZ ;  /* 0x000000800a0b7890 */ /* 0x000fe8000fffe03f */
[----:B------:R-:W-:Y:S02]  /*4d70*/  UISETP.GE.AND UP0, UPT, UR11, UR32, UPT ;  /* 0x000000200b00728c */ /* 0x000fe4000bf06270 */
[----:B------:R-:W-:Y:S04]  /*4d80*/  UIADD3 UR11, UR12, 0x80, URZ ;  /* 0x000000800c0b7890 */ /* 0x000fe8000fffe03f */
[----:B------:R-:W-:Y:S02]  /*4d90*/  PLOP3.LUT P1, PT, PT, PT, UP0, 0x80, 0x0 ;  /* 0x000000000000781c */ /* 0x000fe40003f2f008 */
[----:B------:R-:W-:Y:S01]  /*4da0*/  IMAD.U32 R0, RZ, RZ, UR11 ;  /* 0x0000000bff007e24 */ /* 0x000fe2000f8e00ff */
[----:B------:R-:W-:Y:S04]  /*4db0*/  UMOV UR11, UR29 ;  /* 0x0000001d000b7c82 */ /* 0x000fe80008000000 */
[----:B------:R-:W-:Y:S11]  /*4dc0*/  ISETP.LT.AND P0, PT, R0, UR8, PT ;  /* 0x0000000800007c0c */ /* 0x000ff6000bf01270 */
[----:B------:R-:W-:Y:S02]  /*4dd0*/  @!UPT UIADD3 URZ, URZ, URZ, URZ ;  /* 0x0000003f3f3ff290 */ /* 0x000fe4000fffe03f */
[----:B------:R-:W-:Y:S05]  /*4de0*/  @!P1 BRA P0, `(.L_x_724) ;  /* 0x0000000c00a89947 */ /* 0x000fea0000000000 */
.L_x_723:
[----:B------:R-:W-:Y:S01]  /*4df0*/  VIADD R106, R237, UR10 ;  /* 0x0000000aed6a7c36 */ /* 0x000fe20008000000 */
[----:B------:R-:W-:Y:S01]  /*4e00*/  UIADD3 UR10, -UR11, UR8, -UR13 ;  /* 0x000000080b0a7290 */ /* 0x000fe2000fffe90d */
[----:B------:R-:W-:Y:S01]  /*4e10*/  IMAD.SHL.U32 R0, R252, 0x2, RZ ;  /* 0x00000002fc007824 */ /* 0x000fe200078e00ff */
        /* <DEDUP_REMOVED lines=8> */
[----:B------:R-:W-:Y:S01]  /*4ea0*/  UIADD3 UR10, UR8, 0x1, -UR13 ;  /* 0x00000001080a7890 */ /* 0x000fe2000fffe80d */
[----:B------:R-:W-:Y:S03]  /*4eb0*/  LOP3.LUT R0, R0, 0x6, RZ, 0xc0, !PT ;  /* 0x0000000600007812 */ /* 0x000fe600078ec0ff */
[----:B------:R-:W-:Y:S02]  /*4ec0*/  UIADD3 UR10, UR10, UR57, URZ ;  /* 0x000000390a0a7290 */ /* 0x000fe4000fffe03f */
[----:B------:R-:W-:Y:S04]  /*4ed0*/  IMAD R0, R245, 0x40, R0 ;  /* 0x00000040f5007824 */ /* 0x000fe800078e0200 */
[----:B------:R-:W-:Y:S02]  /*4ee0*/  IMAD.U32 R104, RZ, RZ, UR10 ;  /* 0x0000000aff687e24 */ /* 0x000fe4000f8e00ff */
[----:B------:R-:W-:Y:S02]  /*4ef0*/  IMAD.U32 R102, RZ, RZ, UR10 ;  /* 0x0000000aff667e24 */ /* 0x000fe4000f8e00ff */
[----:B------:R-:W-:Y:S01]  /*4f00*/  IMAD.U32 R100, RZ, RZ, UR10 ;  /* 0x0000000aff647e24 */ /* 0x000fe2000f8e00ff */
[--C-:B------:R-:W-:Y:S01]  /*4f10*/  IADD3 R104, R104, 0x8, R106.reuse ;  /* 0x0000000868687810 */ /* 0x100fe20007ffe06a */
[----:B------:R-:W-:Y:S01]  /*4f20*/  IMAD.U32 R108, RZ, RZ, UR10 ;  /* 0x0000000aff6c7e24 */ /* 0x000fe2000f8e00ff */
[--C-:B------:R-:W-:Y:S01]  /*4f30*/  IADD3 R102, R102, 0x40, R106.reuse ;  /* 0x0000004066667810 */ /* 0x100fe20007ffe06a */
[----:B------:R-:W-:Y:S01]  /*4f40*/  VIADD R0, R0, UR12 ;  /* 0x0000000c00007c36 */ /* 0x000fe20008000000 */
[----:B------:R-:W-:Y:S02]  /*4f50*/  IADD3 R100, R100, 0x48, R106 ;  /* 0x0000004864647810 */ /* 0x000fe40007ffe06a */
[----:B------:R-:W-:Y:S01]  /*4f60*/  VIADDMNMX R106, R106, R108, UR8, PT ;  /* 0x000000086a6a7e46 */ /* 0x000fe2000b80016c */
[C---:B------:R-:W-:Y:S01]  /*4f70*/  VIADD R170, R0.reuse, 0x1 ;  /* 0x0000000100aa7836 */ /* 0x040fe20000000000 */
[C---:B------:R-:W-:Y:S01]  /*4f80*/  ISETP.GE.AND P0, PT, R0.reuse, R107, PT ;  /* 0x0000006b0000720c */ /* 0x040fe20003f06270 */
[----:B------:R-:W-:Y:S01]  /*4f90*/  VIADD R169, R0, 0x8 ;  /* 0x0000000800a97836 */ /* 0x000fe20000000000 */
[----:B------:R-:W-:Y:S01]  /*4fa0*/  VIMNMX R104, R104, UR8, PT ;  /* 0x0000000868687c48 */ /* 0x000fe2000bfe0100 */
[C---:B------:R-:W-:Y:S01]  /*4fb0*/  VIADD R119, R0.reuse, 0x9 ;  /* 0x0000000900777836 */ /* 0x040fe20000000000 */
[C---:B------:R-:W-:Y:S01]  /*4fc0*/  ISETP.GE.OR P0, PT, R0.reuse, R106, !P0 ;  /* 0x0000006a0000720c */ /* 0x040fe20004706670 */
[C---:B------:R-:W-:Y:S01]  /*4fd0*/  VIADD R118, R0.reuse, 0x10 ;  /* 0x0000001000767836 */ /* 0x040fe20000000000 */
[C---:B------:R-:W-:Y:S01]  /*4fe0*/  ISETP.GE.AND P6, PT, R0.reuse, R105, PT ;  /* 0x000000690000720c */ /* 0x040fe20003fc6270 */
[----:B------:R-:W-:Y:S01]  /*4ff0*/  VIADD R117, R0, 0x11 ;  /* 0x0000001100757836 */ /* 0x000fe20000000000 */
[----:B------:R-:W-:Y:S01]  /*5000*/  FSEL R4, R4, -INF , !P0 ;  /* 0xff80000004047808 */ /* 0x000fe20004000000 */
[----:B------:R-:W-:Y:S01]  /*5010*/  VIADD R116, R0, 0x18 ;  /* 0x0000001800747836 */ /* 0x000fe20000000000 */
[----:B------:R-:W-:Y:S01]  /*5020*/  VIMNMX R102, R102, UR8, PT ;  /* 0x0000000866667c48 */ /* 0x000fe2000bfe0100 */
[C---:B------:R-:W-:Y:S01]  /*5030*/  VIADD R115, R0.reuse, 0x19 ;  /* 0x0000001900737836 */ /* 0x040fe20000000000 */
[C---:B------:R-:W-:Y:S01]  /*5040*/  ISETP.GE.AND P5, PT, R0.reuse, R103, PT ;  /* 0x000000670000720c */ /* 0x040fe20003fa6270 */
[----:B------:R-:W-:Y:S01]  /*5050*/  VIADD R114, R0, 0x20 ;  /* 0x0000002000727836 */ /* 0x000fe20000000000 */
[----:B------:R-:W-:Y:S01]  /*5060*/  VIMNMX R100, R100, UR8, PT ;  /* 0x0000000864647c48 */ /* 0x000fe2000bfe0100 */
[C---:B------:R-:W-:Y:S01]  /*5070*/  VIADD R113, R0.reuse, 0x21 ;  /* 0x0000002100717836 */ /* 0x040fe20000000000 */
[C---:B------:R-:W-:Y:S01]  /*5080*/  ISETP.GE.AND P4, PT, R0.reuse, R101, PT ;  /* 0x000000650000720c */ /* 0x040fe20003f86270 */
[----:B------:R-:W-:Y:S01]  /*5090*/  VIADD R112, R0, 0x28 ;  /* 0x0000002800707836 */ /* 0x000fe20000000000 */
[-C--:B------:R-:W-:Y:S01]  /*50a0*/  ISETP.GE.AND P3, PT, R170, R107.reuse, PT ;  /* 0x0000006baa00720c */ /* 0x080fe20003f66270 */
[C---:B------:R-:W-:Y:S01]  /*50b0*/  VIADD R111, R0.reuse, 0x29 ;  /* 0x00000029006f7836 */ /* 0x040fe20000000000 */
[-C--:B------:R-:W-:Y:S01]  /*50c0*/  ISETP.GE.AND P2, PT, R169, R107.reuse, PT ;  /* 0x0000006ba900720c */ /* 0x080fe20003f46270 */
[C---:B------:R-:W-:Y:S01]  /*50d0*/  VIADD R110, R0.reuse, 0x30 ;  /* 0x00000030006e7836 */ /* 0x040fe20000000000 */
[-C--:B------:R-:W-:Y:S01]  /*50e0*/  ISETP.GE.AND P1, PT, R119, R107.reuse, PT ;  /* 0x0000006b7700720c */ /* 0x080fe20003f26270 */
[----:B------:R-:W-:Y:S01]  /*50f0*/  VIADD R109, R0, 0x31 ;  /* 0x00000031006d7836 */ /* 0x000fe20000000000 */
[-C--:B------:R-:W-:Y:S01]  /*5100*/  ISETP.GE.AND P0, PT, R118, R107.reuse, PT ;  /* 0x0000006b7600720c */ /* 0x080fe20003f06270 */
[C---:B------:R-:W-:Y:S01]  /*5110*/  VIADD R108, R0.reuse, 0x38 ;  /* 0x00000038006c7836 */ /* 0x040fe20000000000 */
[C---:B------:R-:W-:Y:S02]  /*5120*/  ISETP.GE.OR P6, PT, R0.reuse, R104, !P6 ;  /* 0x000000680000720c */ /* 0x040fe400077c6670 */
[C---:B------:R-:W-:Y:S02]  /*5130*/  ISETP.GE.OR P5, PT, R0.reuse, R102, !P5 ;  /* 0x000000660000720c */ /* 0x040fe40006fa6670 */
[C---:B------:R-:W-:Y:S01]  /*5140*/  ISETP.GE.OR P4, PT, R0.reuse, R100, !P4 ;  /* 0x000000640000720c */ /* 0x040fe20006786670 */
[----:B------:R-:W-:Y:S01]  /*5150*/  VIADD R0, R0, 0x39 ;  /* 0x0000003900007836 */ /* 0x000fe20000000000 */
        /* <DEDUP_REMOVED lines=179> */
.L_x_724:
        /* <DEDUP_REMOVED lines=13> */
[----:B------:R-:W-:Y:S01]  /*5d60*/  FSEL R0, R0, RZ, P0 ;  /* 0x000000ff00007208 */ /* 0x000fe20000000000 */
[----:B------:R1:W-:Y:S01]  /*5d70*/  MUFU.EX2 R208, R16 ;  /* 0x0000001000d07308 */ /* 0x0003e20000000800 */
[--C-:B------:R-:W-:Y:S01]  /*5d80*/  FFMA.FTZ R7, R7, UR6, -R100.reuse ;  /* 0x0000000607077c23 */ /* 0x100fe20008010864 */
[----:B------:R-:W-:Y:S01]  /*5d90*/  FFMA.FTZ R192, R6, UR6, -R100 ;  /* 0x0000000606c07c23 */ /* 0x000fe20008010864 */
[----:B------:R-:W-:Y:S02]  /*5da0*/  IMAD.U32 R6, RZ, RZ, UR53 ;  /* 0x00000035ff067e24 */ /* 0x000fe4000f8e00ff */
[----:B------:R-:W-:Y:S01]  /*5db0*/  FFMA.FTZ R15, R15, UR6, -R0 ;  /* 0x000000060f0f7c23 */ /* 0x000fe20008010800 */
[--C-:B------:R-:W-:Y:S01]  /*5dc0*/  FFMA.FTZ R18, R18, UR6, -R100.reuse ;  /* 0x0000000612127c23 */ /* 0x100fe20008010864 */
[----:B------:R-:W-:Y:S01]  /*5dd0*/  FFMA.FTZ R175, R5, UR6, -R101 ;  /* 0x0000000605af7c23 */ /* 0x000fe20008010865 */
[----:B------:R-:W-:Y:S02]  /*5de0*/  IMAD R6, R6, 0x2, R245 ;  /* 0x0000000206067824 */ /* 0x000fe400078e02f5 */
[----:B------:R2:W-:Y:S01]  /*5df0*/  MUFU.EX2 R194, R4 ;  /* 0x0000000400c27308 */ /* 0x0005e20000000800 */
[----:B------:R-:W-:Y:S01]  /*5e00*/  FFMA.FTZ R19, R19, UR6, -R100 ;  /* 0x0000000613137c23 */ /* 0x000fe20008010864 */
[--C-:B------:R-:W-:Y:S01]  /*5e10*/  FFMA.FTZ R191, R17, UR6, -R101.reuse ;  /* 0x0000000611bf7c23 */ /* 0x100fe20008010865 */
[----:B------:R-:W-:Y:S02]  /*5e20*/  IMAD.SHL.U32 R6, R6, 0x2, RZ ;  /* 0x0000000206067824 */ /* 0x000fe400078e00ff */
[----:B------:R-:W-:Y:S01]  /*5e30*/  FFMA.FTZ R185, R14, UR6, -R0 ;  /* 0x000000060eb97c23 */ /* 0x000fe20008010800 */
[--C-:B------:R-:W-:Y:S01]  /*5e40*/  FFMA.FTZ R20, R20, UR6, -R101.reuse ;  /* 0x0000000614147c23 */ /* 0x100fe20008010865 */
[--C-:B------:R-:W-:Y:S01]  /*5e50*/  FFMA.FTZ R32, R32, UR6, -R101.reuse ;  /* 0x0000000620207c23 */ /* 0x100fe20008010865 */
[--C-:B------:R-:W-:Y:S02]  /*5e60*/  FFMA.FTZ R64, R64, UR6, -R101.reuse ;  /* 0x0000000640407c23 */ /* 0x100fe40008010865 */
[----:B------:R3:W-:Y:S01]  /*5e70*/  MUFU.EX2 R195, R7 ;  /* 0x0000000700c37308 */ /* 0x0007e20000000800 */
[----:B-1----:R-:W-:Y:S01]  /*5e80*/  FMUL.FTZ R16, R240, 1.4426950216293334961 ;  /* 0x3fb8aa3bf0107820 */ /* 0x002fe20000410000 */
[--C-:B------:R-:W-:Y:S01]  /*5e90*/  FFMA.FTZ R67, R67, UR6, -R100.reuse ;  /* 0x0000000643437c23 */ /* 0x100fe20008010864 */
[----:B------:R-:W-:Y:S01]  /*5ea0*/  FFMA.FTZ R66, R66, UR6, -R100 ;  /* 0x0000000642427c23 */ /* 0x000fe20008010864 */
[----:B------:R-:W-:Y:S01]  /*5eb0*/  FFMA.FTZ R65, R65, UR6, -R101 ;  /* 0x0000000641417c23 */ /* 0x000fe20008010865 */
[--C-:B------:R-:W-:Y:S01]  /*5ec0*/  FFMA.FTZ R63, R63, UR6, -R0.reuse ;  /* 0x000000063f3f7c23 */ /* 0x100fe20008010800 */
[----:B------:R-:W-:Y:S01]  /*5ed0*/  FSEL R16, R16, RZ, P1 ;  /* 0x000000ff10107208 */ /* 0x000fe20000800000 */
[--C-:B------:R-:W-:Y:S03]  /*5ee0*/  FFMA.FTZ R30, R30, UR6, -R0.reuse ;  /* 0x000000061e1e7c23 */ /* 0x100fe60008010800 */
[----:B------:R1:W-:Y:S01]  /*5ef0*/  MUFU.EX2 R197, R15 ;  /* 0x0000000f00c57308 */ /* 0x0003e20000000800 */
[----:B--2---:R-:W-:Y:S04]  /*5f00*/  IMAD.WIDE.U32 R4, R246, -0x2daee0ad, RZ ;  /* 0xd2511f53f6047825 */ /* 0x004fe800078e00ff */
[----:B------:R-:W-:Y:S01]  /*5f10*/  FFMA.FTZ R187, R11, UR6, -R0 ;  /* 0x000000060bbb7c23 */ /* 0x000fe20008010800 */
[--C-:B------:R-:W-:Y:S01]  /*5f20*/  FFMA.FTZ R12, R12, UR6, -R16.reuse ;  /* 0x000000060c0c7c23 */ /* 0x100fe20008010810 */
[--C-:B------:R-:W-:Y:S01]  /*5f30*/  FFMA.FTZ R60, R60, UR6, -R16.reuse ;  /* 0x000000063c3c7c23 */ /* 0x100fe20008010810 */
[----:B------:R-:W-:Y:S01]  /*5f40*/  LOP3.LUT R17, R4, UR52, RZ, 0x3c, !PT ;  /* 0x0000003404117c12 */ /* 0x000fe2000f8e3cff */
[--C-:B------:R-:W-:Y:S01]  /*5f50*/  FFMA.FTZ R190, R8, UR6, -R16.reuse ;  /* 0x0000000608be7c23 */ /* 0x100fe20008010810 */
[----:B------:R2:W-:Y:S01]  /*5f60*/  MUFU.EX2 R205, R18 ;  /* 0x0000001200cd7308 */ /* 0x0005e20000000800 */
[----:B---3--:R-:W-:Y:S02]  /*5f70*/  IMAD.U32 R7, RZ, RZ, UR9 ;  /* 0x00000009ff077e24 */ /* 0x008fe4000f8e00ff */
[----:B------:R-:W-:Y:S01]  /*5f80*/  FFMA.FTZ R28, R28, UR6, -R16 ;  /* 0x000000061c1c7c23 */ /* 0x000fe20008010810 */
[----:B------:R-:W-:Y:S01]  /*5f90*/  VIADD R8, R6, 0x1 ;  /* 0x0000000106087836 */ /* 0x000fe20000000000 */
[----:B------:R-:W-:Y:S01]  /*5fa0*/  LOP3.LUT R6, R5, UR33, R6, 0x96, !PT ;  /* 0x0000002105067c12 */ /* 0x000fe2000f8e9606 */
[----:B------:R-:W-:Y:S02]  /*5fb0*/  IMAD R4, R7, 0x8, R249 ;  /* 0x0000000807047824 */ /* 0x000fe400078e02f9 */
[--C-:B------:R-:W-:Y:S01]  /*5fc0*/  FFMA.FTZ R173, R13, UR6, -R16.reuse ;  /* 0x000000060dad7c23 */ /* 0x100fe20008010810 */
[----:B------:R-:W-:Y:S01]  /*5fd0*/  FFMA.FTZ R117, R9, UR6, -R16 ;  /* 0x0000000609757c23 */ /* 0x000fe20008010810 */
[----:B------:R-:W-:Y:S01]  /*5fe0*/  LOP3.LUT R8, R5, UR33, R8, 0x96, !PT ;  /* 0x0000002105087c12 */ /* 0x000fe2000f8e9608 */
[----:B------:R3:W-:Y:S01]  /*5ff0*/  MUFU.EX2 R199, R12 ;  /* 0x0000000c00c77308 */ /* 0x0007e20000000800 */
[----:B------:R-:W-:Y:S02]  /*6000*/  VIADD R14, R4, 0x4 ;  /* 0x00000004040e7836 */ /* 0x000fe40000000000 */
[----:B------:R-:W-:Y:S01]  /*6010*/  FFMA.FTZ R174, R10, UR6, -R0 ;  /* 0x000000060aae7c23 */ /* 0x000fe20008010800 */
[----:B------:R-:W-:Y:S04]  /*6020*/  IMAD.WIDE.U32 R4, R4, -0x326172a9, RZ ;  /* 0xcd9e8d5704047825 */ /* 0x000fe800078e00ff */
[----:B------:R-:W-:Y:S01]  /*6030*/  FFMA.FTZ R23, R23, UR6, -R100 ;  /* 0x0000000617177c23 */ /* 0x000fe20008010864 */
[----:B------:R-:W-:Y:S01]  /*6040*/  FFMA.FTZ R31, R31, UR6, -R0 ;  /* 0x000000061f1f7c23 */ /* 0x000fe20008010800 */
[----:B-1----:R-:W-:Y:S01]  /*6050*/  IMAD.WIDE.U32 R14, R14, -0x326172a9, RZ ;  /* 0xcd9e8d570e0e7825 */ /* 0x002fe200078e00ff */
[-C--:B--2---:R-:W-:Y:S01]  /*6060*/  LOP3.LUT R18, R5, R244.reuse, RZ, 0x3c, !PT ;  /* 0x000000f405127212 */ /* 0x084fe200078e3cff */
[----:B------:R1:W2:Y:S02]  /*6070*/  MUFU.EX2 R209, R19 ;  /* 0x0000001300d17308 */ /* 0x0002a40000000800 */
[----:B------:R-:W-:Y:S01]  /*6080*/  FFMA.FTZ R24, R24, UR6, -R16 ;  /* 0x0000000618187c23 */ /* 0x000fe20008010810 */
[----:B------:R-:W-:Y:S01]  /*6090*/  FFMA.FTZ R184, R22, UR6, -R100 ;  /* 0x0000000616b87c23 */ /* 0x000fe20008010864 */
[----:B------:R-:W-:Y:S01]  /*60a0*/  FFMA.FTZ R27, R27, UR6, -R0 ;  /* 0x000000061b1b7c23 */ /* 0x000fe20008010800 */
[--C-:B------:R-:W-:Y:S01]  /*60b0*/  FFMA.FTZ R172, R21, UR6, -R101.reuse ;  /* 0x0000000615ac7c23 */ /* 0x100fe20008010865 */
[--C-:B------:R-:W-:Y:S01]  /*60c0*/  FFMA.FTZ R183, R33, UR6, -R101.reuse ;  /* 0x0000000621b77c23 */ /* 0x100fe20008010865 */
[----:B------:R-:W-:Y:S01]  /*60d0*/  FFMA.FTZ R181, R29, UR6, -R16 ;  /* 0x000000061db57c23 */ /* 0x000fe20008010810 */
[----:B------:R-:W-:Y:S01]  /*60e0*/  FFMA.FTZ R182, R26, UR6, -R0 ;  /* 0x000000061ab67c23 */ /* 0x000fe20008010800 */
[----:B---3--:R-:W-:Y:S01]  /*60f0*/  LOP3.LUT R12, R15, R244, RZ, 0x3c, !PT ;  /* 0x000000f40f0c7212 */ /* 0x008fe200078e3cff */
[----:B------:R3:W-:Y:S01]  /*6100*/  MUFU.EX2 R202, R20 ;  /* 0x0000001400ca7308 */ /* 0x0007e20000000800 */
[----:B------:R-:W-:Y:S04]  /*6110*/  IMAD.WIDE.U32 R10, R6, -0x326172a9, RZ ;  /* 0xcd9e8d57060a7825 */ /* 0x000fe800078e00ff */
[----:B------:R-:W-:Y:S01]  /*6120*/  FFMA.FTZ R171, R25, UR6, -R16 ;  /* 0x0000000619ab7c23 */ /* 0x000fe20008010810 */
[----:B------:R-:W-:Y:S01]  /*6130*/  FFMA.FTZ R35, R35, UR6, -R100 ;  /* 0x0000000623237c23 */ /* 0x000fe20008010864 */
[----:B------:R-:W-:Y:S01]  /*6140*/  IMAD.WIDE.U32 R12, R12, -0x2daee0ad, RZ ;  /* 0xd2511f530c0c7825 */ /* 0x000fe200078e00ff */
[----:B------:R-:W-:Y:S02]  /*6150*/  LOP3.LUT R15, R11, UR28, R4, 0x96, !PT ;  /* 0x0000001c0b0f7c12 */ /* 0x000fe4000f8e9604 */
[----:B------:R4:W-:Y:S01]  /*6160*/  MUFU.EX2 R218, R32 ;  /* 0x0000002000da7308 */ /* 0x0009e20000000800 */
[----:B-1----:R-:W-:Y:S01]  /*6170*/  IMAD.WIDE.U32 R18, R18, -0x2daee0ad, RZ ;  /* 0xd2511f5312127825 */ /* 0x002fe200078e00ff */
[C---:B------:R-:W-:Y:S03]  /*6180*/  LOP3.LUT R5, R17.reuse, R13, RZ, 0x3c, !PT ;  /* 0x0000000d11057212 */ /* 0x040fe600078e3cff */
[--C-:B------:R-:W-:Y:S01]  /*6190*/  FFMA.FTZ R36, R36, UR6, -R101.reuse ;  /* 0x0000000624247c23 */ /* 0x100fe20008010865 */
[----:B------:R-:W-:Y:S01]  /*61a0*/  IMAD.WIDE.U32 R8, R8, -0x326172a9, RZ ;  /* 0xcd9e8d5708087825 */ /* 0x000fe200078e00ff */
[----:B------:R-:W-:Y:S03]  /*61b0*/  LOP3.LUT R6, R17, R19, RZ, 0x3c, !PT ;  /* 0x0000001311067212 */ /* 0x000fe600078e3cff */
[----:B------:R1:W-:Y:S01]  /*61c0*/  MUFU.EX2 R214, R28 ;  /* 0x0000001c00d67308 */ /* 0x0003e20000000800 */
[----:B---3--:R-:W-:Y:S01]  /*61d0*/  LOP3.LUT R20, R11, UR28, R14, 0x96, !PT ;  /* 0x0000001c0b147c12 */ /* 0x008fe2000f8e960e */
[--C-:B------:R-:W-:Y:S01]  /*61e0*/  FFMA.FTZ R170, R37, UR6, -R101.reuse ;  /* 0x0000000625aa7c23 */ /* 0x100fe20008010865 */
[C---:B------:R-:W-:Y:S01]  /*61f0*/  LOP3.LUT R13, R9.reuse, UR28, R4, 0x96, !PT ;  /* 0x0000001c090d7c12 */ /* 0x040fe2000f8e9604 */
[----:B------:R-:W-:Y:S01]  /*6200*/  IMAD.WIDE.U32 R6, R6, -0x326172a9, RZ ;  /* 0xcd9e8d5706067825 */ /* 0x000fe200078e00ff */
[----:B------:R-:W-:Y:S03]  /*6210*/  LOP3.LUT R14, R9, UR28, R14, 0x96, !PT ;  /* 0x0000001c090e7c12 */ /* 0x000fe6000f8e960e */
[--C-:B------:R-:W-:Y:S02]  /*6220*/  FFMA.FTZ R48, R48, UR6, -R101.reuse ;  /* 0x0000000630307c23 */ /* 0x100fe40008010865 */
[----:B------:R3:W-:Y:S01]  /*6230*/  MUFU.EX2 R200, R30 ;  /* 0x0000001e00c87308 */ /* 0x0007e20000000800 */
[----:B------:R-:W-:Y:S01]  /*6240*/  LOP3.LUT R22, R7, UR27, R10, 0x96, !PT ;  /* 0x0000001b07167c12 */ /* 0x000fe2000f8e960a */
[----:B------:R-:W-:Y:S01]  /*6250*/  IMAD.WIDE.U32 R4, R5, -0x326172a9, RZ ;  /* 0xcd9e8d5705047825 */ /* 0x000fe200078e00ff */
[----:B----4-:R-:W-:Y:S03]  /*6260*/  LOP3.LUT R32, R7, UR27, R8, 0x96, !PT ;  /* 0x0000001b07207c12 */ /* 0x010fe6000f8e9608 */
[--C-:B------:R-:W-:Y:S01]  /*6270*/  FFMA.FTZ R34, R34, UR6, -R100.reuse ;  /* 0x0000000622227c23 */ /* 0x100fe20008010864 */
[--C-:B------:R-:W-:Y:S01]  /*6280*/  FFMA.FTZ R51, R51, UR6, -R100.reuse ;  /* 0x0000000633337c23 */ /* 0x100fe20008010864 */
[----:B------:R-:W-:Y:S02]  /*6290*/  FFMA.FTZ R180, R38, UR6, -R100 ;  /* 0x0000000626b47c23 */ /* 0x000fe40008010864 */
[----:B------:R4:W-:Y:S01]  /*62a0*/  MUFU.EX2 R201, R23 ;  /* 0x0000001700c97308 */ /* 0x0009e20000000800 */
[----:B-1----:R-:W-:Y:S01]  /*62b0*/  LOP3.LUT R28, R5, UR27, R10, 0x96, !PT ;  /* 0x0000001b051c7c12 */ /* 0x002fe2000f8e960a */
[----:B------:R-:W-:Y:S04]  /*62c0*/  IMAD.WIDE.U32 R10, R15, -0x2daee0ad, RZ ;  /* 0xd2511f530f0a7825 */ /* 0x000fe800078e00ff */
[----:B------:R-:W-:Y:S01]  /*62d0*/  FFMA.FTZ R44, R44, UR6, -R16 ;  /* 0x000000062c2c7c23 */ /* 0x000fe20008010810 */
[----:B------:R-:W-:Y:S01]  /*62e0*/  FFMA.FTZ R50, R50, UR6, -R100 ;  /* 0x0000000632327c23 */ /* 0x000fe20008010864 */
[----:B------:R-:W-:Y:S01]  /*62f0*/  FFMA.FTZ R47, R47, UR6, -R0 ;  /* 0x000000062f2f7c23 */ /* 0x000fe20008010800 */
[----:B------:R-:W-:Y:S01]  /*6300*/  FFMA.FTZ R39, R39, UR6, -R100 ;  /* 0x0000000627277c23 */ /* 0x000fe20008010864 */
[----:B------:R-:W-:Y:S01]  /*6310*/  MUFU.EX2 R215, R31 ;  /* 0x0000001f00d77308 */ /* 0x000fe20000000800 */
[----:B---3--:R-:W-:Y:S01]  /*6320*/  LOP3.LUT R30, R5, UR27, R8, 0x96, !PT ;  /* 0x0000001b051e7c12 */ /* 0x008fe2000f8e9608 */
[----:B------:R-:W-:Y:S01]  /*6330*/  IMAD.WIDE.U32 R8, R13, -0x2daee0ad, RZ ;  /* 0xd2511f530d087825 */ /* 0x000fe200078e00ff */
[----:B------:R-:W-:Y:S03]  /*6340*/  LOP3.LUT R5, R11, UR26, R18, 0x96, !PT ;  /* 0x0000001a0b057c12 */ /* 0x000fe6000f8e9612 */
[----:B------:R-:W-:Y:S01]  /*6350*/  FFMA.FTZ R40, R40, UR6, -R16 ;  /* 0x0000000628287c23 */ /* 0x000fe20008010810 */
[----:B------:R-:W-:Y:S01]  /*6360*/  IMAD.WIDE.U32 R14, R14, -0x2daee0ad, RZ ;  /* 0xd2511f530e0e7825 */ /* 0x000fe200078e00ff */
[----:B------:R-:W-:Y:S02]  /*6370*/  LOP3.LUT R18, R9, UR26, R18, 0x96, !PT ;  /* 0x0000001a09127c12 */ /* 0x000fe4000f8e9612 */
[----:B------:R1:W-:Y:S01]  /*6380*/  MUFU.EX2 R198, R24 ;  /* 0x0000001800c67308 */ /* 0x0003e20000000800 */
[--C-:B------:R-:W-:Y:S01]  /*6390*/  FFMA.FTZ R49, R49, UR6, -R101.reuse ;  /* 0x0000000631317c23 */ /* 0x100fe20008010865 */
[----:B------:R-:W-:Y:S01]  /*63a0*/  IMAD.WIDE.U32 R20, R20, -0x2daee0ad, RZ ;  /* 0xd2511f5314147825 */ /* 0x000fe200078e00ff */
[----:B------:R-:W-:Y:S03]  /*63b0*/  LOP3.LUT R7, R15, UR26, R12, 0x96, !PT ;  /* 0x0000001a0f077c12 */ /* 0x000fe6000f8e960c */
[----:B------:R-:W-:Y:S01]  /*63c0*/  FFMA.FTZ R43, R43, UR6, -R0 ;  /* 0x000000062b2b7c23 */ /* 0x000fe20008010800 */
[----:B------:R-:W-:Y:S01]  /*63d0*/  IMAD.WIDE.U32 R32, R32, -0x2daee0ad, RZ ;  /* 0xd2511f5320207825 */ /* 0x000fe200078e00ff */
[----:B------:R-:W-:Y:S02]  /*63e0*/  LOP3.LUT R19, R21, UR26, R12, 0x96, !PT ;  /* 0x0000001a15137c12 */ /* 0x000fe4000f8e960c */
[----:B------:R3:W-:Y:S01]  /*63f0*/  MUFU.EX2 R196, R27 ;  /* 0x0000001b00c47308 */ /* 0x0007e20000000800 */
[----:B------:R-:W-:Y:S01]  /*6400*/  FFMA.FTZ R46, R46, UR6, -R0 ;  /* 0x000000062e2e7c23 */ /* 0x000fe20008010800 */
[----:B------:R-:W-:Y:S01]  /*6410*/  IMAD.WIDE.U32 R28, R28, -0x2daee0ad, RZ ;  /* 0xd2511f531c1c7825 */ /* 0x000fe200078e00ff */
[----:B------:R-:W-:Y:S03]  /*6420*/  LOP3.LUT R12, R33, UR24, R8, 0x96, !PT ;  /* 0x00000018210c7c12 */ /* 0x000fe6000f8e9608 */
[--C-:B------:R-:W-:Y:S01]  /*6430*/  FFMA.FTZ R52, R52, UR6, -R101.reuse ;  /* 0x0000000634347c23 */ /* 0x100fe20008010865 */
[----:B----4-:R-:W-:Y:S04]  /*6440*/  IMAD.WIDE.U32 R22, R22, -0x2daee0ad, RZ ;  /* 0xd2511f5316167825 */ /* 0x010fe800078e00ff */
[----:B------:R-:W-:Y:S01]  /*6450*/  FFMA.FTZ R101, R53, UR6, -R101 ;  /* 0x0000000635657c23 */ /* 0x000fe20008010865 */
[----:B------:R-:W-:Y:S01]  /*6460*/  MUFU.EX2 R216, R64 ;  /* 0x0000004000d87308 */ /* 0x000fe20000000800 */
[----:B------:R-:W-:Y:S01]  /*6470*/  FFMA.FTZ R55, R55, UR6, -R100 ;  /* 0x0000000637377c23 */ /* 0x000fe20008010864 */
[----:B------:R-:W-:Y:S01]  /*6480*/  IMAD.WIDE.U32 R8, R5, -0x326172a9, RZ ;  /* 0xcd9e8d5705087825 */ /* 0x000fe200078e00ff */
[----:B------:R-:W-:Y:S02]  /*6490*/  LOP3.LUT R5, R29, UR24, R20, 0x96, !PT ;  /* 0x000000181d057c12 */ /* 0x000fe4000f8e9614 */
[----:B-1----:R-:W-:Y:S01]  /*64a0*/  LOP3.LUT R24, R23, UR24, R10, 0x96, !PT ;  /* 0x0000001817187c12 */ /* 0x002fe2000f8e960a */
[----:B------:R-:W-:Y:S01]  /*64b0*/  IMAD.WIDE.U32 R20, R18, -0x326172a9, RZ ;  /* 0xcd9e8d5712147825 */ /* 0x000fe200078e00ff */
[----:B------:R-:W-:Y:S03]  /*64c0*/  LOP3.LUT R26, R9, UR25, R6, 0x96, !PT ;  /* 0x00000019091a7c12 */ /* 0x000fe6000f8e9606 */
        /* <DEDUP_REMOVED lines=8> */
[--C-:B------:R-:W-:Y:S01]  /*6550*/  FFMA.FTZ R45, R45, UR6, -R16.reuse ;  /* 0x000000062d2d7c23 */ /* 0x100fe20008010810 */
[----:B------:R-:W-:Y:S01]  /*6560*/  FFMA.FTZ R41, R41, UR6, -R16 ;  /* 0x0000000629297c23 */ /* 0x000fe20008010810 */
[----:B------:R-:W-:Y:S01]  /*6570*/  LOP3.LUT R14, R31, UR24, R14, 0x96, !PT ;  /* 0x000000181f0e7c12 */ /* 0x000fe2000f8e960e */
[----:B------:R-:W-:Y:S04]  /*6580*/  IMAD.WIDE.U32 R24, R24, -0x326172a9, RZ ;  /* 0xcd9e8d5718187825 */ /* 0x000fe800078e00ff */
[--C-:B------:R-:W-:Y:S01]  /*6590*/  FFMA.FTZ R59, R59, UR6, -R0.reuse ;  /* 0x000000063b3b7c23 */ /* 0x100fe20008010800 */
[----:B------:R-:W-:Y:S01]  /*65a0*/  FFMA.FTZ R58, R58, UR6, -R0 ;  /* 0x000000063a3a7c23 */ /* 0x000fe20008010800 */
[----:B---3--:R-:W-:Y:S01]  /*65b0*/  IMAD.WIDE.U32 R26, R26, -0x2daee0ad, RZ ;  /* 0xd2511f531a1a7825 */ /* 0x008fe200078e00ff */
[----:B------:R-:W-:Y:S01]  /*65c0*/  LOP3.LUT R29, R25, UR23, R8, 0x96, !PT ;  /* 0x00000017191d7c12 */ /* 0x000fe2000f8e9608 */
[----:B------:R-:W-:Y:S02]  /*65d0*/  MUFU.EX2 R193, R66 ;  /* 0x0000004200c17308 */ /* 0x000fe40000000800 */
[----:B------:R-:W-:Y:S01]  /*65e0*/  FFMA.FTZ R0, R62, UR6, -R0 ;  /* 0x000000063e007c23 */ /* 0x000fe20008010800 */
[----:B------:R-:W-:Y:S01]  /*65f0*/  IMAD.WIDE.U32 R10, R10, -0x2daee0ad, RZ ;  /* 0xd2511f530a0a7825 */ /* 0x000fe200078e00ff */
[----:B------:R-:W-:Y:S03]  /*6600*/  LOP3.LUT R21, R27, UR22, R22, 0x96, !PT ;  /* 0x000000161b157c12 */ /* 0x000fe6000f8e9616 */
[----:B------:R-:W-:Y:S01]  /*6610*/  FFMA.FTZ R56, R56, UR6, -R16 ;  /* 0x0000000638387c23 */ /* 0x000fe20008010810 */
[----:B------:R-:W-:Y:S01]  /*6620*/  IMAD.WIDE.U32 R6, R7, -0x326172a9, RZ ;  /* 0xcd9e8d5707067825 */ /* 0x000fe200078e00ff */
        /* <DEDUP_REMOVED lines=9> */
[----:B------:R-:W-:Y:S01]  /*66c0*/  IMAD.WIDE.U32 R8, R5, -0x326172a9, RZ ;  /* 0xcd9e8d5705087825 */ /* 0x000fe200078e00ff */
[----:B------:R-:W-:Y:S03]  /*66d0*/  LOP3.LUT R33, R13, UR23, R20, 0x96, !PT ;  /* 0x000000170d217c12 */ /* 0x000fe6000f8e9614 */
[----:B------:R-:W-:Y:S01]  /*66e0*/  IMAD.WIDE.U32 R28, R29, -0x2daee0ad, RZ ;  /* 0xd2511f531d1c7825 */ /* 0x000fe200078e00ff */
[----:B------:R-:W-:Y:S03]  /*66f0*/  LOP3.LUT R22, R9, UR23, R18, 0x96, !PT ;  /* 0x0000001709167c12 */ /* 0x000fe6000f8e9612 */
[----:B------:R1:W3:Y:S01]  /*6700*/  MUFU.EX2 R217, R35 ;  /* 0x0000002300d97308 */ /* 0x0002e20000000800 */
        /* <DEDUP_REMOVED lines=24> */
[----:B------:R-:W3:Y:S01]  /*6890*/  MUFU.EX2 R219, R48 ;  /* 0x0000003000db7308 */ /* 0x000ee20000000800 */
[----:B------:R-:W-:Y:S01]  /*68a0*/  IMAD.WIDE.U32 R8, R9, -0x326172a9, RZ ;  /* 0xcd9e8d5709087825 */ /* 0x000fe200078e00ff */
[----:B------:R-:W-:Y:S02]  /*68b0*/  LOP3.LUT R19, R11, UR18, R28, 0x96, !PT ;  /* 0x000000120b137c12 */ /* 0x000fe4000f8e961c */
[----:B------:R-:W-:Y:S01]  /*68c0*/  SHF.R.U32.HI R12, RZ, 0x18, R10 ;  /* 0x00000018ff0c7819 */ /* 0x000fe2000001160a */
[----:B------:R-:W-:Y:S01]  /*68d0*/  IMAD.WIDE.U32 R4, R5, -0x2daee0ad, RZ ;  /* 0xd2511f5305047825 */ /* 0x000fe200078e00ff */
[----:B------:R-:W-:Y:S04]  /*68e0*/  LOP3.LUT R20, R9, UR19, R20, 0x96, !PT ;  /* 0x0000001309147c12 */ /* 0x000fe8000f8e9614 */
[----:B------:R2:W-:Y:S01]  /*68f0*/  MUFU.EX2 R211, R34 ;  /* 0x0000002200d37308 */ /* 0x0005e20000000800 */
[----:B------:R-:W-:Y:S01]  /*6900*/  LOP3.LUT R14, R8, 0xff, RZ, 0xc0, !PT ;  /* 0x000000ff080e7812 */ /* 0x000fe200078ec0ff */
[----:B------:R-:W-:Y:S01]  /*6910*/  IMAD.WIDE.U32 R6, R6, -0x326172a9, RZ ;  /* 0xcd9e8d5706067825 */ /* 0x000fe200078e00ff */
[--C-:B------:R-:W-:Y:S02]  /*6920*/  SHF.R.U32.HI R15, RZ, 0x18, R8.reuse ;  /* 0x00000018ff0f7819 */ /* 0x100fe40000011608 */
[----:B------:R-:W-:Y:S02]  /*6930*/  SHF.R.U32.HI R28, RZ, 0x10, R8 ;  /* 0x00000010ff1c7819 */ /* 0x000fe40000011608 */
[----:B-1----:R-:W-:Y:S03]  /*6940*/  LOP3.LUT R35, R8, 0xffff, RZ, 0xc0, !PT ;  /* 0x0000ffff08237812 */ /* 0x002fe600078ec0ff */
[----:B------:R-:W1:Y:S01]  /*6950*/  MUFU.EX2 R220, R51 ;  /* 0x0000003300dc7308 */ /* 0x000e620000000800 */
[C---:B------:R-:W-:Y:S02]  /*6960*/  LOP3.LUT R9, R4.reuse, 0xff, RZ, 0xc0, !PT ;  /* 0x000000ff04097812 */ /* 0x040fe400078ec0ff */
[--C-:B------:R-:W-:Y:S02]  /*6970*/  SHF.R.U32.HI R8, RZ, 0x18, R4.reuse ;  /* 0x00000018ff087819 */ /* 0x100fe40000011604 */
[----:B------:R-:W-:Y:S02]  /*6980*/  SHF.R.U32.HI R33, RZ, 0x10, R4 ;  /* 0x00000010ff217819 */ /* 0x000fe40000011604 */
[----:B------:R-:W-:Y:S03]  /*6990*/  LOP3.LUT R37, R4, 0xffff, RZ, 0xc0, !PT ;  /* 0x0000ffff04257812 */ /* 0x000fe600078ec0ff */
[----:B------:R-:W1:Y:S01]  /*69a0*/  MUFU.EX2 R207, R44 ;  /* 0x0000002c00cf7308 */ /* 0x000e620000000800 */
[----:B------:R-:W-:Y:S02]  /*69b0*/  LOP3.LUT R4, R6, 0xff, RZ, 0xc0, !PT ;  /* 0x000000ff06047812 */ /* 0x000fe400078ec0ff */
[----:B------:R-:W-:Y:S02]  /*69c0*/  ISETP.LE.U32.AND P4, PT, R15, UR7, PT ;  /* 0x000000070f007c0c */ /* 0x000fe4000bf83070 */
[----:B------:R-:W-:Y:S02]  /*69d0*/  ISETP.LE.U32.AND P3, PT, R14, UR7, PT ;  /* 0x000000070e007c0c */ /* 0x000fe4000bf63070 */
[----:B------:R-:W-:Y:S03]  /*69e0*/  LOP3.LUT R17, R5, UR18, R22, 0x96, !PT ;  /* 0x0000001205117c12 */ /* 0x000fe6000f8e9616 */
[----:B------:R-:W1:Y:S01]  /*69f0*/  MUFU.EX2 R212, R50 ;  /* 0x0000003200d47308 */ /* 0x000e620000000800 */
[C---:B------:R-:W-:Y:S02]  /*6a00*/  LOP3.LUT R13, R10.reuse, 0xff, RZ, 0xc0, !PT ;  /* 0x000000ff0a0d7812 */ /* 0x040fe400078ec0ff */
[----:B------:R-:W-:Y:S02]  /*6a10*/  SHF.R.U32.HI R31, RZ, 0x10, R10 ;  /* 0x00000010ff1f7819 */ /* 0x000fe4000001160a */
[----:B----4-:R-:W-:Y:S01]  /*6a20*/  LOP3.LUT R36, R10, 0xffff, RZ, 0xc0, !PT ;  /* 0x0000ffff0a247812 */ /* 0x010fe200078ec0ff */
[----:B------:R-:W-:Y:S01]  /*6a30*/  IMAD.WIDE.U32 R10, R27, -0x2daee0ad, RZ ;  /* 0xd2511f531b0a7825 */ /* 0x000fe200078e00ff */
[----:B------:R-:W-:Y:S03]  /*6a40*/  ISETP.LE.U32.AND P0, PT, R4, UR7, PT ;  /* 0x0000000704007c0c */ /* 0x000fe6000bf03070 */
[----:B------:R-:W-:Y:S01]  /*6a50*/  MUFU.EX2 R204, R47 ;  /* 0x0000002f00cc7308 */ /* 0x000fe20000000800 */
[----:B------:R-:W-:Y:S01]  /*6a60*/  ISETP.LE.U32.AND P1, PT, R12, UR7, PT ;  /* 0x000000070c007c0c */ /* 0x000fe2000bf23070 */
[----:B------:R-:W-:Y:S01]  /*6a70*/  IMAD.WIDE.U32 R4, R23, -0x326172a9, RZ ;  /* 0xcd9e8d5717047825 */ /* 0x000fe200078e00ff */
[----:B------:R-:W-:Y:S02]  /*6a80*/  ISETP.LE.U32.AND P2, PT, R13, UR7, PT ;  /* 0x000000070d007c0c */ /* 0x000fe4000bf43070 */
[----:B------:R-:W-:Y:S02]  /*6a90*/  LOP3.LUT R15, R11, UR18, R32, 0x96, !PT ;  /* 0x000000120b0f7c12 */ /* 0x000fe4000f8e9620 */
[----:B------:R-:W-:Y:S03]  /*6aa0*/  LOP3.LUT R13, R5, UR19, R24, 0x96, !PT ;  /* 0x00000013050d7c12 */ /* 0x000fe6000f8e9618 */
[----:B------:R4:W1:Y:S01]  /*6ab0*/  MUFU.EX2 R203, R39 ;  /* 0x0000002700cb7308 */ /* 0x0008620000000800 */
[C---:B------:R-:W-:Y:S02]  /*6ac0*/  LOP3.LUT R25, R4.reuse, 0xff, RZ, 0xc0, !PT ;  /* 0x000000ff04197812 */ /* 0x040fe400078ec0ff */
[--C-:B------:R-:W-:Y:S02]  /*6ad0*/  SHF.R.U32.HI R24, RZ, 0x18, R4.reuse ;  /* 0x00000018ff187819 */ /* 0x100fe40000011604 */
[----:B------:R-:W-:Y:S02]  /*6ae0*/  SHF.R.U32.HI R27, RZ, 0x10, R4 ;  /* 0x00000010ff1b7819 */ /* 0x000fe40000011604 */
[----:B------:R-:W-:Y:S03]  /*6af0*/  LOP3.LUT R32, R4, 0xffff, RZ, 0xc0, !PT ;  /* 0x0000ffff04207812 */ /* 0x000fe600078ec0ff */
[----:B------:R-:W-:Y:S01]  /*6b00*/  MUFU.EX2 R192, R192 ;  /* 0x000000c000c07308 */ /* 0x000fe20000000800 */
[----:B------:R-:W-:Y:S02]  /*6b10*/  SHF.R.U32.HI R4, RZ, 0x18, R20 ;  /* 0x00000018ff047819 */ /* 0x000fe40000011614 */
[----:B------:R-:W-:Y:S02]  /*6b20*/  SHF.R.U32.HI R14, RZ, 0x18, R6 ;  /* 0x00000018ff0e7819 */ /* 0x000fe40000011606 */
[----:B------:R-:W-:Y:S02]  /*6b30*/  ISETP.LE.U32.AND P6, PT, R9, UR7, PT ;  /* 0x0000000709007c0c */ /* 0x000fe4000bfc3070 */
[----:B------:R-:W-:Y:S03]  /*6b40*/  LOP3.LUT R5, R20, 0xff, RZ, 0xc0, !PT ;  /* 0x000000ff14057812 */ /* 0x000fe600078ec0ff */
[----:B------:R-:W1:Y:S01]  /*6b50*/  MUFU.EX2 R191, R191 ;  /* 0x000000bf00bf7308 */ /* 0x000e620000000800 */
[----:B------:R-:W-:Y:S01]  /*6b60*/  ISETP.LE.U32.AND P5, PT, R8, UR7, PT ;  /* 0x0000000708007c0c */ /* 0x000fe2000bfa3070 */
[----:B------:R-:W-:Y:S01]  /*6b70*/  IMAD.WIDE.U32 R8, R29, -0x326172a9, RZ ;  /* 0xcd9e8d571d087825 */ /* 0x000fe200078e00ff */
[----:B------:R-:W-:Y:S02]  /*6b80*/  LOP3.LUT R18, R7, UR19, R18, 0x96, !PT ;  /* 0x0000001307127c12 */ /* 0x000fe4000f8e9612 */
[----:B--2---:R-:W-:Y:S02]  /*6b90*/  SHF.R.U32.HI R34, RZ, 0x10, R6 ;  /* 0x00000010ff227819 */ /* 0x004fe40000011606 */
[----:B------:R-:W-:Y:S01]  /*6ba0*/  LOP3.LUT R38, R6, 0xffff, RZ, 0xc0, !PT ;  /* 0x0000ffff06267812 */ /* 0x000fe200078ec0ff */
[----:B------:R-:W-:Y:S01]  /*6bb0*/  IMAD.WIDE.U32 R6, R21, -0x2daee0ad, RZ ;  /* 0xd2511f5315067825 */ /* 0x000fe200078e00ff */
[----:B------:R-:W-:Y:S01]  /*6bc0*/  LOP3.LUT R21, R8, 0xff, RZ, 0xc0, !PT ;  /* 0x000000ff08157812 */ /* 0x000fe200078ec0ff */
[----:B------:R-:W-:Y:S01]  /*6bd0*/  MUFU.EX2 R190, R190 ;  /* 0x000000be00be7308 */ /* 0x000fe20000000800 */
[----:B------:R-:W-:Y:S02]  /*6be0*/  SHF.R.U32.HI R22, RZ, 0x18, R8 ;  /* 0x00000018ff167819 */ /* 0x000fe40000011608 */
[----:B------:R-:W-:Y:S02]  /*6bf0*/  LOP3.LUT R23, R10, 0xff, RZ, 0xc0, !PT ;  /* 0x000000ff0a177812 */ /* 0x000fe400078ec0ff */
[----:B------:R-:W-:Y:S02]  /*6c00*/  LOP3.LUT R12, R7, UR18, R30, 0x96, !PT ;  /* 0x00000012070c7c12 */ /* 0x000fe4000f8e961e */
[----:B------:R-:W-:Y:S03]  /*6c10*/  LOP3.LUT R30, R8, 0xffff, RZ, 0xc0, !PT ;  /* 0x0000ffff081e7812 */ /* 0x000fe600078ec0ff */
[----:B------:R-:W-:Y:S01]  /*6c20*/  MUFU.EX2 R185, R185 ;  /* 0x000000b900b97308 */ /* 0x000fe20000000800 */
[----:B------:R-:W-:Y:S02]  /*6c30*/  SHF.R.U32.HI R29, RZ, 0x10, R10 ;  /* 0x00000010ff1d7819 */ /* 0x000fe4000001160a */
[----:B----4-:R-:W-:Y:S02]  /*6c40*/  LOP3.LUT R39, R10, 0xffff, RZ, 0xc0, !PT ;  /* 0x0000ffff0a277812 */ /* 0x010fe400078ec0ff */
[----:B------:R-:W-:Y:S02]  /*6c50*/  SHF.R.U32.HI R11, RZ, 0x10, R6 ;  /* 0x00000010ff0b7819 */ /* 0x000fe40000011606 */
[----:B------:R-:W-:Y:S03]  /*6c60*/  LOP3.LUT R7, R6, 0xffff, RZ, 0xc0, !PT ;  /* 0x0000ffff06077812 */ /* 0x000fe600078ec0ff */
[----:B------:R-:W2:Y:S10]  /*6c70*/  MUFU.EX2 R187, R187 ;  /* 0x000000bb00bb7308 */ /* 0x000eb40000000800 */
        /* <DEDUP_REMOVED lines=30> */
[----:B---3--:R-:W-:Y:S01]  /*6e60*/  @!P1 FADD.FTZ R217, -R217, -RZ ;  /* 0x800000ffd9d99221 */ /* 0x008fe20000010100 */
[----:B------:R-:W-:Y:S01]  /*6e70*/  LOP3.LUT R4, R28, 0xff, RZ, 0xc0, !PT ;  /* 0x000000ff1c047812 */ /* 0x000fe200078ec0ff */
        /* <DEDUP_REMOVED lines=10> */
[----:B-1----:R-:W-:Y:S01]  /*6f20*/  @!P3 FADD.FTZ R220, -R220, -RZ ;  /* 0x800000ffdcdcb221 */ /* 0x002fe20000010100 */
        /* <DEDUP_REMOVED lines=35> */
[----:B------:R-:W-:Y:S01]  /*7160*/  @!P3 FADD.FTZ R212, -R212, -RZ ;  /* 0x800000ffd4d4b221 */ /* 0x000fe20000010100 */
[----:B------:R-:W-:Y:S01]  /*7170*/  ISETP.LE.U32.AND P6, PT, R9, UR7, PT ;  /* 0x0000000709007c0c */ /* 0x000fe2000bfc3070 */
[----:B------:R-:W-:Y:S01]  /*7180*/  @!P1 FADD.FTZ R216, -R216, -RZ ;  /* 0x800000ffd8d89221 */ /* 0x000fe20000010100 */
[----:B------:R-:W-:Y:S02]  /*7190*/  LOP3.LUT R4, R4, 0xffff, RZ, 0xc0, !PT ;  /* 0x0000ffff04047812 */ /* 0x000fe400078ec0ff */
[----:B------:R-:W-:Y:S02]  /*71a0*/  SHF.R.U32.HI R5, RZ, 0x10, R20 ;  /* 0x00000010ff057819 */ /* 0x000fe40000011614 */
[----:B------:R-:W-:Y:S02]  /*71b0*/  SHF.R.U32.HI R26, RZ, 0x10, R8 ;  /* 0x00000010ff1a7819 */ /* 0x000fe40000011608 */
[----:B------:R-:W-:Y:S01]  /*71c0*/  ISETP.LE.U32.AND P4, PT, R4, UR7, PT ;  /* 0x0000000704007c0c */ /* 0x000fe2000bf83070 */
[----:B------:R-:W-:Y:S01]  /*71d0*/  @!P0 FADD.FTZ R203, -R203, -RZ ;  /* 0x800000ffcbcb8221 */ /* 0x000fe20000010100 */
[----:B------:R-:W-:Y:S01]  /*71e0*/  LOP3.LUT R8, R6, 0xff, RZ, 0xc0, !PT ;  /* 0x000000ff06087812 */ /* 0x000fe200078ec0ff */
[----:B------:R-:W-:Y:S01]  /*71f0*/  @!P2 FADD.FTZ R204, -R204, -RZ ;  /* 0x800000ffcccca221 */ /* 0x000fe20000010100 */
[----:B------:R-:W-:Y:S01]  /*7200*/  LOP3.LUT R5, R5, 0xff, RZ, 0xc0, !PT ;  /* 0x000000ff05057812 */ /* 0x000fe200078ec0ff */
[----:B------:R-:W-:Y:S01]  /*7210*/  @!P6 FADD.FTZ R213, -R213, -RZ ;  /* 0x800000ffd5d5e221 */ /* 0x000fe20000010100 */
[----:B------:R-:W-:Y:S02]  /*7220*/  SHF.R.U32.HI R4, RZ, 0x18, R14 ;  /* 0x00000018ff047819 */ /* 0x000fe4000001160e */
[----:B------:R-:W-:Y:S02]  /*7230*/  ISETP.LE.U32.AND P5, PT, R8, UR7, PT ;  /* 0x0000000708007c0c */ /* 0x000fe4000bfa3070 */
[----:B------:R-:W-:Y:S02]  /*7240*/  ISETP.LE.U32.AND P3, PT, R5, UR7, PT ;  /* 0x0000000705007c0c */ /* 0x000fe4000bf63070 */
[----:B------:R-:W-:Y:S01]  /*7250*/  ISETP.LE.U32.AND P1, PT, R4, UR7, PT ;  /* 0x0000000704007c0c */ /* 0x000fe2000bf23070 */
[----:B------:R-:W-:Y:S01]  /*7260*/  @!P4 FADD.FTZ R191, -R191, -RZ ;  /* 0x800000ffbfbfc221 */ /* 0x000fe20000010100 */
[----:B------:R-:W-:Y:S02]  /*7270*/  LOP3.LUT R5, R14, 0xff, RZ, 0xc0, !PT ;  /* 0x000000ff0e057812 */ /* 0x000fe400078ec0ff */
[----:B------:R-:W-:Y:S02]  /*7280*/  LOP3.LUT R4, R26, 0xff, RZ, 0xc0, !PT ;  /* 0x000000ff1a047812 */ /* 0x000fe400078ec0ff */
[----:B------:R-:W-:Y:S02]  /*7290*/  ISETP.LE.U32.AND P2, PT, R5, UR7, PT ;  /* 0x0000000705007c0c */ /* 0x000fe4000bf43070 */
[----:B------:R-:W-:Y:S01]  /*72a0*/  ISETP.LE.U32.AND P6, PT, R4, UR7, PT ;  /* 0x0000000704007c0c */ /* 0x000fe2000bfc3070 */
[----:B------:R-:W-:Y:S01]  /*72b0*/  @!P5 FADD.FTZ R210, -R210, -RZ ;  /* 0x800000ffd2d2d221 */ /* 0x000fe20000010100 */
[----:B------:R-:W-:Y:S01]  /*72c0*/  SHF.R.U32.HI R5, RZ, 0x10, R19 ;  /* 0x00000010ff057819 */ /* 0x000fe20000011613 */
[----:B------:R-:W-:Y:S01]  /*72d0*/  @!P3 FADD.FTZ R192, -R192, -RZ ;  /* 0x800000ffc0c0b221 */ /* 0x000fe20000010100 */
[----:B------:R-:W-:Y:S01]  /*72e0*/  SHF.R.U32.HI R4, RZ, 0x8, R36 ;  /* 0x00000008ff047819 */ /* 0x000fe20000011624 */
[----:B--2---:R-:W-:Y:S01]  /*72f0*/  @!P1 FADD.FTZ R187, -R187, -RZ ;  /* 0x800000ffbbbb9221 */ /* 0x004fe20000010100 */
[----:B------:R-:W-:Y:S02]  /*7300*/  SHF.R.U32.HI R10, RZ, 0x18, R6 ;  /* 0x00000018ff0a7819 */ /* 0x000fe40000011606 */
[----:B------:R-:W-:Y:S02]  /*7310*/  LOP3.LUT R5, R5, 0xff, RZ, 0xc0, !PT ;  /* 0x000000ff05057812 */ /* 0x000fe400078ec0ff */
[----:B------:R-:W-:Y:S01]  /*7320*/  LOP3.LUT R4, R4, 0xffff, RZ, 0xc0, !PT ;  /* 0x0000ffff04047812 */ /* 0x000fe200078ec0ff */
[----:B------:R-:W-:Y:S01]  /*7330*/  @!P2 FADD.FTZ R190, -R190, -RZ ;  /* 0x800000ffbebea221 */ /* 0x000fe20000010100 */
[----:B------:R-:W-:Y:S01]  /*7340*/  SHF.R.U32.HI R6, RZ, 0x10, R17 ;  /* 0x00000010ff067819 */ /* 0x000fe20000011611 */
        /* <DEDUP_REMOVED lines=8> */
[----:B----4-:R-:W-:Y:S01]  /*73d0*/  @!P5 FADD.FTZ R184, -R184, -RZ ;  /* 0x800000ffb8b8d221 */ /* 0x010fe20000010100 */
        /* <DEDUP_REMOVED lines=532> */
.L_x_725:
[----:B------:R-:W-:Y:S01]  /*9520*/  STS [R223+0x8000], R175 ;  /* 0x008000afdf007388 */ /* 0x000fe20000000800 */
[----:B---3--:R-:W-:Y:S02]  /*9530*/  F2FP.F16.F32.PACK_AB R4, R168, R64 ;  /* 0x00000040a804723e */ /* 0x008fe400000000ff */
        /* <DEDUP_REMOVED lines=119> */
.L_x_726:
[----:B------:R-:W-:Y:S01]  /*9cb0*/  LDSM.16.M88.4 R16, [R154] ;  /* 0x000000009a10783b */ /* 0x000fe20000000200 */
[----:B--2---:R-:W-:Y:S01]  /*9cc0*/  IMAD.MOV.U32 R5, RZ, RZ, 0x4 ;  /* 0x00000004ff057424 */ /* 0x004fe200078e00ff */
[----:B------:R-:W-:Y:S01]  /*9cd0*/  @UP2 UIADD3 UR11, UP0, UR16, -0x200, URZ ;  /* 0xfffffe00100b2890 */ /* 0x000fe2000ff1e03f */
[----:B------:R-:W-:Y:S01]  /*9ce0*/  @P1 VIADD R4, R237, 0xffffff80 ;  /* 0xffffff80ed041836 */ /* 0x000fe20000000000 */
[----:B------:R-:W1:Y:S01]  /*9cf0*/  LDSM.16.MT88.4 R20, [R0+0x6000] ;  /* 0x006000000014783b */ /* 0x000e620000004200 */
[----:B------:R-:W-:Y:S01]  /*9d00*/  IMAD.U32 R58, RZ, RZ, UR42 ;  /* 0x0000002aff3a7e24 */ /* 0x000fe2000f8e00ff */
[----:B------:R-:W-:Y:S01]  /*9d10*/  @UP2 UIADD3.X UR10, UR17, -0x1, URZ, UP0, !UPT ;  /* 0xffffffff110a2890 */ /* 0x000fe200087fe43f */
[----:B------:R-:W-:Y:S01]  /*9d20*/  @P1 IMAD.WIDE R52, R4, R5, UR16 ;  /* 0x0000001004341e25 */ /* 0x000fe2000f8e0205 */
[----:B------:R-:W2:Y:S01]  /*9d30*/  LDSM.16.M88.4 R12, [R154+0x2000] ;  /* 0x002000009a0c783b */ /* 0x000ea20000000200 */
[----:B------:R-:W-:Y:S02]  /*9d40*/  UISETP.GT.AND UP1, UPT, UR9, UR34, UPT ;  /* 0x000000220900728c */ /* 0x000fe4000bf24270 */
[----:B------:R-:W-:Y:S01]  /*9d50*/  IMAD.U32 R57, RZ, RZ, UR41 ;  /* 0x00000029ff397e24 */ /* 0x000fe2000f8e00ff */
[----:B------:R-:W-:Y:S01]  /*9d60*/  LDSM.16.M88.4 R24, [R161] ;  /* 0x00000000a118783b */ /* 0x000fe20000000200 */
[----:B------:R-:W-:Y:S01]  /*9d70*/  IMAD.U32 R56, RZ, RZ, UR40 ;  /* 0x00000028ff387e24 */ /* 0x000fe2000f8e00ff */
[----:B------:R-:W-:Y:S01]  /*9d80*/  @UP2 UMOV UR17, UR10 ;  /* 0x0000000a00112c82 */ /* 0x000fe20008000000 */
[----:B------:R-:W-:Y:S01]  /*9d90*/  IMAD.U32 R55, RZ, RZ, UR39 ;  /* 0x00000027ff377e24 */ /* 0x000fe2000f8e00ff */
[----:B------:R-:W3:Y:S01]  /*9da0*/  LDSM.16.MT88.4 R28, [R0+0x6400] ;  /* 0x00640000001c783b */ /* 0x000ee20000004200 */
[----:B------:R-:W-:Y:S01]  /*9db0*/  IMAD.U32 R54, RZ, RZ, UR38 ;  /* 0x00000026ff367e24 */ /* 0x000fe2000f8e00ff */
[----:B------:R-:W-:Y:S02]  /*9dc0*/  ULOP3.LUT UR10, UR9, 0x1, URZ, 0xc0, !UPT ;  /* 0x00000001090a7892 */ /* 0x000fe4000f8ec03f */
[----:B------:R-:W4:Y:S01]  /*9dd0*/  LDSM.16.M88.4 R32, [R164] ;  /* 0x00000000a420783b */ /* 0x000f220000000200 */
[----:B------:R-:W-:Y:S01]  /*9de0*/  @UP2 UMOV UR16, UR11 ;  /* 0x0000000b00102c82 */ /* 0x000fe20008000000 */
[----:B------:R-:W-:Y:S02]  /*9df0*/  UISETP.NE.U32.AND UP0, UPT, UR10, 0x1, UPT ;  /* 0x000000010a00788c */ /* 0x000fe4000bf05070 */
[----:B------:R-:W-:Y:S01]  /*9e00*/  LDSM.16.M88.4 R36, [R156] ;  /* 0x000000009c24783b */ /* 0x000fe20000000200 */
[----:B------:R-:W-:Y:S03]  /*9e10*/  UIADD3 UR9, UR9, -0x1, URZ ;  /* 0xffffffff09097890 */ /* 0x000fe6000fffe03f */
        /* <DEDUP_REMOVED lines=46> */
[----:B------:R-:W-:Y:S04]  /*a100*/  MOV R40, UR45 ;  /* 0x0000002d00287c02 */ /* 0x000fe80008000f00 */
[----:B------:R-:W-:Y:S01]  /*a110*/  HMMA.16816.F32 R16, R36, R42, R16 ;  /* 0x0000002a2410723c */ /* 0x000fe20000001810 */
[----:B---3--:R-:W-:Y:S05]  /*a120*/  IMAD.U32 R0, RZ, RZ, UR36 ;  /* 0x00000024ff007e24 */ /* 0x008fea000f8e00ff */
[-C--:B------:R-:W-:Y:S01]  /*a130*/  HMMA.16816.F32 R4, R20, R32.reuse, R4 ;  /* 0x000000201404723c */ /* 0x080fe20000001804 */
[----:B------:R-:W-:Y:S04]  /*a140*/  IMAD.U32 R42, RZ, RZ, UR46 ;  /* 0x0000002eff2a7e24 */ /* 0x000fe8000f8e00ff */
[----:B------:R-:W-:Y:S01]  /*a150*/  IMAD.U32 R38, RZ, RZ, UR44 ;  /* 0x0000002cff267e24 */ /* 0x000fe2000f8e00ff */
[C---:B--2---:R-:W-:Y:S01]  /*a160*/  HMMA.16816.F32 R8, R44.reuse, R32, R8 ;  /* 0x000000202c08723c */ /* 0x044fe20000001808 */
[----:B------:R-:W-:Y:S05]  /*a170*/  IMAD.U32 R36, RZ, RZ, UR43 ;  /* 0x0000002bff247e24 */ /* 0x000fea000f8e00ff */
[-C--:B------:R-:W-:Y:S01]  /*a180*/  HMMA.16816.F32 R12, R44, R34.reuse, R12 ;  /* 0x000000222c0c723c */ /* 0x080fe2000000180c */
[----:B------:R-:W-:Y:S04]  /*a190*/  IMAD.U32 R32, RZ, RZ, UR41 ;  /* 0x00000029ff207e24 */ /* 0x000fe8000f8e00ff */
[----:B------:R-:W-:Y:S01]  /*a1a0*/  IMAD.U32 R33, RZ, RZ, UR35 ;  /* 0x00000023ff217e24 */ /* 0x000fe2000f8e00ff */
[----:B------:R-:W-:Y:S01]  /*a1b0*/  HMMA.16816.F32 R16, R20, R34, R16 ;  /* 0x000000221410723c */ /* 0x000fe20000001810 */
[----:B------:R-:W-:Y:S04]  /*a1c0*/  IMAD.U32 R46, RZ, RZ, UR48 ;  /* 0x00000030ff2e7e24 */ /* 0x000fe8000f8e00ff */
[----:B------:R-:W-:Y:S01]  /*a1d0*/  IMAD.U32 R44, RZ, RZ, UR47 ;  /* 0x0000002fff2c7e24 */ /* 0x000fe2000f8e00ff */
[-C--:B------:R-:W-:Y:S01]  /*a1e0*/  HMMA.16816.F32 R4, R24, R28.reuse, R4 ;  /* 0x0000001c1804723c */ /* 0x080fe20000001804 */
[----:B------:R-:W-:Y:S01]  /*a1f0*/  IMAD.U32 R20, RZ, RZ, UR36 ;  /* 0x00000024ff147e24 */ /* 0x000fe2000f8e00ff */
[----:B------:R-:W-:Y:S03]  /*a200*/  MOV R35, UR43 ;  /* 0x0000002b00237c02 */ /* 0x000fe60008000f00 */
        /* <DEDUP_REMOVED lines=175> */
[----:B------:R-:W-:Y:S01]  /*ad00*/  STS [R250], R17 ;  /* 0x00000011fa007388 */ /* 0x000fe20000000800 */
[----:B------:R-:W-:Y:S01]  /*ad10*/  F2FP.F16.F32.PACK_AB R14, R14, R90 ;  /* 0x0000005a0e0e723e */ /* 0x000fe200000000ff */
[----:B------:R-:W-:Y:S01]  /*ad20*/  @UP0 UIADD3 UR5, UR54, UR56, URZ ;  /* 0x0000003836050290 */ /* 0x000fe2000fffe03f */
[----:B------:R-:W-:Y:S01]  /*ad30*/  F2FP.F16.F32.PACK_AB R11, R11, R92 ;  /* 0x0000005c0b0b723e */ /* 0x000fe200000000ff */
[----:B------:R-:W-:Y:S01]  /*ad40*/  STS [R250+0x200], R16 ;  /* 0x00020010fa007388 */ /* 0x000fe20000000800 */
        /* <DEDUP_REMOVED lines=44> */
.L_x_728:
        /* <DEDUP_REMOVED lines=19> */
.L_x_729:
[----:B------:R-:W-:Y:S01]  /*b140*/  BAR.SYNC.DEFER_BLOCKING 0x0 ;  /* 0x0000000000007b1d */ /* 0x000fe20000010000 */
[----:B------:R-:W-:Y:S01]  /*b150*/  USHF.R.S32.HI UR9, URZ, 0x1f, UR5 ;  /* 0x0000001f3f097899 */ /* 0x000fe20008011405 */
[----:B-12---:R-:W-:Y:S01]  /*b160*/  SHF.R.S32.HI R0, RZ, 0x1f, R9 ;  /* 0x0000001fff007819 */ /* 0x006fe20000011409 */
[----:B------:R-:W-:Y:S01]  /*b170*/  IMAD.U32 R3, RZ, RZ, UR6 ;  /* 0x00000006ff037e24 */ /* 0x000fe2000f8e00ff */
[--C-:B------:R-:W-:Y:S01]  /*b180*/  SHF.R.S32.HI R5, RZ, 0x1f, R238.reuse ;  /* 0x0000001fff057819 */ /* 0x100fe200000114ee */
[----:B------:R-:W-:Y:S01]  /*b190*/  UIMAD UR13, UR9, UR6, URZ ;  /* 0x00000006090d72a4 */ /* 0x000fe2000f8e023f */
[----:B------:R-:W-:Y:S01]  /*b1a0*/  LEA.HI R0, R0, R9, RZ, 0x2 ;  /* 0x0000000900007211 */ /* 0x000fe200078f10ff */
[----:B------:R-:W-:Y:S01]  /*b1b0*/  IMAD.MOV.U32 R4, RZ, RZ, R238 ;  /* 0x000000ffff047224 */ /* 0x000fe200078e00ee */
        /* <DEDUP_REMOVED lines=14> */
[----:B------:R1:W2:Y:S01]  /*b2a0*/  LDS.128 R20, [R59+0x7000] ;  /* 0x007000003b147984 */ /* 0x0002a20000000c00 */
[----:B------:R-:W-:Y:S01]  /*b2b0*/  ISETP.GE.OR P2, PT, R0, UR8, P2 ;  /* 0x0000000800007c0c */ /* 0x000fe20009746670 */
[----:B------:R-:W-:Y:S01]  /*b2c0*/  UIMAD UR17, UR59, UR17, UR13 ;  /* 0x000000113b1172a4 */ /* 0x000fe2000f8e020d */
[----:B------:R-:W-:Y:S01]  /*b2d0*/  IADD3.X R7, R7, UR20, R3, P0, !PT ;  /* 0x0000001407077c10 */ /* 0x000fe200087fe403 */
[----:B------:R1:W3:Y:S01]  /*b2e0*/  LDS.128 R24, [R59+0x9000] ;  /* 0x009000003b187984 */ /* 0x0002e20000000c00 */
[----:B------:R-:W-:Y:S01]  /*b2f0*/  IMAD.U32 R3, RZ, RZ, UR16 ;  /* 0x00000010ff037e24 */ /* 0x000fe2000f8e00ff */
[----:B------:R-:W-:-:S03]  /*b300*/  SHF.R.S32.HI R28, RZ, 0x1f, R0 ;  /* 0x0000001fff1c7819 */ /* 0x000fc60000011400 */
[----:B------:R-:W-:-:S04]  /*b310*/  IMAD.WIDE.U32 R6, R3, UR59, R6 ;  /* 0x0000003b03067c25 */ /* 0x000fc8000f8e0006 */
[----:B------:R-:W-:Y:S01]  /*b320*/  VIADD R12, R7, UR17 ;  /* 0x00000011070c7c36 */ /* 0x000fe20008000000 */
        /* <DEDUP_REMOVED lines=12> */
.L_x_731:
[----:B------:R-:W-:Y:S05]  /*b3f0*/  BSYNC B0 ;  /* 0x0000000000007941 */ /* 0x000fea0003800000 */
.L_x_730:
        /* <DEDUP_REMOVED lines=13> */
.L_x_733:
[----:B------:R-:W-:Y:S05]  /*b4d0*/  BSYNC B0 ;  /* 0x0000000000007941 */ /* 0x000fea0003800000 */
.L_x_732:
[----:B------:R1:W1:Y:S01]  /*b4e0*/  LDS.128 R12, [R59+0x8000] ;  /* 0x008000003b0c7984 */ /* 0x0002620000000c00 */
[----:B------:R-:W-:Y:S01]  /*b4f0*/  IMAD.U32 R3, RZ, RZ, UR10 ;  /* 0x0000000aff037e24 */ /* 0x000fe2000f8e00ff */
        /* <DEDUP_REMOVED lines=25> */
.L_x_735:
[----:B------:R-:W-:Y:S05]  /*b690*/  BSYNC B0 ;  /* 0x0000000000007941 */ /* 0x000fea0003800000 */
.L_x_734:
        /* <DEDUP_REMOVED lines=13> */
.L_x_706:
[----:B------:R-:W-:Y:S05]  /*b770*/  BSYNC B1 ;  /* 0x0000000000017941 */ /* 0x000fea0003800000 */
.L_x_692:
        /* <DEDUP_REMOVED lines=11> */
.L_x_736:
[----:B------:R-:W-:Y:S05]  /*b830*/  EXIT ;  /* 0x000000000000794d */ /* 0x000fea0003800000 */
.L_x_738:
        /* <DEDUP_REMOVED lines=12> */
.L_x_1348:


//--------------------- .text._ZN5flash44flash_bwd_dq_dk_dv_loop_seqk_parallel_kernelI23Flash_bwd_kernel_traitsILi32ELi128ELi128ELi8ELi4ELi4ELi4ELb1ELb0EN7cutlass6half_tE19Flash_kernel_traitsILi32ELi128ELi128ELi8ES3_EELb0ELb0ELb1ELb1ELb0ELb0ELb1EEEvNS_16Flash_bwd_paramsE --------------------------
	.section	.text._ZN5flash44flash_bwd_dq_dk_dv_loop_seqk_parallel_kernelI23Flash_bwd_kernel_traitsILi32ELi128ELi128ELi8ELi4ELi4ELi4ELb1ELb0EN7cutlass6half_tE19Flash_kernel_traitsILi32ELi128ELi128ELi8ES3_EELb0ELb0ELb1ELb1ELb0ELb0ELb1EEEvNS_16Flash_bwd_paramsE,"ax",@progbits
	.align	128
        .global         _ZN5flash44flash_bwd_dq_dk_dv_loop_seqk_parallel_kernelI23Flash_bwd_kernel_traitsILi32ELi128ELi128ELi8ELi4ELi4ELi4ELb1ELb0EN7cutlass6half_tE19Flash_kernel_traitsILi32ELi128ELi128ELi8ES3_EELb0ELb0ELb1ELb1ELb0ELb0ELb1EEEvNS_16Flash_bwd_paramsE
        .type           _ZN5flash44flash_bwd_dq_dk_dv_loop_seqk_parallel_kernelI23Flash_bwd_kernel_traitsILi32ELi128ELi128ELi8ELi4ELi4ELi4ELb1ELb0EN7cutlass6half_tE19Flash_kernel_traitsILi32ELi128ELi128ELi8ES3_EELb0ELb0ELb1ELb1ELb0ELb0ELb1EEEvNS_16Flash_bwd_paramsE,@function
        .size           _ZN5flash44flash_bwd_dq_dk_dv_loop_seqk_parallel_kernelI23Flash_bwd_kernel_traitsILi32ELi128ELi128ELi8ELi4ELi4ELi4ELb1ELb0EN7cutlass6half_tE19Flash_kernel_traitsILi32ELi128ELi128ELi8ES3_EELb0ELb0ELb1ELb1ELb0ELb0ELb1EEEvNS_16Flash_bwd_paramsE,(.L_x_1349 - _ZN5flash44flash_bwd_dq_dk_dv_loop_seqk_parallel_kernelI23Flash_bwd_kernel_traitsILi32ELi128ELi128ELi8ELi4ELi4ELi4ELb1ELb0EN7cutlass6half_tE19Flash_kernel_traitsILi32ELi128ELi128ELi8ES3_EELb0ELb0ELb1ELb1ELb0ELb0ELb1EEEvNS_16Flash_bwd_paramsE)
        .other          _ZN5flash44flash_bwd_dq_dk_dv_loop_seqk_parallel_kernelI23Flash_bwd_kernel_traitsILi32ELi128ELi128ELi8ELi4ELi4ELi4ELb1ELb0EN7cutlass6half_tE19Flash_kernel_traitsILi32ELi128ELi128ELi8ES3_EELb0ELb0ELb1ELb1ELb0ELb0ELb1EEEvNS_16Flash_bwd_paramsE,@"STO_CUDA_ENTRY STV_DEFAULT"
_ZN5flash44flash_bwd_dq_dk_dv_loop_seqk_parallel_kernelI23Flash_bwd_kernel_traitsILi32ELi128ELi128ELi8ELi4ELi4ELi4ELb1ELb0EN7cutlass6half_tE19Flash_kernel_traitsILi32ELi128ELi128ELi8ES3_EELb0ELb0ELb1ELb1ELb0ELb0ELb1EEEvNS_16Flash_bwd_paramsE:
.text._ZN5flash44flash_bwd_dq_dk_dv_loop_seqk_parallel_kernelI23Flash_bwd_kernel_traitsILi32ELi128ELi128ELi8ELi4ELi4ELi4ELb1ELb0EN7cutlass6half_tE19Flash_kernel_traitsILi32ELi128ELi128ELi8ES3_EELb0ELb0ELb1ELb1ELb0ELb0ELb1EEEvNS_16Flash_bwd_paramsE:
        /* <DEDUP_REMOVED lines=25> */
[CC--:B------:R-:W-:Y:S02]  /*0190*/  LEA.HI R3, R2.reuse, R8.reuse, RZ, 0x5 ;  /* 0x0000000802037211 */ /* 0x0c0fe400078f28ff */
[CC--:B------:R-:W-:Y:S01]  /*01a0*/  LEA.HI R13, R2.reuse, R8.reuse, RZ, 0x7 ;  /* 0x00000008020d7211 */ /* 0x0c0fe200078f38ff */
[----:B---3--:R-:W-:Y:S01]  /*01b0*/  ULEA UR4, UR4, UR5, 0x18 ;  /* 0x0000000504047291 */ /* 0x008fe2000f8ec03f */
[CC--:B------:R-:W-:Y:S01]  /*01c0*/  LEA.HI R15, R2.reuse, R8.reuse, RZ, 0x3 ;  /* 0x00000008020f7211 */ /* 0x0c0fe200078f18ff */
[----:B------:R-:W-:Y:S01]  /*01d0*/  USHF.R.S32.HI UR5, URZ, 0x1f, UR56 ;  /* 0x0000001f3f057899 */ /* 0x000fe20008011438 */
[----:B------:R-:W-:Y:S02]  /*01e0*/  LEA.HI R2, R2, R8, RZ, 0x4 ;  /* 0x0000000802027211 */ /* 0x000fe400078f20ff */
[----:B------:R-:W-:Y:S01]  /*01f0*/  LOP3.LUT R6, R4, 0xfffffffc, RZ, 0xc0, !PT ;  /* 0xfffffffc04067812 */ /* 0x000fe200078ec0ff */
[----:B------:R-:W-:Y:S01]  /*0200*/  IMAD.U32 R155, RZ, RZ, UR4 ;  /* 0x00000004ff9b7e24 */ /* 0x000fe2000f8e00ff */
[----:B------:R-:W-:-:S02]  /*0210*/  SHF.R.S32.HI R0, RZ, 0x2, R4 ;  /* 0x00000002ff007819 */ /* 0x000fc40000011404 */
        /* <DEDUP_REMOVED lines=39> */
[----:B------:R-:W-:Y:S01]  /*0490*/  LEA.HI R0, R9, R9, RZ, 0x1 ;  /* 0x0000000909007211 */ /* 0x000fe200078f08ff */
[----:B-1----:R-:W-:Y:S01]  /*04a0*/  IMAD R20, R2, 0x8, R3 ;  /* 0x0000000802147824 */ /* 0x002fe200078e0203 */
[----:B------:R-:W-:-:S02]  /*04b0*/  LOP3.LUT R5, R4, R5, RZ, 0x3c, !PT ;  /* 0x0000000504057212 */ /* 0x000fc400078e3cff */
[----:B------:R-:W-:Y:S02]  /*04c0*/  LEA.HI R13, R13, R9, RZ, 0x3 ;  /* 0x000000090d0d7211 */ /* 0x000fe400078f18ff */
[--C-:B------:R-:W-:Y:S01]  /*04d0*/  SHF.R.S32.HI R4, RZ, 0x1, R0.reuse ;  /* 0x00000001ff047819 */ /* 0x100fe20000011400 */
[----:B------:R-:W-:Y:S01]  /*04e0*/  IMAD.U32 R8, R10, 0x20, R5 ;  /* 0x000000200a087824 */ /* 0x000fe200078e0005 */
[----:B------:R-:W-:Y:S02]  /*04f0*/  SHF.R.S32.HI R2, RZ, 0x1f, R0 ;  /* 0x0000001fff027819 */ /* 0x000fe40000011400 */
[----:B------:R-:W-:Y:S02]  /*0500*/  LOP3.LUT R5, R0, 0x7fffffe, RZ, 0xc0, !PT ;  /* 0x07fffffe00057812 */ /* 0x000fe400078ec0ff */
[----:B------:R-:W-:Y:S01]  /*0510*/  LOP3.LUT R0, R13, 0xfffffff8, RZ, 0xc0, !PT ;  /* 0xfffffff80d007812 */ /* 0x000fe200078ec0ff */
[----:B------:R-:W-:Y:S01]  /*0520*/  STL [R1+0x30], R8 ;  /* 0x0000300801007387 */ /* 0x000fe20000100800 */
        /* <DEDUP_REMOVED lines=30> */
[----:B------:R-:W-:Y:S02]  /*0710*/  R2P PR, R16, 0x6 ;  /* 0x0000000610007804 */ /* 0x000fe40000000000 */
[----:B------:R-:W-:Y:S01]  /*0720*/  SEL R150, R158, 0xffffffe0, !P0 ;  /* 0xffffffe09e967807 */ /* 0x000fe20004000000 */
[C---:B------:R-:W-:Y:S01]  /*0730*/  IMAD R151, R2.reuse, 0x200, R0 ;  /* 0x0000020002977824 */ /* 0x040fe200078e0200 */
[----:B------:R-:W-:Y:S01]  /*0740*/  SEL R203, R203, 0x10, !P6 ;  /* 0x00000010cbcb7807 */ /* 0x000fe20007000000 */
[----:B------:R-:W-:Y:S01]  /*0750*/  IMAD R18, R2, 0x8, R18 ;  /* 0x0000000802127824 */ /* 0x000fe200078e0212 */
[C---:B------:R-:W-:Y:S01]  /*0760*/  LOP3.LUT P0, RZ, R11.reuse, 0x2, RZ, 0xc0, !PT ;  /* 0x000000020bff7812 */ /* 0x040fe2000780c0ff */
[----:B------:R-:W-:Y:S01]  /*0770*/  IMAD.SHL.U32 R2, R11, 0x40, RZ ;  /* 0x000000400b027824 */ /* 0x000fe200078e00ff */
[----:B-1----:R-:W-:-:S02]  /*0780*/  LOP3.LUT R5, R9, 0x3fffffe, RZ, 0xc0, !PT ;  /* 0x03fffffe09057812 */ /* 0x002fc400078ec0ff */
[----:B------:R-:W-:Y:S02]  /*0790*/  SEL R205, R158, 0xffffffe0, !P5 ;  /* 0xffffffe09ecd7807 */ /* 0x000fe40006800000 */
[----:B------:R-:W-:Y:S01]  /*07a0*/  LOP3.LUT R2, R2, 0xc0, RZ, 0xc0, !PT ;  /* 0x000000c002027812 */ /* 0x000fe200078ec0ff */
[----:B------:R-:W-:Y:S01]  /*07b0*/  IMAD.IADD R8, R6, 0x1, -R5 ;  /* 0x0000000106087824 */ /* 0x000fe200078e0a05 */
[----:B------:R-:W-:Y:S01]  /*07c0*/  SHF.R.U32.HI R5, RZ, 0x3, R4 ;  /* 0x00000003ff057819 */ /* 0x000fe20000011604 */
[--C-:B------:R-:W-:Y:S01]  /*07d0*/  IMAD R6, R12, 0x2000, R7.reuse ;  /* 0x000020000c067824 */ /* 0x100fe200078e0207 */
[----:B------:R-:W-:Y:S01]  /*07e0*/  LEA.HI R4, R3, R3, RZ, 0x1d ;  /* 0x0000000303047211 */ /* 0x000fe200078fe8ff */
[----:B------:R-:W-:Y:S01]  /*07f0*/  IMAD R3, R162, 0x200, R7 ;  /* 0x00000200a2037824 */ /* 0x000fe200078e0207 */
[----:B------:R-:W-:Y:S01]  /*0800*/  LOP3.LUT R5, R10, R5, RZ, 0x3c, !PT ;  /* 0x000000050a057212 */ /* 0x000fe200078e3cff */
[----:B------:R-:W-:Y:S01]  /*0810*/  IMAD.SHL.U32 R10, R14, 0x10, RZ ;  /* 0x000000100e0a7824 */ /* 0x000fe200078e00ff */
[----:B------:R-:W-:Y:S01]  /*0820*/  IADD3 R209, R4, R6, R0 ;  /* 0x0000000604d17210 */ /* 0x000fe20007ffe000 */
[----:B------:R-:W-:Y:S01]  /*0830*/  IMAD.SHL.U32 R0, R12, 0x8, RZ ;  /* 0x000000080c007824 */ /* 0x000fe200078e00ff */
[----:B------:R-:W-:Y:S01]  /*0840*/  SEL R152, R152, 0xffffffc0, !P2 ;  /* 0xffffffc098987807 */ /* 0x000fe20005000000 */
[----:B------:R-:W-:Y:S01]  /*0850*/  IMAD.SHL.U32 R4, R16, 0x40, RZ ;  /* 0x0000004010047824 */ /* 0x000fe200078e00ff */
[----:B------:R-:W-:Y:S01]  /*0860*/  LEA R209, R209, UR4, 0x1 ;  /* 0x00000004d1d17c11 */ /* 0x000fe2000f8e08ff */
[----:B------:R-:W-:Y:S01]  /*0870*/  IMAD.SHL.U32 R6, R14, 0x8, RZ ;  /* 0x000000080e067824 */ /* 0x000fe200078e00ff */
[----:B------:R-:W-:Y:S01]  /*0880*/  LOP3.LUT R7, R0, 0x8, RZ, 0xc0, !PT ;  /* 0x0000000800077812 */ /* 0x000fe200078ec0ff */
[----:B------:R-:W-:Y:S01]  /*0890*/  IMAD R13, R8, 0x20, R3 ;  /* 0x00000020080d7824 */ /* 0x000fe200078e0203 */
[----:B------:R-:W-:Y:S01]  /*08a0*/  SHF.R.S32.HI R0, RZ, 0x1, R9 ;  /* 0x00000001ff007819 */ /* 0x000fe20000011409 */
[----:B------:R-:W-:Y:S01]  /*08b0*/  IMAD R3, R14, 0x200, R5 ;  /* 0x000002000e037824 */ /* 0x000fe200078e0205 */
        /* <DEDUP_REMOVED lines=10> */
[----:B------:R-:W-:Y:S01]  /*0960*/  SHF.R.U32.HI R5, RZ, 0x3, R2 ;  /* 0x00000003ff057819 */ /* 0x000fe20000011602 */
[--C-:B------:R-:W-:Y:S01]  /*0970*/  IMAD.IADD R210, R209, 0x1, R205.reuse ;  /* 0x00000001d1d27824 */ /* 0x100fe200078e02cd */
[----:B------:R-:W-:Y:S01]  /*0980*/  SHF.R.U32.HI R8, RZ, 0x3, R0 ;  /* 0x00000003ff087819 */ /* 0x000fe20000011600 */
[----:B------:R-:W-:Y:S01]  /*0990*/  IMAD.IADD R207, R208, 0x1, R205 ;  /* 0x00000001d0cf7824 */ /* 0x000fe200078e02cd */
[----:B------:R-:W-:Y:S01]  /*09a0*/  LOP3.LUT R10, R7, 0x10, R10, 0xf8, !PT ;  /* 0x00000010070a7812 */ /* 0x000fe200078ef80a */
[----:B------:R-:W-:Y:S01]  /*09b0*/  IMAD.IADD R206, R205, 0x1, R204 ;  /* 0x00000001cdce7824 */ /* 0x000fe200078e02cc */
[--C-:B------:R-:W-:Y:S01]  /*09c0*/  LOP3.LUT R9, R9, R4, R6.reuse, 0x1e, !PT ;  /* 0x0000000409097212 */ /* 0x100fe200078e1e06 */
[----:B------:R-:W-:Y:S01]  /*09d0*/  IMAD.U32 R4, RZ, RZ, UR5 ;  /* 0x00000005ff047e24 */ /* 0x000fe2000f8e00ff */
[C---:B------:R-:W-:Y:S01]  /*09e0*/  LOP3.LUT R6, R5.reuse, R2, R6, 0x1e, !PT ;  /* 0x0000000205067212 */ /* 0x040fe200078e1e06 */
[----:B------:R-:W-:Y:S01]  /*09f0*/  USHF.R.S32.HI UR5, URZ, 0x1f, UR48 ;  /* 0x0000001f3f057899 */ /* 0x000fe20008011430 */
[----:B------:R-:W-:Y:S01]  /*0a00*/  LOP3.LUT R8, R8, R0, R7, 0x1e, !PT ;  /* 0x0000000008087212 */ /* 0x000fe200078e1e07 */
[----:B------:R-:W-:Y:S01]  /*0a10*/  IMAD.SHL.U32 R0, R18, 0x20, RZ ;  /* 0x0000002012007824 */ /* 0x000fe200078e00ff */
[----:B------:R-:W-:Y:S01]  /*0a20*/  LOP3.LUT R2, R5, R10, R2, 0x1e, !PT ;  /* 0x0000000a05027212 */ /* 0x000fe200078e1e02 */
[----:B------:R-:W-:Y:S01]  /*0a30*/  IMAD.IADD R151, R151, 0x1, R9 ;  /* 0x0000000197977824 */ /* 0x000fe200078e0209 */
[----:B------:R-:W-:Y:S01]  /*0a40*/  SEL R158, R158, 0xffffffe0, !P0 ;  /* 0xffffffe09e9e7807 */ /* 0x000fe20004000000 */
[----:B------:R-:W-:Y:S01]  /*0a50*/  IMAD R162, R162, 0x200, R0 ;  /* 0x00000200a2a27824 */ /* 0x000fe200078e0200 */
[----:B------:R-:W-:Y:S01]  /*0a60*/  LEA R149, R149, UR4, 0x1 ;  /* 0x0000000495957c11 */ /* 0x000fe2000f8e08ff */
[----:B------:R-:W-:-:S02]  /*0a70*/  IMAD.IADD R156, R0, 0x1, R2 ;  /* 0x00000001009c7824 */ /* 0x000fc400078e0202 */
[----:B------:R-:W-:Y:S01]  /*0a80*/  IMAD.U32 R0, RZ, RZ, UR6 ;  /* 0x00000006ff007e24 */ /* 0x000fe2000f8e00ff */
[----:B------:R-:W-:Y:S01]  /*0a90*/  USHF.R.S32.HI UR6, URZ, 0x1f, UR56 ;  /* 0x0000001f3f067899 */ /* 0x000fe20008011438 */
[----:B------:R-:W-:Y:S02]  /*0aa0*/  IMAD.IADD R8, R8, 0x1, R13 ;  /* 0x0000000108087824 */ /* 0x000fe400078e020d */
[----:B------:R-:W-:Y:S01]  /*0ab0*/  IMAD.U32 R2, RZ, RZ, UR5 ;  /* 0x00000005ff027e24 */ /* 0x000fe2000f8e00ff */
[----:B------:R-:W-:Y:S01]  /*0ac0*/  UIADD3 UR5, UR4, 0x8000, URZ ;  /* 0x0000800004057890 */ /* 0x000fe2000fffe03f */
[----:B------:R-:W-:Y:S01]  /*0ad0*/  IMAD.IADD R162, R162, 0x1, R6 ;  /* 0x00000001a2a27824 */ /* 0x000fe200078e0206 */
[----:B------:R-:W-:Y:S01]  /*0ae0*/  LEA R2, R3, UR4, 0x1 ;  /* 0x0000000403027c11 */ /* 0x000fe2000f8e08ff */
[----:B------:R-:W-:Y:S01]  /*0af0*/  IMAD.U32 R0, RZ, RZ, UR6 ;  /* 0x00000006ff007e24 */ /* 0x000fe2000f8e00ff */
[----:B------:R-:W-:Y:S01]  /*0b00*/  UIADD3 UR6, UR4, 0x6000, URZ ;  /* 0x0000600004067890 */ /* 0x000fe2000fffe03f */
[----:B------:R-:W-:Y:S01]  /*0b10*/  IMAD.SHL.U32 R154, R162, 0x2, RZ ;  /* 0x00000002a29a7824 */ /* 0x000fe200078e00ff */
[----:B------:R-:W-:Y:S01]  /*0b20*/  LEA R151, R151, UR5, 0x1 ;  /* 0x0000000597977c11 */ /* 0x000fe2000f8e08ff */
[----:B------:R-:W-:-:S02]  /*0b30*/  IMAD.IADD R150, R150, 0x1, R149 ;  /* 0x0000000196967824 */ /* 0x000fc400078e0295 */
[----:B------:R-:W-:Y:S01]  /*0b40*/  IMAD.IADD R205, R205, 0x1, R203 ;  /* 0x00000001cdcd7824 */ /* 0x000fe200078e02cb */
[----:B------:R-:W-:Y:S01]  /*0b50*/  LEA R4, R8, UR6, 0x1 ;  /* 0x0000000608047c11 */ /* 0x000fe2000f8e08ff */
[C---:B------:R-:W-:Y:S01]  /*0b60*/  VIADD R157, R151.reuse, 0x20 ;  /* 0x00000020979d7836 */ /* 0x040fe20000000000 */
[----:B------:R-:W-:Y:S01]  /*0b70*/  IADD3 R155, R154, 0x4000, R155 ;  /* 0x000040009a9b7810 */ /* 0x000fe20007ffe09b */
[C---:B------:R-:W-:Y:S02]  /*0b80*/  @P1 VIADD R157, R151.reuse, 0xffffffe0 ;  /* 0xffffffe0979d1836 */ /* 0x040fe40000000000 */
[C---:B------:R-:W-:Y:S01]  /*0b90*/  VIADD R0, R4.reuse, 0x20 ;  /* 0x0000002004007836 */ /* 0x040fe20000000000 */
[----:B------:R1:W-:Y:S01]  /*0ba0*/  STL [R1+0x34], R4 ;  /* 0x0000340401007387 */ /* 0x0003e20000100800 */
[----:B------:R-:W-:Y:S02]  /*0bb0*/  @P3 VIADD R0, R4, 0xffffffe0 ;  /* 0xffffffe004003836 */ /* 0x000fe40000000000 */
[----:B------:R-:W-:-:S02]  /*0bc0*/  IMAD.IADD R153, R151, 0x1, R152 ;  /* 0x0000000197997824 */ /* 0x000fc400078e0298 */
[----:B------:R-:W-:Y:S01]  /*0bd0*/  IMAD.IADD R155, R155, 0x1, R158 ;  /* 0x000000019b9b7824 */ /* 0x000fe200078e029e */
[----:B------:R1:W-:Y:S01]  /*0be0*/  STL [R1+0x38], R0 ;  /* 0x0000380001007387 */ /* 0x0003e20000100800 */
[----:B------:R-:W-:Y:S02]  /*0bf0*/  IMAD.IADD R152, R152, 0x1, R157 ;  /* 0x0000000198987824 */ /* 0x000fe400078e029d */
[C---:B------:R-:W-:Y:S02]  /*0c00*/  VIADD R161, R157.reuse, 0x2000 ;  /* 0x000020009da17836 */ /* 0x040fe40000000000 */
[C---:B------:R-:W-:Y:S02]  /*0c10*/  VIADD R160, R157.reuse, 0x4000 ;  /* 0x000040009da07836 */ /* 0x040fe40000000000 */
[----:B------:R-:W-:-:S07]  /*0c20*/  VIADD R159, R157, 0x6000 ;  /* 0x000060009d9f7836 */ /* 0x000fce0000000000 */
.L_x_785:
        /* <DEDUP_REMOVED lines=30> */
[----:B--2---:R-:W2:Y:S01]  /*0e10*/  @P1 LDG.E R8, desc[UR14][R6.64] ;  /* 0x0000000e06081981 */ /* 0x004ea2000c1e1900 */
        /* <DEDUP_REMOVED lines=36> */
.L_x_739:
        /* <DEDUP_REMOVED lines=23> */
[----:B-1----:R-:W-:-:S02]  /*11d0*/  IABS R6, R7 ;  /* 0x0000000700067213 */ /* 0x002fc40000000000 */
[----:B------:R-:W-:Y:S01]  /*11e0*/  UIADD3 UR6, UR6, UR8, -UR7 ;  /* 0x0000000806067290 */ /* 0x000fe2000fffe807 */
[----:B------:R-:W-:Y:S01]  /*11f0*/  ISETP.NE.AND P3, PT, R7, RZ, PT ;  /* 0x000000ff0700720c */ /* 0x000fe20003f65270 */
[----:B------:R-:W-:Y:S01]  /*1200*/  USHF.L.U32 UR16, UR48, 0x7, URZ ;  /* 0x0000000730107899 */ /* 0x000fe2000800063f */
[----:B------:R-:W1:Y:S01]  /*1210*/  I2F.RP R4, R6 ;  /* 0x0000000600047306 */ /* 0x000e620000209400 */
[----:B------:R-:W-:Y:S01]  /*1220*/  ULDC.64 UR30, c[0x0][0x240] ;  /* 0x00009000001e7ab9 */ /* 0x000fe20000000a00 */
[----:B------:R-:W-:Y:S01]  /*1230*/  ULDC UR29, c[0x0][0x2dc] ;  /* 0x0000b700001d7ab9 */ /* 0x000fe20000000800 */
[----:B------:R-:W-:Y:S01]  /*1240*/  ULDC UR40, c[0x0][0x270] ;  /* 0x00009c0000287ab9 */ /* 0x000fe20000000800 */
[----:B--2---:R-:W-:Y:S02]  /*1250*/  UIMAD.WIDE.U32 UR34, UR12, UR10, URZ ;  /* 0x0000000a0c2272a5 */ /* 0x004fe4000f8e003f */
[----:B------:R-:W-:Y:S02]  /*1260*/  USEL UR33, UR16, URZ, UP0 ;  /* 0x0000003f10217287 */ /* 0x000fe40008000000 */
[----:B------:R-:W-:-:S02]  /*1270*/  UIMAD UR51, UR12, UR11, UR35 ;  /* 0x0000000b0c3372a4 */ /* 0x000fc4000f8e0223 */
[----:B------:R-:W-:Y:S01]  /*1280*/  UIADD3 UR12, UR13, 0x7f, URZ ;  /* 0x0000007f0d0c7890 */ /* 0x000fe2000fffe03f */
[----:B------:R-:W-:Y:S01]  /*1290*/  @UP2 ULDC.64 UR10, c[0x0][0x420] ;  /* 0x00010800000a2ab9 */ /* 0x000fe20000000a00 */
[----:B------:R-:W-:Y:S01]  /*12a0*/  UIMAD.WIDE.U32 UR16, UR5, UR30, URZ ;  /* 0x0000001e051072a5 */ /* 0x000fe2000f8e003f */
[----:B-1----:R-:W1:Y:S01]  /*12b0*/  MUFU.RCP R4, R4 ;  /* 0x0000000400047308 */ /* 0x002e620000001000 */
[----:B------:R-:W-:Y:S02]  /*12c0*/  USHF.R.S32.HI UR21, URZ, 0x1f, UR12 ;  /* 0x0000001f3f157899 */ /* 0x000fe4000801140c */
[----:B------:R-:W-:Y:S02]  /*12d0*/  @UP2 UIMAD.WIDE.U32 UR46, UR5, UR10, URZ ;  /* 0x0000000a052e22a5 */ /* 0x000fe4000f8e003f */
[----:B------:R-:W-:Y:S02]  /*12e0*/  ULEA.HI UR21, UR21, UR12, URZ, 0x7 ;  /* 0x0000000c15157291 */ /* 0x000fe4000f8f383f */
[----:B------:R-:W-:-:S02]  /*12f0*/  UIADD3 UR12, UR6, 0x7f, URZ ;  /* 0x0000007f060c7890 */ /* 0x000fc4000fffe03f */
[----:B------:R-:W-:Y:S02]  /*1300*/  UIMAD UR6, UR26, UR48, URZ ;  /* 0x000000301a0672a4 */ /* 0x000fe4000f8e023f */
[----:B------:R-:W-:Y:S02]  /*1310*/  @UP2 UIMAD UR53, UR5, UR11, UR47 ;  /* 0x0000000b053522a4 */ /* 0x000fe4000f8e022f */
[----:B------:R-:W-:Y:S02]  /*1320*/  UIMAD UR22, UR5, UR31, URZ ;  /* 0x0000001f051672a4 */ /* 0x000fe4000f8e023f */
[----:B------:R-:W-:Y:S01]  /*1330*/  UIMAD.WIDE UR8, UR29, UR40, URZ ;  /* 0x000000281d0872a5 */ /* 0x000fe2000f8e023f */
[----:B-1----:R-:W-:Y:S01]  /*1340*/  VIADD R4, R4, 0xffffffe ;  /* 0x0ffffffe04047836 */ /* 0x002fe20000000000 */
[----:B------:R-:W-:Y:S02]  /*1350*/  UIMAD.WIDE.U32 UR10, UR48, UR59, URZ ;  /* 0x0000003b300a72a5 */ /* 0x000fe4000f8e003f */
[----:B------:R-:W-:Y:S01]  /*1360*/  UIMAD UR6, UR58, UR59, UR6 ;  /* 0x0000003b3a0672a4 */ /* 0x000fe2000f8e0206 */
[----:B------:R-:W1:Y:S01]  /*1370*/  F2I.FTZ.U32.TRUNC.NTZ R5, R4 ;  /* 0x0000000400057305 */ /* 0x000e62000021f000 */
[----:B------:R-:W-:-:S02]  /*1380*/  UIADD3 UR49, UR19, UR23, URZ ;  /* 0x0000001713317290 */ /* 0x000fc4000fffe03f */
[----:B------:R-:W-:Y:S02]  /*1390*/  @UP2 UIADD3 UR49, UR17, UR22, URZ ;  /* 0x0000001611312290 */ /* 0x000fe4000fffe03f */
[----:B------:R-:W-:Y:S02]  /*13a0*/  USEL UR57, UR18, UR16, !UP2 ;  /* 0x0000001012397287 */ /* 0x000fe4000d000000 */
[----:B------:R-:W-:Y:S02]  /*13b0*/  UIMAD UR17, UR9, UR10, URZ ;  /* 0x0000000a091172a4 */ /* 0x000fe4000f8e023f */
[----:B------:R-:W-:Y:S02]  /*13c0*/  UIADD3 UR6, UR11, UR6, URZ ;  /* 0x000000060b067290 */ /* 0x000fe4000fffe03f */
[----:B------:R-:W-:Y:S01]  /*13d0*/  USHF.R.S32.HI UR16, URZ, 0x1f, UR12 ;  /* 0x0000001f3f107899 */ /* 0x000fe2000801140c */
[----:B------:R-:W-:Y:S01]  /*13e0*/  ULDC.U8 UR27, c[0x0][0x3d8] ;  /* 0x0000f600001b7ab9 */ /* 0x000fe20000000000 */
[----:B------:R-:W-:Y:S01]  /*13f0*/  UIMAD.WIDE.U32 UR18, UR8, UR10, URZ ;  /* 0x0000000a081272a5 */ /* 0x000fe2000f8e003f */
[----:B-1----:R-:W-:Y:S01]  /*1400*/  IMAD.MOV R0, RZ, RZ, -R5 ;  /* 0x000000ffff007224 */ /* 0x002fe200078e0a05 */
[----:B------:R-:W-:Y:S01]  /*1410*/  UIMAD UR6, UR8, UR6, UR17 ;  /* 0x00000006080672a4 */ /* 0x000fe2000f8e0211 */
[----:B------:R-:W-:Y:S01]  /*1420*/  IMAD.MOV.U32 R4, RZ, RZ, RZ ;  /* 0x000000ffff047224 */ /* 0x000fe200078e00ff */
[----:B------:R-:W-:Y:S01]  /*1430*/  UISETP.NE.AND UP3, UPT, UR27, URZ, UPT ;  /* 0x0000003f1b00728c */ /* 0x000fe2000bf65270 */
[----:B------:R-:W-:Y:S01]  /*1440*/  IMAD R0, R0, R6, RZ ;  /* 0x0000000600007224 */ /* 0x000fe200078e02ff */
[----:B------:R-:W-:-:S02]  /*1450*/  ULEA.HI UR16, UR16, UR12, URZ, 0x7 ;  /* 0x0000000c10107291 */ /* 0x000fc4000f8f383f */
[----:B------:R-:W-:Y:S01]  /*1460*/  USHF.L.U64.HI UR20, UR48, 0x7, UR58 ;  /* 0x0000000730147899 */ /* 0x000fe2000801023a */
[----:B------:R-:W-:Y:S01]  /*1470*/  IMAD.HI.U32 R4, R5, R0, R4 ;  /* 0x0000000005047227 */ /* 0x000fe200078e0004 */
[----:B------:R-:W-:Y:S01]  /*1480*/  MOV R0, R3 ;  /* 0x0000000300007202 */ /* 0x000fe20000000f00 */
[----:B------:R-:W-:Y:S02]  /*1490*/  UIADD3 UR42, UR19, UR6, URZ ;  /* 0x00000006132a7290 */ /* 0x000fe4000fffe03f */
[----:B------:R-:W-:Y:S02]  /*14a0*/  USHF.R.S32.HI UR12, URZ, 0x7, UR21 ;  /* 0x000000073f0c7899 */ /* 0x000fe40008011415 */
[----:B------:R-:W-:Y:S01]  /*14b0*/  IMAD.HI.U32 R4, R4, R0, RZ ;  /* 0x0000000004047227 */ /* 0x000fe200078e00ff */
[----:B------:R-:W-:Y:S02]  /*14c0*/  USHF.R.S32.HI UR6, URZ, 0x7, UR16 ;  /* 0x000000073f067899 */ /* 0x000fe40008011410 */
[----:B------:R-:W-:Y:S01]  /*14d0*/  USEL UR20, UR20, URZ, UP0 ;  /* 0x0000003f14147287 */ /* 0x000fe20008000000 */
[----:B------:R-:W-:Y:S01]  /*14e0*/  IMAD.MOV R3, RZ, RZ, -R4 ;  /* 0x000000ffff037224 */ /* 0x000fe200078e0a04 */
[----:B------:R-:W-:Y:S01]  /*14f0*/  UISETP.LT.AND UP0, UPT, UR12, UR6, UPT ;  /* 0x000000060c00728c */ /* 0x000fe2000bf01270 */
[----:B------:R-:W-:-:S02]  /*1500*/  ULDC UR37, c[0x0][0x2c4] ;  /* 0x0000b10000257ab9 */ /* 0x000fc40000000800 */
[C---:B------:R-:W-:Y:S01]  /*1510*/  IMAD R0, R6.reuse, R3, R0 ;  /* 0x0000000306007224 */ /* 0x040fe200078e0200 */
[----:B------:R-:W-:Y:S02]  /*1520*/  @UP3 UIMAD UR16, UR48, UR37, URZ ;  /* 0x00000025301032a4 */ /* 0x000fe4000f8e023f */
[----:B------:R-:W-:Y:S02]  /*1530*/  USEL UR36, UR12, UR6, UP0 ;  /* 0x000000060c247287 */ /* 0x000fe40008000000 */
[----:B------:R-:W-:Y:S01]  /*1540*/  ISETP.GT.U32.AND P1, PT, R6, R0, PT ;  /* 0x000000000600720c */ /* 0x000fe20003f24070 */
[----:B------:R-:W-:Y:S02]  /*1550*/  UISETP.NE.AND UP1, UPT, UR45, -0x1, UPT ;  /* 0xffffffff2d00788c */ /* 0x000fe4000bf25270 */
        /* <DEDUP_REMOVED lines=39> */
[----:B------:R-:W-:Y:S02]  /*17d0*/  @UP1 UIADD3 UR37, UR9, UR12, URZ ;  /* 0x0000000c09251290 */ /* 0x000fe4000fffe03f */
[----:B------:R-:W-:Y:S02]  /*17e0*/  USHF.R.S32.HI UR35, URZ, 0x1f, UR43 ;  /* 0x0000001f3f237899 */ /* 0x000fe4000801142b */
        /* <DEDUP_REMOVED lines=19> */
.L_x_741:
        /* <DEDUP_REMOVED lines=13> */
.L_x_742:
        /* <DEDUP_REMOVED lines=11> */
.L_x_743:
[----:B------:R-:W-:Y:S02]  /*1aa0*/  ULDC UR5, c[0x0][0x270] ;  /* 0x00009c0000057ab9 */ /* 0x000fe40000000800 */
[----:B------:R-:W-:-:S04]  /*1ab0*/  UIMAD UR5, UR48, UR5, UR56 ;  /* 0x00000005300572a4 */ /* 0x000fc8000f8e0238 */
[----:B------:R-:W-:-:S12]  /*1ac0*/  UIMAD UR5, UR5, UR59, URZ ;  /* 0x0000003b050572a4 */ /* 0x000fd8000f8e023f */
.L_x_744:
[----:B------:R-:W2:Y:S01]  /*1ad0*/  LDL.64 R6, [R1+0x8] ;  /* 0x0000080001067983 */ /* 0x000ea20000100a00 */
[----:B------:R-:W1:Y:S01]  /*1ae0*/  LDC.64 R14, c[0x0][0x420] ;  /* 0x00010800ff0e7b82 */ /* 0x000e620000000a00 */
[----:B------:R-:W-:Y:S01]  /*1af0*/  ULDC UR9, c[0x0][0x270] ;  /* 0x00009c0000097ab9 */ /* 0x000fe20000000800 */
[----:B------:R-:W-:Y:S01]  /*1b00*/  ULDC UR8, c[0x0][0x2dc] ;  /* 0x0000b70000087ab9 */ /* 0x000fe20000000800 */
[----:B------:R3:W4:Y:S01]  /*1b10*/  LDL.64 R20, [R1+0x8] ;  /* 0x0000080001147983 */ /* 0x0007220000100a00 */
[----:B------:R-:W-:Y:S01]  /*1b20*/  UIMAD UR23, UR8, UR9, URZ ;  /* 0x00000009081772a4 */ /* 0x000fe2000f8e023f */
[----:B------:R-:W-:Y:S01]  /*1b30*/  BSSY B1, `(.L_x_740) ;  /* 0x0000995000017945 */ /* 0x000fe20003800000 */
[----:B------:R-:W-:Y:S01]  /*1b40*/  UIADD3 UR33, UR16, UR5, URZ ;  /* 0x0000000510217290 */ /* 0x000fe2000fffe03f */
[----:B------:R-:W5:Y:S01]  /*1b50*/  S2R R17, SR_TID.X ;  /* 0x0000000000117919 */ /* 0x000f620000002100 */
[----:B------:R-:W-:Y:S02]  /*1b60*/  USHF.L.U32 UR22, UR23, 0x7, URZ ;  /* 0x0000000717167899 */ /* 0x000fe4000800063f */
[----:B------:R-:W-:-:S02]  /*1b70*/  UIADD3 UR5, -UR7, UR13, UR43 ;  /* 0x0000000d07057290 */ /* 0x000fc4000fffe12b */
[----:B------:R-:W-:Y:S01]  /*1b80*/  UIADD3 UR8, UP2, UP0, UR32, UR22, UR44 ;  /* 0x0000001620087290 */ /* 0x000fe2000f85e02c */
[----:B------:R-:W-:Y:S01]  /*1b90*/  ULDC UR46, c[0x0][0x398] ;  /* 0x0000e600002e7ab9 */ /* 0x000fe20000000800 */
[----:B------:R-:W-:Y:S01]  /*1ba0*/  ULDC.64 UR24, c[0x0][0x400] ;  /* 0x0001000000187ab9 */ /* 0x000fe20000000a00 */
[----:B------:R-:W-:Y:S02]  /*1bb0*/  UIADD3 UR5, UR5, -UR46, URZ ;  /* 0x8000002e05057290 */ /* 0x000fe4000fffe03f */
[----:B------:R-:W-:Y:S01]  /*1bc0*/  USHF.R.S32.HI UR38, URZ, 0x1f, UR56 ;  /* 0x0000001f3f267899 */ /* 0x000fe20008011438 */
[----:B------:R-:W-:Y:S01]  /*1bd0*/  ULDC.64 UR18, c[0x0][0x258] ;  /* 0x0000960000127ab9 */ /* 0x000fe20000000a00 */
[----:B------:R-:W-:Y:S02]  /*1be0*/  ULDC.64 UR10, c[0x0][0x428] ;  /* 0x00010a00000a7ab9 */ /* 0x000fe40000000a00 */
[----:B------:R-:W-:Y:S01]  /*1bf0*/  UIMAD UR9, UR38, UR10, URZ ;  /* 0x0000000a260972a4 */ /* 0x000fe2000f8e023f */
[----:B-1----:R-:W-:-:S03]  /*1c00*/  IMAD R10, R14, UR21, RZ ;  /* 0x000000150e0a7c24 */ /* 0x002fc6000f8e02ff */
[----:B------:R-:W-:Y:S01]  /*1c10*/  UIMAD UR11, UR56, UR11, UR9 ;  /* 0x0000000b380b72a4 */ /* 0x000fe2000f8e0209 */
[----:B------:R-:W-:Y:S01]  /*1c20*/  IMAD R10, R15, UR16, R10 ;  /* 0x000000100f0a7c24 */ /* 0x000fe2000f8e020a */
[----:B-----5:R-:W-:-:S04]  /*1c30*/  SHF.R.S32.HI R18, RZ, 0x1f, R17 ;  /* 0x0000001fff127819 */ /* 0x020fc80000011411 */
[----:B------:R-:W-:-:S04]  /*1c40*/  LEA.HI R3, R18, R17, RZ, 0x2 ;  /* 0x0000001112037211 */ /* 0x000fc800078f10ff */
[----:B------:R-:W-:-:S04]  /*1c50*/  SHF.R.S32.HI R3, RZ, 0x2, R3 ;  /* 0x00000002ff037819 */ /* 0x000fc80000011403 */
[----:B------:R-:W-:Y:S02]  /*1c60*/  SHF.R.S32.HI R16, RZ, 0x1f, R3 ;  /* 0x0000001fff107819 */ /* 0x000fe40000011403 */
[----:B--2---:R-:W-:-:S04]  /*1c70*/  LEA.HI R7, R18, R17, RZ, 0x5 ;  /* 0x0000001112077211 */ /* 0x004fc800078f28ff */
[----:B------:R-:W-:Y:S01]  /*1c80*/  LOP3.LUT R0, R7, 0xffffffe0, RZ, 0xc0, !PT ;  /* 0xffffffe007007812 */ /* 0x000fe200078ec0ff */
[----:B----4-:R-:W-:Y:S01]  /*1c90*/  IMAD.MOV.U32 R20, RZ, RZ, R6 ;  /* 0x000000ffff147224 */ /* 0x010fe200078e0006 */
[----:B------:R-:W-:-:S03]  /*1ca0*/  SHF.R.S32.HI R7, RZ, 0x5, R7 ;  /* 0x00000005ff077819 */ /* 0x000fc60000011407 */
[----:B------:R-:W-:Y:S01]  /*1cb0*/  IMAD.IADD R5, R17, 0x1, -R0 ;  /* 0x0000000111057824 */ /* 0x000fe200078e0a00 */
[----:B------:R-:W-:Y:S02]  /*1cc0*/  IADD3 R0, P2, R3, UR16, RZ ;  /* 0x0000001003007c10 */ /* 0x000fe4000ff5e0ff */
[----:B------:R-:W-:Y:S01]  /*1cd0*/  IADD3 R6, P0, R20, UR6, RZ ;  /* 0x0000000614067c10 */ /* 0x000fe2000ff1e0ff */
[----:B------:R-:W-:Y:S01]  /*1ce0*/  USHF.R.S32.HI UR6, URZ, 0x1f, UR22 ;  /* 0x0000001f3f067899 */ /* 0x000fe20008011416 */
[----:B------:R-:W-:Y:S01]  /*1cf0*/  IADD3.X R8, R16, UR21, RZ, P2, !PT ;  /* 0x0000001510087c10 */ /* 0x000fe200097fe4ff */
[----:B------:R-:W-:Y:S01]  /*1d00*/  IMAD R5, R7, UR23, R5 ;  /* 0x0000001707057c24 */ /* 0x000fe2000f8e0205 */
[----:B------:R-:W-:Y:S01]  /*1d10*/  SHF.R.S32.HI R21, RZ, 0x1f, R20 ;  /* 0x0000001fff157819 */ /* 0x000fe20000011414 */
[----:B------:R-:W-:Y:S02]  /*1d20*/  UIADD3.X UR6, UR17, UR6, UR54, UP2, UP0 ;  /* 0x0000000611067290 */ /* 0x000fe400097e0436 */
[----:B------:R-:W-:Y:S01]  /*1d30*/  UIADD3 UR8, UP2, UP0, UR52, UR8, UR55 ;  /* 0x0000000834087290 */ /* 0x000fe2000f85e037 */
[----:B------:R-:W-:Y:S01]  /*1d40*/  IMAD R8, R8, UR30, RZ ;  /* 0x0000001e08087c24 */ /* 0x000fe2000f8e02ff */
[----:B------:R-:W-:Y:S01]  /*1d50*/  USHF.R.S32.HI UR21, URZ, 0x1f, UR5 ;  /* 0x0000001f3f157899 */ /* 0x000fe20008011405 */
[----:B------:R-:W-:Y:S01]  /*1d60*/  IADD3.X R7, R21, UR53, RZ, P0, !PT ;  /* 0x0000003515077c10 */ /* 0x000fe200087fe4ff */
[----:B------:R-:W-:Y:S01]  /*1d70*/  UIADD3.X UR6, UR51, UR6, UR42, UP2, UP0 ;  /* 0x0000000633067290 */ /* 0x000fe200097e042a */
[C---:B------:R-:W-:Y:S01]  /*1d80*/  IMAD R11, R0.reuse, UR31, R8 ;  /* 0x0000001f000b7c24 */ /* 0x040fe2000f8e0208 */
[----:B------:R-:W-:Y:S01]  /*1d90*/  ULEA.HI UR21, UR21, UR5, URZ, 0x7 ;  /* 0x0000000515157291 */ /* 0x000fe2000f8f383f */
[----:B------:R-:W-:Y:S01]  /*1da0*/  IMAD.WIDE.U32 R8, R0, UR30, R20 ;  /* 0x0000001e00087c25 */ /* 0x000fe2000f8e0014 */
[C---:B------:R-:W-:Y:S01]  /*1db0*/  IADD3 R0, P0, R5.reuse, UR8, RZ ;  /* 0x0000000805007c10 */ /* 0x040fe2000ff1e0ff */
[----:B------:R-:W-:Y:S01]  /*1dc0*/  UIMAD UR8, UR38, UR18, URZ ;  /* 0x00000012260872a4 */ /* 0x000fe2000f8e023f */
[----:B------:R3:W-:Y:S01]  /*1dd0*/  STL [R1+0xc], R21 ;  /* 0x00000c1501007387 */ /* 0x0007e20000100800 */
[----:B------:R-:W-:Y:S01]  /*1de0*/  USHF.R.S32.HI UR21, URZ, 0x7, UR21 ;  /* 0x000000073f157899 */ /* 0x000fe20008011415 */
[----:B------:R-:W-:Y:S01]  /*1df0*/  LEA.HI.X.SX32 R5, R5, UR6, 0x1, P0 ;  /* 0x0000000605057c11 */ /* 0x000fe200080f0eff */
[----:B------:R-:W-:Y:S01]  /*1e00*/  IMAD.WIDE.U32 R6, R14, UR16, R6 ;  /* 0x000000100e067c25 */ /* 0x000fe2000f8e0006 */
[----:B------:R-:W-:Y:S01]  /*1e10*/  IADD3 R8, P2, R8, UR57, RZ ;  /* 0x0000003908087c10 */ /* 0x000fe2000ff5e0ff */
        /* <DEDUP_REMOVED lines=14> */
[----:B------:R-:W-:Y:S01]  /*1f00*/  LEA R228, P0, R8, UR8, 0x1 ;  /* 0x0000000808e47c11 */ /* 0x000fe2000f8008ff */
[----:B------:R-:W-:Y:S01]  /*1f10*/  ULDC.64 UR38, c[0x0][0x2b0] ;  /* 0x0000ac0000267ab9 */ /* 0x000fe20000000a00 */
[----:B------:R-:W-:Y:S01]  /*1f20*/  ULDC.64 UR24, c[0x0][0x478] ;  /* 0x00011e0000187ab9 */ /* 0x000fe20000000a00 */
[----:B------:R-:W-:Y:S01]  /*1f30*/  VIADD R5, R9, UR19 ;  /* 0x0000001309057c36 */ /* 0x000fe20008000000 */
[----:B------:R-:W-:Y:S01]  /*1f40*/  ULDC.64 UR16, c[0x0][0x3e0] ;  /* 0x0000f80000107ab9 */ /* 0x000fe20000000a00 */
[----:B------:R-:W-:Y:S01]  /*1f50*/  VIADD R7, R7, UR11 ;  /* 0x0000000b07077c36 */ /* 0x000fe20008000000 */
[----:B------:R-:W-:Y:S01]  /*1f60*/  UIMAD.WIDE UR10, UR10, 0x4, UR38 ;  /* 0x000000040a0a78a5 */ /* 0x000fe2000f8e0226 */
[-C--:B------:R-:W-:Y:S01]  /*1f70*/  IMAD R0, R16, R14.reuse, RZ ;  /* 0x0000000e10007224 */ /* 0x080fe200078e02ff */
[----:B------:R-:W-:Y:S01]  /*1f80*/  LEA.HI.X R229, R8, UR9, R5, 0x1, P0 ;  /* 0x0000000908e57c11 */ /* 0x000fe200080f0c05 */
[----:B------:R-:W-:Y:S01]  /*1f90*/  IMAD.WIDE.U32 R6, R3, R14, R6 ;  /* 0x0000000e03067225 */ /* 0x000fe200078e0006 */
[----:B------:R-:W-:Y:S01]  /*1fa0*/  PLOP3.LUT P0, PT, PT, PT, UP0, 0x80, 0x0 ;  /* 0x000000000000781c */ /* 0x000fe20003f0f008 */
[----:B------:R-:W-:-:S02]  /*1fb0*/  UIMAD.WIDE UR24, UR33, 0x4, UR24 ;  /* 0x00000004211878a5 */ /* 0x000fc4000f8e0218 */
[----:B------:R-:W-:Y:S01]  /*1fc0*/  IMAD R0, R3, R15, R0 ;  /* 0x0000000f03007224 */ /* 0x000fe200078e0200 */
[C---:B------:R-:W-:Y:S01]  /*1fd0*/  LEA R226, P2, R6.reuse, UR16, 0x1 ;  /* 0x0000001006e27c11 */ /* 0x040fe2000f8408ff */
[----:B------:R-:W-:Y:S02]  /*1fe0*/  UIADD3 UR9, UR36, -0x1, URZ ;  /* 0xffffffff24097890 */ /* 0x000fe4000fffe03f */
[----:B------:R-:W-:Y:S01]  /*1ff0*/  IMAD.IADD R0, R7, 0x1, R0 ;  /* 0x0000000107007824 */ /* 0x000fe200078e0200 */
[----:B------:R-:W-:Y:S01]  /*2000*/  UMOV UR16, UR11 ;  /* 0x0000000b00107c82 */ /* 0x000fe20008000000 */
[----:B------:R-:W-:Y:S01]  /*2010*/  UMOV UR19, UR24 ;  /* 0x0000001800137c82 */ /* 0x000fe20008000000 */
[----:B------:R-:W-:Y:S02]  /*2020*/  UMOV UR18, UR25 ;  /* 0x0000001900127c82 */ /* 0x000fe40008000000 */
        /* <DEDUP_REMOVED lines=22> */
.L_x_746:
        /* <DEDUP_REMOVED lines=19> */
.L_x_747:
        /* <DEDUP_REMOVED lines=32> */
.L_x_749:
[----:B------:R-:W-:Y:S05]  /*24c0*/  BSYNC B0 ;  /* 0x0000000000007941 */ /* 0x000fea0003800000 */
.L_x_748:
        /* <DEDUP_REMOVED lines=14> */
.L_x_751:
[----:B------:R-:W-:Y:S05]  /*25b0*/  BSYNC B0 ;  /* 0x0000000000007941 */ /* 0x000fea0003800000 */
.L_x_750:
        /* <DEDUP_REMOVED lines=26> */
.L_x_753:
[----:B------:R-:W-:Y:S05]  /*2760*/  BSYNC B0 ;  /* 0x0000000000007941 */ /* 0x000fea0003800000 */
.L_x_752:
        /* <DEDUP_REMOVED lines=14> */
.L_x_745:
        /* <DEDUP_REMOVED lines=20> */
[----:B------:R-:W-:-:S10]  /*2990*/  IMAD R12, R4, UR11, R0 ;  /* 0x0000000b040c7c24 */ /* 0x000fd4000f8e0200 */
[----:B------:R-:W-:Y:S01]  /*29a0*/  @P0 BAR.SYNC.DEFER_BLOCKING 0x0 ;  /* 0x0000000000000b1d */ /* 0x000fe20000010000 */
[----:B------:R-:W-:Y:S01]  /*29b0*/  UISETP.NE.AND UP0, UPT, UR8, 0x1, UPT ;  /* 0x000000010800788c */ /* 0x000fe2000bf05270 */
[----:B------:R-:W-:Y:S01]  /*29c0*/  ISETP.GE.AND P4, PT, R5, UR5, PT ;  /* 0x0000000505007c0c */ /* 0x000fe2000bf86270 */
[----:B------:R-:W-:Y:S01]  /*29d0*/  IMAD.WIDE.U32 R6, R4, UR10, R6 ;  /* 0x0000000a04067c25 */ /* 0x000fe2000f8e0006 */
[----:B------:R-:W-:-:S03]  /*29e0*/  ISETP.GE.AND P5, PT, R3, UR5, PT ;  /* 0x0000000503007c0c */ /* 0x000fc6000bfa6270 */
[----:B------:R-:W-:Y:S01]  /*29f0*/  PLOP3.LUT P0, PT, PT, PT, UP0, 0x80, 0x0 ;  /* 0x000000000000781c */ /* 0x000fe20003f0f008 */
[----:B------:R-:W-:Y:S01]  /*2a00*/  IMAD.IADD R12, R7, 0x1, R12 ;  /* 0x00000001070c7824 */ /* 0x000fe200078e020c */
        /* <DEDUP_REMOVED lines=26> */
.L_x_756:
[----:B------:R-:W-:Y:S05]  /*2bb0*/  BSYNC B0 ;  /* 0x0000000000007941 */ /* 0x000fea0003800000 */
.L_x_755:
        /* <DEDUP_REMOVED lines=22> */
.L_x_758:
[----:B------:R-:W-:Y:S05]  /*2d20*/  BSYNC B0 ;  /* 0x0000000000007941 */ /* 0x000fea0003800000 */
.L_x_757:
        /* <DEDUP_REMOVED lines=18> */
.L_x_760:
[----:B------:R-:W-:Y:S05]  /*2e50*/  BSYNC B0 ;  /* 0x0000000000007941 */ /* 0x000fea0003800000 */
.L_x_759:
        /* <DEDUP_REMOVED lines=13> */
.L_x_762:
[----:B------:R-:W-:Y:S05]  /*2f30*/  BSYNC B0 ;  /* 0x0000000000007941 */ /* 0x000fea0003800000 */
.L_x_761:
        /* <DEDUP_REMOVED lines=17> */
.L_x_764:
[----:B------:R-:W-:Y:S05]  /*3050*/  BSYNC B0 ;  /* 0x0000000000007941 */ /* 0x000fea0003800000 */
.L_x_763:
        /* <DEDUP_REMOVED lines=21> */
.L_x_766:
[----:B------:R-:W-:Y:S05]  /*31b0*/  BSYNC B0 ;  /* 0x0000000000007941 */ /* 0x000fea0003800000 */
.L_x_765:
        /* <DEDUP_REMOVED lines=13> */
[C---:B------:R-:W-:Y:S02]  /*3290*/  IMAD R8, R4.reuse, UR11, R8 ;  /* 0x0000000b04087c24 */ /* 0x040fe4000f8e0208 */
[----:B------:R-:W-:-:S04]  /*32a0*/  IMAD.WIDE.U32 R6, R4, UR10, R6 ;  /* 0x0000000a04067c25 */ /* 0x000fc8000f8e0006 */
[----:B------:R-:W-:Y:S02]  /*32b0*/  IMAD.IADD R4, R7, 0x1, R8 ;  /* 0x0000000107047824 */ /* 0x000fe400078e0208 */
[C---:B-----5:R-:W-:Y:S01]  /*32c0*/  VIADD R5, R12.reuse, 0x8 ;  /* 0x000000080c057836 */ /* 0x060fe20000000000 */
[C---:B------:R-:W-:Y:S02]  /*32d0*/  IADD3 R9, R12.reuse, 0x40, RZ ;  /* 0x000000400c097810 */ /* 0x040fe40007ffe0ff */
[C---:B------:R-:W-:Y:S02]  /*32e0*/  ISETP.GE.AND P6, PT, R12.reuse, UR5, PT ;  /* 0x000000050c007c0c */ /* 0x040fe4000bfc6270 */
[----:B------:R-:W-:Y:S02]  /*32f0*/  ISETP.GE.AND P5, PT, R5, UR5, PT ;  /* 0x0000000505007c0c */ /* 0x000fe4000bfa6270 */
[----:B------:R-:W-:Y:S02]  /*3300*/  IADD3 R5, R12, 0x48, RZ ;  /* 0x000000480c057810 */ /* 0x000fe40007ffe0ff */
        /* <DEDUP_REMOVED lines=10> */
[----:B---3--:R-:W-:Y:S01]  /*33b0*/  IMAD R10, R16, UR28, RZ ;  /* 0x0000001c100a7c24 */ /* 0x008fe2000f8e02ff */
        /* <DEDUP_REMOVED lines=11> */
.L_x_768:
[----:B------:R-:W-:Y:S05]  /*3470*/  BSYNC B0 ;  /* 0x0000000000007941 */ /* 0x000fea0003800000 */
.L_x_767:
        /* <DEDUP_REMOVED lines=22> */
.L_x_770:
[----:B------:R-:W-:Y:S05]  /*35e0*/  BSYNC B0 ;  /* 0x0000000000007941 */ /* 0x000fea0003800000 */
.L_x_769:
[----:B------:R-:W0:Y:S01]  /*35f0*/  LDGDEPBAR ;  /* 0x00000000000079af */ /* 0x000e220000000000 */
[----:B------:R-:W-:Y:S01]  /*3600*/  ULDC.64 UR24, c[0x0][0x3c8] ;  /* 0x0000f20000187ab9 */ /* 0x000fe20000000a00 */
[----:B------:R-:W-:Y:S01]  /*3610*/  IMAD.SHL.U32 R4, R12, 0x4, RZ ;  /* 0x000000040c047824 */ /* 0x000fe200078e00ff */
[----:B------:R-:W-:Y:S01]  /*3620*/  UISETP.NE.U32.AND UP1, UPT, UR24, URZ, UPT ;  /* 0x0000003f1800728c */ /* 0x000fe2000bf25070 */
[----:B------:R-:W-:Y:S01]  /*3630*/  SHF.R.S32.HI R8, RZ, 0x1f, R12 ;  /* 0x0000001fff087819 */ /* 0x000fe2000001140c */
[----:B------:R-:W-:Y:S01]  /*3640*/  IMAD.MOV.U32 R9, RZ, RZ, 0x7f800000 ;  /* 0x7f800000ff097424 */ /* 0x000fe200078e00ff */
[----:B-1234-:R-:W-:Y:S01]  /*3650*/  SHF.R.S32.HI R0, RZ, 0x1f, R5 ;  /* 0x0000001fff007819 */ /* 0x01efe20000011405 */
[----:B------:R-:W-:Y:S01]  /*3660*/  UISETP.NE.AND.EX UP1, UPT, UR25, URZ, UPT, UP1 ;  /* 0x0000003f1900728c */ /* 0x000fe2000bf25310 */
[C---:B------:R-:W-:Y:S01]  /*3670*/  @!P3 LEA R6, P1, R5.reuse, UR17, 0x2 ;  /* 0x000000110506bc11 */ /* 0x040fe2000f8210ff */
[----:B------:R-:W-:Y:S01]  /*3680*/  IMAD.MOV.U32 R13, RZ, RZ, 0x7f800000 ;  /* 0x7f800000ff0d7424 */ /* 0x000fe200078e00ff */
[----:B------:R-:W-:Y:S01]  /*3690*/  IADD3 R4, P2, R4, UR17, RZ ;  /* 0x0000001104047c10 */ /* 0x000fe2000ff5e0ff */
[----:B------:R-:W-:Y:S01]  /*36a0*/  IMAD.MOV.U32 R11, RZ, RZ, 0x7f800000 ;  /* 0x7f800000ff0b7424 */ /* 0x000fe200078e00ff */
[----:B------:R-:W-:Y:S01]  /*36b0*/  SHF.L.U64.HI R3, R12, 0x2, R8 ;  /* 0x000000020c037819 */ /* 0x000fe20000010208 */
[----:B------:R-:W-:Y:S01]  /*36c0*/  IMAD.MOV.U32 R10, RZ, RZ, 0x7f800000 ;  /* 0x7f800000ff0a7424 */ /* 0x000fe200078e00ff */
[----:B------:R-:W-:Y:S01]  /*36d0*/  @!P3 LEA.HI.X R7, R5, UR16, R0, 0x2, P1 ;  /* 0x000000100507bc11 */ /* 0x000fe200088f1400 */
[----:B------:R-:W-:Y:S01]  /*36e0*/  USHF.R.S32.HI UR6, URZ, 0x1f, UR56 ;  /* 0x0000001f3f067899 */ /* 0x000fe20008011438 */
[----:B------:R-:W-:Y:S01]  /*36f0*/  IADD3.X R5, R3, UR16, RZ, P2, !PT ;  /* 0x0000001003057c10 */ /* 0x000fe200097fe4ff */
[----:B------:R-:W-:Y:S01]  /*3700*/  IMAD.U32 R163, RZ, RZ, UR50 ;  /* 0x00000032ffa37e24 */ /* 0x000fe2000f8e00ff */
[----:B------:R-:W-:Y:S01]  /*3710*/  @UP1 ULDC.64 UR26, c[0x0][0x3d0] ;  /* 0x0000f400001a1ab9 */ /* 0x000fe20000000a00 */
[----:B------:R-:W2:Y:S01]  /*3720*/  @!P3 LDG.E R9, desc[UR14][R6.64] ;  /* 0x0000000e0609b981 */ /* 0x000ea2000c1e1900 */
[----:B------:R-:W-:Y:S01]  /*3730*/  @UP1 UIMAD UR5, UR58, UR26, URZ ;  /* 0x0000001a3a0512a4 */ /* 0x000fe2000f8e023f */
[----:B------:R-:W-:Y:S01]  /*3740*/  PLOP3.LUT P1, PT, PT, PT, UP1, 0x80, 0x0 ;  /* 0x000000000000781c */ /* 0x000fe20003f2f018 */
[----:B------:R-:W-:Y:S01]  /*3750*/  @UP1 UMOV UR10, UR56 ;  /* 0x00000038000a1c82 */ /* 0x000fe20008000000 */
[----:B------:R-:W3:Y:S01]  /*3760*/  @!P6 LDG.E R13, desc[UR14][R4.64] ;  /* 0x0000000e040de981 */ /* 0x000ee2000c1e1900 */
[----:B------:R-:W-:-:S04]  /*3770*/  DEPBAR.LE SB0, 0x1 ;  /* 0x000080400000791a */ /* 0x000fc80000000000 */
[----:B------:R-:W4:Y:S01]  /*3780*/  @!P5 LDG.E R11, desc[UR14][R4.64+0x20] ;  /* 0x0000200e040bd981 */ /* 0x000f22000c1e1900 */
[----:B------:R-:W-:Y:S01]  /*3790*/  @UP1 UMOV UR11, UR6 ;  /* 0x00000006000b1c82 */ /* 0x000fe20008000000 */
[----:B------:R-:W-:Y:S02]  /*37a0*/  @UP1 UIMAD UR5, UR48, UR27, UR5 ;  /* 0x0000001b300512a4 */ /* 0x000fe4000f8e0205 */
[----:B------:R1:W5:Y:S01]  /*37b0*/  @!P4 LDG.E R10, desc[UR14][R4.64+0x100] ;  /* 0x0001000e040ac981 */ /* 0x000362000c1e1900 */
[----:B------:R-:W-:Y:S01]  /*37c0*/  @UP1 UIMAD.WIDE.U32 UR10, UR48, UR26, UR10 ;  /* 0x0000001a300a12a5 */ /* 0x000fe2000f8e000a */
[----:B------:R-:W-:Y:S01]  /*37d0*/  ULDC UR42, c[0x0][0x2d0] ;  /* 0x0000b400002a7ab9 */ /* 0x000fe20000000800 */
[----:B------:R-:W-:Y:S02]  /*37e0*/  BAR.SYNC.DEFER_BLOCKING 0x0 ;  /* 0x0000000000007b1d */ /* 0x000fe40000010000 */
[----:B------:R-:W-:Y:S02]  /*37f0*/  @UP1 ULEA UR24, UP0, UR10, UR24, 0x2 ;  /* 0x000000180a181291 */ /* 0x000fe4000f80103f */
[----:B------:R-:W-:-:S02]  /*3800*/  @UP1 UIADD3 UR5, UR11, UR5, URZ ;  /* 0x000000050b051290 */ /* 0x000fc4000fffe03f */
[----:B------:R-:W-:Y:S02]  /*3810*/  ULDC UR44, c[0x0][0x398] ;  /* 0x0000e600002c7ab9 */ /* 0x000fe40000000800 */
[----:B------:R-:W-:-:S03]  /*3820*/  @UP1 ULEA.HI.X UR25, UR10, UR25, UR5, 0x2, UP0 ;  /* 0x000000190a191291 */ /* 0x000fc600080f1405 */
[----:B------:R-:W-:Y:S01]  /*3830*/  @UP1 ULDC UR5, c[0x0][0x2e8] ;  /* 0x0000ba0000051ab9 */ /* 0x000fe20000000800 */
[----:B-1----:R-:W-:Y:S02]  /*3840*/  IMAD.U32 R4, RZ, RZ, UR24 ;  /* 0x00000018ff047e24 */ /* 0x002fe4000f8e00ff */
[----:B------:R-:W-:Y:S01]  /*3850*/  IMAD.U32 R5, RZ, RZ, UR25 ;  /* 0x00000019ff057e24 */ /* 0x000fe2000f8e00ff */
[----:B------:R-:W-:Y:S01]  /*3860*/  LEA.HI R0, R18, R17, RZ, 0x7 ;  /* 0x0000001112007211 */ /* 0x000fe200078f38ff */
[----:B------:R-:W1:Y:S04]  /*3870*/  LDSM.16.M88.4 R116, [R149+0x8000] ;  /* 0x008000009574783b */ /* 0x000e680000000200 */
[----:B------:R1:W2:Y:S01]  /*3880*/  @P1 LDG.E R4, desc[UR14][R4.64] ;  /* 0x0000000e04041981 */ /* 0x0002a2000c1e1900 */
[----:B------:R-:W2:Y:S01]  /*3890*/  @P1 MUFU.RCP R3, UR5 ;  /* 0x0000000500031d08 */ /* 0x000ea20008001000 */
[----:B------:R-:W-:-:S02]  /*38a0*/  SHF.R.S32.HI R0, RZ, 0x7, R0 ;  /* 0x00000007ff007819 */ /* 0x000fc40000011400 */
[----:B------:R-:W2:Y:S04]  /*38b0*/  LDSM.16.M88.4 R120, [R149+0x8400] ;  /* 0x008400009578783b */ /* 0x000ea80000000200 */
[----:B------:R-:W2:Y:S04]  /*38c0*/  LDSM.16.M88.4 R124, [R149+0x8800] ;  /* 0x00880000957c783b */ /* 0x000ea80000000200 */
[----:B------:R-:W2:Y:S04]  /*38d0*/  LDSM.16.M88.4 R128, [R149+0x8c00] ;  /* 0x008c00009580783b */ /* 0x000ea80000000200 */
[----:B------:R-:W2:Y:S04]  /*38e0*/  LDSM.16.M88.4 R132, [R150+0x8000] ;  /* 0x008000009684783b */ /* 0x000ea80000000200 */
[----:B------:R-:W2:Y:S04]  /*38f0*/  LDSM.16.M88.4 R136, [R150+0x8400] ;  /* 0x008400009688783b */ /* 0x000ea80000000200 */
[----:B------:R-:W2:Y:S01]  /*3900*/  LDSM.16.M88.4 R140, [R150+0x8800] ;  /* 0x00880000968c783b */ /* 0x000ea20000000200 */
[----:B-1----:R-:W-:-:S03]  /*3910*/  IMAD.SHL.U32 R5, R17, 0x2, RZ ;  /* 0x0000000211057824 */ /* 0x002fc600078e00ff */
[----:B------:R-:W1:Y:S02]  /*3920*/  LDSM.16.M88.4 R144, [R150+0x8c00] ;  /* 0x008c00009690783b */ /* 0x000e640000000200 */
[----:B------:R-:W-:-:S05]  /*3930*/  LOP3.LUT R5, R5, 0x6, RZ, 0xc0, !PT ;  /* 0x0000000605057812 */ /* 0x000fca00078ec0ff */
[----:B------:R-:W-:-:S04]  /*3940*/  IMAD R0, R0, 0x40, R5 ;  /* 0x0000004000007824 */ /* 0x000fc800078e0205 */
[----:B------:R-:W-:Y:S02]  /*3950*/  IMAD R163, R163, 0x80, R0 ;  /* 0x00000080a3a37824 */ /* 0x000fe400078e0200 */
[C---:B------:R-:W-:Y:S01]  /*3960*/  VIADD R0, R12.reuse, 0xffffff80 ;  /* 0xffffff800c007836 */ /* 0x040fe20000000000 */
[----:B------:R-:W-:Y:S01]  /*3970*/  SHF.L.U64.HI R5, R12, 0x2, R8 ;  /* 0x000000020c057819 */ /* 0x000fe20000010208 */
[----:B------:R-:W-:Y:S01]  /*3980*/  VIADD R148, R162, 0x1000 ;  /* 0x00001000a2947836 */ /* 0x000fe20000000000 */
[----:B------:R-:W-:-:S04]  /*3990*/  UIADD3 UR38, UR43, UR13, URZ ;  /* 0x0000000d2b267290 */ /* 0x000fc8000fffe03f */
[----:B------:R-:W-:Y:S01]  /*39a0*/  SEL R148, R148, R162, !P0 ;  /* 0x000000a294947207 */ /* 0x000fe20004000000 */
[----:B------:R-:W-:Y:S01]  /*39b0*/  UIADD3 UR39, -UR7, 0x80, UR38 ;  /* 0x0000008007277890 */ /* 0x000fe2000fffe126 */
        /* <DEDUP_REMOVED lines=16> */
[----:B------:R-:W-:Y:S01]  /*3ac0*/  ULDC UR8, c[0x0][0x394] ;  /* 0x0000e50000087ab9 */ /* 0x000fe20000000800 */
[----:B------:R-:W-:Y:S01]  /*3ad0*/  LEA R148, R148, UR4, 0x1 ;  /* 0x0000000494947c11 */ /* 0x000fe2000f8e08ff */
        /* <DEDUP_REMOVED lines=14> */
[----:B------:R-:W-:Y:S01]  /*3bc0*/  UIMAD UR24, UR23, 0x70, URZ ;  /* 0x00000070171878a4 */ /* 0x000fe2000f8e023f */
[----:B------:R-:W-:Y:S01]  /*3bd0*/  UMOV UR11, UR8 ;  /* 0x00000008000b7c82 */ /* 0x000fe20008000000 */
[----:B------:R-:W-:Y:S02]  /*3be0*/  UIADD3 UR40, UR43, 0x80, URZ ;  /* 0x000000802b287890 */ /* 0x000fe4000fffe03f */
[----:B------:R-:W-:Y:S02]  /*3bf0*/  UIADD3 UR22, -UR22, URZ, URZ ;  /* 0x0000003f16167290 */ /* 0x000fe4000fffe13f */
[----:B------:R-:W-:Y:S02]  /*3c00*/  UIMAD UR23, UR23, 0x78, URZ ;  /* 0x00000078171778a4 */ /* 0x000fe4000f8e023f */
[----:B------:R-:W-:Y:S01]  /*3c10*/  UIADD3 UR39, UR39, -UR46, URZ ;  /* 0x8000002e27277290 */ /* 0x000fe2000fffe03f */
[----:B------:R-:W-:Y:S01]  /*3c20*/  ULDC UR8, c[0x0][0x2ec] ;  /* 0x0000bb0000087ab9 */ /* 0x000fe20000000800 */
[----:B--2---:R-:W-:-:S05]  /*3c30*/  @P1 FMUL.FTZ R3, R4, R3 ;  /* 0x0000000304031220 */ /* 0x004fca0000410000 */
[----:B------:R-:W-:Y:S01]  /*3c40*/  @P1 R2UR UR6, R3 ;  /* 0x00000000030612ca */ /* 0x000fe200000e0000 */
[----:B------:R-:W-:-:S05]  /*3c50*/  IMAD.SHL.U32 R3, R12, 0x4, RZ ;  /* 0x000000040c037824 */ /* 0x000fca00078e00ff */
[----:B------:R2:W-:Y:S04]  /*3c60*/  STL [R1+0x2c], R3 ;  /* 0x00002c0301007387 */ /* 0x0005e80000100800 */
[----:B---3--:R-:W-:Y:S04]  /*3c70*/  STL [R1+0x14], R13 ;  /* 0x0000140d01007387 */ /* 0x008fe80000100800 */
[----:B----4-:R-:W-:Y:S04]  /*3c80*/  STL [R1+0x18], R11 ;  /* 0x0000180b01007387 */ /* 0x010fe80000100800 */
[----:B-----5:R-:W-:Y:S04]  /*3c90*/  STL [R1+0x4], R10 ;  /* 0x0000040a01007387 */ /* 0x020fe80000100800 */
[----:B------:R-:W-:Y:S01]  /*3ca0*/  STL [R1+0x10], R9 ;  /* 0x0000100901007387 */ /* 0x000fe20000100800 */
[----:B--2---:R-:W-:-:S04]  /*3cb0*/  SHF.R.S32.HI R3, RZ, 0x1f, R0 ;  /* 0x0000001fff037819 */ /* 0x004fc80000011400 */
[C---:B------:R-:W-:Y:S01]  /*3cc0*/  SHF.L.U64.HI R3, R0.reuse, 0x2, R3 ;  /* 0x0000000200037819 */ /* 0x040fe20000010203 */
[----:B------:R-:W-:Y:S01]  /*3cd0*/  IMAD.SHL.U32 R0, R0, 0x4, RZ ;  /* 0x0000000400007824 */ /* 0x000fe200078e00ff */
[----:B------:R-:W-:Y:S04]  /*3ce0*/  STL [R1+0x28], R5 ;  /* 0x0000280501007387 */ /* 0x000fe80000100800 */
[----:B------:R2:W-:Y:S04]  /*3cf0*/  STL [R1+0x24], R3 ;  /* 0x0000240301007387 */ /* 0x0005e80000100800 */
[----:B------:R3:W-:Y:S04]  /*3d00*/  STL [R1+0x20], R0 ;  /* 0x0000200001007387 */ /* 0x0007e80000100800 */
[----:B------:R3:W-:Y:S01]  /*3d10*/  STL [R1], R172 ;  /* 0x000000ac01007387 */ /* 0x0007e20000100800 */
[----:B------:R-:W-:Y:S01]  /*3d20*/  VIADD R4, R156, 0x1000 ;  /* 0x000010009c047836 */ /* 0x000fe20000000000 */
[----:B------:R-:W-:Y:S01]  /*3d30*/  @UP1 UMOV UR5, UR6 ;  /* 0x0000000600051c82 */ /* 0x000fe20008000000 */
[----:B------:R-:W-:-:S03]  /*3d40*/  ULDC UR6, c[0x0][0x39c] ;  /* 0x0000e70000067ab9 */ /* 0x000fc60000000800 */
[----:B--2---:R-:W-:-:S04]  /*3d50*/  SEL R3, R4, R156, !P0 ;  /* 0x0000009c04037207 */ /* 0x004fc80004000000 */
[----:B-1----:R-:W-:-:S07]  /*3d60*/  LEA R3, R3, UR4, 0x1 ;  /* 0x0000000403037c11 */ /* 0x002fce000f8e08ff */
.L_x_775:
[----:B------:R-:W2:Y:S01]  /*3d70*/  LDL R164, [R1+0x2c] ;  /* 0x00002c0001a47983 */ /* 0x000ea20000100800 */
[----:B------:R-:W-:Y:S01]  /*3d80*/  IADD3 R112, R158, R148, RZ ;  /* 0x000000949e707210 */ /* 0x000fe20007ffe0ff */
[----:B------:R-:W-:Y:S02]  /*3d90*/  USHF.L.U32 UR10, UR9, 0x7, URZ ;  /* 0x00000007090a7899 */ /* 0x000fe4000800063f */
[----:B---3--:R-:W3:Y:S01]  /*3da0*/  LDL R0, [R1+0x28] ;  /* 0x0000280001007983 */ /* 0x008ee20000100800 */
[----:B------:R-:W-:Y:S01]  /*3db0*/  UMOV UR12, UR60 ;  /* 0x0000003c000c7c82 */ /* 0x000fe20008000000 */
[----:B------:R-:W-:Y:S02]  /*3dc0*/  UISETP.GE.AND UP0, UPT, UR10, UR39, UPT ;  /* 0x000000270a00728c */ /* 0x000fe4000bf06270 */
[----:B------:R-:W0:Y:S08]  /*3dd0*/  LDGDEPBAR ;  /* 0x00000000000079af */ /* 0x000e300000000000 */
[----:B------:R-:W4:Y:S01]  /*3de0*/  LDL R249, [R1+0x1c] ;  /* 0x00001c0001f97983 */ /* 0x000f220000100800 */
[----:B------:R-:W-:Y:S04]  /*3df0*/  DEPBAR.LE SB0, 0x0 ;  /* 0x000080000000791a */ /* 0x000fe80000000000 */
[----:B------:R-:W-:Y:S06]  /*3e00*/  BAR.SYNC.DEFER_BLOCKING 0x0 ;  /* 0x0000000000007b1d */ /* 0x000fec0000010000 */
[----:B------:R-:W-:Y:S08]  /*3e10*/  LDSM.16.M88.4 R64, [R148] ;  /* 0x000000009440783b */ /* 0x000ff00000000200 */
[----:B------:R-:W1:Y:S08]  /*3e20*/  LDSM.16.M88.4 R16, [R149+0x6000] ;  /* 0x006000009510783b */ /* 0x000e700000000200 */
[----:B------:R-:W1:Y:S08]  /*3e30*/  LDSM.16.M88.4 R60, [R148+0x1000] ;  /* 0x00100000943c783b */ /* 0x000e700000000200 */
[----:B------:R-:W1:Y:S08]  /*3e40*/  LDSM.16.M88.4 R32, [R149+0x6400] ;  /* 0x006400009520783b */ /* 0x000e700000000200 */
[----:B------:R-:W1:Y:S08]  /*3e50*/  LDSM.16.M88.4 R48, [R149+0x6800] ;  /* 0x006800009530783b */ /* 0x000e700000000200 */
[----:B------:R-:W1:Y:S08]  /*3e60*/  LDSM.16.M88.4 R100, [R149+0x6c00] ;  /* 0x006c00009564783b */ /* 0x000e700000000200 */
[----:B------:R-:W-:Y:S01]  /*3e70*/  LDSM.16.M88.4 R104, [R112] ;  /* 0x000000007068783b */ /* 0x000fe20000000200 */
[-C--:B-1----:R-:W-:Y:S07]  /*3e80*/  HMMA.16816.F32 R4, R64, R16.reuse, RZ ;  /* 0x000000104004723c */ /* 0x082fee00000018ff */
[----:B------:R-:W1:Y:S01]  /*3e90*/  LDSM.16.M88.4 R108, [R150+0x6000] ;  /* 0x00600000966c783b */ /* 0x000e620000000200 */
[C---:B------:R-:W-:Y:S06]  /*3ea0*/  HMMA.16816.F32 R8, R60.reuse, R16, RZ ;  /* 0x000000103c08723c */ /* 0x040fec00000018ff */
[-C--:B------:R-:W-:Y:S01]  /*3eb0*/  HMMA.16816.F32 R12, R60, R18.reuse, RZ ;  /* 0x000000123c0c723c */ /* 0x080fe200000018ff */
[----:B------:R-:W1:Y:S05]  /*3ec0*/  LDSM.16.M88.4 R112, [R112+0x1000] ;  /* 0x001000007070783b */ /* 0x000e6a0000000200 */
        /* <DEDUP_REMOVED lines=12> */
[----:B------:R-:W-:Y:S01]  /*3f90*/  HMMA.16816.F32 R64, R64, R102, RZ ;  /* 0x000000664040723c */ /* 0x000fe200000018ff */
[----:B------:R-:W1:Y:S05]  /*3fa0*/  LDSM.16.M88.4 R100, [R150+0x6400] ;  /* 0x006400009664783b */ /* 0x000e6a0000000200 */
        /* <DEDUP_REMOVED lines=13> */
[-C--:B------:R-:W-:Y:S04]  /*4080*/  HMMA.16816.F32 R20, R104, R100.reuse, R20 ;  /* 0x000000646814723c */ /* 0x080fe80000001814 */
[----:B------:R-:W-:Y:S01]  /*4090*/  MUFU.TANH R218, R6 ;  /* 0x0000000600da7308 */ /* 0x000fe20000002400 */
[----:B------:R-:W-:Y:S01]  /*40a0*/  FMUL.FTZ R14, R14, UR6 ;  /* 0x000000060e0e7c20 */ /* 0x000fe20008410000 */
[----:B------:R-:W-:Y:S01]  /*40b0*/  FMUL.FTZ R15, R15, UR6 ;  /* 0x000000060f0f7c20 */ /* 0x000fe20008410000 */
[----:B------:R-:W-:Y:S01]  /*40c0*/  FMUL.FTZ R12, R12, UR6 ;  /* 0x000000060c0c7c20 */ /* 0x000fe20008410000 */
[C---:B------:R-:W-:Y:S06]  /*40d0*/  HMMA.16816.F32 R24, R112.reuse, R100, R24 ;  /* 0x000000647018723c */ /* 0x040fec0000001818 */
[----:B------:R-:W-:Y:S01]  /*40e0*/  MUFU.TANH R217, R7 ;  /* 0x0000000700d97308 */ /* 0x000fe20000002400 */
[----:B------:R-:W-:Y:S01]  /*40f0*/  FMUL.FTZ R19, R19, UR6 ;  /* 0x0000000613137c20 */ /* 0x000fe20008410000 */
[-C--:B------:R-:W-:Y:S08]  /*4100*/  HMMA.16816.F32 R28, R112, R102.reuse, R28 ;  /* 0x00000066701c723c */ /* 0x080ff0000000181c */
[----:B------:R1:W-:Y:S01]  /*4110*/  MUFU.TANH R219, R4 ;  /* 0x0000000400db7308 */ /* 0x0003e20000002400 */
[C---:B------:R-:W-:Y:S04]  /*4120*/  HMMA.16816.F32 R32, R104.reuse, R102, R32 ;  /* 0x000000666820723c */ /* 0x040fe80000001820 */
[----:B------:R-:W-:Y:S01]  /*4130*/  FMUL.FTZ R18, R18, UR6 ;  /* 0x0000000612127c20 */ /* 0x000fe20008410000 */
[----:B------:R-:W-:Y:S04]  /*4140*/  FMUL.FTZ R22, R22, UR6 ;  /* 0x0000000616167c20 */ /* 0x000fe80008410000 */
[----:B------:R-:W-:Y:S02]  /*4150*/  MUFU.TANH R211, R10 ;  /* 0x0000000a00d37308 */ /* 0x000fe40000002400 */
[----:B------:R-:W-:Y:S01]  /*4160*/  FMUL.FTZ R23, R23, UR6 ;  /* 0x0000000617177c20 */ /* 0x000fe20008410000 */
[----:B------:R-:W-:Y:S01]  /*4170*/  FMUL.FTZ R20, R20, UR6 ;  /* 0x0000000614147c20 */ /* 0x000fe20008410000 */
[----:B------:R-:W-:Y:S01]  /*4180*/  FMUL.FTZ R13, R13, UR6 ;  /* 0x000000060d0d7c20 */ /* 0x000fe20008410000 */
[----:B------:R-:W-:Y:S01]  /*4190*/  FMUL.FTZ R168, R24, UR6 ;  /* 0x0000000618a87c20 */ /* 0x000fe20008410000 */
[----:B------:R-:W-:Y:S04]  /*41a0*/  FMUL.FTZ R27, R27, UR6 ;  /* 0x000000061b1b7c20 */ /* 0x000fe80008410000 */
[----:B------:R-:W-:Y:S01]  /*41b0*/  MUFU.TANH R212, R11 ;  /* 0x0000000b00d47308 */ /* 0x000fe20000002400 */
[----:B-1----:R-:W1:Y:S01]  /*41c0*/  LDSM.16.M88.4 R4, [R150+0x6800] ;  /* 0x006800009604783b */ /* 0x002e620000000200 */
[----:B------:R-:W-:Y:S01]  /*41d0*/  FMUL.FTZ R24, R25, UR6 ;  /* 0x0000000619187c20 */ /* 0x000fe20008410000 */
[----:B------:R-:W-:Y:S01]  /*41e0*/  FMUL.FTZ R26, R26, UR6 ;  /* 0x000000061a1a7c20 */ /* 0x000fe20008410000 */
[----:B------:R-:W-:Y:S01]  /*41f0*/  FMUL.FTZ R171, R30, UR6 ;  /* 0x000000061eab7c20 */ /* 0x000fe20008410000 */
[----:B------:R-:W-:Y:S01]  /*4200*/  FMUL.FTZ R174, R31, UR6 ;  /* 0x000000061fae7c20 */ /* 0x000fe20008410000 */
[----:B------:R-:W-:Y:S01]  /*4210*/  FMUL.FTZ R169, R29, UR6 ;  /* 0x000000061da97c20 */ /* 0x000fe20008410000 */
[----:B------:R-:W-:Y:S03]  /*4220*/  FMUL.FTZ R170, R28, UR6 ;  /* 0x000000061caa7c20 */ /* 0x000fe60008410000 */
[----:B------:R-:W-:Y:S01]  /*4230*/  MUFU.TANH R214, R8 ;  /* 0x0000000800d67308 */ /* 0x000fe20000002400 */
[----:B------:R-:W-:Y:S01]  /*4240*/  FMUL.FTZ R177, R34, UR6 ;  /* 0x0000000622b17c20 */ /* 0x000fe20008410000 */
[----:B------:R-:W-:Y:S01]  /*4250*/  FMUL.FTZ R103, R33, UR6 ;  /* 0x0000000621677c20 */ /* 0x000fe20008410000 */
[----:B------:R-:W-:Y:S07]  /*4260*/  FMUL.FTZ R165, R35, UR6 ;  /* 0x0000000623a57c20 */ /* 0x000fee0008410000 */
[----:B------:R1:W-:Y:S10]  /*4270*/  MUFU.TANH R213, R9 ;  /* 0x0000000900d57308 */ /* 0x0003f40000002400 */
[----:B------:R2:W-:Y:S10]  /*4280*/  MUFU.TANH R202, R14 ;  /* 0x0000000e00ca7308 */ /* 0x0005f40000002400 */
[----:B------:R3:W-:Y:S01]  /*4290*/  MUFU.TANH R201, R15 ;  /* 0x0000000f00c97308 */ /* 0x0007e20000002400 */
[----:B-1----:R-:W1:Y:S09]  /*42a0*/  LDSM.16.M88.4 R8, [R150+0x6c00] ;  /* 0x006c00009608783b */ /* 0x002e720000000200 */
[----:B------:R1:W-:Y:S01]  /*42b0*/  MUFU.TANH R167, R22 ;  /* 0x0000001600a77308 */ /* 0x0003e20000002400 */
[----:B--2---:R-:W-:Y:S01]  /*42c0*/  IADD3 R14, P0, R164, UR19, RZ ;  /* 0x00000013a40e7c10 */ /* 0x004fe2000ff1e0ff */
[-C--:B------:R-:W-:Y:S03]  /*42d0*/  HMMA.16816.F32 R36, R104, R4.reuse, R36 ;  /* 0x000000046824723c */ /* 0x080fe60000001824 */
[----:B------:R-:W-:Y:S05]  /*42e0*/  FMUL.FTZ R164, R32, UR6 ;  /* 0x0000000620a47c20 */ /* 0x000fea0008410000 */
[----:B------:R-:W-:Y:S03]  /*42f0*/  MUFU.TANH R188, R19 ;  /* 0x0000001300bc7308 */ /* 0x000fe60000002400 */
[----:B---3--:R-:W-:Y:S01]  /*4300*/  IADD3.X R15, R0, UR18, RZ, P0, !PT ;  /* 0x00000012000f7c10 */ /* 0x008fe200087fe4ff */
[C---:B------:R-:W-:Y:S04]  /*4310*/  HMMA.16816.F32 R40, R112.reuse, R4, R40 ;  /* 0x000000047028723c */ /* 0x040fe80000001828 */
[----:B------:R-:W5:Y:S01]  /*4320*/  LDG.E R111, desc[UR14][R14.64] ;  /* 0x0000000e0e6f7981 */ /* 0x000f62000c1e1900 */
[----:B----4-:R-:W-:Y:S01]  /*4330*/  IADD3 R0, R249, -UR13, -R163 ;  /* 0x8000000df9007c10 */ /* 0x010fe2000fffe8a3 */
[----:B------:R-:W-:Y:S01]  /*4340*/  MUFU.TANH R184, R18 ;  /* 0x0000001200b87308 */ /* 0x000fe20000002400 */
[-C--:B------:R-:W-:Y:S01]  /*4350*/  HMMA.16816.F32 R44, R112, R6.reuse, R44 ;  /* 0x00000006702c723c */ /* 0x080fe2000000182c */
[----:B------:R-:W5:Y:S03]  /*4360*/  LDG.E R110, desc[UR14][R14.64+0x20] ;  /* 0x0000200e0e6e7981 */ /* 0x000f66000c1e1900 */
[----:B------:R-:W-:Y:S01]  /*4370*/  IADD3 R0, R0, UR7, RZ ;  /* 0x0000000700007c10 */ /* 0x000fe2000fffe0ff */
[----:B------:R-:W5:Y:S01]  /*4380*/  LDG.E R109, desc[UR14][R14.64+0x100] ;  /* 0x0001000e0e6d7981 */ /* 0x000f62000c1e1900 */
[C---:B------:R-:W-:Y:S03]  /*4390*/  HMMA.16816.F32 R48, R104.reuse, R6, R48 ;  /* 0x000000066830723c */ /* 0x040fe60000001830 */
[----:B------:R2:W-:Y:S01]  /*43a0*/  MUFU.TANH R198, R12 ;  /* 0x0000000c00c67308 */ /* 0x0005e20000002400 */
[----:B------:R3:W5:Y:S01]  /*43b0*/  LDG.E R108, desc[UR14][R14.64+0x120] ;  /* 0x0001200e0e6c7981 */ /* 0x000762000c1e1900 */
[----:B------:R-:W-:Y:S01]  /*43c0*/  IADD3 R0, R0, UR10, RZ ;  /* 0x0000000a00007c10 */ /* 0x000fe2000fffe0ff */
[----:B------:R-:W-:Y:S01]  /*43d0*/  FMUL.FTZ R100, R39, UR6 ;  /* 0x0000000627647c20 */ /* 0x000fe20008410000 */
[----:B------:R-:W-:Y:S01]  /*43e0*/  FMUL.FTZ R166, R37, UR6 ;  /* 0x0000000625a67c20 */ /* 0x000fe20008410000 */
[----:B------:R-:W-:Y:S05]  /*43f0*/  FMUL.FTZ R102, R36, UR6 ;  /* 0x0000000624667c20 */ /* 0x000fea0008410000 */
[----:B------:R-:W-:Y:S01]  /*4400*/  MUFU.TANH R192, R13 ;  /* 0x0000000d00c07308 */ /* 0x000fe20000002400 */
[-C--:B-1----:R-:W-:Y:S03]  /*4410*/  HMMA.16816.F32 R52, R104, R8.reuse, R52 ;  /* 0x000000086834723c */ /* 0x082fe60000001834 */
[----:B------:R-:W-:Y:S01]  /*4420*/  IADD3 R4, R0, 0x47, RZ ;  /* 0x0000004700047810 */ /* 0x000fe20007ffe0ff */
[----:B------:R-:W-:Y:S01]  /*4430*/  FMUL.FTZ R173, R42, UR6 ;  /* 0x000000062aad7c20 */ /* 0x000fe20008410000 */
[----:B------:R-:W-:Y:S01]  /*4440*/  IADD3 R42, R0, -0x1, RZ ;  /* 0xffffffff002a7810 */ /* 0x000fe20007ffe0ff */
[C---:B------:R-:W-:Y:S03]  /*4450*/  HMMA.16816.F32 R56, R112.reuse, R8, R56 ;  /* 0x000000087038723c */ /* 0x040fe60000001838 */
[----:B------:R-:W-:Y:S01]  /*4460*/  MUFU.TANH R37, R24 ;  /* 0x0000001800257308 */ /* 0x000fe20000002400 */
[----:B------:R-:W-:Y:S01]  /*4470*/  ISETP.GE.AND P0, PT, R4, RZ, PT ;  /* 0x000000ff0400720c */ /* 0x000fe20003f06270 */
[----:B------:R-:W-:Y:S01]  /*4480*/  FMUL.FTZ R181, R40, UR6 ;  /* 0x0000000628b57c20 */ /* 0x000fe20008410000 */
[-C--:B------:R-:W-:Y:S07]  /*4490*/  HMMA.16816.F32 R60, R112, R10.reuse, R60 ;  /* 0x0000000a703c723c */ /* 0x080fee000000183c */
[----:B------:R1:W-:Y:S01]  /*44a0*/  MUFU.TANH R115, R23 ;  /* 0x0000001700737308 */ /* 0x0003e20000002400 */
[----:B------:R-:W-:Y:S03]  /*44b0*/  ISETP.GE.AND P3, PT, R42, RZ, PT ;  /* 0x000000ff2a00720c */ /* 0x000fe60003f66270 */
[----:B------:R-:W-:Y:S01]  /*44c0*/  FMUL.FTZ R183, R41, UR6 ;  /* 0x0000000629b77c20 */ /* 0x000fe20008410000 */
[----:B------:R-:W-:Y:S05]  /*44d0*/  HMMA.16816.F32 R64, R104, R10, R64 ;  /* 0x0000000a6840723c */ /* 0x000fea0000001840 */
[----:B------:R4:W-:Y:S01]  /*44e0*/  MUFU.TANH R106, R20 ;  /* 0x00000014006a7308 */ /* 0x0009e20000002400 */
[C---:B------:R-:W-:Y:S01]  /*44f0*/  IADD3 R22, R0.reuse, 0x7, RZ ;  /* 0x0000000700167810 */ /* 0x040fe20007ffe0ff */
[----:B---3--:R-:W-:Y:S01]  /*4500*/  FMUL.FTZ R14, R21, UR6 ;  /* 0x00000006150e7c20 */ /* 0x008fe20008410000 */
[----:B------:R-:W-:Y:S02]  /*4510*/  IADD3 R5, R0, 0x48, RZ ;  /* 0x0000004800057810 */ /* 0x000fe40007ffe0ff */
[----:B------:R-:W-:Y:S01]  /*4520*/  ISETP.GE.AND P6, PT, R22, RZ, PT ;  /* 0x000000ff1600720c */ /* 0x000fe20003fc6270 */
[----:B--2---:R-:W-:Y:S01]  /*4530*/  FMUL.FTZ R12, R17, UR6 ;  /* 0x00000006110c7c20 */ /* 0x004fe20008410000 */
[----:B------:R-:W-:Y:S03]  /*4540*/  ISETP.GE.AND P1, PT, R5, RZ, PT ;  /* 0x000000ff0500720c */ /* 0x000fe60003f26270 */
[----:B------:R2:W-:Y:S01]  /*4550*/  MUFU.TANH R112, R14 ;  /* 0x0000000e00707308 */ /* 0x0005e20000002400 */
[----:B-1----:R-:W-:Y:S01]  /*4560*/  IADD3 R23, R0, 0x8, RZ ;  /* 0x0000000800177810 */ /* 0x002fe20007ffe0ff */
[----:B------:R-:W-:Y:S01]  /*4570*/  FMUL.FTZ R13, R16, UR6 ;  /* 0x00000006100d7c20 */ /* 0x000fe20008410000 */
[----:B------:R-:W-:Y:S01]  /*4580*/  IADD3 R21, R0, 0x40, RZ ;  /* 0x0000004000157810 */ /* 0x000fe20007ffe0ff */
[----:B------:R-:W-:Y:S01]  /*4590*/  FMUL.FTZ R215, R59, UR6 ;  /* 0x000000063bd77c20 */ /* 0x000fe20008410000 */
[----:B------:R-:W-:Y:S01]  /*45a0*/  ISETP.GE.AND P2, PT, R23, RZ, PT ;  /* 0x000000ff1700720c */ /* 0x000fe20003f46270 */
[----:B------:R-:W-:Y:S01]  /*45b0*/  FMUL.FTZ R189, R44, UR6 ;  /* 0x000000062cbd7c20 */ /* 0x000fe20008410000 */
[C---:B------:R-:W-:Y:S03]  /*45c0*/  IADD3 R39, R0.reuse, -0x10, RZ ;  /* 0xfffffff000277810 */ /* 0x040fe60007ffe0ff */
[----:B------:R1:W-:Y:S01]  /*45d0*/  MUFU.TANH R114, R27 ;  /* 0x0000001b00727308 */ /* 0x0003e20000002400 */
[C---:B----4-:R-:W-:Y:S01]  /*45e0*/  IADD3 R20, R0.reuse, 0x3f, RZ ;  /* 0x0000003f00147810 */ /* 0x050fe20007ffe0ff */
[----:B------:R-:W-:Y:S01]  /*45f0*/  FMUL.FTZ R195, R45, UR6 ;  /* 0x000000062dc37c20 */ /* 0x000fe20008410000 */
[----:B------:R-:W-:Y:S01]  /*4600*/  @!P0 IADD3 R4, -R0, -0x47, RZ ;  /* 0xffffffb900048810 */ /* 0x000fe20007ffe1ff */
[----:B------:R-:W-:Y:S01]  /*4610*/  FMUL.FTZ R182, R46, UR6 ;  /* 0x000000062eb67c20 */ /* 0x000fe20008410000 */
[C---:B------:R-:W-:Y:S01]  /*4620*/  IADD3 R19, R0.reuse, 0x38, RZ ;  /* 0x0000003800137810 */ /* 0x040fe20007ffe0ff */
[----:B------:R-:W-:Y:S01]  /*4630*/  FMUL.FTZ R186, R47, UR6 ;  /* 0x000000062fba7c20 */ /* 0x000fe20008410000 */
[C---:B------:R-:W-:Y:S03]  /*4640*/  IADD3 R18, R0.reuse, 0x37, RZ ;  /* 0x0000003700127810 */ /* 0x040fe60007ffe0ff */
[----:B------:R3:W-:Y:S01]  /*4650*/  MUFU.TANH R113, R26 ;  /* 0x0000001a00717308 */ /* 0x0007e20000002400 */
[C---:B------:R-:W-:Y:S01]  /*4660*/  IADD3 R41, R0.reuse, -0x8, RZ ;  /* 0xfffffff800297810 */ /* 0x040fe20007ffe0ff */
[----:B------:R-:W-:Y:S01]  /*4670*/  FMUL.FTZ R200, R49, UR6 ;  /* 0x0000000631c87c20 */ /* 0x000fe20008410000 */
[----:B------:R-:W-:Y:S01]  /*4680*/  IADD3 R40, R0, -0x9, RZ ;  /* 0xfffffff700287810 */ /* 0x000fe20007ffe0ff */
[----:B------:R-:W-:Y:S01]  /*4690*/  FMUL.FTZ R101, R38, UR6 ;  /* 0x0000000626657c20 */ /* 0x000fe20008410000 */
[----:B------:R-:W-:Y:S01]  /*46a0*/  ISETP.GE.AND P5, PT, R21, RZ, PT ;  /* 0x000000ff1500720c */ /* 0x000fe20003fa6270 */
[----:B------:R-:W-:Y:S01]  /*46b0*/  FMUL.FTZ R187, R50, UR6 ;  /* 0x0000000632bb7c20 */ /* 0x000fe20008410000 */
[----:B------:R-:W-:Y:S03]  /*46c0*/  ISETP.GE.AND P4, PT, R20, RZ, PT ;  /* 0x000000ff1400720c */ /* 0x000fe60003f86270 */
[----:B------:R-:W4:Y:S01]  /*46d0*/  MUFU.TANH R180, R103 ;  /* 0x0000006700b47308 */ /* 0x000f220000002400 */
[----:B------:R-:W-:Y:S01]  /*46e0*/  ISETP.GE.AND P0, PT, R39, RZ, PT ;  /* 0x000000ff2700720c */ /* 0x000fe20003f06270 */
[----:B------:R-:W-:Y:S01]  /*46f0*/  FMUL.FTZ R221, R60, UR6 ;  /* 0x000000063cdd7c20 */ /* 0x000fe20008410000 */
[----:B------:R-:W-:Y:S01]  /*4700*/  @!P3 IADD3 R42, -R0, 0x1, RZ ;  /* 0x00000001002ab810 */ /* 0x000fe20007ffe1ff */
[----:B------:R-:W-:Y:S01]  /*4710*/  FMUL.FTZ R197, R48, UR6 ;  /* 0x0000000630c57c20 */ /* 0x000fe20008410000 */
[C---:B------:R-:W-:Y:S01]  /*4720*/  @!P2 IADD3 R23, -R0.reuse, -0x8, RZ ;  /* 0xfffffff80017a810 */ /* 0x040fe20007ffe1ff */
[----:B------:R-:W-:Y:S01]  /*4730*/  FMUL.FTZ R232, R65, UR6 ;  /* 0x0000000641e87c20 */ /* 0x000fe20008410000 */
[C---:B------:R-:W-:Y:S03]  /*4740*/  @!P6 IADD3 R22, -R0.reuse, -0x7, RZ ;  /* 0xfffffff90016e810 */ /* 0x040fe60007ffe1ff */
[----:B------:R-:W-:Y:S01]  /*4750*/  MUFU.TANH R59, R166 ;  /* 0x000000a6003b7308 */ /* 0x000fe20000002400 */
[----:B------:R-:W-:Y:S01]  /*4760*/  @!P1 IADD3 R5, -R0, -0x48, RZ ;  /* 0xffffffb800059810 */ /* 0x000fe20007ffe1ff */
[----:B------:R-:W-:Y:S01]  /*4770*/  FMUL.FTZ R43, R43, UR6 ;  /* 0x000000062b2b7c20 */ /* 0x000fe20008410000 */
[----:B------:R-:W-:Y:S01]  /*4780*/  ISETP.GE.AND P3, PT, R19, RZ, PT ;  /* 0x000000ff1300720c */ /* 0x000fe20003f66270 */
[----:B------:R-:W-:Y:S01]  /*4790*/  FMUL.FTZ R233, R67, UR6 ;  /* 0x0000000643e97c20 */ /* 0x000fe20008410000 */
[----:B------:R-:W-:Y:S01]  /*47a0*/  ISETP.GE.AND P2, PT, R18, RZ, PT ;  /* 0x000000ff1200720c */ /* 0x000fe20003f46270 */
[----:B------:R-:W-:Y:S01]  /*47b0*/  FMUL.FTZ R194, R51, UR6 ;  /* 0x0000000633c27c20 */ /* 0x000fe20008410000 */
[----:B------:R-:W-:Y:S03]  /*47c0*/  ISETP.GE.AND P6, PT, R41, RZ, PT ;  /* 0x000000ff2900720c */ /* 0x000fe60003fc6270 */
[----:B------:R-:W4:Y:S01]  /*47d0*/  MUFU.TANH R176, R100 ;  /* 0x0000006400b07308 */ /* 0x000f220000002400 */
[----:B------:R-:W-:Y:S01]  /*47e0*/  ISETP.GE.AND P1, PT, R40, RZ, PT ;  /* 0x000000ff2800720c */ /* 0x000fe20003f26270 */
[----:B------:R-:W-:Y:S01]  /*47f0*/  FMUL.FTZ R185, R54, UR6 ;  /* 0x0000000636b97c20 */ /* 0x000fe20008410000 */
[C---:B------:R-:W-:Y:S01]  /*4800*/  IADD3 R34, R0.reuse, -0x11, RZ ;  /* 0xffffffef00227810 */ /* 0x040fe20007ffe0ff */
[----:B------:R-:W-:Y:S01]  /*4810*/  FMUL.FTZ R222, R57, UR6 ;  /* 0x0000000639de7c20 */ /* 0x000fe20008410000 */
[----:B------:R-:W-:Y:S01]  /*4820*/  IADD3 R17, R0, 0x30, RZ ;  /* 0x0000003000117810 */ /* 0x000fe20007ffe0ff */
[----:B------:R-:W-:Y:S01]  /*4830*/  FMUL.FTZ R199, R58, UR6 ;  /* 0x000000063ac77c20 */ /* 0x000fe20008410000 */
[C---:B------:R-:W-:Y:S03]  /*4840*/  IADD3 R32, R0.reuse, -0x19, RZ ;  /* 0xffffffe700207810 */ /* 0x040fe60007ffe0ff */
[----:B------:R-:W-:Y:S01]  /*4850*/  MUFU.TANH R35, R169 ;  /* 0x000000a900237308 */ /* 0x000fe20000002400 */
[----:B------:R-:W-:Y:S01]  /*4860*/  @!P5 IADD3 R21, -R0, -0x40, RZ ;  /* 0xffffffc00015d810 */ /* 0x000fe20007ffe1ff */
[----:B------:R-:W-:Y:S01]  /*4870*/  FMUL.FTZ R231, R66, UR6 ;  /* 0x0000000642e77c20 */ /* 0x000fe20008410000 */
[C---:B------:R-:W-:Y:S01]  /*4880*/  @!P4 IADD3 R20, -R0.reuse, -0x3f, RZ ;  /* 0xffffffc10014c810 */ /* 0x040fe20007ffe1ff */
[----:B------:R-:W-:Y:S01]  /*4890*/  FMUL.FTZ R196, R53, UR6 ;  /* 0x0000000635c47c20 */ /* 0x000fe20008410000 */
[C---:B------:R-:W-:Y:S01]  /*48a0*/  @!P0 IADD3 R39, -R0.reuse, 0x10, RZ ;  /* 0x0000001000278810 */ /* 0x040fe20007ffe1ff */
[----:B------:R-:W-:Y:S01]  /*48b0*/  FMUL.FTZ R55, R55, UR6 ;  /* 0x0000000637377c20 */ /* 0x000fe20008410000 */
[C---:B------:R-:W-:Y:S03]  /*48c0*/  IADD3 R16, R0.reuse, 0x2f, RZ ;  /* 0x0000002f00107810 */ /* 0x040fe60007ffe0ff */
[----:B------:R-:W-:Y:S01]  /*48d0*/  MUFU.TANH R38, R168 ;  /* 0x000000a800267308 */ /* 0x000fe20000002400 */
[----:B------:R-:W-:Y:S01]  /*48e0*/  IADD3 R15, R0, 0x28, RZ ;  /* 0x00000028000f7810 */ /* 0x000fe20007ffe0ff */
[----:B------:R-:W-:Y:S01]  /*48f0*/  FMUL.FTZ R190, R52, UR6 ;  /* 0x0000000634be7c20 */ /* 0x000fe20008410000 */
[----:B--2---:R-:W-:Y:S01]  /*4900*/  IADD3 R14, R0, 0x27, RZ ;  /* 0x00000027000e7810 */ /* 0x004fe20007ffe0ff */
[----:B------:R-:W-:Y:S01]  /*4910*/  FMUL.FTZ R220, R56, UR6 ;  /* 0x0000000638dc7c20 */ /* 0x000fe20008410000 */
[----:B------:R-:W-:Y:S01]  /*4920*/  IADD3 R33, R0, -0x18, RZ ;  /* 0xffffffe800217810 */ /* 0x000fe20007ffe0ff */
[----:B------:R-:W-:Y:S01]  /*4930*/  FMUL.FTZ R225, R63, UR6 ;  /* 0x000000063fe17c20 */ /* 0x000fe20008410000 */
[----:B------:R-:W-:Y:S03]  /*4940*/  ISETP.GE.AND P5, PT, R34, RZ, PT ;  /* 0x000000ff2200720c */ /* 0x000fe60003fa6270 */
[----:B------:R-:W-:Y:S01]  /*4950*/  MUFU.TANH R60, R102 ;  /* 0x00000066003c7308 */ /* 0x000fe20000002400 */
[----:B------:R-:W-:Y:S01]  /*4960*/  ISETP.GE.AND P4, PT, R17, RZ, PT ;  /* 0x000000ff1100720c */ /* 0x000fe20003f86270 */
[----:B------:R-:W-:Y:S01]  /*4970*/  FMUL.FTZ R223, R62, UR6 ;  /* 0x000000063edf7c20 */ /* 0x000fe20008410000 */
[----:B------:R-:W-:Y:S01]  /*4980*/  ISETP.GE.AND P0, PT, R32, RZ, PT ;  /* 0x000000ff2000720c */ /* 0x000fe20003f06270 */
[----:B------:R-:W-:Y:S01]  /*4990*/  FMUL.FTZ R230, R64, UR6 ;  /* 0x0000000640e67c20 */ /* 0x000fe20008410000 */
[C---:B------:R-:W-:Y:S01]  /*49a0*/  @!P3 IADD3 R19, -R0.reuse, -0x38, RZ ;  /* 0xffffffc80013b810 */ /* 0x040fe20007ffe1ff */
[----:B------:R-:W-:Y:S01]  /*49b0*/  FMUL.FTZ R224, R61, UR6 ;  /* 0x000000063de07c20 */ /* 0x000fe20008410000 */
[C---:B------:R-:W-:Y:S03]  /*49c0*/  @!P2 IADD3 R18, -R0.reuse, -0x37, RZ ;  /* 0xffffffc90012a810 */ /* 0x040fe60007ffe1ff */
[----:B------:R-:W-:Y:S01]  /*49d0*/  MUFU.TANH R169, R186 ;  /* 0x000000ba00a97308 */ /* 0x000fe20000002400 */
[C---:B------:R-:W-:Y:S02]  /*49e0*/  @!P6 IADD3 R41, -R0.reuse, 0x8, RZ ;  /* 0x000000080029e810 */ /* 0x040fe40007ffe1ff */
[----:B------:R-:W-:Y:S02]  /*49f0*/  @!P1 IADD3 R40, -R0, 0x9, RZ ;  /* 0x0000000900289810 */ /* 0x000fe40007ffe1ff */
[----:B------:R-:W-:Y:S02]  /*4a00*/  ISETP.GE.AND P3, PT, R16, RZ, PT ;  /* 0x000000ff1000720c */ /* 0x000fe40003f66270 */
[----:B------:R-:W-:Y:S03]  /*4a10*/  ISETP.GE.AND P2, PT, R15, RZ, PT ;  /* 0x000000ff0f00720c */ /* 0x000fe60003f46270 */
[----:B------:R-:W-:Y:S01]  /*4a20*/  MUFU.TANH R175, R101 ;  /* 0x0000006500af7308 */ /* 0x000fe20000002400 */
[----:B------:R-:W-:Y:S02]  /*4a30*/  ISETP.GE.AND P6, PT, R14, RZ, PT ;  /* 0x000000ff0e00720c */ /* 0x000fe40003fc6270 */
[----:B------:R-:W-:Y:S02]  /*4a40*/  ISETP.GE.AND P1, PT, R33, RZ, PT ;  /* 0x000000ff2100720c */ /* 0x000fe40003f26270 */
[C---:B------:R-:W-:Y:S02]  /*4a50*/  IADD3 R31, R0.reuse, -0x20, RZ ;  /* 0xffffffe0001f7810 */ /* 0x040fe40007ffe0ff */
[C---:B------:R-:W-:Y:S03]  /*4a60*/  IADD3 R30, R0.reuse, -0x21, RZ ;  /* 0xffffffdf001e7810 */ /* 0x040fe60007ffe0ff */
[----:B------:R-:W-:Y:S01]  /*4a70*/  MUFU.TANH R168, R187 ;  /* 0x000000bb00a87308 */ /* 0x000fe20000002400 */
[C---:B------:R-:W-:Y:S02]  /*4a80*/  IADD3 R29, R0.reuse, -0x28, RZ ;  /* 0xffffffd8001d7810 */ /* 0x040fe40007ffe0ff */
[C---:B------:R-:W-:Y:S02]  /*4a90*/  @!P5 IADD3 R34, -R0.reuse, 0x11, RZ ;  /* 0x000000110022d810 */ /* 0x040fe40007ffe1ff */
[C---:B------:R-:W-:Y:S02]  /*4aa0*/  @!P4 IADD3 R17, -R0.reuse, -0x30, RZ ;  /* 0xffffffd00011c810 */ /* 0x040fe40007ffe1ff */
[C---:B------:R-:W-:Y:S03]  /*4ab0*/  @!P0 IADD3 R32, -R0.reuse, 0x19, RZ ;  /* 0x0000001900208810 */ /* 0x040fe60007ffe1ff */
[----:B------:R-:W-:Y:S01]  /*4ac0*/  MUFU.TANH R12, R12 ;  /* 0x0000000c000c7308 */ /* 0x000fe20000002400 */
[C---:B------:R-:W-:Y:S02]  /*4ad0*/  IADD3 R11, R0.reuse, 0x20, RZ ;  /* 0x00000020000b7810 */ /* 0x040fe40007ffe0ff */
[C---:B------:R-:W-:Y:S02]  /*4ae0*/  IADD3 R10, R0.reuse, 0x1f, RZ ;  /* 0x0000001f000a7810 */ /* 0x040fe40007ffe0ff */
[C---:B------:R-:W-:Y:S02]  /*4af0*/  IADD3 R9, R0.reuse, 0x18, RZ ;  /* 0x0000001800097810 */ /* 0x040fe40007ffe0ff */
[----:B------:R-:W-:Y:S03]  /*4b00*/  IADD3 R8, R0, 0x17, RZ ;  /* 0x0000001700087810 */ /* 0x000fe60007ffe0ff */
[----:B------:R-:W2:Y:S01]  /*4b10*/  MUFU.TANH R178, R165 ;  /* 0x000000a500b27308 */ /* 0x000ea20000002400 */
[----:B------:R-:W-:Y:S02]  /*4b20*/  ISETP.GE.AND P5, PT, R31, RZ, PT ;  /* 0x000000ff1f00720c */ /* 0x000fe40003fa6270 */
[----:B------:R-:W-:Y:S02]  /*4b30*/  ISETP.GE.AND P4, PT, R30, RZ, PT ;  /* 0x000000ff1e00720c */ /* 0x000fe40003f86270 */
[----:B------:R-:W-:Y:S02]  /*4b40*/  ISETP.GE.AND P0, PT, R29, RZ, PT ;  /* 0x000000ff1d00720c */ /* 0x000fe40003f06270 */
[C---:B------:R-:W-:Y:S03]  /*4b50*/  @!P3 IADD3 R16, -R0.reuse, -0x2f, RZ ;  /* 0xffffffd10010b810 */ /* 0x040fe60007ffe1ff */
[----:B------:R-:W-:Y:S01]  /*4b60*/  MUFU.TANH R107, R182 ;  /* 0x000000b6006b7308 */ /* 0x000fe20000002400 */
[C---:B------:R-:W-:Y:S02]  /*4b70*/  @!P2 IADD3 R15, -R0.reuse, -0x28, RZ ;  /* 0xffffffd8000fa810 */ /* 0x040fe40007ffe1ff */
[C---:B------:R-:W-:Y:S02]  /*4b80*/  @!P6 IADD3 R14, -R0.reuse, -0x27, RZ ;  /* 0xffffffd9000ee810 */ /* 0x040fe40007ffe1ff */
[----:B------:R-:W-:Y:S02]  /*4b90*/  @!P1 IADD3 R33, -R0, 0x18, RZ ;  /* 0x0000001800219810 */ /* 0x000fe40007ffe1ff */
[----:B------:R-:W-:Y:S03]  /*4ba0*/  ISETP.GE.AND P3, PT, R11, RZ, PT ;  /* 0x000000ff0b00720c */ /* 0x000fe60003f66270 */
[----:B------:R-:W-:Y:S01]  /*4bb0*/  MUFU.TANH R36, R170 ;  /* 0x000000aa00247308 */ /* 0x000fe20000002400 */
[----:B------:R-:W-:Y:S02]  /*4bc0*/  ISETP.GE.AND P2, PT, R10, RZ, PT ;  /* 0x000000ff0a00720c */ /* 0x000fe40003f46270 */
[----:B------:R-:W-:Y:S02]  /*4bd0*/  ISETP.GE.AND P6, PT, R9, RZ, PT ;  /* 0x000000ff0900720c */ /* 0x000fe40003fc6270 */
[----:B------:R-:W-:Y:S02]  /*4be0*/  ISETP.GE.AND P1, PT, R8, RZ, PT ;  /* 0x000000ff0800720c */ /* 0x000fe40003f26270 */
[C---:B-1----:R-:W-:Y:S03]  /*4bf0*/  IADD3 R27, R0.reuse, -0x30, RZ ;  /* 0xffffffd0001b7810 */ /* 0x042fe60007ffe0ff */
[----:B------:R-:W-:Y:S01]  /*4c00*/  MUFU.TANH R13, R13 ;  /* 0x0000000d000d7308 */ /* 0x000fe20000002400 */
[C---:B------:R-:W-:Y:S02]  /*4c10*/  IADD3 R24, R0.reuse, -0x39, RZ ;  /* 0xffffffc700187810 */ /* 0x040fe40007ffe0ff */
[C---:B------:R-:W-:Y:S02]  /*4c20*/  @!P5 IADD3 R31, -R0.reuse, 0x20, RZ ;  /* 0x00000020001fd810 */ /* 0x040fe40007ffe1ff */
[C---:B------:R-:W-:Y:S02]  /*4c30*/  @!P4 IADD3 R30, -R0.reuse, 0x21, RZ ;  /* 0x00000021001ec810 */ /* 0x040fe40007ffe1ff */
[C---:B------:R-:W-:Y:S03]  /*4c40*/  @!P0 IADD3 R29, -R0.reuse, 0x28, RZ ;  /* 0x00000028001d8810 */ /* 0x040fe60007ffe1ff */
[----:B------:R-:W1:Y:S01]  /*4c50*/  MUFU.TANH R179, R164 ;  /* 0x000000a400b37308 */ /* 0x000e620000002400 */
[C---:B------:R-:W-:Y:S02]  /*4c60*/  IADD3 R28, R0.reuse, -0x29, RZ ;  /* 0xffffffd7001c7810 */ /* 0x040fe40007ffe0ff */
[C---:B---3--:R-:W-:Y:S02]  /*4c70*/  IADD3 R26, R0.reuse, -0x31, RZ ;  /* 0xffffffcf001a7810 */ /* 0x048fe40007ffe0ff */
[C---:B------:R-:W-:Y:S02]  /*4c80*/  IADD3 R7, R0.reuse, 0x10, RZ ;  /* 0x0000001000077810 */ /* 0x040fe40007ffe0ff */
[C---:B------:R-:W-:Y:S03]  /*4c90*/  IADD3 R6, R0.reuse, 0xf, RZ ;  /* 0x0000000f00067810 */ /* 0x040fe60007ffe0ff */
[----:B------:R-:W-:Y:S01]  /*4ca0*/  MUFU.TANH R170, R43 ;  /* 0x0000002b00aa7308 */ /* 0x000fe20000002400 */
[----:B------:R-:W-:Y:S02]  /*4cb0*/  IADD3 R25, R0, -0x38, RZ ;  /* 0xffffffc800197810 */ /* 0x000fe40007ffe0ff */
[----:B------:R-:W-:Y:S02]  /*4cc0*/  ISETP.GE.AND P4, PT, R27, RZ, PT ;  /* 0x000000ff1b00720c */ /* 0x000fe40003f86270 */
[----:B------:R-:W-:Y:S02]  /*4cd0*/  ISETP.GE.AND P0, PT, R24, RZ, PT ;  /* 0x000000ff1800720c */ /* 0x000fe40003f06270 */
[C---:B------:R-:W-:Y:S03]  /*4ce0*/  @!P3 IADD3 R11, -R0.reuse, -0x20, RZ ;  /* 0xffffffe0000bb810 */ /* 0x040fe60007ffe1ff */
[----:B------:R-:W-:Y:S01]  /*4cf0*/  MUFU.TANH R164, R194 ;  /* 0x000000c200a47308 */ /* 0x000fe20000002400 */
[C---:B------:R-:W-:Y:S02]  /*4d00*/  @!P2 IADD3 R10, -R0.reuse, -0x1f, RZ ;  /* 0xffffffe1000aa810 */ /* 0x040fe40007ffe1ff */
[C---:B------:R-:W-:Y:S02]  /*4d10*/  @!P6 IADD3 R9, -R0.reuse, -0x18, RZ ;  /* 0xffffffe80009e810 */ /* 0x040fe40007ffe1ff */
[----:B------:R-:W-:Y:S02]  /*4d20*/  @!P1 IADD3 R8, -R0, -0x17, RZ ;  /* 0xffffffe900089810 */ /* 0x000fe40007ffe1ff */
[----:B------:R-:W-:Y:S03]  /*4d30*/  I2FP.F32.S32 R47, R32 ;  /* 0x00000020002f7245 */ /* 0x000fe60000201400 */
[----:B------:R-:W-:Y:S01]  /*4d40*/  MUFU.TANH R57, R200 ;  /* 0x000000c800397308 */ /* 0x000fe20000002400 */
[----:B------:R-:W-:Y:S02]  /*4d50*/  I2FP.F32.S32 R46, R31 ;  /* 0x0000001f002e7245 */ /* 0x000fe40000201400 */
[----:B------:R-:W-:Y:S01]  /*4d60*/  ISETP.GE.AND P5, PT, R28, RZ, PT ;  /* 0x000000ff1c00720c */ /* 0x000fe20003fa6270 */
[C---:B----4-:R-:W-:Y:S01]  /*4d70*/  FFMA.FTZ R61, R47.reuse, -UR5, R180 ;  /* 0x800000052f3d7c23 */ /* 0x050fe200080100b4 */
[----:B------:R-:W-:Y:S01]  /*4d80*/  ISETP.GE.AND P3, PT, R26, RZ, PT ;  /* 0x000000ff1a00720c */ /* 0x000fe20003f66270 */
[----:B------:R-:W-:Y:S01]  /*4d90*/  FFMA.FTZ R47, R47, -UR5, R176 ;  /* 0x800000052f2f7c23 */ /* 0x000fe200080100b0 */
[----:B------:R-:W-:Y:S03]  /*4da0*/  ISETP.GE.AND P2, PT, R7, RZ, PT ;  /* 0x000000ff0700720c */ /* 0x000fe60003f46270 */
[----:B------:R-:W-:Y:S01]  /*4db0*/  MUFU.TANH R32, R189 ;  /* 0x000000bd00207308 */ /* 0x000fe20000002400 */
[----:B------:R-:W-:Y:S02]  /*4dc0*/  ISETP.GE.AND P6, PT, R6, RZ, PT ;  /* 0x000000ff0600720c */ /* 0x000fe40003fc6270 */
[----:B------:R-:W-:Y:S02]  /*4dd0*/  ISETP.GE.AND P1, PT, R25, RZ, PT ;  /* 0x000000ff1900720c */ /* 0x000fe40003f26270 */
[----:B------:R-:W-:Y:S02]  /*4de0*/  I2FP.F32.S32 R49, R34 ;  /* 0x0000002200317245 */ /* 0x000fe40000201400 */
[C---:B------:R-:W-:Y:S03]  /*4df0*/  @!P4 IADD3 R27, -R0.reuse, 0x30, RZ ;  /* 0x00000030001bc810 */ /* 0x040fe60007ffe1ff */
[----:B------:R3:W-:Y:S01]  /*4e00*/  MUFU.TANH R31, R195 ;  /* 0x000000c3001f7308 */ /* 0x0007e20000002400 */
[C---:B------:R-:W-:Y:S01]  /*4e10*/  @!P0 IADD3 R24, -R0.reuse, 0x39, RZ ;  /* 0x0000003900188810 */ /* 0x040fe20007ffe1ff */
[C---:B------:R-:W-:Y:S01]  /*4e20*/  FFMA.FTZ R63, R49.reuse, -UR5, R112 ;  /* 0x80000005313f7c23 */ /* 0x040fe20008010070 */
[----:B------:R-:W-:Y:S01]  /*4e30*/  I2FP.F32.S32 R48, R33 ;  /* 0x0000002100307245 */ /* 0x000fe20000201400 */
[----:B--2---:R-:W-:Y:S01]  /*4e40*/  FFMA.FTZ R49, R49, -UR5, R178 ;  /* 0x8000000531317c23 */ /* 0x004fe200080100b2 */
[C---:B------:R-:W-:Y:S02]  /*4e50*/  @!P5 IADD3 R28, -R0.reuse, 0x29, RZ ;  /* 0x00000029001cd810 */ /* 0x040fe40007ffe1ff */
[C---:B------:R-:W-:Y:S03]  /*4e60*/  @!P3 IADD3 R26, -R0.reuse, 0x31, RZ ;  /* 0x00000031001ab810 */ /* 0x040fe60007ffe1ff */
[----:B------:R2:W-:Y:S01]  /*4e70*/  MUFU.TANH R34, R181 ;  /* 0x000000b500227308 */ /* 0x0005e20000002400 */
[----:B------:R-:W-:Y:S01]  /*4e80*/  @!P2 IADD3 R7, -R0, -0x10, RZ ;  /* 0xfffffff00007a810 */ /* 0x000fe20007ffe1ff */
[----:B-1----:R-:W-:Y:S01]  /*4e90*/  FFMA.FTZ R62, R48, -UR5, R179 ;  /* 0x80000005303e7c23 */ /* 0x002fe200080100b3 */
[----:B------:R-:W-:Y:S01]  /*4ea0*/  @!P6 IADD3 R6, -R0, -0xf, RZ ;  /* 0xfffffff10006e810 */ /* 0x000fe20007ffe1ff */
[----:B------:R-:W-:Y:S01]  /*4eb0*/  FFMA.FTZ R48, R48, -UR5, R175 ;  /* 0x8000000530307c23 */ /* 0x000fe200080100af */
[----:B------:R-:W-:Y:S02]  /*4ec0*/  @!P1 IADD3 R25, -R0, 0x38, RZ ;  /* 0x0000003800199810 */ /* 0x000fe40007ffe1ff */
[----:B------:R-:W-:Y:S03]  /*4ed0*/  I2FP.F32.S32 R103, R27 ;  /* 0x0000001b00677245 */ /* 0x000fe60000201400 */
[----:B------:R1:W-:Y:S01]  /*4ee0*/  MUFU.TANH R33, R183 ;  /* 0x000000b700217308 */ /* 0x0003e20000002400 */
[----:B------:R-:W-:Y:S01]  /*4ef0*/  I2FP.F32.S32 R166, R24 ;  /* 0x0000001800a67245 */ /* 0x000fe20000201400 */
[----:B------:R-:W-:Y:S01]  /*4f00*/  FFMA.FTZ R24, -R212, R212, 1 ;  /* 0x3f800000d4187423 */ /* 0x000fe200000101d4 */
[----:B------:R-:W-:Y:S01]  /*4f10*/  IABS R0, R0 ;  /* 0x0000000000007213 */ /* 0x000fe20000000000 */
[----:B------:R-:W-:Y:S01]  /*4f20*/  FFMA.FTZ R27, -R214, R214, 1 ;  /* 0x3f800000d61b7423 */ /* 0x000fe200000101d6 */
[----:B------:R-:W-:Y:S01]  /*4f30*/  I2FP.F32.S32 R65, R23 ;  /* 0x0000001700417245 */ /* 0x000fe20000201400 */
[----:B------:R-:W-:Y:S01]  /*4f40*/  FFMA.FTZ R23, -R219, R219, 1 ;  /* 0x3f800000db177423 */ /* 0x000fe200000101db */
[----:B------:R-:W-:Y:S01]  /*4f50*/  I2FP.F32.S32 R100, R4 ;  /* 0x0000000400647245 */ /* 0x000fe20000201400 */
[----:B---3--:R-:W-:Y:S01]  /*4f60*/  FMUL.FTZ R195, R24, UR6 ;  /* 0x0000000618c37c20 */ /* 0x008fe20008410000 */
[----:B------:R-:W-:Y:S01]  /*4f70*/  I2FP.F32.S32 R21, R21 ;  /* 0x0000001500157245 */ /* 0x000fe20000201400 */
[----:B------:R-:W-:Y:S01]  /*4f80*/  FMUL.FTZ R189, R27, UR6 ;  /* 0x000000061bbd7c20 */ /* 0x000fe20008410000 */
[----:B------:R-:W-:Y:S01]  /*4f90*/  I2FP.F32.S32 R67, R8 ;  /* 0x0000000800437245 */ /* 0x000fe20000201400 */
[----:B------:R-:W-:Y:S01]  /*4fa0*/  FFMA.FTZ R8, -R216, R216, 1 ;  /* 0x3f800000d8087423 */ /* 0x000fe200000101d8 */
[----:B------:R-:W-:Y:S01]  /*4fb0*/  I2FP.F32.S32 R20, R20 ;  /* 0x0000001400147245 */ /* 0x000fe20000201400 */
[----:B--2---:R-:W-:Y:S01]  /*4fc0*/  FMUL.FTZ R181, R23, UR6 ;  /* 0x0000000617b57c20 */ /* 0x004fe20008410000 */
[----:B------:R-:W-:Y:S01]  /*4fd0*/  I2FP.F32.S32 R54, R9 ;  /* 0x0000000900367245 */ /* 0x000fe20000201400 */
[----:B------:R-:W-:Y:S01]  /*4fe0*/  FFMA.FTZ R9, -R217, R217, 1 ;  /* 0x3f800000d9097423 */ /* 0x000fe200000101d9 */
[----:B------:R-:W-:Y:S01]  /*4ff0*/  I2FP.F32.S32 R0, R0 ;  /* 0x0000000000007245 */ /* 0x000fe20000201400 */
[----:B------:R-:W-:Y:S01]  /*5000*/  FFMA.FTZ R24, -R188, R188, 1 ;  /* 0x3f800000bc187423 */ /* 0x000fe200000101bc */
[----:B------:R-:W-:Y:S01]  /*5010*/  I2FP.F32.S32 R19, R19 ;  /* 0x0000001300137245 */ /* 0x000fe20000201400 */
[----:B------:R-:W-:Y:S01]  /*5020*/  FFMA.FTZ R27, -R184, R184, 1 ;  /* 0x3f800000b81b7423 */ /* 0x000fe200000101b8 */
[----:B------:R-:W-:Y:S01]  /*5030*/  I2FP.F32.S32 R44, R15 ;  /* 0x0000000f002c7245 */ /* 0x000fe20000201400 */
[----:B------:R-:W-:Y:S01]  /*5040*/  FFMA.FTZ R100, R100, -UR5, R212 ;  /* 0x8000000564647c23 */ /* 0x000fe200080100d4 */
[----:B------:R-:W-:Y:S01]  /*5050*/  I2FP.F32.S32 R104, R26 ;  /* 0x0000001a00687245 */ /* 0x000fe20000201400 */
[C---:B------:R-:W-:Y:S01]  /*5060*/  FFMA.FTZ R15, R21.reuse, -UR5, R214 ;  /* 0x80000005150f7c23 */ /* 0x040fe200080100d6 */
[----:B------:R-:W-:Y:S01]  /*5070*/  I2FP.F32.S32 R18, R18 ;  /* 0x0000001200127245 */ /* 0x000fe20000201400 */
[----:B------:R-:W-:Y:S01]  /*5080*/  FFMA.FTZ R26, R21, -UR5, R202 ;  /* 0x80000005151a7c23 */ /* 0x000fe200080100ca */
[----:B------:R-:W-:Y:S01]  /*5090*/  I2FP.F32.S32 R51, R40 ;  /* 0x0000002800337245 */ /* 0x000fe20000201400 */
[----:B------:R-:W-:Y:S01]  /*50a0*/  FFMA.FTZ R23, -R202, R202, 1 ;  /* 0x3f800000ca177423 */ /* 0x000fe200000101ca */
[----:B------:R-:W-:Y:S01]  /*50b0*/  FMUL.FTZ R212, R8, UR6 ;  /* 0x0000000608d47c20 */ /* 0x000fe20008410000 */
[----:B------:R-:W-:Y:S01]  /*50c0*/  FFMA.FTZ R21, -R198, R198, 1 ;  /* 0x3f800000c6157423 */ /* 0x000fe200000101c6 */
[----:B------:R-:W2:Y:S01]  /*50d0*/  MUFU.TANH R174, R174 ;  /* 0x000000ae00ae7308 */ /* 0x000ea20000002400 */
[----:B------:R-:W-:Y:S01]  /*50e0*/  I2FP.F32.S32 R66, R7 ;  /* 0x0000000700427245 */ /* 0x000fe20000201400 */
[----:B------:R-:W-:Y:S01]  /*50f0*/  FFMA.FTZ R8, -R213, R213, 1 ;  /* 0x3f800000d5087423 */ /* 0x000fe200000101d5 */
[----:B------:R-:W-:Y:S01]  /*5100*/  FFMA.FTZ R102, R20, -UR5, R213 ;  /* 0x8000000514667c23 */ /* 0x000fe200080100d5 */
[----:B------:R-:W-:Y:S01]  /*5110*/  FMUL.FTZ R186, R9, UR6 ;  /* 0x0000000609ba7c20 */ /* 0x000fe20008410000 */
[----:B------:R-:W-:Y:S01]  /*5120*/  I2FP.F32.S32 R101, R5 ;  /* 0x0000000500657245 */ /* 0x000fe20000201400 */
[C---:B------:R-:W-:Y:S01]  /*5130*/  FFMA.FTZ R7, R0.reuse, -UR5, R219 ;  /* 0x8000000500077c23 */ /* 0x040fe200080100db */
[----:B------:R-:W-:Y:S03]  /*5140*/  FFMA.FTZ R9, R0, -UR5, R184 ;  /* 0x8000000500097c23 */ /* 0x000fe600080100b8 */
[----:B------:R-:W3:Y:S01]  /*5150*/  MUFU.TANH R177, R177 ;  /* 0x000000b100b17308 */ /* 0x000ee20000002400 */
[----:B------:R-:W-:Y:S01]  /*5160*/  FMUL.FTZ R213, R24, UR6 ;  /* 0x0000000618d57c20 */ /* 0x000fe20008410000 */
[----:B------:R-:W-:Y:S01]  /*5170*/  FMUL.FTZ R187, R27, UR6 ;  /* 0x000000061bbb7c20 */ /* 0x000fe20008410000 */
[----:B------:R-:W-:Y:S01]  /*5180*/  I2FP.F32.S32 R105, R22 ;  /* 0x0000001600697245 */ /* 0x000fe20000201400 */
[----:B------:R-:W-:Y:S01]  /*5190*/  FFMA.FTZ R40, R19, -UR5, R198 ;  /* 0x8000000513287c23 */ /* 0x000fe200080100c6 */
[----:B------:R-:W-:Y:S01]  /*51a0*/  FMUL.FTZ R202, R23, UR6 ;  /* 0x0000000617ca7c20 */ /* 0x000fe20008410000 */
[----:B------:R-:W-:Y:S01]  /*51b0*/  FFMA.FTZ R0, -R12, R12, 1 ;  /* 0x3f8000000c007423 */ /* 0x000fe2000001010c */
[----:B------:R-:W-:Y:S03]  /*51c0*/  FFMA.FTZ R24, R19, -UR5, R113 ;  /* 0x8000000513187c23 */ /* 0x000fe60008010071 */
[----:B------:R4:W-:Y:S01]  /*51d0*/  MUFU.TANH R58, R197 ;  /* 0x000000c5003a7308 */ /* 0x0009e20000002400 */
[----:B------:R-:W-:Y:S01]  /*51e0*/  FFMA.FTZ R27, -R113, R113, 1 ;  /* 0x3f800000711b7423 */ /* 0x000fe20000010171 */
[----:B------:R-:W-:Y:S01]  /*51f0*/  FFMA.FTZ R22, -R218, R218, 1 ;  /* 0x3f800000da167423 */ /* 0x000fe200000101da */
[----:B------:R-:W-:Y:S01]  /*5200*/  FMUL.FTZ R184, R21, UR6 ;  /* 0x0000000615b87c20 */ /* 0x000fe20008410000 */
[C---:B------:R-:W-:Y:S01]  /*5210*/  FFMA.FTZ R12, R51.reuse, -UR5, R12 ;  /* 0x80000005330c7c23 */ /* 0x040fe2000801000c */
[----:B------:R-:W-:Y:S01]  /*5220*/  FFMA.FTZ R23, R18, -UR5, R114 ;  /* 0x8000000512177c23 */ /* 0x000fe20008010072 */
[----:B------:R-:W-:Y:S01]  /*5230*/  FFMA.FTZ R19, -R114, R114, 1 ;  /* 0x3f80000072137423 */ /* 0x000fe20000010172 */
[----:B------:R-:W-:Y:S03]  /*5240*/  I2FP.F32.S32 R42, R42 ;  /* 0x0000002a002a7245 */ /* 0x000fe60000201400 */
[----:B------:R-:W3:Y:S01]  /*5250*/  MUFU.TANH R171, R171 ;  /* 0x000000ab00ab7308 */ /* 0x000ee20000002400 */
[----:B------:R-:W-:Y:S01]  /*5260*/  FFMA.FTZ R51, R51, -UR5, R115 ;  /* 0x8000000533337c23 */ /* 0x000fe20008010073 */
[----:B------:R-:W-:Y:S01]  /*5270*/  FFMA.FTZ R21, -R115, R115, 1 ;  /* 0x3f80000073157423 */ /* 0x000fe20000010173 */
[----:B------:R-:W-:Y:S01]  /*5280*/  I2FP.F32.S32 R53, R29 ;  /* 0x0000001d00357245 */ /* 0x000fe20000201400 */
[----:B------:R-:W-:Y:S01]  /*5290*/  FFMA.FTZ R101, R101, -UR5, R211 ;  /* 0x8000000565657c23 */ /* 0x000fe200080100d3 */
[----:B------:R-:W-:Y:S01]  /*52a0*/  FFMA.FTZ R29, -R211, R211, 1 ;  /* 0x3f800000d31d7423 */ /* 0x000fe200000101d3 */
[----:B------:R-:W-:Y:S01]  /*52b0*/  I2FP.F32.S32 R165, R25 ;  /* 0x0000001900a57245 */ /* 0x000fe20000201400 */
[----:B------:R-:W-:Y:S03]  /*52c0*/  FMUL.FTZ R211, R22, UR6 ;  /* 0x0000000616d37c20 */ /* 0x000fe60008410000 */
[----:B------:R3:W-:Y:S01]  /*52d0*/  MUFU.TANH R113, R215 ;  /* 0x000000d700717308 */ /* 0x0007e20000002400 */
[----:B------:R-:W-:Y:S01]  /*52e0*/  I2FP.F32.S32 R41, R41 ;  /* 0x0000002900297245 */ /* 0x000fe20000201400 */
[----:B------:R-:W-:Y:S01]  /*52f0*/  FFMA.FTZ R25, R20, -UR5, R201 ;  /* 0x8000000514197c23 */ /* 0x000fe200080100c9 */
[----:B-1----:R-:W-:Y:S01]  /*5300*/  FMUL.FTZ R183, R8, UR6 ;  /* 0x0000000608b77c20 */ /* 0x002fe20008410000 */
[----:B------:R-:W-:Y:S01]  /*5310*/  FFMA.FTZ R22, -R192, R192, 1 ;  /* 0x3f800000c0167423 */ /* 0x000fe200000101c0 */
[----:B------:R-:W-:Y:S01]  /*5320*/  FFMA.FTZ R20, -R201, R201, 1 ;  /* 0x3f800000c9147423 */ /* 0x000fe200000101c9 */
[----:B------:R-:W-:Y:S01]  /*5330*/  FFMA.FTZ R8, R42, -UR5, R188 ;  /* 0x800000052a087c23 */ /* 0x000fe200080100bc */
[----:B------:R-:W-:Y:S03]  /*5340*/  FMUL.FTZ R188, R0, UR6 ;  /* 0x0000000600bc7c20 */ /* 0x000fe60008410000 */
[----:B------:R1:W-:Y:S01]  /*5350*/  MUFU.TANH R114, R199 ;  /* 0x000000c700727308 */ /* 0x0003e20000002400 */
[----:B------:R-:W-:Y:S01]  /*5360*/  I2FP.F32.S32 R50, R39 ;  /* 0x0000002700327245 */ /* 0x000fe20000201400 */
[----:B------:R-:W-:Y:S01]  /*5370*/  FFMA.FTZ R0, -R106, R106, 1 ;  /* 0x3f8000006a007423 */ /* 0x000fe2000001016a */
[----:B------:R-:W-:Y:S01]  /*5380*/  I2FP.F32.S32 R16, R16 ;  /* 0x0000001000107245 */ /* 0x000fe20000201400 */
[----:B------:R-:W-:Y:S01]  /*5390*/  FFMA.FTZ R39, R18, -UR5, R192 ;  /* 0x8000000512277c23 */ /* 0x000fe200080100c0 */
[----:B------:R-:W-:Y:S01]  /*53a0*/  FMUL.FTZ R182, R22, UR6 ;  /* 0x0000000616b67c20 */ /* 0x000fe20008410000 */
[----:B------:R-:W-:Y:S01]  /*53b0*/  FMUL.FTZ R198, R20, UR6 ;  /* 0x0000000614c67c20 */ /* 0x000fe20008410000 */
[----:B------:R-:W-:Y:S03]  /*53c0*/  FFMA.FTZ R52, R41, -UR5, R167 ;  /* 0x8000000529347c23 */ /* 0x000fe600080100a7 */
[----:B------:R1:W-:Y:S01]  /*53d0*/  MUFU.TANH R115, R185 ;  /* 0x000000b900737308 */ /* 0x0003e20000002400 */
[----:B------:R-:W-:Y:S01]  /*53e0*/  FFMA.FTZ R22, -R167, R167, 1 ;  /* 0x3f800000a7167423 */ /* 0x000fe200000101a7 */
[----:B------:R-:W-:Y:S01]  /*53f0*/  FFMA.FTZ R18, -R38, R38, 1 ;  /* 0x3f80000026127423 */ /* 0x000fe20000010126 */
[----:B------:R-:W-:Y:S01]  /*5400*/  I2FP.F32.S32 R43, R14 ;  /* 0x0000000e002b7245 */ /* 0x000fe20000201400 */
[----:B------:R-:W-:Y:S01]  /*5410*/  FFMA.FTZ R20, -R13, R13, 1 ;  /* 0x3f8000000d147423 */ /* 0x000fe2000001010d */
[----:B------:R-:W-:Y:S01]  /*5420*/  I2FP.F32.S32 R17, R17 ;  /* 0x0000001100117245 */ /* 0x000fe20000201400 */
[----:B------:R-:W-:Y:S01]  /*5430*/  FFMA.FTZ R14, R42, -UR5, R216 ;  /* 0x800000052a0e7c23 */ /* 0x000fe200080100d8 */
[----:B------:R-:W-:Y:S03]  /*5440*/  FMUL.FTZ R194, R0, UR6 ;  /* 0x0000000600c27c20 */ /* 0x000fe60008410000 */
[----:B------:R-:W-:Y:S01]  /*5450*/  MUFU.TANH R167, R55 ;  /* 0x0000003700a77308 */ /* 0x000fe20000002400 */
[----:B------:R-:W-:Y:S01]  /*5460*/  FMUL.FTZ R200, R21, UR6 ;  /* 0x0000000615c87c20 */ /* 0x000fe20008410000 */
[----:B------:R-:W-:Y:S01]  /*5470*/  FFMA.FTZ R0, -R37, R37, 1 ;  /* 0x3f80000025007423 */ /* 0x000fe20000010125 */
[----:B------:R-:W-:Y:S01]  /*5480*/  FMUL.FTZ R216, R19, UR6 ;  /* 0x0000000613d87c20 */ /* 0x000fe20008410000 */
[C---:B------:R-:W-:Y:S01]  /*5490*/  FFMA.FTZ R37, R16.reuse, -UR5, R37 ;  /* 0x8000000510257c23 */ /* 0x040fe20008010025 */
[----:B--2---:R-:W-:Y:S01]  /*54a0*/  FFMA.FTZ R21, R16, -UR5, R174 ;  /* 0x8000000510157c23 */ /* 0x004fe200080100ae */
[----:B----4-:R-:W-:Y:S01]  /*54b0*/  FMUL.FTZ R197, R18, UR6 ;  /* 0x0000000612c57c20 */ /* 0x010fe20008410000 */
[----:B---3--:R-:W-:Y:S03]  /*54c0*/  FFMA.FTZ R19, -R177, R177, 1 ;  /* 0x3f800000b1137423 */ /* 0x008fe600000101b1 */
[----:B------:R2:W-:Y:S01]  /*54d0*/  MUFU.TANH R55, R196 ;  /* 0x000000c400377308 */ /* 0x0005e20000002400 */
[----:B------:R-:W-:Y:S01]  /*54e0*/  I2FP.F32.S32 R5, R11 ;  /* 0x0000000b00057245 */ /* 0x000fe20000201400 */
[----:B------:R-:W-:Y:S01]  /*54f0*/  FMUL.FTZ R192, R20, UR6 ;  /* 0x0000000614c07c20 */ /* 0x000fe20008410000 */
[----:B------:R-:W-:Y:S01]  /*5500*/  FFMA.FTZ R16, -R174, R174, 1 ;  /* 0x3f800000ae107423 */ /* 0x000fe200000101ae */
[----:B------:R-:W-:Y:S01]  /*5510*/  FFMA.FTZ R18, -R178, R178, 1 ;  /* 0x3f800000b2127423 */ /* 0x000fe200000101b2 */
[----:B------:R-:W-:Y:S01]  /*5520*/  I2FP.F32.S32 R45, R30 ;  /* 0x0000001e002d7245 */ /* 0x000fe20000201400 */
[----:B------:R-:W-:Y:S01]  /*5530*/  FMUL.FTZ R201, R29, UR6 ;  /* 0x000000061dc97c20 */ /* 0x000fe20008410000 */
[----:B------:R-:W-:Y:S03]  /*5540*/  FFMA.FTZ R20, -R112, R112, 1 ;  /* 0x3f80000070147423 */ /* 0x000fe60000010170 */
[----:B------:R-:W3:Y:S01]  /*5550*/  MUFU.TANH R173, R173 ;  /* 0x000000ad00ad7308 */ /* 0x000ee20000002400 */
[----:B------:R-:W-:Y:S01]  /*5560*/  FMUL.FTZ R214, R22, UR6 ;  /* 0x0000000616d67c20 */ /* 0x000fe20008410000 */
[C---:B------:R-:W-:Y:S01]  /*5570*/  FFMA.FTZ R38, R17.reuse, -UR5, R38 ;  /* 0x8000000511267c23 */ /* 0x040fe20008010026 */
[----:B------:R-:W-:Y:S01]  /*5580*/  FFMA.FTZ R22, R17, -UR5, R171 ;  /* 0x8000000511167c23 */ /* 0x000fe200080100ab */
[----:B------:R-:W-:Y:S01]  /*5590*/  FMUL.FTZ R174, R0, UR6 ;  /* 0x0000000600ae7c20 */ /* 0x000fe20008410000 */
[----:B------:R-:W-:Y:S01]  /*55a0*/  FFMA.FTZ R0, -R36, R36, 1 ;  /* 0x3f80000024007423 */ /* 0x000fe20000010124 */
[----:B------:R-:W-:Y:S01]  /*55b0*/  FFMA.FTZ R17, -R35, R35, 1 ;  /* 0x3f80000023117423 */ /* 0x000fe20000010123 */
[----:B------:R-:W-:Y:S03]  /*55c0*/  FMUL.FTZ R215, R19, UR6 ;  /* 0x0000000613d77c20 */ /* 0x000fe60008410000 */
[----:B------:R4:W-:Y:S01]  /*55d0*/  MUFU.TANH R30, R220 ;  /* 0x000000dc001e7308 */ /* 0x0009e20000002400 */
[C---:B------:R-:W-:Y:S01]  /*55e0*/  FFMA.FTZ R35, R43.reuse, -UR5, R35 ;  /* 0x800000052b237c23 */ /* 0x040fe20008010023 */
[----:B------:R-:W-:Y:S01]  /*55f0*/  FMUL.FTZ R178, R16, UR6 ;  /* 0x0000000610b27c20 */ /* 0x000fe20008410000 */
[----:B-1----:R-:W-:Y:S01]  /*5600*/  FMUL.FTZ R199, R18, UR6 ;  /* 0x0000000612c77c20 */ /* 0x002fe20008410000 */
[----:B------:R-:W-:Y:S01]  /*5610*/  FFMA.FTZ R19, R43, -UR5, R170 ;  /* 0x800000052b137c23 */ /* 0x000fe200080100aa */
[----:B------:R-:W-:Y:S01]  /*5620*/  FFMA.FTZ R64, R50, -UR5, R106 ;  /* 0x8000000532407c23 */ /* 0x000fe2000801006a */
[----:B------:R-:W-:Y:S01]  /*5630*/  FMUL.FTZ R185, R20, UR6 ;  /* 0x0000000614b97c20 */ /* 0x000fe20008410000 */
[----:B------:R-:W-:Y:S03]  /*5640*/  FFMA.FTZ R16, -R179, R179, 1 ;  /* 0x3f800000b3107423 */ /* 0x000fe600000101b3 */
[----:B------:R1:W-:Y:S01]  /*5650*/  MUFU.TANH R29, R222 ;  /* 0x000000de001d7308 */ /* 0x0003e20000002400 */
[----:B------:R-:W-:Y:S01]  /*5660*/  FFMA.FTZ R18, R5, -UR5, R107 ;  /* 0x8000000505127c23 */ /* 0x000fe2000801006b */
[----:B------:R-:W-:Y:S01]  /*5670*/  FFMA.FTZ R43, -R107, R107, 1 ;  /* 0x3f8000006b2b7423 */ /* 0x000fe2000001016b */
[----:B------:R-:W-:Y:S01]  /*5680*/  FFMA.FTZ R20, -R171, R171, 1 ;  /* 0x3f800000ab147423 */ /* 0x000fe200000101ab */
[----:B------:R-:W-:Y:S01]  /*5690*/  FFMA.FTZ R50, R50, -UR5, R177 ;  /* 0x8000000532327c23 */ /* 0x000fe200080100b1 */
[----:B------:R-:W-:Y:S01]  /*56a0*/  FMUL.FTZ R177, R0, UR6 ;  /* 0x0000000600b17c20 */ /* 0x000fe20008410000 */
[----:B------:R-:W-:Y:S01]  /*56b0*/  FMUL.FTZ R171, R17, UR6 ;  /* 0x0000000611ab7c20 */ /* 0x000fe20008410000 */
[----:B------:R-:W-:Y:S03]  /*56c0*/  I2FP.F32.S32 R4, R10 ;  /* 0x0000000a00047245 */ /* 0x000fe60000201400 */
[----:B------:R1:W-:Y:S01]  /*56d0*/  MUFU.TANH R107, R223 ;  /* 0x000000df006b7308 */ /* 0x0003e20000002400 */
[----:B------:R-:W-:Y:S01]  /*56e0*/  FFMA.FTZ R0, -R180, R180, 1 ;  /* 0x3f800000b4007423 */ /* 0x000fe200000101b4 */
[----:B------:R-:W-:Y:S01]  /*56f0*/  FFMA.FTZ R17, -R176, R176, 1 ;  /* 0x3f800000b0117423 */ /* 0x000fe200000101b0 */
[----:B------:R-:W-:Y:S01]  /*5700*/  FFMA.FTZ R10, R105, -UR5, R217 ;  /* 0x80000005690a7c23 */ /* 0x000fe200080100d9 */
[----:B------:R-:W-:Y:S01]  /*5710*/  FMUL.FTZ R176, R16, UR6 ;  /* 0x0000000610b07c20 */ /* 0x000fe20008410000 */
[----:B------:R-:W-:Y:S01]  /*5720*/  FMUL.FTZ R217, R27, UR6 ;  /* 0x000000061bd97c20 */ /* 0x000fe20008410000 */
[----:B------:R-:W-:Y:S01]  /*5730*/  FFMA.FTZ R16, -R59, R59, 1 ;  /* 0x3f8000003b107423 */ /* 0x000fe2000001013b */
[----:B------:R-:W-:Y:S01]  /*5740*/  FFMA.FTZ R27, -R175, R175, 1 ;  /* 0x3f800000af1b7423 */ /* 0x000fe200000101af */
[----:B------:R-:W-:Y:S01]  /*5750*/  FFMA.FTZ R13, R41, -UR5, R13 ;  /* 0x80000005290d7c23 */ /* 0x000fe2000801000d */
[----:B------:R-:W-:Y:S01]  /*5760*/  FMUL.FTZ R175, R0, UR6 ;  /* 0x0000000600af7c20 */ /* 0x000fe20008410000 */
[----:B------:R-:W-:Y:S01]  /*5770*/  FFMA.FTZ R0, -R60, R60, 1 ;  /* 0x3f8000003c007423 */ /* 0x000fe2000001013c */
[----:B------:R-:W-:Y:S01]  /*5780*/  FFMA.FTZ R41, -R170, R170, 1 ;  /* 0x3f800000aa297423 */ /* 0x000fe200000101aa */
[C---:B------:R-:W-:Y:S01]  /*5790*/  FFMA.FTZ R59, R45.reuse, -UR5, R59 ;  /* 0x800000052d3b7c23 */ /* 0x040fe2000801003b */
[----:B------:R-:W-:Y:S01]  /*57a0*/  FMUL.FTZ R170, R16, UR6 ;  /* 0x0000000610aa7c20 */ /* 0x000fe20008410000 */
[----:B--2---:R-:W-:Y:S01]  /*57b0*/  FMUL.FTZ R196, R20, UR6 ;  /* 0x0000000614c47c20 */ /* 0x004fe20008410000 */
[----:B------:R-:W-:Y:S01]  /*57c0*/  FFMA.FTZ R45, R45, -UR5, R164 ;  /* 0x800000052d2d7c23 */ /* 0x000fe200080100a4 */
[----:B------:R-:W-:Y:S01]  /*57d0*/  FFMA.FTZ R16, -R164, R164, 1 ;  /* 0x3f800000a4107423 */ /* 0x000fe200000101a4 */
[----:B---3--:R-:W-:Y:S01]  /*57e0*/  FFMA.FTZ R20, R44, -UR5, R173 ;  /* 0x800000052c147c23 */ /* 0x008fe200080100ad */
[----:B------:R-:W-:Y:S01]  /*57f0*/  FFMA.FTZ R42, -R173, R173, 1 ;  /* 0x3f800000ad2a7423 */ /* 0x000fe200000101ad */
[----:B------:R-:W-:Y:S01]  /*5800*/  FMUL.FTZ R173, R0, UR6 ;  /* 0x0000000600ad7c20 */ /* 0x000fe20008410000 */
[----:B------:R2:W-:Y:S01]  /*5810*/  MUFU.TANH R164, R225 ;  /* 0x000000e100a47308 */ /* 0x0005e20000002400 */
[----:B------:R-:W-:Y:S01]  /*5820*/  FMUL.FTZ R219, R17, UR6 ;  /* 0x0000000611db7c20 */ /* 0x000fe20008410000 */
[----:B------:R-:W-:Y:S01]  /*5830*/  FFMA.FTZ R0, -R33, R33, 1 ;  /* 0x3f80000021007423 */ /* 0x000fe20000010121 */
[C---:B------:R-:W-:Y:S01]  /*5840*/  FFMA.FTZ R33, R4.reuse, -UR5, R33 ;  /* 0x8000000504217c23 */ /* 0x040fe20008010021 */
[----:B------:R-:W-:Y:S01]  /*5850*/  FFMA.FTZ R17, R4, -UR5, R169 ;  /* 0x8000000504117c23 */ /* 0x000fe200080100a9 */
[----:B----4-:R-:W-:Y:S01]  /*5860*/  FMUL.FTZ R220, R27, UR6 ;  /* 0x000000061bdc7c20 */ /* 0x010fe20008410000 */
[----:B------:R-:W-:Y:S01]  /*5870*/  FFMA.FTZ R4, -R169, R169, 1 ;  /* 0x3f800000a9047423 */ /* 0x000fe200000101a9 */
[----:B-1----:R-:W-:Y:S03]  /*5880*/  FMUL.FTZ R222, R41, UR6 ;  /* 0x0000000629de7c20 */ /* 0x002fe60008410000 */
[----:B------:R-:W1:Y:S01]  /*5890*/  MUFU.TANH R56, R190 ;  /* 0x000000be00387308 */ /* 0x000e620000002400 */
[----:B------:R-:W-:Y:S01]  /*58a0*/  FFMA.FTZ R27, -R34, R34, 1 ;  /* 0x3f800000221b7423 */ /* 0x000fe20000010122 */
[----:B------:R-:W-:Y:S01]  /*58b0*/  FFMA.FTZ R41, -R168, R168, 1 ;  /* 0x3f800000a8297423 */ /* 0x000fe200000101a8 */
[----:B------:R-:W-:Y:S01]  /*58c0*/  FFMA.FTZ R34, R5, -UR5, R34 ;  /* 0x8000000505227c23 */ /* 0x000fe20008010022 */
[----:B------:R-:W-:Y:S01]  /*58d0*/  FMUL.FTZ R179, R0, UR6 ;  /* 0x0000000600b37c20 */ /* 0x000fe20008410000 */
[----:B------:R-:W-:Y:S01]  /*58e0*/  FFMA.FTZ R5, -R31, R31, 1 ;  /* 0x3f8000001f057423 */ /* 0x000fe2000001011f */
[----:B------:R-:W-:Y:S01]  /*58f0*/  FMUL.FTZ R223, R4, UR6 ;  /* 0x0000000604df7c20 */ /* 0x000fe20008410000 */
[----:B------:R-:W-:Y:S03]  /*5900*/  FFMA.FTZ R36, R44, -UR5, R36 ;  /* 0x800000052c247c23 */ /* 0x000fe60008010024 */
[----:B------:R3:W4:Y:S01]  /*5910*/  MUFU.TANH R112, R221 ;  /* 0x000000dd00707308 */ /* 0x0007220000002400 */
[----:B------:R-:W-:Y:S01]  /*5920*/  FMUL.FTZ R234, R42, UR6 ;  /* 0x000000062aea7c20 */ /* 0x000fe20008410000 */
[----:B------:R-:W-:Y:S01]  /*5930*/  FMUL.FTZ R180, R27, UR6 ;  /* 0x000000061bb47c20 */ /* 0x000fe20008410000 */
[----:B------:R-:W-:Y:S01]  /*5940*/  FFMA.FTZ R0, -R32, R32, 1 ;  /* 0x3f80000020007423 */ /* 0x000fe20000010120 */
[----:B------:R-:W-:Y:S01]  /*5950*/  FFMA.FTZ R31, R67, -UR5, R31 ;  /* 0x80000005431f7c23 */ /* 0x000fe2000801001f */
[----:B------:R-:W-:Y:S01]  /*5960*/  FFMA.FTZ R4, -R58, R58, 1 ;  /* 0x3f8000003a047423 */ /* 0x000fe2000001013a */
[----:B------:R-:W-:Y:S01]  /*5970*/  FMUL.FTZ R236, R41, UR6 ;  /* 0x0000000629ec7c20 */ /* 0x000fe20008410000 */
[----:B------:R-:W-:Y:S03]  /*5980*/  FMUL.FTZ R235, R16, UR6 ;  /* 0x0000000610eb7c20 */ /* 0x000fe60008410000 */
[----:B------:R4:W4:Y:S01]  /*5990*/  MUFU.TANH R106, R224 ;  /* 0x000000e0006a7308 */ /* 0x0009220000002400 */
[C---:B------:R-:W-:Y:S01]  /*59a0*/  FFMA.FTZ R58, R53.reuse, -UR5, R58 ;  /* 0x80000005353a7c23 */ /* 0x040fe2000801003a */
[----:B------:R-:W-:Y:S01]  /*59b0*/  FFMA.FTZ R44, R53, -UR5, R115 ;  /* 0x80000005352c7c23 */ /* 0x000fe20008010073 */
[----:B------:R-:W-:Y:S01]  /*59c0*/  FFMA.FTZ R27, -R115, R115, 1 ;  /* 0x3f800000731b7423 */ /* 0x000fe20000010173 */
[----:B------:R-:W-:Y:S01]  /*59d0*/  FFMA.FTZ R16, R54, -UR5, R114 ;  /* 0x8000000536107c23 */ /* 0x000fe20008010072 */
[----:B------:R-:W-:Y:S01]  /*59e0*/  FFMA.FTZ R42, -R114, R114, 1 ;  /* 0x3f800000722a7423 */ /* 0x000fe20000010172 */
[----:B------:R-:W-:Y:S01]  /*59f0*/  FFMA.FTZ R67, R67, -UR5, R113 ;  /* 0x8000000543437c23 */ /* 0x000fe20008010071 */
[----:B------:R-:W-:Y:S01]  /*5a00*/  FFMA.FTZ R41, -R113, R113, 1 ;  /* 0x3f80000071297423 */ /* 0x000fe20000010171 */
[----:B------:R-:W-:Y:S02]  /*5a10*/  FFMA.FTZ R11, R65, -UR5, R218 ;  /* 0x80000005410b7c23 */ /* 0x000fe400080100da */
[----:B------:R-:W4:Y:S01]  /*5a20*/  MUFU.TANH R115, R230 ;  /* 0x000000e600737308 */ /* 0x000f220000002400 */
[----:B------:R-:W-:Y:S01]  /*5a30*/  FMUL.FTZ R218, R0, UR6 ;  /* 0x0000000600da7c20 */ /* 0x000fe20008410000 */
[----:B------:R-:W-:Y:S01]  /*5a40*/  FFMA.FTZ R0, -R57, R57, 1 ;  /* 0x3f80000039007423 */ /* 0x000fe20000010139 */
[----:B------:R-:W-:Y:S01]  /*5a50*/  PLOP3.LUT P0, PT, PT, PT, UP0, 0x80, 0x0 ;  /* 0x000000000000781c */ /* 0x000fe20003f0f008 */
[----:B------:R-:W-:Y:S01]  /*5a60*/  FMUL.FTZ R169, R5, UR6 ;  /* 0x0000000605a97c20 */ /* 0x000fe20008410000 */
[----:B------:R-:W-:Y:S01]  /*5a70*/  FFMA.FTZ R5, -R167, R167, 1 ;  /* 0x3f800000a7057423 */ /* 0x000fe200000101a7 */
[----:B--2---:R-:W-:Y:S01]  /*5a80*/  FMUL.FTZ R225, R0, UR6 ;  /* 0x0000000600e17c20 */ /* 0x004fe20008410000 */
[----:B-1----:R-:W-:Y:S03]  /*5a90*/  FFMA.FTZ R0, -R56, R56, 1 ;  /* 0x3f80000038007423 */ /* 0x002fe60000010138 */
[----:B------:R-:W1:Y:S01]  /*5aa0*/  MUFU.TANH R53, R231 ;  /* 0x000000e700357308 */ /* 0x000e620000002400 */
[----:B------:R-:W-:Y:S01]  /*5ab0*/  I2FP.F32.S32 R28, R28 ;  /* 0x0000001c001c7245 */ /* 0x000fe20000201400 */
[----:B---3--:R-:W-:Y:S01]  /*5ac0*/  FMUL.FTZ R221, R4, UR6 ;  /* 0x0000000604dd7c20 */ /* 0x008fe20008410000 */
[----:B------:R-:W-:Y:S01]  /*5ad0*/  I2FP.F32.S32 R6, R6 ;  /* 0x0000000600067245 */ /* 0x000fe20000201400 */
[----:B------:R-:W-:Y:S01]  /*5ae0*/  FMUL.FTZ R247, R5, UR6 ;  /* 0x0000000605f77c20 */ /* 0x000fe20008410000 */
[----:B------:R-:W-:Y:S01]  /*5af0*/  FMUL.FTZ R243, R0, UR6 ;  /* 0x0000000600f37c20 */ /* 0x000fe20008410000 */
[----:B------:R-:W-:Y:S01]  /*5b00*/  FFMA.FTZ R4, -R55, R55, 1 ;  /* 0x3f80000037047423 */ /* 0x000fe20000010137 */
[----:B------:R-:W-:Y:S03]  /*5b10*/  FFMA.FTZ R5, -R30, R30, 1 ;  /* 0x3f8000001e057423 */ /* 0x000fe6000001011e */
[----:B------:R-:W2:Y:S01]  /*5b20*/  MUFU.TANH R114, R232 ;  /* 0x000000e800727308 */ /* 0x000ea20000002400 */
[----:B------:R-:W-:Y:S01]  /*5b30*/  FFMA.FTZ R0, -R29, R29, 1 ;  /* 0x3f8000001d007423 */ /* 0x000fe2000001011d */
[----:B----4-:R-:W-:Y:S01]  /*5b40*/  FMUL.FTZ R224, R43, UR6 ;  /* 0x000000062be07c20 */ /* 0x010fe20008410000 */
[C---:B------:R-:W-:Y:S01]  /*5b50*/  FFMA.FTZ R57, R28.reuse, -UR5, R57 ;  /* 0x800000051c397c23 */ /* 0x040fe20008010039 */
[----:B------:R-:W-:Y:S01]  /*5b60*/  FFMA.FTZ R43, R28, -UR5, R167 ;  /* 0x800000051c2b7c23 */ /* 0x000fe200080100a7 */
[----:B------:R-:W-:Y:S01]  /*5b70*/  FMUL.FTZ R248, R27, UR6 ;  /* 0x000000061bf87c20 */ /* 0x000fe20008410000 */
[----:B------:R-:W-:Y:S01]  /*5b80*/  FFMA.FTZ R30, R66, -UR5, R30 ;  /* 0x80000005421e7c23 */ /* 0x000fe2000801001e */
[----:B------:R-:W-:Y:S03]  /*5b90*/  FFMA.FTZ R28, R65, -UR5, R112 ;  /* 0x80000005411c7c23 */ /* 0x000fe60008010070 */
[----:B------:R-:W3:Y:S01]  /*5ba0*/  MUFU.TANH R113, R233 ;  /* 0x000000e900717308 */ /* 0x000ee20000002400 */
[----:B------:R-:W-:Y:S01]  /*5bb0*/  FMUL.FTZ R238, R4, UR6 ;  /* 0x0000000604ee7c20 */ /* 0x000fe20008410000 */
[----:B------:R-:W-:Y:S01]  /*5bc0*/  FFMA.FTZ R29, R6, -UR5, R29 ;  /* 0x80000005061d7c23 */ /* 0x000fe2000801001d */
[----:B------:R-:W-:Y:S01]  /*5bd0*/  FFMA.FTZ R66, R66, -UR5, R107 ;  /* 0x8000000542427c23 */ /* 0x000fe2000801006b */
[----:B------:R-:W-:Y:S01]  /*5be0*/  FFMA.FTZ R27, R105, -UR5, R106 ;  /* 0x80000005691b7c23 */ /* 0x000fe2000801006a */
[----:B------:R-:W-:Y:S01]  /*5bf0*/  FFMA.FTZ R65, R6, -UR5, R164 ;  /* 0x8000000506417c23 */ /* 0x000fe200080100a4 */
[----:B------:R-:W-:Y:S01]  /*5c00*/  FMUL.FTZ R239, R5, UR6 ;  /* 0x0000000605ef7c20 */ /* 0x000fe20008410000 */
[----:B------:R-:W-:Y:S01]  /*5c10*/  FMUL.FTZ R237, R0, UR6 ;  /* 0x0000000600ed7c20 */ /* 0x000fe20008410000 */
[----:B------:R-:W-:Y:S01]  /*5c20*/  FFMA.FTZ R112, -R112, R112, 1 ;  /* 0x3f80000070707423 */ /* 0x000fe20000010170 */
[----:B------:R-:W-:Y:S01]  /*5c30*/  FFMA.FTZ R107, -R107, R107, 1 ;  /* 0x3f8000006b6b7423 */ /* 0x000fe2000001016b */
[----:B------:R-:W-:Y:S01]  /*5c40*/  FFMA.FTZ R106, -R106, R106, 1 ;  /* 0x3f8000006a6a7423 */ /* 0x000fe2000001016a */
[----:B------:R-:W-:Y:S01]  /*5c50*/  FFMA.FTZ R105, -R164, R164, 1 ;  /* 0x3f800000a4697423 */ /* 0x000fe200000101a4 */
[----:B------:R-:W-:Y:S01]  /*5c60*/  FMUL.FTZ R246, R42, UR6 ;  /* 0x000000062af67c20 */ /* 0x000fe20008410000 */
[----:B------:R-:W-:Y:S01]  /*5c70*/  FFMA.FTZ R6, -R115, R115, 1 ;  /* 0x3f80000073067423 */ /* 0x000fe20000010173 */
[----:B-1----:R-:W-:Y:S01]  /*5c80*/  FFMA.FTZ R5, -R53, R53, 1 ;  /* 0x3f80000035057423 */ /* 0x002fe20000010135 */
[----:B--2---:R-:W-:Y:S01]  /*5c90*/  FFMA.FTZ R4, -R114, R114, 1 ;  /* 0x3f80000072047423 */ /* 0x004fe20000010172 */
[----:B------:R-:W-:Y:S01]  /*5ca0*/  FFMA.FTZ R60, R46, -UR5, R60 ;  /* 0x800000052e3c7c23 */ /* 0x000fe2000801003c */
[----:B---3--:R-:W-:Y:S01]  /*5cb0*/  FFMA.FTZ R0, -R113, R113, 1 ;  /* 0x3f80000071007423 */ /* 0x008fe20000010171 */
[----:B------:R-:W-:Y:S01]  /*5cc0*/  FFMA.FTZ R32, R54, -UR5, R32 ;  /* 0x8000000536207c23 */ /* 0x000fe20008010020 */
[----:B------:R-:W-:Y:S01]  /*5cd0*/  FMUL.FTZ R245, R41, UR6 ;  /* 0x0000000629f57c20 */ /* 0x000fe20008410000 */
[C---:B------:R-:W-:Y:S01]  /*5ce0*/  FFMA.FTZ R42, R103.reuse, -UR5, R53 ;  /* 0x80000005672a7c23 */ /* 0x040fe20008010035 */
[----:B------:R-:W-:Y:S01]  /*5cf0*/  FFMA.FTZ R46, R46, -UR5, R168 ;  /* 0x800000052e2e7c23 */ /* 0x000fe200080100a8 */
[----:B------:R-:W-:Y:S01]  /*5d00*/  FFMA.FTZ R56, R103, -UR5, R56 ;  /* 0x8000000567387c23 */ /* 0x000fe20008010038 */
[----:B------:R-:W-:Y:S01]  /*5d10*/  FFMA.FTZ R55, R104, -UR5, R55 ;  /* 0x8000000568377c23 */ /* 0x000fe20008010037 */
[----:B------:R-:W-:Y:S01]  /*5d20*/  FFMA.FTZ R54, R165, -UR5, R115 ;  /* 0x80000005a5367c23 */ /* 0x000fe20008010073 */
[----:B------:R-:W-:Y:S01]  /*5d30*/  FFMA.FTZ R53, R166, -UR5, R114 ;  /* 0x80000005a6357c23 */ /* 0x000fe20008010072 */
[----:B------:R-:W-:Y:S01]  /*5d40*/  FFMA.FTZ R41, R104, -UR5, R113 ;  /* 0x8000000568297c23 */ /* 0x000fe20008010071 */
[----:B------:R-:W-:Y:S01]  /*5d50*/  FMUL.FTZ R233, R112, UR6 ;  /* 0x0000000670e97c20 */ /* 0x000fe20008410000 */
[----:B------:R-:W-:Y:S01]  /*5d60*/  FMUL.FTZ R241, R107, UR6 ;  /* 0x000000066bf17c20 */ /* 0x000fe20008410000 */
[----:B------:R-:W-:Y:S01]  /*5d70*/  FMUL.FTZ R230, R106, UR6 ;  /* 0x000000066ae67c20 */ /* 0x000fe20008410000 */
[----:B------:R-:W-:Y:S01]  /*5d80*/  FMUL.FTZ R231, R105, UR6 ;  /* 0x0000000669e77c20 */ /* 0x000fe20008410000 */
[----:B------:R-:W-:Y:S01]  /*5d90*/  FMUL.FTZ R242, R6, UR6 ;  /* 0x0000000606f27c20 */ /* 0x000fe20008410000 */
[----:B------:R-:W-:Y:S01]  /*5da0*/  FMUL.FTZ R244, R5, UR6 ;  /* 0x0000000605f47c20 */ /* 0x000fe20008410000 */
[----:B------:R-:W-:Y:S01]  /*5db0*/  FMUL.FTZ R232, R4, UR6 ;  /* 0x0000000604e87c20 */ /* 0x000fe20008410000 */
[----:B------:R-:W-:Y:S01]  /*5dc0*/  MOV R190, R193 ;  /* 0x000000c100be7202 */ /* 0x000fe20000000f00 */
[----:B------:R-:W-:Y:S01]  /*5dd0*/  FMUL.FTZ R240, R0, UR6 ;  /* 0x0000000600f07c20 */ /* 0x000fe20008410000 */
[----:B------:R-:W-:Y:S06]  /*5de0*/  @!P0 BRA `(.L_x_771) ;  /* 0x0000000000248947 */ /* 0x000fec0003800000 */
[----:B------:R-:W-:Y:S01]  /*5df0*/  UIADD3 UR20, UR11, UR38, -UR7 ;  /* 0x000000260b147290 */ /* 0x000fe2000fffe807 */
[----:B------:R-:W-:Y:S01]  /*5e00*/  IMAD.U32 R0, RZ, RZ, UR40 ;  /* 0x00000028ff007e24 */ /* 0x000fe2000f8e00ff */
[----:B------:R-:W-:Y:S04]  /*5e10*/  UIADD3 UR12, UR10, 0x80, URZ ;  /* 0x000000800a0c7890 */ /* 0x000fe8000fffe03f */
[----:B------:R-:W-:Y:S01]  /*5e20*/  ISETP.LT.AND P0, PT, R0, UR7, PT ;  /* 0x0000000700007c0c */ /* 0x000fe2000bf01270 */
[----:B------:R-:W-:Y:S03]  /*5e30*/  UISETP.GE.AND UP0, UPT, UR12, UR20, UPT ;  /* 0x000000140c00728c */ /* 0x000fe6000bf06270 */
[----:B------:R-:W-:Y:S03]  /*5e40*/  UMOV UR12, UR11 ;  /* 0x0000000b000c7c82 */ /* 0x000fe60008000000 */
[----:B------:R-:W-:Y:S11]  /*5e50*/  PLOP3.LUT P1, PT, PT, PT, UP0, 0x80, 0x0 ;  /* 0x000000000000781c */ /* 0x000ff60003f2f008 */
[----:B------:R-:W-:Y:S02]  /*5e60*/  @!UPT UIADD3 URZ, URZ, URZ, URZ ;  /* 0x0000003f3f3ff290 */ /* 0x000fe4000fffe03f */
[----:B------:R-:W-:Y:S05]  /*5e70*/  @!P1 BRA P0, `(.L_x_772) ;  /* 0x0000000c00989947 */ /* 0x000fea0000000000 */
.L_x_771:
        /* <DEDUP_REMOVED lines=8> */
[C---:B------:R-:W-:Y:S02]  /*5f00*/  VIADD R165, R163.reuse, 0x10 ;  /* 0x00000010a3a57836 */ /* 0x040fe40000000000 */
[----:B------:R-:W-:Y:S01]  /*5f10*/  IMAD.U32 R0, RZ, RZ, UR10 ;  /* 0x0000000aff007e24 */ /* 0x000fe2000f8e00ff */
[CC--:B------:R-:W-:Y:S01]  /*5f20*/  ISETP.GE.AND P6, PT, R163.reuse, R4.reuse, PT ;  /* 0x00000004a300720c */ /* 0x0c0fe20003fc6270 */
[C---:B------:R-:W-:Y:S01]  /*5f30*/  VIADD R164, R163.reuse, 0x11 ;  /* 0x00000011a3a47836 */ /* 0x040fe20000000000 */
[C---:B------:R-:W-:Y:S01]  /*5f40*/  ISETP.GE.AND P5, PT, R168.reuse, R4, PT ;  /* 0x00000004a800720c */ /* 0x040fe20003fa6270 */
[----:B------:R-:W-:Y:S01]  /*5f50*/  VIADD R115, R163, 0x18 ;  /* 0x00000018a3737836 */ /* 0x000fe20000000000 */
[----:B------:R-:W-:Y:S01]  /*5f60*/  VIADDMNMX R0, R5, R0, UR7, PT ;  /* 0x0000000705007e46 */ /* 0x000fe2000b800100 */
[----:B------:R-:W-:Y:S01]  /*5f70*/  VIADD R114, R163, 0x19 ;  /* 0x00000019a3727836 */ /* 0x000fe20000000000 */
[----:B------:R-:W-:Y:S01]  /*5f80*/  ISETP.GE.AND P4, PT, R167, R4, PT ;  /* 0x00000004a700720c */ /* 0x000fe20003f86270 */
[C---:B------:R-:W-:Y:S01]  /*5f90*/  VIADD R113, R163.reuse, 0x20 ;  /* 0x00000020a3717836 */ /* 0x040fe20000000000 */
[CC--:B------:R-:W-:Y:S01]  /*5fa0*/  ISETP.GE.OR P6, PT, R163.reuse, R0.reuse, !P6 ;  /* 0x00000000a300720c */ /* 0x0c0fe200077c6670 */
[C---:B------:R-:W-:Y:S01]  /*5fb0*/  VIADD R112, R163.reuse, 0x21 ;  /* 0x00000021a3707836 */ /* 0x040fe20000000000 */
[----:B------:R-:W-:Y:S01]  /*5fc0*/  ISETP.GE.OR P5, PT, R168, R0, !P5 ;  /* 0x00000000a800720c */ /* 0x000fe20006fa6670 */
[----:B------:R-:W-:Y:S01]  /*5fd0*/  VIADD R107, R163, 0x28 ;  /* 0x00000028a36b7836 */ /* 0x000fe20000000000 */
[----:B------:R-:W-:Y:S01]  /*5fe0*/  FSEL R7, R7, -INF , !P6 ;  /* 0xff80000007077808 */ /* 0x000fe20007000000 */
[C---:B------:R-:W-:Y:S01]  /*5ff0*/  VIADD R106, R163.reuse, 0x29 ;  /* 0x00000029a36a7836 */ /* 0x040fe20000000000 */
[----:B------:R-:W-:Y:S01]  /*6000*/  FSEL R14, R14, -INF , !P5 ;  /* 0xff8000000e0e7808 */ /* 0x000fe20006800000 */
[C---:B------:R-:W-:Y:S01]  /*6010*/  VIADD R105, R163.reuse, 0x30 ;  /* 0x00000030a3697836 */ /* 0x040fe20000000000 */
[-C--:B------:R-:W-:Y:S01]  /*6020*/  ISETP.GE.AND P3, PT, R166, R4.reuse, PT ;  /* 0x00000004a600720c */ /* 0x080fe20003f66270 */
[----:B------:R-:W-:Y:S01]  /*6030*/  VIADD R104, R163, 0x31 ;  /* 0x00000031a3687836 */ /* 0x000fe20000000000 */
[-C--:B------:R-:W-:Y:S01]  /*6040*/  ISETP.GE.AND P2, PT, R165, R4.reuse, PT ;  /* 0x00000004a500720c */ /* 0x080fe20003f46270 */
[C---:B------:R-:W-:Y:S01]  /*6050*/  VIADD R103, R163.reuse, 0x38 ;  /* 0x00000038a3677836 */ /* 0x040fe20000000000 */
[-C--:B------:R-:W-:Y:S01]  /*6060*/  ISETP.GE.AND P1, PT, R164, R4.reuse, PT ;  /* 0x00000004a400720c */ /* 0x080fe20003f26270 */
[----:B------:R-:W-:Y:S01]  /*6070*/  VIADD R6, R163, 0x39 ;  /* 0x00000039a3067836 */ /* 0x000fe20000000000 */
        /* <DEDUP_REMOVED lines=38> */
[----:B------:R-:W-:Y:S02]  /*62e0*/  ISETP.GE.AND P3, PT, R168, R4, PT ;  /* 0x00000004a800720c */ /* 0x000fe40003f66270 */
[----:B------:R-:W-:Y:S02]  /*62f0*/  VIMNMX R0, R0, UR7, PT ;  /* 0x0000000700007c48 */ /* 0x000fe4000bfe0100 */
[----:B------:R-:W-:Y:S02]  /*6300*/  FSEL R57, R57, -INF , !P2 ;  /* 0xff80000039397808 */ /* 0x000fe40005000000 */
        /* <DEDUP_REMOVED lines=98> */
[----:B------:R-:W-:Y:S01]  /*6930*/  VIADDMNMX R4, R4, UR11, RZ, !PT ;  /* 0x0000000b04047c46 */ /* 0x000fe2000f8001ff */
[----:B------:R-:W-:Y:S01]  /*6940*/  UMOV UR11, UR12 ;  /* 0x0000000c000b7c82 */ /* 0x000fe20008000000 */
[----:B------:R-:W-:Y:S02]  /*6950*/  FSEL R33, R33, -INF , !P0 ;  /* 0xff80000021217808 */ /* 0x000fe40004000000 */
[----:B------:R-:W-:Y:S02]  /*6960*/  IADD3 R0, R0, 0x48, R5 ;  /* 0x0000004800007810 */ /* 0x000fe40007ffe005 */
[----:B------:R-:W-:Y:S02]  /*6970*/  FSEL R32, R32, -INF , !P6 ;  /* 0xff80000020207808 */ /* 0x000fe40007000000 */
[-C--:B------:R-:W-:Y:S02]  /*6980*/  ISETP.GE.AND P0, PT, R168, R4.reuse, PT ;  /* 0x00000004a800720c */ /* 0x080fe40003f06270 */
[----:B------:R-:W-:Y:S02]  /*6990*/  VIMNMX R0, R0, UR7, PT ;  /* 0x0000000700007c48 */ /* 0x000fe4000bfe0100 */
[C---:B------:R-:W-:Y:S02]  /*69a0*/  ISETP.GE.AND P6, PT, R167.reuse, R4, PT ;  /* 0x00000004a700720c */ /* 0x040fe40003fc6270 */
        /* <DEDUP_REMOVED lines=51> */
.L_x_772:
        /* <DEDUP_REMOVED lines=49> */
[----:B------:R-:W-:Y:S04]  /*6ff0*/  STL [R1+0x54], R72 ;  /* 0x0000544801007387 */ /* 0x000fe80000100800 */
[----:B------:R1:W-:Y:S04]  /*7000*/  STL [R1+0x50], R71 ;  /* 0x0000504701007387 */ /* 0x0003e80000100800 */
[----:B------:R-:W-:Y:S04]  /*7010*/  STL [R1+0x4c], R70 ;  /* 0x00004c4601007387 */ /* 0x000fe80000100800 */
[----:B------:R-:W-:Y:S04]  /*7020*/  STL [R1+0x48], R69 ;  /* 0x0000484501007387 */ /* 0x000fe80000100800 */
[----:B------:R1:W-:Y:S04]  /*7030*/  STL [R1+0x44], R68 ;  /* 0x0000444401007387 */ /* 0x0003e80000100800 */
[----:B------:R-:W-:Y:S04]  /*7040*/  STL [R1+0x40], R3 ;  /* 0x0000400301007387 */ /* 0x000fe80000100800 */
[----:B------:R1:W-:Y:S01]  /*7050*/  STL [R1+0x3c], R2 ;  /* 0x00003c0201007387 */ /* 0x0003e20000100800 */
[C---:B--2---:R-:W-:Y:S01]  /*7060*/  FMUL.FTZ R6, R5.reuse, 1.4426950216293334961 ;  /* 0x3fb8aa3b05067820 */ /* 0x044fe20000410000 */
[----:B------:R-:W-:Y:S01]  /*7070*/  FSETP.NEU.FTZ.AND P0, PT, R5, -INF , PT ;  /* 0xff8000000500780b */ /* 0x000fe20003f1d000 */
[----:B---3--:R-:W-:Y:S03]  /*7080*/  FMUL.FTZ R5, R4, 1.4426950216293334961 ;  /* 0x3fb8aa3b04057820 */ /* 0x008fe60000410000 */
[----:B------:R-:W-:Y:S02]  /*7090*/  FSEL R6, R6, RZ, P0 ;  /* 0x000000ff06067208 */ /* 0x000fe40000000000 */
[----:B------:R-:W-:Y:S01]  /*70a0*/  FSETP.NEU.FTZ.AND P0, PT, R4, -INF , PT ;  /* 0xff8000000400780b */ /* 0x000fe20003f1d000 */
[----:B----4-:R-:W-:Y:S02]  /*70b0*/  FMUL.FTZ R4, R0, 1.4426950216293334961 ;  /* 0x3fb8aa3b00047820 */ /* 0x010fe40000410000 */
[--C-:B------:R-:W-:Y:S01]  /*70c0*/  FFMA.FTZ R64, R64, UR8, -R6.reuse ;  /* 0x0000000840407c23 */ /* 0x100fe20008010806 */
[--C-:B------:R-:W-:Y:S01]  /*70d0*/  FFMA.FTZ R63, R63, UR8, -R6.reuse ;  /* 0x000000083f3f7c23 */ /* 0x100fe20008010806 */
[--C-:B------:R-:W-:Y:S01]  /*70e0*/  FFMA.FTZ R62, R62, UR8, -R6.reuse ;  /* 0x000000083e3e7c23 */ /* 0x100fe20008010806 */
[--C-:B------:R-:W-:Y:S01]  /*70f0*/  FFMA.FTZ R61, R61, UR8, -R6.reuse ;  /* 0x000000083d3d7c23 */ /* 0x100fe20008010806 */
[----:B-1----:R-:W-:Y:S01]  /*7100*/  MUFU.EX2 R161, R64 ;  /* 0x0000004000a17308 */ /* 0x002fe20000000800 */
        /* <DEDUP_REMOVED lines=12> */
[----:B------:R-:W-:Y:S01]  /*71d0*/  FFMA.FTZ R6, R53, UR8, -R6 ;  /* 0x0000000835067c23 */ /* 0x000fe20008010806 */
[----:B------:R-:W-:Y:S04]  /*71e0*/  FSEL R5, R5, RZ, P0 ;  /* 0x000000ff05057208 */ /* 0x000fe80000000000 */
[----:B------:R-:W-:Y:S01]  /*71f0*/  MUFU.EX2 R149, R62 ;  /* 0x0000003e00957308 */ /* 0x000fe20000000800 */
[----:B------:R-:W-:Y:S01]  /*7200*/  FSETP.NEU.FTZ.AND P0, PT, R0, -INF , PT ;  /* 0xff8000000000780b */ /* 0x000fe20003f1d000 */
[----:B------:R-:W-:Y:S01]  /*7210*/  FMUL.FTZ R0, R103, 1.4426950216293334961 ;  /* 0x3fb8aa3b67007820 */ /* 0x000fe20000410000 */
[--C-:B------:R-:W-:Y:S01]  /*7220*/  FFMA.FTZ R9, R9, UR8, -R5.reuse ;  /* 0x0000000809097c23 */ /* 0x100fe20008010805 */
[--C-:B------:R-:W-:Y:S01]  /*7230*/  FFMA.FTZ R8, R8, UR8, -R5.reuse ;  /* 0x0000000808087c23 */ /* 0x100fe20008010805 */
[----:B------:R-:W-:Y:S01]  /*7240*/  FSEL R4, R4, RZ, P0 ;  /* 0x000000ff04047208 */ /* 0x000fe20000000000 */
[--C-:B------:R-:W-:Y:S01]  /*7250*/  FFMA.FTZ R52, R52, UR8, -R5.reuse ;  /* 0x0000000834347c23 */ /* 0x100fe20008010805 */
[----:B------:R-:W-:Y:S03]  /*7260*/  FSETP.NEU.FTZ.AND P0, PT, R103, -INF , PT ;  /* 0xff8000006700780b */ /* 0x000fe60003f1d000 */
[----:B------:R-:W-:Y:S01]  /*7270*/  MUFU.EX2 R148, R61 ;  /* 0x0000003d00947308 */ /* 0x000fe20000000800 */
[--C-:B------:R-:W-:Y:S01]  /*7280*/  FFMA.FTZ R51, R51, UR8, -R5.reuse ;  /* 0x0000000833337c23 */ /* 0x100fe20008010805 */
[----:B------:R-:W-:Y:S01]  /*7290*/  FFMA.FTZ R102, R102, UR8, -R4 ;  /* 0x0000000866667c23 */ /* 0x000fe20008010804 */
[----:B------:R-:W-:Y:S01]  /*72a0*/  FSEL R0, R0, RZ, P0 ;  /* 0x000000ff00007208 */ /* 0x000fe20000000000 */
        /* <DEDUP_REMOVED lines=48> */
[----:B------:R-:W-:Y:S06]  /*75b0*/  FFMA.FTZ R4, R27, UR8, -R4 ;  /* 0x000000081b047c23 */ /* 0x000fec0008010804 */
[----:B------:R-:W-:Y:S10]  /*75c0*/  MUFU.EX2 R250, R7 ;  /* 0x0000000700fa7308 */ /* 0x000ff40000000800 */
[----:B------:R-:W1:Y:S10]  /*75d0*/  MUFU.EX2 R249, R14 ;  /* 0x0000000e00f97308 */ /* 0x000e740000000800 */
[----:B------:R1:W-:Y:S10]  /*75e0*/  MUFU.EX2 R68, R6 ;  /* 0x0000000600447308 */ /* 0x0003f40000000800 */
[----:B------:R-:W-:Y:S10]  /*75f0*/  MUFU.EX2 R193, R11 ;  /* 0x0000000b00c17308 */ /* 0x000ff40000000800 */
[----:B------:R-:W2:Y:S01]  /*7600*/  MUFU.EX2 R168, R10 ;  /* 0x0000000a00a87308 */ /* 0x000ea20000000800 */
[----:B-1----:R-:W-:Y:S05]  /*7610*/  F2FP.F16.F32.PACK_AB R6, R249, R250 ;  /* 0x000000faf906723e */ /* 0x002fea00000000ff */
[----:B------:R1:W-:Y:S04]  /*7620*/  STS [R209+0x10000], R6 ;  /* 0x01000006d1007388 */ /* 0x0003e80000000800 */
[----:B------:R2:W-:Y:S10]  /*7630*/  MUFU.EX2 R2, R5 ;  /* 0x0000000500027308 */ /* 0x0005f40000000800 */
[----:B------:R-:W-:Y:S10]  /*7640*/  MUFU.EX2 R190, R13 ;  /* 0x0000000d00be7308 */ /* 0x000ff40000000800 */
[----:B------:R-:W3:Y:S01]  /*7650*/  MUFU.EX2 R172, R12 ;  /* 0x0000000c00ac7308 */ /* 0x000ee20000000800 */
[----:B--2---:R-:W-:Y:S05]  /*7660*/  F2FP.F16.F32.PACK_AB R5, R168, R193 ;  /* 0x000000c1a805723e */ /* 0x004fea00000000ff */
[----:B------:R2:W-:Y:S04]  /*7670*/  STS [R209+0x10400], R5 ;  /* 0x01040005d1007388 */ /* 0x0005e80000000800 */
[----:B------:R-:W-:Y:S10]  /*7680*/  MUFU.EX2 R163, R9 ;  /* 0x0000000900a37308 */ /* 0x000ff40000000800 */
[----:B------:R-:W1:Y:S01]  /*7690*/  MUFU.EX2 R162, R8 ;  /* 0x0000000800a27308 */ /* 0x000e620000000800 */
[----:B---3--:R-:W-:Y:S05]  /*76a0*/  F2FP.F16.F32.PACK_AB R7, R172, R190 ;  /* 0x000000beac07723e */ /* 0x008fea00000000ff */
[----:B------:R-:W-:Y:S04]  /*76b0*/  STS [R208+0x10000], R7 ;  /* 0x01000007d0007388 */ /* 0x000fe80000000800 */
[----:B------:R-:W3:Y:S10]  /*76c0*/  MUFU.EX2 R164, R15 ;  /* 0x0000000f00a47308 */ /* 0x000ef40000000800 */
[----:B------:R-:W-:Y:S01]  /*76d0*/  MUFU.EX2 R167, R40 ;  /* 0x0000002800a77308 */ /* 0x000fe20000000800 */
[----:B-1----:R-:W-:Y:S02]  /*76e0*/  F2FP.F16.F32.PACK_AB R6, R162, R163 ;  /* 0x000000a3a206723e */ /* 0x002fe400000000ff */
[----:B------:R-:W-:Y:S03]  /*76f0*/  F2FP.F16.F32.PACK_AB R8, R112, R113 ;  /* 0x000000717008723e */ /* 0x000fe600000000ff */
[----:B------:R1:W-:Y:S04]  /*7700*/  STS [R208+0x10400], R6 ;  /* 0x01040006d0007388 */ /* 0x0003e80000000800 */
[----:B------:R-:W2:Y:S01]  /*7710*/  MUFU.EX2 R166, R39 ;  /* 0x0000002700a67308 */ /* 0x000ea20000000800 */
[----:B---3--:R-:W-:Y:S01]  /*7720*/  F2FP.F16.F32.PACK_AB R9, R114, R164 ;  /* 0x000000a47209723e */ /* 0x008fe200000000ff */
[----:B------:R3:W-:Y:S04]  /*7730*/  STS [R209+0x12400], R8 ;  /* 0x01240008d1007388 */ /* 0x0007e80000000800 */
[----:B------:R4:W-:Y:S04]  /*7740*/  STS [R209+0x12000], R9 ;  /* 0x01200009d1007388 */ /* 0x0009e80000000800 */
[----:B------:R-:W-:Y:S10]  /*7750*/  MUFU.EX2 R165, R26 ;  /* 0x0000001a00a57308 */ /* 0x000ff40000000800 */
[----:B------:R-:W4:Y:S01]  /*7760*/  MUFU.EX2 R115, R25 ;  /* 0x0000001900737308 */ /* 0x000f220000000800 */
[----:B--2---:R-:W-:Y:S05]  /*7770*/  F2FP.F16.F32.PACK_AB R5, R166, R167 ;  /* 0x000000a7a605723e */ /* 0x004fea00000000ff */
[----:B------:R2:W-:Y:S01]  /*7780*/  STS [R208+0x12000], R5 ;  /* 0x01200005d0007388 */ /* 0x0005e20000000800 */
[----:B-1----:R-:W-:Y:S03]  /*7790*/  F2FP.F16.F32.PACK_AB R6, R148, R149 ;  /* 0x000000959406723e */ /* 0x002fe600000000ff */
[----:B------:R-:W-:Y:S01]  /*77a0*/  MUFU.EX2 R159, R52 ;  /* 0x00000034009f7308 */ /* 0x000fe20000000800 */
[----:B---3--:R-:W-:Y:S09]  /*77b0*/  F2FP.F16.F32.PACK_AB R8, R160, R161 ;  /* 0x000000a1a008723e */ /* 0x008ff200000000ff */
[----:B------:R-:W1:Y:S01]  /*77c0*/  MUFU.EX2 R158, R51 ;  /* 0x00000033009e7308 */ /* 0x000e620000000800 */
[----:B----4-:R-:W-:Y:S05]  /*77d0*/  F2FP.F16.F32.PACK_AB R9, R115, R165 ;  /* 0x000000a57309723e */ /* 0x010fea00000000ff */
[----:B------:R-:W-:Y:S04]  /*77e0*/  STS [R208+0x12400], R9 ;  /* 0x01240009d0007388 */ /* 0x000fe80000000800 */
[----:B------:R-:W-:Y:S01]  /*77f0*/  MUFU.EX2 R99, R50 ;  /* 0x0000003200637308 */ /* 0x000fe20000000800 */
[----:B------:R-:W-:Y:S09]  /*7800*/  STS [R210+0x10000], R8 ;  /* 0x01000008d2007388 */ /* 0x000ff20000000800 */
[----:B------:R-:W2:Y:S01]  /*7810*/  MUFU.EX2 R98, R49 ;  /* 0x0000003100627308 */ /* 0x000ea20000000800 */
[----:B-1----:R-:W-:Y:S05]  /*7820*/  F2FP.F16.F32.PACK_AB R7, R158, R159 ;  /* 0x0000009f9e07723e */ /* 0x002fea00000000ff */
[----:B------:R-:W-:Y:S04]  /*7830*/  STS [R210+0x10400], R7 ;  /* 0x01040007d2007388 */ /* 0x000fe80000000800 */
[----:B------:R-:W-:Y:S01]  /*7840*/  MUFU.EX2 R157, R38 ;  /* 0x00000026009d7308 */ /* 0x000fe20000000800 */
[----:B------:R-:W-:Y:S09]  /*7850*/  STS [R207+0x10000], R6 ;  /* 0x01000006cf007388 */ /* 0x000ff20000000800 */
[----:B------:R-:W1:Y:S01]  /*7860*/  MUFU.EX2 R156, R37 ;  /* 0x00000025009c7308 */ /* 0x000e620000000800 */
[----:B--2---:R-:W-:Y:S05]  /*7870*/  F2FP.F16.F32.PACK_AB R5, R98, R99 ;  /* 0x000000636205723e */ /* 0x004fea00000000ff */
[----:B------:R1:W-:Y:S04]  /*7880*/  STS [R207+0x10400], R5 ;  /* 0x01040005cf007388 */ /* 0x0003e80000000800 */
[----:B------:R-:W-:Y:S10]  /*7890*/  MUFU.EX2 R252, R24 ;  /* 0x0000001800fc7308 */ /* 0x000ff40000000800 */
[----:B------:R-:W2:Y:S10]  /*78a0*/  MUFU.EX2 R251, R23 ;  /* 0x0000001700fb7308 */ /* 0x000eb40000000800 */
[----:B------:R-:W-:Y:S01]  /*78b0*/  MUFU.EX2 R151, R22 ;  /* 0x0000001600977308 */ /* 0x000fe20000000800 */
[----:B-1----:R-:W-:Y:S09]  /*78c0*/  F2FP.F16.F32.PACK_AB R5, R156, R157 ;  /* 0x0000009d9c05723e */ /* 0x002ff200000000ff */
[----:B------:R-:W1:Y:S01]  /*78d0*/  MUFU.EX2 R150, R21 ;  /* 0x0000001500967308 */ /* 0x000e620000000800 */
[----:B--2---:R-:W-:Y:S01]  /*78e0*/  F2FP.F16.F32.PACK_AB R7, R251, R252 ;  /* 0x000000fcfb07723e */ /* 0x004fe200000000ff */
[----:B------:R2:W-:Y:S04]  /*78f0*/  STS [R210+0x12000], R5 ;  /* 0x01200005d2007388 */ /* 0x0005e80000000800 */
[----:B------:R-:W-:Y:S04]  /*7900*/  STS [R210+0x12400], R7 ;  /* 0x01240007d2007388 */ /* 0x000fe80000000800 */
[----:B------:R1:W-:Y:S10]  /*7910*/  MUFU.EX2 R72, R4 ;  /* 0x0000000400487308 */ /* 0x0003f40000000800 */
[----:B------:R-:W-:Y:S10]  /*7920*/  MUFU.EX2 R153, R36 ;  /* 0x0000002400997308 */ /* 0x000ff40000000800 */
[----:B------:R-:W3:Y:S01]  /*7930*/  MUFU.EX2 R152, R35 ;  /* 0x0000002300987308 */ /* 0x000ee20000000800 */
[----:B-1----:R-:W-:Y:S05]  /*7940*/  F2FP.F16.F32.PACK_AB R4, R150, R151 ;  /* 0x000000979604723e */ /* 0x002fea00000000ff */
[----:B------:R1:W-:Y:S04]  /*7950*/  STS [R207+0x12400], R4 ;  /* 0x01240004cf007388 */ /* 0x0003e80000000800 */
[----:B------:R-:W2:Y:S10]  /*7960*/  MUFU.EX2 R96, R59 ;  /* 0x0000003b00607308 */ /* 0x000eb40000000800 */
[----:B------:R-:W-:Y:S01]  /*7970*/  MUFU.EX2 R95, R48 ;  /* 0x00000030005f7308 */ /* 0x000fe20000000800 */
[----:B---3--:R-:W-:Y:S05]  /*7980*/  F2FP.F16.F32.PACK_AB R6, R152, R153 ;  /* 0x000000999806723e */ /* 0x008fea00000000ff */
[----:B------:R3:W-:Y:S04]  /*7990*/  STS [R207+0x12000], R6 ;  /* 0x01200006cf007388 */ /* 0x0007e80000000800 */
[----:B------:R-:W1:Y:S01]  /*79a0*/  MUFU.EX2 R94, R47 ;  /* 0x0000002f005e7308 */ /* 0x000e620000000800 */
[----:B--2---:R-:W-:Y:S05]  /*79b0*/  F2FP.F16.F32.PACK_AB R5, R96, R97 ;  /* 0x000000616005723e */ /* 0x004fea00000000ff */
[----:B------:R2:W-:Y:S04]  /*79c0*/  STS [R204+0x10000], R5 ;  /* 0x01000005cc007388 */ /* 0x0005e80000000800 */
[----:B------:R-:W-:Y:S10]  /*79d0*/  MUFU.EX2 R85, R58 ;  /* 0x0000003a00557308 */ /* 0x000ff40000000800 */
[----:B------:R-:W4:Y:S01]  /*79e0*/  MUFU.EX2 R84, R57 ;  /* 0x0000003900547308 */ /* 0x000f220000000800 */
[----:B-1----:R-:W-:Y:S05]  /*79f0*/  F2FP.F16.F32.PACK_AB R4, R94, R95 ;  /* 0x0000005f5e04723e */ /* 0x002fea00000000ff */
[----:B------:R1:W-:Y:S04]  /*7a00*/  STS [R204+0x10400], R4 ;  /* 0x01040004cc007388 */ /* 0x0003e80000000800 */
[----:B------:R-:W-:Y:S10]  /*7a10*/  MUFU.EX2 R83, R46 ;  /* 0x0000002e00537308 */ /* 0x000ff40000000800 */
[----:B------:R-:W3:Y:S01]  /*7a20*/  MUFU.EX2 R82, R45 ;  /* 0x0000002d00527308 */ /* 0x000ee20000000800 */
[----:B----4-:R-:W-:Y:S05]  /*7a30*/  F2FP.F16.F32.PACK_AB R7, R84, R85 ;  /* 0x000000555407723e */ /* 0x010fea00000000ff */
[----:B------:R4:W-:Y:S04]  /*7a40*/  STS [R203+0x10000], R7 ;  /* 0x01000007cb007388 */ /* 0x0009e80000000800 */
[----:B------:R-:W-:Y:S10]  /*7a50*/  MUFU.EX2 R93, R34 ;  /* 0x00000022005d7308 */ /* 0x000ff40000000800 */
[----:B------:R-:W2:Y:S01]  /*7a60*/  MUFU.EX2 R92, R33 ;  /* 0x00000021005c7308 */ /* 0x000ea20000000800 */
[----:B---3--:R-:W-:Y:S05]  /*7a70*/  F2FP.F16.F32.PACK_AB R6, R82, R83 ;  /* 0x000000535206723e */ /* 0x008fea00000000ff */
[----:B------:R3:W-:Y:S04]  /*7a80*/  STS [R203+0x10400], R6 ;  /* 0x01040006cb007388 */ /* 0x0007e80000000800 */
[----:B------:R-:W-:Y:S10]  /*7a90*/  MUFU.EX2 R91, R20 ;  /* 0x00000014005b7308 */ /* 0x000ff40000000800 */
        /* <DEDUP_REMOVED lines=10> */
[----:B------:R-:W-:Y:S04]  /*7b40*/  STS [R203+0x12000], R7 ;  /* 0x01200007cb007388 */ /* 0x000fe80000000800 */
[----:B------:R-:W-:Y:S10]  /*7b50*/  MUFU.EX2 R81, R56 ;  /* 0x0000003800517308 */ /* 0x000ff40000000800 */
[----:B------:R-:W2:Y:S01]  /*7b60*/  MUFU.EX2 R80, R55 ;  /* 0x0000003700507308 */ /* 0x000ea20000000800 */
[----:B---3--:R-:W-:Y:S05]  /*7b70*/  F2FP.F16.F32.PACK_AB R6, R86, R87 ;  /* 0x000000575606723e */ /* 0x008fea00000000ff */
[----:B------:R-:W-:Y:S04]  /*7b80*/  STS [R203+0x12400], R6 ;  /* 0x01240006cb007388 */ /* 0x000fe80000000800 */
[----:B------:R-:W-:Y:S10]  /*7b90*/  MUFU.EX2 R79, R44 ;  /* 0x0000002c004f7308 */ /* 0x000ff40000000800 */
[----:B------:R-:W1:Y:S01]  /*7ba0*/  MUFU.EX2 R78, R43 ;  /* 0x0000002b004e7308 */ /* 0x000e620000000800 */
[----:B--2---:R-:W-:Y:S05]  /*7bb0*/  F2FP.F16.F32.PACK_AB R5, R80, R81 ;  /* 0x000000515005723e */ /* 0x004fea00000000ff */
[----:B------:R2:W-:Y:S04]  /*7bc0*/  STS [R206+0x10000], R5 ;  /* 0x01000005ce007388 */ /* 0x0005e80000000800 */
[----:B------:R-:W3:Y:S10]  /*7bd0*/  MUFU.EX2 R69, R54 ;  /* 0x0000003600457308 */ /* 0x000ef40000000800 */
[----:B------:R3:W-:Y:S01]  /*7be0*/  MUFU.EX2 R70, R0 ;  /* 0x0000000000467308 */ /* 0x0007e20000000800 */
[----:B-1----:R-:W-:Y:S05]  /*7bf0*/  F2FP.F16.F32.PACK_AB R4, R78, R79 ;  /* 0x0000004f4e04723e */ /* 0x002fea00000000ff */
[----:B------:R-:W-:Y:S04]  /*7c00*/  STS [R206+0x10400], R4 ;  /* 0x01040004ce007388 */ /* 0x000fe80000000800 */
[----:B------:R-:W2:Y:S10]  /*7c10*/  MUFU.EX2 R3, R42 ;  /* 0x0000002a00037308 */ /* 0x000eb40000000800 */
[----:B------:R-:W-:Y:S01]  /*7c20*/  MUFU.EX2 R77, R30 ;  /* 0x0000001e004d7308 */ /* 0x000fe20000000800 */
[----:B---3--:R-:W-:Y:S05]  /*7c30*/  F2FP.F16.F32.PACK_AB R0, R68, R69 ;  /* 0x000000454400723e */ /* 0x008fea00000000ff */
[----:B------:R1:W-:Y:S04]  /*7c40*/  STS [R205+0x10000], R0 ;  /* 0x01000000cd007388 */ /* 0x0003e80000000800 */
[----:B------:R-:W3:Y:S01]  /*7c50*/  MUFU.EX2 R76, R29 ;  /* 0x0000001d004c7308 */ /* 0x000ee20000000800 */
[----:B--2---:R-:W-:Y:S05]  /*7c60*/  F2FP.F16.F32.PACK_AB R5, R2, R3 ;  /* 0x000000030205723e */ /* 0x004fea00000000ff */
[----:B------:R-:W-:Y:S04]  /*7c70*/  STS [R205+0x10400], R5 ;  /* 0x01040005cd007388 */ /* 0x000fe80000000800 */
[----:B------:R-:W2:Y:S10]  /*7c80*/  MUFU.EX2 R75, R16 ;  /* 0x00000010004b7308 */ /* 0x000eb40000000800 */
[----:B------:R-:W4:Y:S01]  /*7c90*/  MUFU.EX2 R73, R28 ;  /* 0x0000001c00497308 */ /* 0x000f220000000800 */
[----:B---3--:R-:W-:Y:S05]  /*7ca0*/  F2FP.F16.F32.PACK_AB R7, R76, R77 ;  /* 0x0000004d4c07723e */ /* 0x008fea00000000ff */
[----:B------:R-:W-:Y:S01]  /*7cb0*/  STS [R206+0x12000], R7 ;  /* 0x01200007ce007388 */ /* 0x000fe20000000800 */
[----:B-1----:R-:W-:Y:S02]  /*7cc0*/  F2FP.F16.F32.PACK_AB R0, R70, R71 ;  /* 0x000000474600723e */ /* 0x002fe400000000ff */
[----:B--2---:R-:W-:Y:S05]  /*7cd0*/  F2FP.F16.F32.PACK_AB R6, R74, R75 ;  /* 0x0000004b4a06723e */ /* 0x004fea00000000ff */
[----:B------:R-:W-:Y:S01]  /*7ce0*/  STS [R206+0x12400], R6 ;  /* 0x01240006ce007388 */ /* 0x000fe20000000800 */
[----:B----4-:R-:W-:Y:S03]  /*7cf0*/  F2FP.F16.F32.PACK_AB R4, R72, R73 ;  /* 0x000000494804723e */ /* 0x010fe600000000ff */
[----:B------:R-:W-:Y:S04]  /*7d00*/  STS [R205+0x12400], R0 ;  /* 0x01240000cd007388 */ /* 0x000fe80000000800 */
[----:B------:R-:W-:Y:S04]  /*7d10*/  STS [R205+0x12000], R4 ;  /* 0x01200004cd007388 */ /* 0x000fe80000000800 */
[----:B------:R-:W1:Y:S04]  /*7d20*/  LDSM.16.M88.4 R64, [R154+UR4+0x4000] ;  /* 0x004000049a40783b */ /* 0x000e680008000200 */
[----:B------:R-:W2:Y:S04]  /*7d30*/  LDSM.16.M88.4 R60, [R154+UR4+0x5000] ;  /* 0x005000049a3c783b */ /* 0x000ea80008000200 */
[----:B------:R-:W3:Y:S04]  /*7d40*/  LDSM.16.M88.4 R100, [R155] ;  /* 0x000000009b64783b */ /* 0x000ee80000000200 */
        /* <DEDUP_REMOVED lines=22> */
[----:B-----5:R-:W-:Y:S01]  /*7eb0*/  FADD.FTZ R5, -R111, R5 ;  /* 0x000000056f057221 */ /* 0x020fe20000010100 */
[C---:B------:R-:W-:Y:S05]  /*7ec0*/  HMMA.16816.F32 R24, R104.reuse, R136, R24 ;  /* 0x000000886818723c */ /* 0x040fea0000001818 */
[C---:B------:R-:W-:Y:S01]  /*7ed0*/  FADD.FTZ R8, -R109.reuse, R8 ;  /* 0x000000086d087221 */ /* 0x040fe20000010100 */
[-C--:B------:R-:W-:Y:S05]  /*7ee0*/  HMMA.16816.F32 R28, R104, R138.reuse, R28 ;  /* 0x0000008a681c723c */ /* 0x080fea000000181c */
[----:B------:R-:W-:Y:S01]  /*7ef0*/  FADD.FTZ R12, -R109, R12 ;  /* 0x0000000c6d0c7221 */ /* 0x000fe20000010100 */
[C---:B------:R-:W-:Y:S05]  /*7f00*/  HMMA.16816.F32 R32, R100.reuse, R138, R32 ;  /* 0x0000008a6420723c */ /* 0x040fea0000001820 */
[C---:B------:R-:W-:Y:S01]  /*7f10*/  FADD.FTZ R16, -R111.reuse, R16 ;  /* 0x000000106f107221 */ /* 0x040fe20000010100 */
[-C--:B------:R-:W-:Y:S05]  /*7f20*/  HMMA.16816.F32 R36, R100, R140.reuse, R36 ;  /* 0x0000008c6424723c */ /* 0x080fea0000001824 */
[----:B------:R-:W-:Y:S01]  /*7f30*/  FADD.FTZ R11, -R108, R11 ;  /* 0x0000000b6c0b7221 */ /* 0x000fe20000010100 */
[C---:B------:R-:W-:Y:S05]  /*7f40*/  HMMA.16816.F32 R40, R104.reuse, R140, R40 ;  /* 0x0000008c6828723c */ /* 0x040fea0000001828 */
[----:B------:R-:W-:Y:S01]  /*7f50*/  FADD.FTZ R17, -R111, R17 ;  /* 0x000000116f117221 */ /* 0x000fe20000010100 */
[-C--:B------:R-:W-:Y:S05]  /*7f60*/  HMMA.16816.F32 R44, R104, R142.reuse, R44 ;  /* 0x0000008e682c723c */ /* 0x080fea000000182c */
[C---:B------:R-:W-:Y:S01]  /*7f70*/  FADD.FTZ R18, -R110.reuse, R18 ;  /* 0x000000126e127221 */ /* 0x040fe20000010100 */
        /* <DEDUP_REMOVED lines=8> */
[----:B------:R-:W-:Y:S01]  /*8000*/  FADD.FTZ R10, -R108, R10 ;  /* 0x0000000a6c0a7221 */ /* 0x000fe20000010100 */
[----:B------:R-:W-:Y:S01]  /*8010*/  FMUL.FTZ R105, R249, R5 ;  /* 0x00000005f9697220 */ /* 0x000fe20000410000 */
[----:B------:R-:W-:Y:S01]  /*8020*/  FMUL.FTZ R104, R164, R8 ;  /* 0x00000008a4687220 */ /* 0x000fe20000410000 */
[----:B------:R-:W-:Y:S04]  /*8030*/  HMMA.16816.F32 R64, R100, R146, R64 ;  /* 0x000000926440723c */ /* 0x000fe80000001840 */
[----:B------:R-:W-:Y:S01]  /*8040*/  FMUL.FTZ R8, R212, R105 ;  /* 0x00000069d4087220 */ /* 0x000fe20000410000 */
[----:B------:R-:W-:Y:S01]  /*8050*/  FMUL.FTZ R105, R167, R12 ;  /* 0x0000000ca7697220 */ /* 0x000fe20000410000 */
[----:B------:R-:W-:Y:S01]  /*8060*/  FMUL.FTZ R12, R190, R16 ;  /* 0x00000010be0c7220 */ /* 0x000fe20000410000 */
[----:B------:R-:W-:Y:S01]  /*8070*/  FMUL.FTZ R19, R162, R19 ;  /* 0x00000013a2137220 */ /* 0x000fe20000410000 */
[----:B------:R1:W5:Y:S03]  /*8080*/  LDL.LU R190, [R1+0x100] ;  /* 0x0001000001be7983 */ /* 0x0003660000300800 */
[----:B------:R-:W-:Y:S01]  /*8090*/  FMUL.FTZ R5, R112, R11 ;  /* 0x0000000b70057220 */ /* 0x000fe20000410000 */
[----:B------:R-:W-:Y:S01]  /*80a0*/  FMUL.FTZ R11, R172, R17 ;  /* 0x00000011ac0b7220 */ /* 0x000fe20000410000 */
[C---:B------:R-:W-:Y:S01]  /*80b0*/  FADD.FTZ R20, -R111.reuse, R20 ;  /* 0x000000146f147221 */ /* 0x040fe20000010100 */
[----:B------:R1:W5:Y:S01]  /*80c0*/  LDL.LU R172, [R1+0xfc] ;  /* 0x0000fc0001ac7983 */ /* 0x0003620000300800 */
[----:B------:R-:W-:Y:S01]  /*80d0*/  FADD.FTZ R21, -R111, R21 ;  /* 0x000000156f157221 */ /* 0x000fe20000010100 */
[----:B------:R-:W-:Y:S01]  /*80e0*/  FMUL.FTZ R5, R195, R5 ;  /* 0x00000005c3057220 */ /* 0x000fe20000410000 */
[----:B------:R-:W-:Y:S01]  /*80f0*/  FMUL.FTZ R20, R161, R20 ;  /* 0x00000014a1147220 */ /* 0x000fe20000410000 */
[----:B------:R1:W5:Y:S01]  /*8100*/  LDL.LU R163, [R1+0xf8] ;  /* 0x0000f80001a37983 */ /* 0x0003620000300800 */
[----:B------:R-:W-:Y:S01]  /*8110*/  FMUL.FTZ R106, R250, R4 ;  /* 0x00000004fa6a7220 */ /* 0x000fe20000410000 */
[----:B------:R-:W-:Y:S01]  /*8120*/  FMUL.FTZ R4, R193, R6 ;  /* 0x00000006c1047220 */ /* 0x000fe20000410000 */
[----:B------:R-:W-:Y:S01]  /*8130*/  FMUL.FTZ R21, R160, R21 ;  /* 0x00000015a0157220 */ /* 0x000fe20000410000 */
[----:B------:R1:W5:Y:S01]  /*8140*/  LDL.LU R162, [R1+0xf4] ;  /* 0x0000f40001a27983 */ /* 0x0003620000300800 */
[----:B------:R-:W-:Y:S01]  /*8150*/  FMUL.FTZ R6, R113, R10 ;  /* 0x0000000a71067220 */ /* 0x000fe20000410000 */
[C---:B------:R-:W-:Y:S01]  /*8160*/  FADD.FTZ R22, -R110.reuse, R22 ;  /* 0x000000166e167221 */ /* 0x040fe20000010100 */
[C---:B------:R-:W-:Y:S01]  /*8170*/  FADD.FTZ R23, -R110.reuse, R23 ;  /* 0x000000176e177221 */ /* 0x040fe20000010100 */
[----:B------:R1:W5:Y:S01]  /*8180*/  LDL.LU R161, [R1+0xf0] ;  /* 0x0000f00001a17983 */ /* 0x0003620000300800 */
[----:B------:R-:W-:Y:S01]  /*8190*/  FMUL.FTZ R6, R201, R6 ;  /* 0x00000006c9067220 */ /* 0x000fe20000410000 */
[C---:B------:R-:W-:Y:S01]  /*81a0*/  FADD.FTZ R24, -R109.reuse, R24 ;  /* 0x000000186d187221 */ /* 0x040fe20000010100 */
[----:B------:R-:W-:Y:S01]  /*81b0*/  FADD.FTZ R25, -R109, R25 ;  /* 0x000000196d197221 */ /* 0x000fe20000010100 */
[----:B------:R1:W5:Y:S01]  /*81c0*/  LDL.LU R160, [R1+0xec] ;  /* 0x0000ec0001a07983 */ /* 0x0003620000300800 */
[----:B------:R-:W-:Y:S01]  /*81d0*/  FADD.FTZ R7, -R110, R7 ;  /* 0x000000076e077221 */ /* 0x000fe20000010100 */
[----:B------:R-:W-:Y:S01]  /*81e0*/  F2FP.F16.F32.PACK_AB R112, R5, R6 ;  /* 0x000000060570723e */ /* 0x000fe200000000ff */
[----:B------:R-:W-:Y:S01]  /*81f0*/  FMUL.FTZ R6, R159, R22 ;  /* 0x000000169f067220 */ /* 0x000fe20000410000 */
[----:B------:R-:W-:Y:S01]  /*8200*/  FMUL.FTZ R5, R158, R23 ;  /* 0x000000179e057220 */ /* 0x000fe20000410000 */
[----:B------:R1:W5:Y:S01]  /*8210*/  LDL.LU R159, [R1+0xe8] ;  /* 0x0000e800019f7983 */ /* 0x0003620000300800 */
        /* <DEDUP_REMOVED lines=8> */
[----:B------:R-:W-:Y:S01]  /*82a0*/  FADD.FTZ R9, -R109, R9 ;  /* 0x000000096d097221 */ /* 0x000fe20000010100 */
[----:B------:R-:W-:Y:S01]  /*82b0*/  FMUL.FTZ R29, R152, R29 ;  /* 0x0000001d981d7220 */ /* 0x000fe20000410000 */
[----:B------:R-:W-:Y:S01]  /*82c0*/  FMUL.FTZ R11, R188, R11 ;  /* 0x0000000bbc0b7220 */ /* 0x000fe20000410000 */
[----:B------:R1:W5:Y:S01]  /*82d0*/  LDL.LU R156, [R1+0xdc] ;  /* 0x0000dc00019c7983 */ /* 0x0003620000300800 */
[----:B------:R-:W-:Y:S01]  /*82e0*/  FMUL.FTZ R0, R168, R7 ;  /* 0x00000007a8007220 */ /* 0x000fe20000410000 */
[----:B------:R-:W-:Y:S01]  /*82f0*/  FMUL.FTZ R7, R114, R9 ;  /* 0x0000000972077220 */ /* 0x000fe20000410000 */
[C---:B------:R-:W-:Y:S01]  /*8300*/  FADD.FTZ R15, -R108.reuse, R15 ;  /* 0x0000000f6c0f7221 */ /* 0x040fe20000010100 */
[----:B------:R1:W5:Y:S01]  /*8310*/  LDL.LU R153, [R1+0xd8] ;  /* 0x0000d80001997983 */ /* 0x0003620000300800 */
[----:B------:R-:W-:Y:S01]  /*8320*/  FMUL.FTZ R9, R181, R106 ;  /* 0x0000006ab5097220 */ /* 0x000fe20000410000 */
[C---:B------:R-:W-:Y:S01]  /*8330*/  FADD.FTZ R30, -R108.reuse, R30 ;  /* 0x0000001e6c1e7221 */ /* 0x040fe20000010100 */
[----:B------:R-:W-:Y:S01]  /*8340*/  FMUL.FTZ R15, R115, R15 ;  /* 0x0000000f730f7220 */ /* 0x000fe20000410000 */
[----:B------:R1:W5:Y:S01]  /*8350*/  LDL.LU R152, [R1+0xd4] ;  /* 0x0000d40001987983 */ /* 0x0003620000300800 */
[----:B------:R-:W-:Y:S01]  /*8360*/  FADD.FTZ R31, -R108, R31 ;  /* 0x0000001f6c1f7221 */ /* 0x000fe20000010100 */
[----:B------:R-:W-:Y:S01]  /*8370*/  F2FP.F16.F32.PACK_AB R115, R8, R9 ;  /* 0x000000090873723e */ /* 0x000fe200000000ff */
[----:B------:R-:W-:Y:S01]  /*8380*/  FMUL.FTZ R9, R184, R105 ;  /* 0x00000069b8097220 */ /* 0x000fe20000410000 */
[----:B------:R-:W-:Y:S01]  /*8390*/  F2FP.F16.F32.PACK_AB R105, R11, R12 ;  /* 0x0000000c0b69723e */ /* 0x000fe200000000ff */
[----:B------:R-:W-:Y:S01]  /*83a0*/  FMUL.FTZ R12, R151, R30 ;  /* 0x0000001e970c7220 */ /* 0x000fe20000410000 */
[----:B------:R-:W-:Y:S01]  /*83b0*/  FMUL.FTZ R11, R150, R31 ;  /* 0x0000001f960b7220 */ /* 0x000fe20000410000 */
[----:B------:R1:W5:Y:S01]  /*83c0*/  LDL.LU R151, [R1+0xd0] ;  /* 0x0000d00001977983 */ /* 0x0003620000300800 */
[C---:B------:R-:W-:Y:S01]  /*83d0*/  FADD.FTZ R32, -R111.reuse, R32 ;  /* 0x000000206f207221 */ /* 0x040fe20000010100 */
[----:B------:R-:W-:Y:S01]  /*83e0*/  FADD.FTZ R33, -R111, R33 ;  /* 0x000000216f217221 */ /* 0x000fe20000010100 */
[----:B------:R-:W-:Y:S01]  /*83f0*/  FADD.FTZ R34, -R110, R34 ;  /* 0x000000226e227221 */ /* 0x000fe20000010100 */
[----:B------:R1:W5:Y:S01]  /*8400*/  LDL.LU R150, [R1+0xcc] ;  /* 0x0000cc0001967983 */ /* 0x0003620000300800 */
[----:B------:R-:W-:Y:S01]  /*8410*/  FMUL.FTZ R10, R189, R104 ;  /* 0x00000068bd0a7220 */ /* 0x000fe20000410000 */
[----:B------:R-:W-:Y:S01]  /*8420*/  FMUL.FTZ R7, R183, R7 ;  /* 0x00000007b7077220 */ /* 0x000fe20000410000 */
[----:B------:R-:W-:Y:S01]  /*8430*/  FMUL.FTZ R32, R149, R32 ;  /* 0x0000002095207220 */ /* 0x000fe20000410000 */
[----:B------:R-:W-:Y:S01]  /*8440*/  FMUL.FTZ R33, R148, R33 ;  /* 0x0000002194217220 */ /* 0x000fe20000410000 */
[----:B------:R1:W5:Y:S01]  /*8450*/  LDL.LU R149, [R1+0xc8] ;  /* 0x0000c80001957983 */ /* 0x0003620000300800 */
[----:B------:R-:W-:Y:S01]  /*8460*/  FADD.FTZ R13, -R109, R13 ;  /* 0x0000000d6d0d7221 */ /* 0x000fe20000010100 */
[----:B------:R-:W-:Y:S01]  /*8470*/  F2FP.F16.F32.PACK_AB R113, R7, R10 ;  /* 0x0000000a0771723e */ /* 0x000fe200000000ff */
[----:B------:R-:W-:Y:S01]  /*8480*/  FMUL.FTZ R10, R187, R18 ;  /* 0x00000012bb0a7220 */ /* 0x000fe20000410000 */
[----:B------:R1:W5:Y:S01]  /*8490*/  LDL.LU R148, [R1+0xc4] ;  /* 0x0000c40001947983 */ /* 0x0003620000300800 */
[----:B------:R-:W-:Y:S01]  /*84a0*/  FMUL.FTZ R7, R213, R19 ;  /* 0x00000013d5077220 */ /* 0x000fe20000410000 */
[----:B------:R-:W-:Y:S01]  /*84b0*/  FMUL.FTZ R34, R99, R34 ;  /* 0x0000002263227220 */ /* 0x000fe20000410000 */
[----:B------:R-:W-:Y:S01]  /*84c0*/  FADD.FTZ R35, -R110, R35 ;  /* 0x000000236e237221 */ /* 0x000fe20000010100 */
[----:B------:R1:W5:Y:S01]  /*84d0*/  LDL.LU R99, [R1+0xc0] ;  /* 0x0000c00001637983 */ /* 0x0003620000300800 */
[----:B------:R-:W-:Y:S01]  /*84e0*/  FMUL.FTZ R13, R166, R13 ;  /* 0x0000000da60d7220 */ /* 0x000fe20000410000 */
[----:B------:R-:W-:Y:S01]  /*84f0*/  F2FP.F16.F32.PACK_AB R104, R7, R10 ;  /* 0x0000000a0768723e */ /* 0x000fe200000000ff */
[----:B------:R-:W-:Y:S01]  /*8500*/  FMUL.FTZ R10, R197, R24 ;  /* 0x00000018c50a7220 */ /* 0x000fe20000410000 */
[----:B------:R-:W-:Y:S01]  /*8510*/  FMUL.FTZ R24, R98, R35 ;  /* 0x0000002362187220 */ /* 0x000fe20000410000 */
[C---:B------:R-:W-:Y:S01]  /*8520*/  FADD.FTZ R36, -R111.reuse, R36 ;  /* 0x000000246f247221 */ /* 0x040fe20000010100 */
[----:B------:R1:W5:Y:S01]  /*8530*/  LDL.LU R98, [R1+0xbc] ;  /* 0x0000bc0001627983 */ /* 0x0003620000300800 */
[----:B------:R-:W-:Y:S01]  /*8540*/  FMUL.FTZ R8, R182, R13 ;  /* 0x0000000db6087220 */ /* 0x000fe20000410000 */
[----:B------:R-:W-:Y:S01]  /*8550*/  FADD.FTZ R37, -R111, R37 ;  /* 0x000000256f257221 */ /* 0x000fe20000010100 */
[----:B------:R-:W-:Y:S01]  /*8560*/  FMUL.FTZ R36, R97, R36 ;  /* 0x0000002461247220 */ /* 0x000fe20000410000 */
[----:B------:R-:W-:Y:S01]  /*8570*/  FADD.FTZ R38, -R110, R38 ;  /* 0x000000266e267221 */ /* 0x000fe20000010100 */
[----:B------:R1:W5:Y:S01]  /*8580*/  LDL.LU R97, [R1+0xb8] ;  /* 0x0000b80001617983 */ /* 0x0003620000300800 */
[----:B------:R-:W-:Y:S01]  /*8590*/  F2FP.F16.F32.PACK_AB R107, R8, R9 ;  /* 0x00000009086b723e */ /* 0x000fe200000000ff */
[----:B------:R-:W-:Y:S01]  /*85a0*/  FMUL.FTZ R9, R194, R20 ;  /* 0x00000014c2097220 */ /* 0x000fe20000410000 */
[----:B------:R-:W-:Y:S01]  /*85b0*/  FMUL.FTZ R20, R96, R37 ;  /* 0x0000002560147220 */ /* 0x000fe20000410000 */
[----:B------:R-:W-:Y:S01]  /*85c0*/  FMUL.FTZ R38, R95, R38 ;  /* 0x000000265f267220 */ /* 0x000fe20000410000 */
[----:B------:R1:W5:Y:S01]  /*85d0*/  LDL.LU R96, [R1+0xb4] ;  /* 0x0000b40001607983 */ /* 0x0003620000300800 */
[----:B------:R-:W-:Y:S01]  /*85e0*/  FADD.FTZ R39, -R110, R39 ;  /* 0x000000276e277221 */ /* 0x000fe20000010100 */
[C---:B------:R-:W-:Y:S01]  /*85f0*/  FADD.FTZ R40, -R109.reuse, R40 ;  /* 0x000000286d287221 */ /* 0x040fe20000010100 */
[----:B------:R-:W-:Y:S01]  /*8600*/  FADD.FTZ R41, -R109, R41 ;  /* 0x000000296d297221 */ /* 0x000fe20000010100 */
[----:B------:R1:W5:Y:S01]  /*8610*/  LDL.LU R95, [R1+0xb0] ;  /* 0x0000b000015f7983 */ /* 0x0003620000300800 */
[----:B------:R-:W-:Y:S01]  /*8620*/  FMUL.FTZ R19, R94, R39 ;  /* 0x000000275e137220 */ /* 0x000fe20000410000 */
        /* <DEDUP_REMOVED lines=10> */
[----:B------:R1:W5:Y:S01]  /*86d0*/  LDL.LU R92, [R1+0xa4] ;  /* 0x0000a400015c7983 */ /* 0x0003620000300800 */
[----:B------:R-:W-:Y:S01]  /*86e0*/  FADD.FTZ R45, -R109, R45 ;  /* 0x0000002d6d2d7221 */ /* 0x000fe20000010100 */
        /* <DEDUP_REMOVED lines=12> */
[----:B------:R-:W-:Y:S01]  /*87b0*/  FADD.FTZ R47, -R108, R47 ;  /* 0x0000002f6c2f7221 */ /* 0x000fe20000010100 */
[----:B------:R-:W-:Y:S01]  /*87c0*/  F2FP.F16.F32.PACK_AB R114, R0, R4 ;  /* 0x000000040072723e */ /* 0x000fe200000000ff */
[----:B------:R1:W5:Y:S01]  /*87d0*/  LDL.LU R88, [R1+0x94] ;  /* 0x0000940001587983 */ /* 0x0003620000300800 */
[----:B------:R-:W-:Y:S01]  /*87e0*/  FMUL.FTZ R4, R202, R14 ;  /* 0x0000000eca047220 */ /* 0x000fe20000410000 */
[----:B------:R-:W-:Y:S01]  /*87f0*/  FMUL.FTZ R0, R198, R15 ;  /* 0x0000000fc6007220 */ /* 0x000fe20000410000 */
[----:B------:R-:W-:Y:S01]  /*8800*/  FADD.FTZ R27, -R108, R27 ;  /* 0x0000001b6c1b7221 */ /* 0x000fe20000010100 */
[----:B------:R1:W5:Y:S01]  /*8810*/  LDL.LU R87, [R1+0x90] ;  /* 0x0000900001577983 */ /* 0x0003620000300800 */
[----:B------:R-:W-:Y:S01]  /*8820*/  FMUL.FTZ R15, R86, R47 ;  /* 0x0000002f560f7220 */ /* 0x000fe20000410000 */
[----:B------:R-:W-:Y:S01]  /*8830*/  FADD.FTZ R26, -R108, R26 ;  /* 0x0000001a6c1a7221 */ /* 0x000fe20000010100 */
[----:B------:R-:W-:Y:S01]  /*8840*/  F2FP.F16.F32.PACK_AB R31, R8, R9 ;  /* 0x00000009081f723e */ /* 0x000fe200000000ff */
[----:B------:R1:W5:Y:S01]  /*8850*/  LDL.LU R86, [R1+0x8c] ;  /* 0x00008c0001567983 */ /* 0x0003620000300800 */
[----:B------:R-:W-:Y:S01]  /*8860*/  FMUL.FTZ R8, R171, R29 ;  /* 0x0000001dab087220 */ /* 0x000fe20000410000 */
[----:B------:R-:W-:Y:S01]  /*8870*/  F2FP.F16.F32.PACK_AB R29, R7, R10 ;  /* 0x0000000a071d723e */ /* 0x000fe200000000ff */
[----:B------:R-:W-:Y:S01]  /*8880*/  FMUL.FTZ R7, R215, R34 ;  /* 0x00000022d7077220 */ /* 0x000fe20000410000 */
[----:B------:R-:W-:Y:S01]  /*8890*/  F2FP.F16.F32.PACK_AB R106, R0, R4 ;  /* 0x00000004006a723e */ /* 0x000fe200000000ff */
[----:B------:R-:W-:Y:S01]  /*88a0*/  FADD.FTZ R48, -R111, R48 ;  /* 0x000000306f307221 */ /* 0x000fe20000010100 */
[----:B------:R-:W-:Y:S01]  /*88b0*/  FMUL.FTZ R0, R251, R27 ;  /* 0x0000001bfb007220 */ /* 0x000fe20000410000 */
[----:B------:R-:W-:Y:S01]  /*88c0*/  FMUL.FTZ R24, R199, R24 ;  /* 0x00000018c7187220 */ /* 0x000fe20000410000 */
[----:B------:R-:W-:Y:S01]  /*88d0*/  FMUL.FTZ R4, R252, R26 ;  /* 0x0000001afc047220 */ /* 0x000fe20000410000 */
[----:B------:R-:W-:Y:S01]  /*88e0*/  FADD.FTZ R49, -R111, R49 ;  /* 0x000000316f317221 */ /* 0x000fe20000010100 */
[----:B------:R-:W-:Y:S01]  /*88f0*/  FMUL.FTZ R0, R216, R0 ;  /* 0x00000000d8007220 */ /* 0x000fe20000410000 */
[----:B------:R-:W-:Y:S01]  /*8900*/  FMUL.FTZ R9, R177, R28 ;  /* 0x0000001cb1097220 */ /* 0x000fe20000410000 */
[----:B------:R-:W-:Y:S01]  /*8910*/  FMUL.FTZ R4, R217, R4 ;  /* 0x00000004d9047220 */ /* 0x000fe20000410000 */
[----:B------:R-:W-:Y:S01]  /*8920*/  F2FP.F16.F32.PACK_AB R24, R24, R7 ;  /* 0x000000071818723e */ /* 0x000fe200000000ff */
[----:B------:R-:W-:Y:S01]  /*8930*/  FMUL.FTZ R7, R85, R48 ;  /* 0x0000003055077220 */ /* 0x000fe20000410000 */
[----:B------:R-:W-:Y:S01]  /*8940*/  FMUL.FTZ R14, R84, R49 ;  /* 0x00000031540e7220 */ /* 0x000fe20000410000 */
[----:B------:R1:W5:Y:S01]  /*8950*/  LDL.LU R85, [R1+0x88] ;  /* 0x0000880001557983 */ /* 0x0003620000300800 */
[----:B------:R-:W-:Y:S01]  /*8960*/  F2FP.F16.F32.PACK_AB R28, R0, R4 ;  /* 0x00000004001c723e */ /* 0x000fe200000000ff */
[----:B------:R-:W-:Y:S01]  /*8970*/  FADD.FTZ R50, -R110, R50 ;  /* 0x000000326e327221 */ /* 0x000fe20000010100 */
        /* <DEDUP_REMOVED lines=12> */
[----:B------:R-:W-:Y:S01]  /*8a40*/  FADD.FTZ R53, -R111, R53 ;  /* 0x000000356f357221 */ /* 0x000fe20000010100 */
[----:B------:R-:W-:Y:S01]  /*8a50*/  F2FP.F16.F32.PACK_AB R17, R17, R4 ;  /* 0x000000041111723e */ /* 0x000fe200000000ff */
[----:B------:R-:W-:Y:S01]  /*8a60*/  FMUL.FTZ R4, R81, R52 ;  /* 0x0000003451047220 */ /* 0x000fe20000410000 */
[----:B------:R-:W-:Y:S01]  /*8a70*/  FADD.FTZ R54, -R110, R54 ;  /* 0x000000366e367221 */ /* 0x000fe20000010100 */
[----:B------:R1:W5:Y:S01]  /*8a80*/  LDL.LU R81, [R1+0x78] ;  /* 0x0000780001517983 */ /* 0x0003620000300800 */
[----:B------:R-:W-:Y:S01]  /*8a90*/  FMUL.FTZ R10, R80, R53 ;  /* 0x00000035500a7220 */ /* 0x000fe20000410000 */
[----:B------:R-:W-:Y:S01]  /*8aa0*/  FADD.FTZ R55, -R110, R55 ;  /* 0x000000376e377221 */ /* 0x000fe20000010100 */
[----:B------:R-:W-:Y:S01]  /*8ab0*/  FMUL.FTZ R54, R79, R54 ;  /* 0x000000364f367220 */ /* 0x000fe20000410000 */
[----:B------:R1:W5:Y:S01]  /*8ac0*/  LDL.LU R80, [R1+0x74] ;  /* 0x0000740001507983 */ /* 0x0003620000300800 */
[----:B------:R-:W-:Y:S01]  /*8ad0*/  F2FP.F16.F32.PACK_AB R27, R8, R9 ;  /* 0x00000009081b723e */ /* 0x000fe200000000ff */
[----:B------:R-:W-:Y:S01]  /*8ae0*/  FMUL.FTZ R9, R78, R55 ;  /* 0x000000374e097220 */ /* 0x000fe20000410000 */
[C---:B------:R-:W-:Y:S01]  /*8af0*/  FADD.FTZ R56, -R109.reuse, R56 ;  /* 0x000000386d387221 */ /* 0x040fe20000010100 */
[----:B------:R1:W5:Y:S01]  /*8b00*/  LDL.LU R79, [R1+0x70] ;  /* 0x00007000014f7983 */ /* 0x0003620000300800 */
[----:B------:R-:W-:Y:S01]  /*8b10*/  FADD.FTZ R57, -R109, R57 ;  /* 0x000000396d397221 */ /* 0x000fe20000010100 */
[----:B------:R-:W-:Y:S01]  /*8b20*/  FADD.FTZ R58, -R108, R58 ;  /* 0x0000003a6c3a7221 */ /* 0x000fe20000010100 */
[----:B------:R-:W-:Y:S01]  /*8b30*/  FMUL.FTZ R56, R77, R56 ;  /* 0x000000384d387220 */ /* 0x000fe20000410000 */
[----:B------:R1:W5:Y:S01]  /*8b40*/  LDL.LU R78, [R1+0x6c] ;  /* 0x00006c00014e7983 */ /* 0x0003620000300800 */
[----:B------:R-:W-:Y:S01]  /*8b50*/  FMUL.FTZ R8, R76, R57 ;  /* 0x000000394c087220 */ /* 0x000fe20000410000 */
[----:B------:R-:W-:Y:S01]  /*8b60*/  FMUL.FTZ R23, R75, R58 ;  /* 0x0000003a4b177220 */ /* 0x000fe20000410000 */
[----:B------:R-:W-:Y:S01]  /*8b70*/  FADD.FTZ R59, -R108, R59 ;  /* 0x0000003b6c3b7221 */ /* 0x000fe20000010100 */
[----:B------:R1:W5:Y:S01]  /*8b80*/  LDL.LU R77, [R1+0x68] ;  /* 0x00006800014d7983 */ /* 0x0003620000300800 */
[C---:B------:R-:W-:Y:S01]  /*8b90*/  FADD.FTZ R60, -R109.reuse, R60 ;  /* 0x0000003c6d3c7221 */ /* 0x040fe20000010100 */
[----:B------:R-:W-:Y:S01]  /*8ba0*/  FADD.FTZ R61, -R109, R61 ;  /* 0x0000003d6d3d7221 */ /* 0x000fe20000010100 */
[----:B------:R-:W-:Y:S01]  /*8bb0*/  FMUL.FTZ R59, R74, R59 ;  /* 0x0000003b4a3b7220 */ /* 0x000fe20000410000 */
[----:B------:R1:W5:Y:S01]  /*8bc0*/  LDL.LU R76, [R1+0x64] ;  /* 0x00006400014c7983 */ /* 0x0003620000300800 */
[----:B------:R-:W-:Y:S01]  /*8bd0*/  FMUL.FTZ R60, R73, R60 ;  /* 0x0000003c493c7220 */ /* 0x000fe20000410000 */
[C---:B------:R-:W-:Y:S01]  /*8be0*/  FADD.FTZ R62, -R108.reuse, R62 ;  /* 0x0000003e6c3e7221 */ /* 0x040fe20000010100 */
[----:B------:R-:W-:Y:S01]  /*8bf0*/  FADD.FTZ R63, -R108, R63 ;  /* 0x0000003f6c3f7221 */ /* 0x000fe20000010100 */
[----:B------:R1:W5:Y:S01]  /*8c00*/  LDL.LU R75, [R1+0x60] ;  /* 0x00006000014b7983 */ /* 0x0003620000300800 */
[----:B------:R-:W-:Y:S01]  /*8c10*/  FADD.FTZ R64, -R111, R64 ;  /* 0x000000406f407221 */ /* 0x000fe20000010100 */
[----:B------:R-:W-:Y:S01]  /*8c20*/  FMUL.FTZ R62, R71, R62 ;  /* 0x0000003e473e7220 */ /* 0x000fe20000410000 */
[----:B------:R-:W-:Y:S01]  /*8c30*/  FADD.FTZ R65, -R111, R65 ;  /* 0x000000416f417221 */ /* 0x000fe20000010100 */
[----:B------:R1:W5:Y:S01]  /*8c40*/  LDL.LU R74, [R1+0x5c] ;  /* 0x00005c00014a7983 */ /* 0x0003620000300800 */
[----:B------:R-:W-:Y:S01]  /*8c50*/  FMUL.FTZ R64, R69, R64 ;  /* 0x0000004045407220 */ /* 0x000fe20000410000 */
[C---:B------:R-:W-:Y:S01]  /*8c60*/  FADD.FTZ R66, -R110.reuse, R66 ;  /* 0x000000426e427221 */ /* 0x040fe20000010100 */
[----:B------:R-:W-:Y:S01]  /*8c70*/  FADD.FTZ R67, -R110, R67 ;  /* 0x000000436e437221 */ /* 0x000fe20000010100 */
[----:B------:R1:W5:Y:S01]  /*8c80*/  LDL.LU R73, [R1+0x58] ;  /* 0x0000580001497983 */ /* 0x0003620000300800 */
        /* <DEDUP_REMOVED lines=12> */
[----:B------:R1:W5:Y:S01]  /*8d50*/  LDL.LU R72, [R1+0x54] ;  /* 0x0000540001487983 */ /* 0x0003620000300800 */
[----:B------:R-:W-:Y:S01]  /*8d60*/  F2FP.F16.F32.PACK_AB R18, R18, R0 ;  /* 0x000000001212723e */ /* 0x000fe200000000ff */
[----:B------:R-:W-:Y:S01]  /*8d70*/  FMUL.FTZ R11, R70, R63 ;  /* 0x0000003f460b7220 */ /* 0x000fe20000410000 */
[----:B------:R-:W-:Y:S01]  /*8d80*/  FMUL.FTZ R20, R170, R20 ;  /* 0x00000014aa147220 */ /* 0x000fe20000410000 */
[----:B------:R-:W-:Y:S01]  /*8d90*/  F2FP.F16.F32.PACK_AB R26, R5, R6 ;  /* 0x00000006051a723e */ /* 0x000fe200000000ff */
[----:B------:R1:W5:Y:S01]  /*8da0*/  LDL.LU R71, [R1+0x50] ;  /* 0x0000500001477983 */ /* 0x0003620000300800 */
[----:B------:R-:W-:Y:S01]  /*8db0*/  FMUL.FTZ R6, R220, R38 ;  /* 0x00000026dc067220 */ /* 0x000fe20000410000 */
[----:B------:R-:W-:Y:S01]  /*8dc0*/  FMUL.FTZ R5, R173, R36 ;  /* 0x00000024ad057220 */ /* 0x000fe20000410000 */
[----:B------:R-:W-:Y:S01]  /*8dd0*/  FMUL.FTZ R0, R236, R50 ;  /* 0x00000032ec007220 */ /* 0x000fe20000410000 */
[----:B------:R1:W5:Y:S01]  /*8de0*/  LDL.64 R100, [R1+0x8] ;  /* 0x0000080001647983 */ /* 0x0003620000100a00 */
[----:B------:R-:W-:Y:S01]  /*8df0*/  FMUL.FTZ R13, R235, R13 ;  /* 0x0000000deb0d7220 */ /* 0x000fe20000410000 */
[----:B------:R-:W-:Y:S01]  /*8e00*/  F2FP.F16.F32.PACK_AB R19, R19, R6 ;  /* 0x000000061313723e */ /* 0x000fe200000000ff */
[----:B------:R-:W-:Y:S01]  /*8e10*/  FMUL.FTZ R6, R224, R46 ;  /* 0x0000002ee0067220 */ /* 0x000fe20000410000 */
[----:B------:R-:W-:Y:S01]  /*8e20*/  F2FP.F16.F32.PACK_AB R20, R20, R5 ;  /* 0x000000051414723e */ /* 0x000fe200000000ff */
[----:B------:R1:W5:Y:S01]  /*8e30*/  LDL.LU R70, [R1+0x4c] ;  /* 0x00004c0001467983 */ /* 0x0003620000300800 */
[----:B------:R-:W-:Y:S01]  /*8e40*/  F2FP.F16.F32.PACK_AB R13, R13, R0 ;  /* 0x000000000d0d723e */ /* 0x000fe200000000ff */
[----:B------:R-:W-:Y:S01]  /*8e50*/  FMUL.FTZ R5, R218, R44 ;  /* 0x0000002cda057220 */ /* 0x000fe20000410000 */
[----:B------:R-:W-:Y:S01]  /*8e60*/  F2FP.F16.F32.PACK_AB R15, R15, R6 ;  /* 0x000000060f0f723e */ /* 0x000fe200000000ff */
[----:B------:R1:W5:Y:S01]  /*8e70*/  LDL.LU R69, [R1+0x48] ;  /* 0x0000480001457983 */ /* 0x0003620000300800 */
[----:B------:R-:W-:Y:S01]  /*8e80*/  FMUL.FTZ R6, R68, R65 ;  /* 0x0000004144067220 */ /* 0x000fe20000410000 */
[----:B------:R-:W-:Y:S01]  /*8e90*/  FMUL.FTZ R16, R169, R16 ;  /* 0x00000010a9107220 */ /* 0x000fe20000410000 */
[----:B------:R-:W-:Y:S01]  /*8ea0*/  FMUL.FTZ R0, R239, R56 ;  /* 0x00000038ef007220 */ /* 0x000fe20000410000 */
[----:B------:R1:W5:Y:S01]  /*8eb0*/  LDL.LU R68, [R1+0x44] ;  /* 0x0000440001447983 */ /* 0x0003620000300800 */
[----:B------:R-:W-:Y:S01]  /*8ec0*/  FMUL.FTZ R8, R237, R8 ;  /* 0x00000008ed087220 */ /* 0x000fe20000410000 */
[----:B------:R-:W-:Y:S01]  /*8ed0*/  FMUL.FTZ R7, R221, R7 ;  /* 0x00000007dd077220 */ /* 0x000fe20000410000 */
[----:B------:R-:W-:Y:S01]  /*8ee0*/  F2FP.F16.F32.PACK_AB R16, R16, R5 ;  /* 0x000000051010723e */ /* 0x000fe200000000ff */
[----:B------:R1:W5:Y:S01]  /*8ef0*/  LDL.LU R3, [R1+0x40] ;  /* 0x0000400001037983 */ /* 0x0003620000300800 */
[----:B------:R-:W-:Y:S01]  /*8f00*/  FMUL.FTZ R14, R225, R14 ;  /* 0x0000000ee10e7220 */ /* 0x000fe20000410000 */
[----:B------:R-:W-:Y:S01]  /*8f10*/  F2FP.F16.F32.PACK_AB R8, R8, R0 ;  /* 0x000000000808723e */ /* 0x000fe200000000ff */
[----:B------:R-:W-:Y:S01]  /*8f20*/  FMUL.FTZ R4, R243, R4 ;  /* 0x00000004f3047220 */ /* 0x000fe20000410000 */
[----:B------:R1:W5:Y:S01]  /*8f30*/  LDL.LU R2, [R1+0x3c] ;  /* 0x00003c0001027983 */ /* 0x0003620000300800 */
        /* <DEDUP_REMOVED lines=57> */
.L_x_773:
[----:B----4-:R-:W2:Y:S04]  /*92d0*/  LDL R32, [R1+0x30] ;  /* 0x0000300001207983 */ /* 0x010ea80000100800 */
        /* <DEDUP_REMOVED lines=34> */
[----:B------:R-:W-:Y:S04]  /*9500*/  LDSM.16.MT88.4 R4, [R2+0x10000] ;  /* 0x010000000204783b */ /* 0x000fe80000004200 */
        /* <DEDUP_REMOVED lines=84> */
.L_x_774:
[----:B------:R-:W3:Y:S01]  /*9a50*/  LDL R57, [R1+0x20] ;  /* 0x0000200001397983 */ /* 0x000ee20000100800 */
[----:B------:R-:W-:Y:S01]  /*9a60*/  IMAD.U32 R58, RZ, RZ, UR29 ;  /* 0x0000001dff3a7e24 */ /* 0x000fe2000f8e00ff */
[----:B------:R-:W-:Y:S02]  /*9a70*/  ULOP3.LUT UR10, UR9, 0x1, URZ, 0xc0, !UPT ;  /* 0x00000001090a7892 */ /* 0x000fe4000f8ec03f */
[----:B------:R-:W4:Y:S01]  /*9a80*/  LDL R56, [R1+0x24] ;  /* 0x0000240001387983 */ /* 0x000f220000100800 */
[----:B------:R-:W-:Y:S02]  /*9a90*/  UISETP.GT.AND UP3, UPT, UR9, UR21, UPT ;  /* 0x000000150900728c */ /* 0x000fe4000bf64270 */
[----:B------:R-:W-:Y:S01]  /*9aa0*/  UISETP.NE.U32.AND UP1, UPT, UR10, 0x1, UPT ;  /* 0x000000010a00788c */ /* 0x000fe2000bf25070 */
[----:B------:R-:W5:Y:S01]  /*9ab0*/  LDL R55, [R1+0x14] ;  /* 0x0000140001377983 */ /* 0x000f620000100800 */
[----:B------:R-:W-:Y:S03]  /*9ac0*/  UIADD3 UR9, UR9, -0x1, URZ ;  /* 0xffffffff09097890 */ /* 0x000fe6000fffe03f */
        /* <DEDUP_REMOVED lines=71> */
[----:B------:R-:W-:Y:S03]  /*9f40*/  IMAD.U32 R23, RZ, RZ, UR35 ;  /* 0x00000023ff177e24 */ /* 0x000fe6000f8e00ff */
[----:B------:R-:W-:Y:S01]  /*9f50*/  LEA.HI.X.SX32 R191, R0, R191, 0x2, P0 ;  /* 0x000000bf00bf7211 */ /* 0x000fe200000f16ff */
        /* <DEDUP_REMOVED lines=14> */
[----:B------:R-:W-:Y:S01]  /*a040*/  IMAD.U32 R57, RZ, RZ, UR28 ;  /* 0x0000001cff397e24 */ /* 0x000fe2000f8e00ff */
[----:B------:R-:W-:Y:S02]  /*a050*/  @UP0 UIADD3 UR17, UP2, UR17, -0x200, URZ ;  /* 0xfffffe0011110890 */ /* 0x000fe4000ff5e03f */
[----:B----4-:R-:W-:Y:S01]  /*a060*/  @P1 IADD3.X R21, R56, UR16, RZ, P2, !PT ;  /* 0x0000001038151c10 */ /* 0x010fe200097fe4ff */
[----:B------:R-:W-:Y:S01]  /*a070*/  IMAD.U32 R56, RZ, RZ, UR27 ;  /* 0x0000001bff387e24 */ /* 0x000fe2000f8e00ff */
[----:B------:R-:W-:Y:S03]  /*a080*/  @UP0 UIADD3.X UR16, UR16, -0x1, URZ, UP2, !UPT ;  /* 0xffffffff10100890 */ /* 0x000fe600097fe43f */
[----:B-----5:R-:W2:Y:S04]  /*a090*/  @P1 LDG.E R55, desc[UR14][R20.64] ;  /* 0x0000000e14371981 */ /* 0x020ea8000c1e1900 */
        /* <DEDUP_REMOVED lines=201> */
.L_x_776:
[----:B------:R-:W-:Y:S01]  /*ad30*/  @UP0 UIADD3 UR5, UR41, UR45, URZ ;  /* 0x0000002d29050290 */ /* 0x000fe2000fffe03f */
[----:B------:R-:W-:-:S03]  /*ad40*/  @UP0 ULDC.64 UR10, c[0x0][0x458] ;  /* 0x00011600000a0ab9 */ /* 0x000fc60000000a00 */
        /* <DEDUP_REMOVED lines=16> */
.L_x_777:
        /* <DEDUP_REMOVED lines=43> */
.L_x_779:
[----:B------:R-:W-:Y:S05]  /*b100*/  BSYNC B0 ;  /* 0x0000000000007941 */ /* 0x000fea0003800000 */
.L_x_778:
        /* <DEDUP_REMOVED lines=13> */
.L_x_781:
[----:B------:R-:W-:Y:S05]  /*b1e0*/  BSYNC B0 ;  /* 0x0000000000007941 */ /* 0x000fea0003800000 */
.L_x_780:
        /* <DEDUP_REMOVED lines=27> */
.L_x_783:
[----:B------:R-:W-:Y:S05]  /*b3a0*/  BSYNC B0 ;  /* 0x0000000000007941 */ /* 0x000fea0003800000 */
.L_x_782:
        /* <DEDUP_REMOVED lines=13> */
.L_x_754:
[----:B------:R-:W-:Y:S05]  /*b480*/  BSYNC B1 ;  /* 0x0000000000017941 */ /* 0x000fea0003800000 */
.L_x_740:
        /* <DEDUP_REMOVED lines=11> */
.L_x_784:
[----:B------:R-:W-:Y:S05]  /*b540*/  EXIT ;  /* 0x000000000000794d */ /* 0x000fea0003800000 */
.L_x_786:
        /* <DEDUP_REMOVED lines=11> */
.L_x_1349:


//--------------------- .text._ZN5flash25flash_bwd_dot_do_o_kernelILb0E23Flash_bwd_kernel_traitsILi32ELi128ELi128ELi8ELi4ELi4ELi4ELb1ELb0EN7cutlass6half_tE19Flash_kernel_traitsILi32ELi128ELi128ELi8ES3_EEEEvNS_16Flash_bwd_paramsE --------------------------
	.section	.text._ZN5flash25flash_bwd_dot_do_o_kernelILb0E23Flash_bwd_kernel_traitsILi32ELi128ELi128ELi8ELi4ELi4ELi4ELb1ELb0EN7cutlass6half_tE19Flash_kernel_traitsILi32ELi128ELi128ELi8ES3_EEEEvNS_16Flash_bwd_paramsE,"ax",@progbits
	.align	128
        .global         _ZN5flash25flash_bwd_dot_do_o_kernelILb0E23Flash_bwd_kernel_traitsILi32ELi128ELi128ELi8ELi4ELi4ELi4ELb1ELb0EN7cutlass6half_tE19Flash_kernel_traitsILi32ELi128ELi128ELi8ES3_EEEEvNS_16Flash_bwd_paramsE
        .type           _ZN5flash25flash_bwd_dot_do_o_kernelILb0E23Flash_bwd_kernel_traitsILi32ELi128ELi128ELi8ELi4ELi4ELi4ELb1ELb0EN7cutlass6half_tE19Flash_kernel_traitsILi32ELi128ELi128ELi8ES3_EEEEvNS_16Flash_bwd_paramsE,@function
        .size           _ZN5flash25flash_bwd_dot_do_o_kernelILb0E23Flash_bwd_kernel_traitsILi32ELi128ELi128ELi8ELi4ELi4ELi4ELb1ELb0EN7cutlass6half_tE19Flash_kernel_traitsILi32ELi128ELi128ELi8ES3_EEEEvNS_16Flash_bwd_paramsE,(.L_x_1350 - _ZN5flash25flash_bwd_dot_do_o_kernelILb0E23Flash_bwd_kernel_traitsILi32ELi128ELi128ELi8ELi4ELi4ELi4ELb1ELb0EN7cutlass6half_tE19Flash_kernel_traitsILi32ELi128ELi128ELi8ES3_EEEEvNS_16Flash_bwd_paramsE)
        .other          _ZN5flash25flash_bwd_dot_do_o_kernelILb0E23Flash_bwd_kernel_traitsILi32ELi128ELi128ELi8ELi4ELi4ELi4ELb1ELb0EN7cutlass6half_tE19Flash_kernel_traitsILi32ELi128ELi128ELi8ES3_EEEEvNS_16Flash_bwd_paramsE,@"STO_CUDA_ENTRY STV_DEFAULT"
_ZN5flash25flash_bwd_dot_do_o_kernelILb0E23Flash_bwd_kernel_traitsILi32ELi128ELi128ELi8ELi4ELi4ELi4ELb1ELb0EN7cutlass6half_tE19Flash_kernel_traitsILi32ELi128ELi128ELi8ES3_EEEEvNS_16Flash_bwd_paramsE:
.text._ZN5flash25flash_bwd_dot_do_o_kernelILb0E23Flash_bwd_kernel_traitsILi32ELi128ELi128ELi8ELi4ELi4ELi4ELb1ELb0EN7cutlass6half_tE19Flash_kernel_traitsILi32ELi128ELi128ELi8ES3_EEEEvNS_16Flash_bwd_paramsE:
        /* <DEDUP_REMOVED lines=11> */
[----:B------:R-:W0:Y:S02]  /*00b0*/  S2UR UR4, SR_CTAID.X ;  /* 0x00000000000479c3 */ /* 0x000e240000002500 */
[----:B0-----:R-:W-:Y:S01]  /*00c0*/  USHF.L.U32 UR4, UR4, 0x7, URZ ;  /* 0x0000000704047899 */ /* 0x001fe2000800063f */
[----:B--2---:R-:W-:-:S06]  /*00d0*/  @P0 IADD3 R4, R4, -R5, RZ ;  /* 0x8000000504040210 */ /* 0x004fcc0007ffe0ff */
[----:B------:R-:W0:Y:S02]  /*00e0*/  @!P0 LDC R4, c[0x0][0x2c4] ;  /* 0x0000b100ff048b82 */ /* 0x000e240000000800 */
[----:B0-----:R-:W-:-:S13]  /*00f0*/  ISETP.GT.AND P0, PT, R4, UR4, PT ;  /* 0x0000000404007c0c */ /* 0x001fda000bf04270 */
[----:B------:R-:W-:Y:S05]  /*0100*/  @!P0 EXIT ;  /* 0x000000000000894d */ /* 0x000fea0003800000 */
[----:B------:R-:W-:Y:S01]  /*0110*/  ISETP.NE.AND P1, PT, R5, -0x1, PT ;  /* 0xffffffff0500780c */ /* 0x000fe20003f25270 */
[----:B------:R-:W0:Y:S01]  /*0120*/  S2R R0, SR_TID.X ;  /* 0x0000000000007919 */ /* 0x000e220000002100 */
[----:B------:R-:W-:Y:S01]  /*0130*/  ULDC.U8 UR8, c[0x0][0x3d8] ;  /* 0x0000f60000087ab9 */ /* 0x000fe20000000000 */
[----:B------:R-:W1:Y:S01]  /*0140*/  S2UR UR5, SR_CTAID.Z ;  /* 0x00000000000579c3 */ /* 0x000e620000002700 */
[----:B------:R-:W-:-:S09]  /*0150*/  ISETP.NE.AND P0, PT, RZ, UR8, PT ;  /* 0x00000008ff007c0c */ /* 0x000fd2000bf05270 */
[----:B------:R-:W2:Y:S01]  /*0160*/  @!P1 LDC.64 R8, c[0x0][0x418] ;  /* 0x00010600ff089b82 */ /* 0x000ea20000000a00 */
[--C-:B------:R-:W-:Y:S02]  /*0170*/  @!P1 SHF.R.S32.HI R3, RZ, 0x1f, R2.reuse ;  /* 0x0000001fff039819 */ /* 0x100fe40000011402 */
[----:B------:R-:W-:-:S05]  /*0180*/  @!P1 SHF.R.S32.HI R15, RZ, 0x1f, R2 ;  /* 0x0000001fff0f9819 */ /* 0x000fca0000011402 */
[----:B------:R-:W3:Y:S08]  /*0190*/  @P1 LDC.64 R12, c[0x0][0x420] ;  /* 0x00010800ff0c1b82 */ /* 0x000ef00000000a00 */
[----:B------:R-:W4:Y:S08]  /*01a0*/  @!P1 LDC.64 R6, c[0x0][0x290] ;  /* 0x0000a400ff069b82 */ /* 0x000f300000000a00 */
[----:B------:R-:W5:Y:S01]  /*01b0*/  @P1 LDC.64 R22, c[0x0][0x298] ;  /* 0x0000a600ff161b82 */ /* 0x000f620000000a00 */
[----:B--2---:R-:W-:-:S02]  /*01c0*/  @!P1 IMAD R3, R3, R8, RZ ;  /* 0x0000000803039224 */ /* 0x004fc400078e02ff */
[----:B---3--:R-:W-:-:S04]  /*01d0*/  @P1 IMAD.WIDE.U32 R10, R5, R12, RZ ;  /* 0x0000000c050a1225 */ /* 0x008fc800078e00ff */
[----:B----4-:R-:W-:Y:S02]  /*01e0*/  @!P1 IMAD R12, R15, R6, RZ ;  /* 0x000000060f0c9224 */ /* 0x010fe400078e02ff */
[C---:B------:R-:W-:Y:S02]  /*01f0*/  @!P1 IMAD R15, R2.reuse, R9, R3 ;  /* 0x00000009020f9224 */ /* 0x040fe400078e0203 */
[C---:B------:R-:W-:Y:S02]  /*0200*/  @P1 IMAD R3, R5.reuse, R13, R11 ;  /* 0x0000000d05031224 */ /* 0x040fe400078e020b */
[----:B------:R-:W-:Y:S02]  /*0210*/  @!P1 IMAD R11, R2, R7, R12 ;  /* 0x00000007020b9224 */ /* 0x000fe400078e020c */
[----:B-----5:R-:W-:-:S04]  /*0220*/  @P1 IMAD.WIDE.U32 R12, R5, R22, RZ ;  /* 0x00000016050c1225 */ /* 0x020fc800078e00ff */
[----:B------:R-:W-:Y:S01]  /*0230*/  @!P1 IMAD.WIDE.U32 R8, R2, R8, RZ ;  /* 0x0000000802089225 */ /* 0x000fe200078e00ff */
[----:B------:R-:W-:-:S03]  /*0240*/  @P1 MOV R22, R12 ;  /* 0x0000000c00161202 */ /* 0x000fc60000000f00 */
[----:B------:R-:W-:Y:S01]  /*0250*/  @!P1 IMAD.WIDE.U32 R6, R2, R6, RZ ;  /* 0x0000000602069225 */ /* 0x000fe200078e00ff */
[----:B------:R-:W-:Y:S02]  /*0260*/  @!P1 IADD3 R3, R9, R15, RZ ;  /* 0x0000000f09039210 */ /* 0x000fe40007ffe0ff */
[----:B------:R-:W-:Y:S01]  /*0270*/  @!P1 MOV R10, R8 ;  /* 0x00000008000a9202 */ /* 0x000fe20000000f00 */
[----:B------:R-:W-:Y:S01]  /*0280*/  @P1 IMAD R23, R5, R23, R13 ;  /* 0x0000001705171224 */ /* 0x000fe200078e020d */
[----:B------:R-:W-:Y:S02]  /*0290*/  @!P1 IADD3 R23, R7, R11, RZ ;  /* 0x0000000b07179210 */ /* 0x000fe40007ffe0ff */
[----:B------:R-:W-:Y:S01]  /*02a0*/  @!P1 MOV R22, R6 ;  /* 0x0000000600169202 */ /* 0x000fe20000000f00 */
[----:B01----:R-:W-:Y:S06]  /*02b0*/  @!P0 BRA `(.L_x_787) ;  /* 0x0000000000208947 */ /* 0x003fec0003800000 */
[----:B------:R-:W0:Y:S08]  /*02c0*/  LDC R9, c[0x0][0x2d4] ;  /* 0x0000b500ff097b82 */ /* 0x000e300000000800 */
[----:B------:R-:W1:Y:S08]  /*02d0*/  LDC R6, c[0x0][0x2c0] ;  /* 0x0000b000ff067b82 */ /* 0x000e700000000800 */
[----:B------:R-:W1:Y:S01]  /*02e0*/  LDC R7, c[0x0][0x2e4] ;  /* 0x0000b900ff077b82 */ /* 0x000e620000000800 */
[----:B0-----:R-:W-:-:S05]  /*02f0*/  @!P1 IMAD R5, R2, R9, RZ ;  /* 0x0000000902059224 */ /* 0x001fca00078e02ff */
[----:B------:R-:W-:Y:S02]  /*0300*/  LEA R5, R2, R5, 0x7 ;  /* 0x0000000502057211 */ /* 0x000fe400078e38ff */
[----:B-1----:R-:W-:-:S05]  /*0310*/  LEA R6, R6, R7, 0x7 ;  /* 0x0000000706067211 */ /* 0x002fca00078e38ff */
[----:B------:R-:W-:Y:S01]  /*0320*/  IMAD R2, R6, UR5, R5 ;  /* 0x0000000506027c24 */ /* 0x000fe2000f8e0205 */
[----:B------:R-:W-:Y:S06]  /*0330*/  BRA `(.L_x_788) ;  /* 0x0000000000107947 */ /* 0x000fec0003800000 */
.L_x_787:
[----:B------:R-:W0:Y:S08]  /*0340*/  LDC R5, c[0x0][0x270] ;  /* 0x00009c00ff057b82 */ /* 0x000e300000000800 */
[----:B------:R-:W1:Y:S01]  /*0350*/  LDC R7, c[0x0][0x2d4] ;  /* 0x0000b500ff077b82 */ /* 0x000e620000000800 */
[----:B0-----:R-:W-:-:S04]  /*0360*/  IMAD R2, R2, R5, UR5 ;  /* 0x0000000502027e24 */ /* 0x001fc8000f8e0205 */
[----:B-1----:R-:W-:-:S07]  /*0370*/  IMAD R2, R2, R7, RZ ;  /* 0x0000000702027224 */ /* 0x002fce00078e02ff */
.L_x_788:
[----:B------:R-:W-:Y:S01]  /*0380*/  SHF.R.S32.HI R5, RZ, 0x1f, R0 ;  /* 0x0000001fff057819 */ /* 0x000fe20000011400 */
[----:B------:R-:W0:Y:S01]  /*0390*/  LDC.64 R8, c[0x0][0x420] ;  /* 0x00010800ff087b82 */ /* 0x000e220000000a00 */
[----:B------:R-:W-:Y:S01]  /*03a0*/  ULDC UR9, c[0x0][0x2d0] ;  /* 0x0000b40000097ab9 */ /* 0x000fe20000000800 */
[----:B------:R-:W-:Y:S01]  /*03b0*/  IADD3 R16, R4, -UR4, RZ ;  /* 0x8000000404107c10 */ /* 0x000fe2000fffe0ff */
[----:B------:R-:W-:Y:S01]  /*03c0*/  USHF.R.S32.HI UR8, URZ, 0x1f, UR4 ;  /* 0x0000001f3f087899 */ /* 0x000fe20008011404 */
[----:B------:R-:W-:-:S04]  /*03d0*/  LEA.HI R5, R5, R0, RZ, 0x2 ;  /* 0x0000000005057211 */ /* 0x000fc800078f10ff */
[----:B------:R-:W-:Y:S02]  /*03e0*/  LOP3.LUT R7, R5, 0x1ffffffc, RZ, 0xc0, !PT ;  /* 0x1ffffffc05077812 */ /* 0x000fe400078ec0ff */
[----:B------:R-:W-:Y:S02]  /*03f0*/  SHF.R.S32.HI R13, RZ, 0x2, R5 ;  /* 0x00000002ff0d7819 */ /* 0x000fe40000011405 */
[----:B------:R-:W-:Y:S01]  /*0400*/  IADD3 R20, -R7, R0, RZ ;  /* 0x0000000007147210 */ /* 0x000fe20007ffe1ff */
[----:B------:R-:W1:Y:S01]  /*0410*/  LDC.64 R4, c[0x0][0x298] ;  /* 0x0000a600ff047b82 */ /* 0x000e620000000a00 */
[----:B------:R-:W-:Y:S02]  /*0420*/  IADD3 R11, R13, 0x40, RZ ;  /* 0x000000400d0b7810 */ /* 0x000fe40007ffe0ff */
[----:B------:R-:W-:Y:S02]  /*0430*/  SHF.L.U32 R20, R20, 0x3, RZ ;  /* 0x0000000314147819 */ /* 0x000fe400000006ff */
[----:B------:R-:W-:-:S02]  /*0440*/  SHF.R.S32.HI R19, RZ, 0x1f, R13 ;  /* 0x0000001fff137819 */ /* 0x000fc4000001140d */
[----:B------:R-:W-:Y:S01]  /*0450*/  ISETP.GE.AND P0, PT, R20, UR9, PT ;  /* 0x0000000914007c0c */ /* 0x000fe2000bf06270 */
[----:B------:R-:W2:Y:S01]  /*0460*/  LDC.64 R6, c[0x0][0x428] ;  /* 0x00010a00ff067b82 */ /* 0x000ea20000000a00 */
[--C-:B------:R-:W-:Y:S01]  /*0470*/  SHF.R.S32.HI R21, RZ, 0x1f, R20.reuse ;  /* 0x0000001fff157819 */ /* 0x100fe20000011414 */
[----:B------:R-:W-:Y:S01]  /*0480*/  USHF.R.S32.HI UR9, URZ, 0x1f, UR5 ;  /* 0x0000001f3f097899 */ /* 0x000fe20008011405 */
[-C--:B------:R-:W-:Y:S01]  /*0490*/  ISETP.LT.AND P1, PT, R13, R16.reuse, !P0 ;  /* 0x000000100d00720c */ /* 0x080fe20004721270 */
[C---:B0-----:R-:W-:Y:S01]  /*04a0*/  IMAD R12, R8.reuse, UR8, RZ ;  /* 0x00000008080c7c24 */ /* 0x041fe2000f8e02ff */
[----:B------:R-:W-:Y:S01]  /*04b0*/  ISETP.LT.AND P0, PT, R11, R16, !P0 ;  /* 0x000000100b00720c */ /* 0x000fe20004701270 */
[----:B------:R-:W-:-:S04]  /*04c0*/  IMAD.WIDE.U32 R14, R8, UR4, R20 ;  /* 0x00000004080e7c25 */ /* 0x000fc8000f8e0014 */
[----:B------:R-:W-:Y:S01]  /*04d0*/  IMAD R12, R9, UR4, R12 ;  /* 0x00000004090c7c24 */ /* 0x000fe2000f8e020c */
[----:B------:R-:W-:Y:S02]  /*04e0*/  IADD3 R14, P2, R10, R14, RZ ;  /* 0x0000000e0a0e7210 */ /* 0x000fe40007f5e0ff */
[----:B------:R-:W0:Y:S02]  /*04f0*/  LDC.64 R10, c[0x0][0x2a0] ;  /* 0x0000a800ff0a7b82 */ /* 0x000e240000000a00 */
[----:B------:R-:W-:Y:S01]  /*0500*/  IADD3.X R15, R3, R15, R12, P2, !PT ;  /* 0x0000000f030f7210 */ /* 0x000fe200017fe40c */
[----:B-1----:R-:W-:Y:S02]  /*0510*/  IMAD.WIDE.U32 R20, R4, UR4, R20 ;  /* 0x0000000404147c25 */ /* 0x002fe4000f8e0014 */
[----:B------:R-:W-:-:S03]  /*0520*/  @P0 IADD3 R3, P2, R13, 0x40, RZ ;  /* 0x000000400d030810 */ /* 0x000fc60007f5e0ff */
[----:B------:R-:W1:Y:S01]  /*0530*/  @P1 LDC.64 R16, c[0x0][0x3e0] ;  /* 0x0000f800ff101b82 */ /* 0x000e620000000a00 */
[----:B--2---:R-:W-:-:S04]  /*0540*/  IMAD R12, R6, UR9, RZ ;  /* 0x00000009060c7c24 */ /* 0x004fc8000f8e02ff */
[----:B------:R-:W-:Y:S02]  /*0550*/  IMAD R25, R7, UR5, R12 ;  /* 0x0000000507197c24 */ /* 0x000fe4000f8e020c */
[----:B------:R-:W-:-:S04]  /*0560*/  IMAD.WIDE.U32 R6, R6, UR5, R14 ;  /* 0x0000000506067c25 */ /* 0x000fc8000f8e000e */
[----:B------:R-:W-:Y:S01]  /*0570*/  IMAD R14, R4, UR8, RZ ;  /* 0x00000008040e7c24 */ /* 0x000fe2000f8e02ff */
[----:B------:R-:W-:Y:S01]  /*0580*/  IADD3 R7, R7, R25, RZ ;  /* 0x0000001907077210 */ /* 0x000fe20007ffe0ff */
[----:B------:R-:W-:Y:S01]  /*0590*/  @P1 IMAD R12, R19, R8, RZ ;  /* 0x00000008130c1224 */ /* 0x000fe200078e02ff */
[----:B------:R-:W-:Y:S01]  /*05a0*/  @P0 IADD3.X R25, RZ, R19, RZ, P2, !PT ;  /* 0x00000013ff190210 */ /* 0x000fe200017fe4ff */
[----:B------:R-:W-:Y:S01]  /*05b0*/  IMAD R18, R5, UR4, R14 ;  /* 0x0000000405127c24 */ /* 0x000fe2000f8e020e */
[----:B------:R-:W-:Y:S01]  /*05c0*/  IADD3 R22, P2, R22, R20, RZ ;  /* 0x0000001416167210 */ /* 0x000fe20007f5e0ff */
[C---:B------:R-:W-:Y:S02]  /*05d0*/  @P1 IMAD R27, R13.reuse, R9, R12 ;  /* 0x000000090d1b1224 */ /* 0x040fe400078e020c */
[----:B------:R-:W-:Y:S01]  /*05e0*/  @P1 IMAD.WIDE.U32 R14, R13, R8, R6 ;  /* 0x000000080d0e1225 */ /* 0x000fe200078e0006 */
[----:B------:R-:W-:-:S03]  /*05f0*/  IADD3.X R23, R23, R21, R18, P2, !PT ;  /* 0x0000001517177210 */ /* 0x000fc600017fe412 */
[----:B------:R-:W-:Y:S01]  /*0600*/  @P0 IMAD R18, R25, R8, RZ ;  /* 0x0000000819120224 */ /* 0x000fe200078e02ff */
[----:B------:R-:W-:Y:S01]  /*0610*/  @P1 IADD3 R12, R15, R27, RZ ;  /* 0x0000001b0f0c1210 */ /* 0x000fe20007ffe0ff */
[----:B0-----:R-:W-:Y:S01]  /*0620*/  IMAD R20, R10, UR9, RZ ;  /* 0x000000090a147c24 */ /* 0x001fe2000f8e02ff */
[C---:B-1----:R-:W-:Y:S01]  /*0630*/  @P1 LEA R16, P2, R14.reuse, R16, 0x1 ;  /* 0x000000100e101211 */ /* 0x042fe200078408ff */
[----:B------:R-:W-:Y:S01]  /*0640*/  @P0 IMAD R15, R3, R9, R18 ;  /* 0x00000009030f0224 */ /* 0x000fe200078e0212 */
[----:B------:R-:W0:Y:S01]  /*0650*/  @P0 LDC.64 R24, c[0x0][0x280] ;  /* 0x0000a000ff180b82 */ /* 0x000e220000000a00 */
[----:B------:R-:W-:Y:S01]  /*0660*/  IMAD R9, R11, UR5, R20 ;  /* 0x000000050b097c24 */ /* 0x000fe2000f8e0214 */
[----:B------:R-:W-:Y:S01]  /*0670*/  @P1 LEA.HI.X R17, R14, R17, R12, 0x1, P2 ;  /* 0x000000110e111211 */ /* 0x000fe200010f0c0c */
[----:B------:R-:W-:Y:S01]  /*0680*/  IMAD.WIDE.U32 R10, R10, UR5, R22 ;  /* 0x000000050a0a7c25 */ /* 0x000fe2000f8e0016 */
[----:B------:R-:W-:-:S03]  /*0690*/  @P0 IADD3 R12, P2, R13, 0x40, RZ ;  /* 0x000000400d0c0810 */ /* 0x000fc60007f5e0ff */
[----:B------:R-:W-:Y:S01]  /*06a0*/  @P1 IMAD R14, R19, R4, RZ ;  /* 0x00000004130e1224 */ /* 0x000fe200078e02ff */
[----:B------:R-:W1:Y:S01]  /*06b0*/  @P0 LDC.64 R20, c[0x0][0x3e0] ;  /* 0x0000f800ff140b82 */ /* 0x000e620000000a00 */
[----:B------:R-:W-:Y:S02]  /*06c0*/  @P0 IADD3.X R27, RZ, R19, RZ, P2, !PT ;  /* 0x00000013ff1b0210 */ /* 0x000fe400017fe4ff */
[----:B------:R-:W-:Y:S01]  /*06d0*/  IADD3 R11, R11, R9, RZ ;  /* 0x000000090b0b7210 */ /* 0x000fe20007ffe0ff */
[----:B------:R-:W-:Y:S01]  /*06e0*/  @P0 IMAD.WIDE.U32 R8, R3, R8, R6 ;  /* 0x0000000803080225 */ /* 0x000fe200078e0006 */
[----:B------:R-:W-:Y:S02]  /*06f0*/  @P0 MOV R6, R10 ;  /* 0x0000000a00060202 */ /* 0x000fe40000000f00 */
[----:B------:R-:W-:Y:S01]  /*0700*/  @P0 MOV R7, R11 ;  /* 0x0000000b00070202 */ /* 0x000fe20000000f00 */
[----:B------:R-:W2:Y:S01]  /*0710*/  @P1 LDC.64 R22, c[0x0][0x280] ;  /* 0x0000a000ff161b82 */ /* 0x000ea20000000a00 */
[----:B------:R-:W-:Y:S01]  /*0720*/  @P0 IMAD R18, R27, R4, RZ ;  /* 0x000000041b120224 */ /* 0x000fe200078e02ff */
[----:B------:R-:W-:Y:S01]  /*0730*/  @P0 IADD3 R15, R9, R15, RZ ;  /* 0x0000000f090f0210 */ /* 0x000fe20007ffe0ff */
[----:B------:R-:W-:-:S02]  /*0740*/  @P1 IMAD R3, R13, R5, R14 ;  /* 0x000000050d031224 */ /* 0x000fc400078e020e */
[----:B------:R-:W-:Y:S02]  /*0750*/  @P0 IMAD R5, R12, R5, R18 ;  /* 0x000000050c050224 */ /* 0x000fe400078e0212 */
[----:B------:R-:W-:-:S04]  /*0760*/  @P1 IMAD.WIDE.U32 R10, R13, R4, R10 ;  /* 0x000000040d0a1225 */ /* 0x000fc800078e000a */
[----:B------:R-:W-:Y:S01]  /*0770*/  @P0 IMAD.WIDE.U32 R12, R12, R4, R6 ;  /* 0x000000040c0c0225 */ /* 0x000fe200078e0006 */
[----:B------:R-:W-:Y:S02]  /*0780*/  @P1 IADD3 R9, R11, R3, RZ ;  /* 0x000000030b091210 */ /* 0x000fe40007ffe0ff */
[----:B------:R-:W-:Y:S02]  /*0790*/  CS2R R6, SRZ ;  /* 0x0000000000067805 */ /* 0x000fe4000001ff00 */
[----:B------:R-:W-:Y:S02]  /*07a0*/  @P0 IADD3 R3, R13, R5, RZ ;  /* 0x000000050d030210 */ /* 0x000fe40007ffe0ff */
[----:B------:R-:W-:Y:S02]  /*07b0*/  CS2R R4, SRZ ;  /* 0x0000000000047805 */ /* 0x000fe4000001ff00 */
[----:B-1----:R-:W-:Y:S02]  /*07c0*/  @P0 LEA R20, P2, R8, R20, 0x1 ;  /* 0x0000001408140211 */ /* 0x002fe400078408ff */
[----:B0-----:R-:W-:-:S02]  /*07d0*/  @P0 LEA R24, P4, R12, R24, 0x1 ;  /* 0x000000180c180211 */ /* 0x001fc400078808ff */
[----:B------:R-:W-:Y:S02]  /*07e0*/  CS2R R18, SRZ ;  /* 0x0000000000127805 */ /* 0x000fe4000001ff00 */
[----:B------:R-:W-:Y:S01]  /*07f0*/  @P0 LEA.HI.X R21, R8, R21, R15, 0x1, P2 ;  /* 0x0000001508150211 */ /* 0x000fe200010f0c0f */
[----:B------:R0:W3:Y:S01]  /*0800*/  @P1 LDG.E.128 R4, desc[UR6][R16.64] ;  /* 0x0000000610041981 */ /* 0x0000e2000c1e1d00 */
[----:B--2---:R-:W-:Y:S02]  /*0810*/  @P1 LEA R22, P3, R10, R22, 0x1 ;  /* 0x000000160a161211 */ /* 0x004fe400078608ff */
[----:B------:R-:W-:Y:S02]  /*0820*/  CS2R R14, SRZ ;  /* 0x00000000000e7805 */ /* 0x000fe4000001ff00 */
[----:B------:R-:W-:Y:S02]  /*0830*/  @P0 LEA.HI.X R25, R12, R25, R3, 0x1, P4 ;  /* 0x000000190c190211 */ /* 0x000fe400020f0c03 */
[----:B------:R-:W-:-:S02]  /*0840*/  CS2R R12, SRZ ;  /* 0x00000000000c7805 */ /* 0x000fc4000001ff00 */
[----:B------:R-:W-:Y:S02]  /*0850*/  @P1 LEA.HI.X R23, R10, R23, R9, 0x1, P3 ;  /* 0x000000170a171211 */ /* 0x000fe400018f0c09 */
[----:B------:R-:W-:Y:S02]  /*0860*/  CS2R R10, SRZ ;  /* 0x00000000000a7805 */ /* 0x000fe4000001ff00 */
[----:B------:R-:W-:Y:S02]  /*0870*/  CS2R R8, SRZ ;  /* 0x0000000000087805 */ /* 0x000fe4000001ff00 */
[----:B0-----:R-:W-:Y:S01]  /*0880*/  CS2R R16, SRZ ;  /* 0x0000000000107805 */ /* 0x001fe2000001ff00 */
[----:B------:R-:W2:Y:S04]  /*0890*/  @P0 LDG.E.128 R12, desc[UR6][R20.64] ;  /* 0x00000006140c0981 */ /* 0x000ea8000c1e1d00 */
[----:B------:R-:W4:Y:S04]  /*08a0*/  @P1 LDG.E.128 R8, desc[UR6][R22.64] ;  /* 0x0000000616081981 */ /* 0x000f28000c1e1d00 */
[----:B------:R-:W5:Y:S01]  /*08b0*/  @P0 LDG.E.128 R16, desc[UR6][R24.64] ;  /* 0x0000000618100981 */ /* 0x000f62000c1e1d00 */
[----:B------:R-:W-:Y:S01]  /*08c0*/  LOP3.LUT P0, RZ, R0, 0x3, RZ, 0xc0, !PT ;  /* 0x0000000300ff7812 */ /* 0x000fe2000780c0ff */
[----:B---3--:R-:W-:-:S02]  /*08d0*/  HADD2.F32 R26, -RZ, R4.H1_H1 ;  /* 0x30000004ff1a7230 */ /* 0x008fc40000004100 */
[----:B------:R-:W-:Y:S02]  /*08e0*/  HADD2.F32 R29, -RZ, R4.H0_H0 ;  /* 0x20000004ff1d7230 */ /* 0x000fe40000004100 */
[--C-:B--2---:R-:W-:Y:S02]  /*08f0*/  HADD2.F32 R27, -RZ, R12.reuse.H1_H1 ;  /* 0x3000000cff1b7230 */ /* 0x104fe40000004100 */
[----:B------:R-:W-:Y:S02]  /*0900*/  HADD2.F32 R12, -RZ, R12.H0_H0 ;  /* 0x2000000cff0c7230 */ /* 0x000fe40000004100 */
[----:B----4-:R-:W-:Y:S02]  /*0910*/  HADD2.F32 R3, -RZ, R8.H1_H1 ;  /* 0x30000008ff037230 */ /* 0x010fe40000004100 */
[--C-:B-----5:R-:W-:Y:S02]  /*0920*/  HADD2.F32 R28, -RZ, R16.reuse.H1_H1 ;  /* 0x30000010ff1c7230 */ /* 0x120fe40000004100 */
[----:B------:R-:W-:-:S02]  /*0930*/  HADD2.F32 R16, -RZ, R16.H0_H0 ;  /* 0x20000010ff107230 */ /* 0x000fc40000004100 */
[----:B------:R-:W-:Y:S01]  /*0940*/  FMUL.FTZ R26, R26, R3 ;  /* 0x000000031a1a7220 */ /* 0x000fe20000410000 */
[----:B------:R-:W-:Y:S02]  /*0950*/  HADD2.F32 R20, -RZ, R8.H0_H0 ;  /* 0x20000008ff147230 */ /* 0x000fe40000004100 */
[----:B------:R-:W-:Y:S01]  /*0960*/  FMUL.FTZ R27, R27, R28 ;  /* 0x0000001c1b1b7220 */ /* 0x000fe20000410000 */
[----:B------:R-:W-:-:S03]  /*0970*/  HADD2.F32 R3, -RZ, R5.H0_H0 ;  /* 0x20000005ff037230 */ /* 0x000fc60000004100 */
[----:B------:R-:W-:Y:S01]  /*0980*/  FFMA.FTZ R27, R12, R16, R27 ;  /* 0x000000100c1b7223 */ /* 0x000fe2000001001b */
[----:B------:R-:W-:Y:S02]  /*0990*/  HADD2.F32 R16, -RZ, R9.H0_H0 ;  /* 0x20000009ff107230 */ /* 0x000fe40000004100 */
[----:B------:R-:W-:Y:S01]  /*09a0*/  FFMA.FTZ R26, R29, R20, R26 ;  /* 0x000000141d1a7223 */ /* 0x000fe2000001001a */
[----:B------:R-:W-:Y:S02]  /*09b0*/  HADD2.F32 R5, -RZ, R5.H1_H1 ;  /* 0x30000005ff057230 */ /* 0x000fe40000004100 */
[----:B------:R-:W-:Y:S02]  /*09c0*/  HADD2.F32 R12, -RZ, R9.H1_H1 ;  /* 0x30000009ff0c7230 */ /* 0x000fe40000004100 */
[----:B------:R-:W-:Y:S01]  /*09d0*/  FFMA.FTZ R16, R3, R16, R26 ;  /* 0x0000001003107223 */ /* 0x000fe2000001001a */
[----:B------:R-:W-:Y:S02]  /*09e0*/  HADD2.F32 R20, -RZ, R13.H0_H0 ;  /* 0x2000000dff147230 */ /* 0x000fe40000004100 */
[----:B------:R-:W-:-:S02]  /*09f0*/  HADD2.F32 R24, -RZ, R17.H0_H0 ;  /* 0x20000011ff187230 */ /* 0x000fc40000004100 */
[----:B------:R-:W-:Y:S01]  /*0a00*/  FFMA.FTZ R5, R5, R12, R16 ;  /* 0x0000000c05057223 */ /* 0x000fe20000010010 */
[----:B------:R-:W-:Y:S02]  /*0a10*/  HADD2.F32 R4, -RZ, R6.H0_H0 ;  /* 0x20000006ff047230 */ /* 0x000fe40000004100 */
[----:B------:R-:W-:Y:S02]  /*0a20*/  HADD2.F32 R23, -RZ, R10.H0_H0 ;  /* 0x2000000aff177230 */ /* 0x000fe40000004100 */
[----:B------:R-:W-:Y:S01]  /*0a30*/  FFMA.FTZ R27, R20, R24, R27 ;  /* 0x00000018141b7223 */ /* 0x000fe2000001001b */
[----:B------:R-:W-:Y:S02]  /*0a40*/  HADD2.F32 R22, -RZ, R13.H1_H1 ;  /* 0x3000000dff167230 */ /* 0x000fe40000004100 */
[----:B------:R-:W-:Y:S02]  /*0a50*/  HADD2.F32 R17, -RZ, R17.H1_H1 ;  /* 0x30000011ff117230 */ /* 0x000fe40000004100 */
[----:B------:R-:W-:Y:S01]  /*0a60*/  FFMA.FTZ R5, R4, R23, R5 ;  /* 0x0000001704057223 */ /* 0x000fe20000010005 */
[----:B------:R-:W-:-:S02]  /*0a70*/  HADD2.F32 R8, -RZ, R6.H1_H1 ;  /* 0x30000006ff087230 */ /* 0x000fc40000004100 */
[----:B------:R-:W-:Y:S02]  /*0a80*/  HADD2.F32 R21, -RZ, R10.H1_H1 ;  /* 0x3000000aff157230 */ /* 0x000fe40000004100 */
[----:B------:R-:W-:Y:S01]  /*0a90*/  FFMA.FTZ R27, R22, R17, R27 ;  /* 0x00000011161b7223 */ /* 0x000fe2000001001b */
[----:B------:R-:W-:Y:S02]  /*0aa0*/  HADD2.F32 R12, -RZ, R14.H0_H0 ;  /* 0x2000000eff0c7230 */ /* 0x000fe40000004100 */
[----:B------:R-:W-:Y:S02]  /*0ab0*/  HADD2.F32 R3, -RZ, R18.H0_H0 ;  /* 0x20000012ff037230 */ /* 0x000fe40000004100 */
[----:B------:R-:W-:Y:S01]  /*0ac0*/  FFMA.FTZ R5, R8, R21, R5 ;  /* 0x0000001508057223 */ /* 0x000fe20000010005 */
[----:B------:R-:W-:Y:S02]  /*0ad0*/  HADD2.F32 R6, -RZ, R7.H0_H0 ;  /* 0x20000007ff067230 */ /* 0x000fe40000004100 */
[----:B------:R-:W-:-:S02]  /*0ae0*/  HADD2.F32 R9, -RZ, R11.H0_H0 ;  /* 0x2000000bff097230 */ /* 0x000fc40000004100 */
[----:B------:R-:W-:Y:S01]  /*0af0*/  FFMA.FTZ R27, R12, R3, R27 ;  /* 0x000000030c1b7223 */ /* 0x000fe2000001001b */
[----:B------:R-:W-:Y:S02]  /*0b00*/  HADD2.F32 R14, -RZ, R14.H1_H1 ;  /* 0x3000000eff0e7230 */ /* 0x000fe40000004100 */
[----:B------:R-:W-:Y:S02]  /*0b10*/  HADD2.F32 R18, -RZ, R18.H1_H1 ;  /* 0x30000012ff127230 */ /* 0x000fe40000004100 */
[----:B------:R-:W-:Y:S01]  /*0b20*/  FFMA.FTZ R6, R6, R9, R5 ;  /* 0x0000000906067223 */ /* 0x000fe20000010005 */
[----:B------:R-:W-:Y:S02]  /*0b30*/  HADD2.F32 R7, -RZ, R7.H1_H1 ;  /* 0x30000007ff077230 */ /* 0x000fe40000004100 */
[----:B------:R-:W-:Y:S02]  /*0b40*/  HADD2.F32 R10, -RZ, R11.H1_H1 ;  /* 0x3000000bff0a7230 */ /* 0x000fe40000004100 */
[----:B------:R-:W-:Y:S01]  /*0b50*/  FFMA.FTZ R27, R14, R18, R27 ;  /* 0x000000120e1b7223 */ /* 0x000fe2000001001b */
[----:B------:R-:W-:-:S02]  /*0b60*/  HADD2.F32 R4, -RZ, R15.H0_H0 ;  /* 0x2000000fff047230 */ /* 0x000fc40000004100 */
[----:B------:R-:W-:Y:S02]  /*0b70*/  HADD2.F32 R3, -RZ, R19.H0_H0 ;  /* 0x20000013ff037230 */ /* 0x000fe40000004100 */
[----:B------:R-:W-:Y:S01]  /*0b80*/  FFMA.FTZ R6, R7, R10, R6 ;  /* 0x0000000a07067223 */ /* 0x000fe20000010006 */
[----:B------:R-:W-:Y:S02]  /*0b90*/  HADD2.F32 R8, -RZ, R15.H1_H1 ;  /* 0x3000000fff087230 */ /* 0x000fe40000004100 */
[----:B------:R-:W-:Y:S02]  /*0ba0*/  HADD2.F32 R19, -RZ, R19.H1_H1 ;  /* 0x30000013ff137230 */ /* 0x000fe40000004100 */
[----:B------:R-:W-:Y:S02]  /*0bb0*/  FFMA.FTZ R27, R4, R3, R27 ;  /* 0x00000003041b7223 */ /* 0x000fe4000001001b */
[----:B------:R-:W0:Y:S02]  /*0bc0*/  SHFL.BFLY PT, R3, R6, 0x2, 0x1f ;  /* 0x0c401f0006037f89 */ /* 0x000e2400000e0000 */
[----:B------:R-:W-:-:S05]  /*0bd0*/  FFMA.FTZ R27, R8, R19, R27 ;  /* 0x00000013081b7223 */ /* 0x000fca000001001b */
[----:B------:R-:W1:Y:S01]  /*0be0*/  SHFL.BFLY PT, R8, R27, 0x2, 0x1f ;  /* 0x0c401f001b087f89 */ /* 0x000e6200000e0000 */
[----:B0-----:R-:W-:-:S05]  /*0bf0*/  FADD.FTZ R4, R6, R3 ;  /* 0x0000000306047221 */ /* 0x001fca0000010000 */
[----:B------:R-:W0:Y:S01]  /*0c00*/  SHFL.BFLY PT, R3, R4, 0x1, 0x1f ;  /* 0x0c201f0004037f89 */ /* 0x000e2200000e0000 */
[----:B-1----:R-:W-:-:S05]  /*0c10*/  FADD.FTZ R8, R27, R8 ;  /* 0x000000081b087221 */ /* 0x002fca0000010000 */
[----:B------:R-:W1:Y:S01]  /*0c20*/  SHFL.BFLY PT, R5, R8, 0x1, 0x1f ;  /* 0x0c201f0008057f89 */ /* 0x000e6200000e0000 */
[----:B------:R-:W-:Y:S01]  /*0c30*/  IADD3 R7, R2, UR4, RZ ;  /* 0x0000000402077c10 */ /* 0x000fe2000fffe0ff */
[----:B------:R-:W-:-:S03]  /*0c40*/  ULDC.64 UR4, c[0x0][0x478] ;  /* 0x00011e0000047ab9 */ /* 0x000fc60000000a00 */
[----:B------:R-:W-:Y:S02]  /*0c50*/  SHF.R.S32.HI R2, RZ, 0x1f, R7 ;  /* 0x0000001fff027819 */ /* 0x000fe40000011407 */
[----:B------:R-:W-:-:S04]  /*0c60*/  LEA.HI R7, P1, R0, R7, RZ, 0x1e ;  /* 0x0000000700077211 */ /* 0x000fc8000783f0ff */
[----:B------:R-:W-:Y:S02]  /*0c70*/  IADD3.X R6, RZ, R2, RZ, P1, !PT ;  /* 0x00000002ff067210 */ /* 0x000fe40000ffe4ff */
[C---:B------:R-:W-:Y:S01]  /*0c80*/  LEA R2, P1, R7.reuse, UR4, 0x2 ;  /* 0x0000000407027c11 */ /* 0x040fe2000f8210ff */
[----:B------:R-:W-:Y:S01]  /*0c90*/  ULDC UR4, c[0x0][0x384] ;  /* 0x0000e10000047ab9 */ /* 0x000fe20000000800 */
[----:B0-----:R-:W-:Y:S02]  /*0ca0*/  FADD.FTZ R0, R4, R3 ;  /* 0x0000000304007221 */ /* 0x001fe40000010000 */
[----:B------:R-:W-:Y:S02]  /*0cb0*/  LEA.HI.X R3, R7, UR5, R6, 0x2, P1 ;  /* 0x0000000507037c11 */ /* 0x000fe400088f1406 */
[----:B------:R-:W-:Y:S01]  /*0cc0*/  FMUL.FTZ R7, R0, UR4 ;  /* 0x0000000400077c20 */ /* 0x000fe20008410000 */
[----:B-1----:R-:W-:-:S04]  /*0cd0*/  FADD.FTZ R5, R8, R5 ;  /* 0x0000000508057221 */ /* 0x002fc80000010000 */
[----:B------:R0:W-:Y:S01]  /*0ce0*/  @!P0 STG.E desc[UR6][R2.64], R7 ;  /* 0x0000000702008986 */ /* 0x0001e2000c101906 */
[----:B------:R-:W-:Y:S01]  /*0cf0*/  FMUL.FTZ R5, R5, UR4 ;  /* 0x0000000405057c20 */ /* 0x000fe20008410000 */
[----:B------:R-:W-:Y:S06]  /*0d00*/  @P0 EXIT ;  /* 0x000000000000094d */ /* 0x000fec0003800000 */
[----:B------:R-:W-:Y:S01]  /*0d10*/  STG.E desc[UR6][R2.64+0x100], R5 ;  /* 0x0001000502007986 */ /* 0x000fe2000c101906 */
[----:B------:R-:W-:Y:S05]  /*0d20*/  EXIT ;  /* 0x000000000000794d */ /* 0x000fea0003800000 */
.L_x_789:
        /* <DEDUP_REMOVED lines=13> */
.L_x_1350:


//--------------------- .text._ZN5flash25flash_bwd_dot_do_o_kernelILb1E23Flash_bwd_kernel_traitsILi32ELi128ELi128ELi8ELi4ELi4ELi4ELb1ELb0EN7cutlass6half_tE19Flash_kernel_traitsILi32ELi128ELi128ELi8ES3_EEEEvNS_16Flash_bwd_paramsE --------------------------
	.section	.text._ZN5flash25flash_bwd_dot_do_o_kernelILb1E23Flash_bwd_kernel_traitsILi32ELi128ELi128ELi8ELi4ELi4ELi4ELb1ELb0EN7cutlass6half_tE19Flash_kernel_traitsILi32ELi128ELi128ELi8ES3_EEEEvNS_16Flash_bwd_paramsE,"ax",@progbits
	.align	128
        .global         _ZN5flash25flash_bwd_dot_do_o_kernelILb1E23Flash_bwd_kernel_traitsILi32ELi128ELi128ELi8ELi4ELi4ELi4ELb1ELb0EN7cutlass6half_tE19Flash_kernel_traitsILi32ELi128ELi128ELi8ES3_EEEEvNS_16Flash_bwd_paramsE
        .type           _ZN5flash25flash_bwd_dot_do_o_kernelILb1E23Flash_bwd_kernel_traitsILi32ELi128ELi128ELi8ELi4ELi4ELi4ELb1ELb0EN7cutlass6half_tE19Flash_kernel_traitsILi32ELi128ELi128ELi8ES3_EEEEvNS_16Flash_bwd_paramsE,@function
        .size           _ZN5flash25flash_bwd_dot_do_o_kernelILb1E23Flash_bwd_kernel_traitsILi32ELi128ELi128ELi8ELi4ELi4ELi4ELb1ELb0EN7cutlass6half_tE19Flash_kernel_traitsILi32ELi128ELi128ELi8ES3_EEEEvNS_16Flash_bwd_paramsE,(.L_x_1351 - _ZN5flash25flash_bwd_dot_do_o_kernelILb1E23Flash_bwd_kernel_traitsILi32ELi128ELi128ELi8ELi4ELi4ELi4ELb1ELb0EN7cutlass6half_tE19Flash_kernel_traitsILi32ELi128ELi128ELi8ES3_EEEEvNS_16Flash_bwd_paramsE)
        .other          _ZN5flash25flash_bwd_dot_do_o_kernelILb1E23Flash_bwd_kernel_traitsILi32ELi128ELi128ELi8ELi4ELi4ELi4ELb1ELb0EN7cutlass6half_tE19Flash_kernel_traitsILi32ELi128ELi128ELi8ES3_EEEEvNS_16Flash_bwd_paramsE,@"STO_CUDA_ENTRY STV_DEFAULT"
_ZN5flash25flash_bwd_dot_do_o_kernelILb1E23Flash_bwd_kernel_traitsILi32ELi128ELi128ELi8ELi4ELi4ELi4ELb1ELb0EN7cutlass6half_tE19Flash_kernel_traitsILi32ELi128ELi128ELi8ES3_EEEEvNS_16Flash_bwd_paramsE:
.text._ZN5flash25flash_bwd_dot_do_o_kernelILb1E23Flash_bwd_kernel_traitsILi32ELi128ELi128ELi8ELi4ELi4ELi4ELb1ELb0EN7cutlass6half_tE19Flash_kernel_traitsILi32ELi128ELi128ELi8ES3_EEEEvNS_16Flash_bwd_paramsE:
[----:B------:R-:W-:Y:S01]  /*0000*/  LDC R1, c[0x0][0x28] ;  /* 0x00000a00ff017b82 */ /* 0x000fe20000000800 */
[----:B------:R-:W0:Y:S07]  /*0010*/  S2R R18, SR_CTAID.Y ;  /* 0x0000000000127919 */ /* 0x000e2e0000002600 */
[----:B------:R-:W0:Y:S01]  /*0020*/  LDC.64 R2, c[0x0][0x2f0] ;  /* 0x0000bc00ff027b82 */ /* 0x000e220000000a00 */
[----:B------:R-:W-:Y:S01]  /*0030*/  ULDC.64 UR4, c[0x0][0x2f0] ;  /* 0x0000bc0000047ab9 */ /* 0x000fe20000000a00 */
[----:B------:R-:W-:-:S02]  /*0040*/  MOV R11, 0xffffffff ;  /* 0xffffffff000b7802 */ /* 0x000fc40000000f00 */
[----:B------:R-:W-:-:S04]  /*0050*/  ISETP.NE.U32.AND P0, PT, RZ, UR4, PT ;  /* 0x00000004ff007c0c */ /* 0x000fc8000bf05070 */
[----:B------:R-:W-:Y:S01]  /*0060*/  ISETP.NE.AND.EX P0, PT, RZ, UR5, PT, P0 ;  /* 0x00000005ff007c0c */ /* 0x000fe2000bf05300 */
[----:B------:R-:W-:Y:S01]  /*0070*/  ULDC.64 UR4, c[0x0][0x208] ;  /* 0x0000820000047ab9 */ /* 0x000fe20000000a00 */
[----:B0-----:R-:W-:-:S11]  /*0080*/  IMAD.WIDE R2, R18, 0x4, R2 ;  /* 0x0000000412027825 */ /* 0x001fd600078e0202 */
[----:B------:R-:W2:Y:S04]  /*0090*/  @P0 LDG.E R11, desc[UR4][R2.64] ;  /* 0x00000004020b0981 */ /* 0x000ea8000c1e1900 */
[----:B------:R-:W2:Y:S01]  /*00a0*/  @P0 LDG.E R12, desc[UR4][R2.64+0x4] ;  /* 0x00000404020c0981 */ /* 0x000ea2000c1e1900 */
[----:B------:R-:W0:Y:S02]  /*00b0*/  S2R R29, SR_CTAID.X ;  /* 0x00000000001d7919 */ /* 0x000e240000002500 */
[----:B0-----:R-:W-:Y:S02]  /*00c0*/  SHF.L.U32 R29, R29, 0x7, RZ ;  /* 0x000000071d1d7819 */ /* 0x001fe400000006ff */
[----:B--2---:R-:W-:-:S06]  /*00d0*/  @P0 IADD3 R12, R12, -R11, RZ ;  /* 0x8000000b0c0c0210 */ /* 0x004fcc0007ffe0ff */
[----:B------:R-:W0:Y:S02]  /*00e0*/  @!P0 LDC R12, c[0x0][0x2c4] ;  /* 0x0000b100ff0c8b82 */ /* 0x000e240000000800 */
[----:B0-----:R-:W-:-:S13]  /*00f0*/  ISETP.GT.AND P1, PT, R12, R29, PT ;  /* 0x0000001d0c00720c */ /* 0x001fda0003f24270 */
[----:B------:R-:W-:Y:S05]  /*0100*/  @!P1 EXIT ;  /* 0x000000000000994d */ /* 0x000fea0003800000 */
[----:B------:R-:W-:Y:S01]  /*0110*/  ISETP.NE.AND P1, PT, R11, -0x1, PT ;  /* 0xffffffff0b00780c */ /* 0x000fe20003f25270 */
[----:B------:R-:W0:Y:S01]  /*0120*/  LDC R0, c[0x0][0x2d4] ;  /* 0x0000b500ff007b82 */ /* 0x000e220000000800 */
[----:B------:R-:W1:Y:S07]  /*0130*/  S2R R20, SR_TID.X ;  /* 0x0000000000147919 */ /* 0x000e6e0000002100 */
[----:B------:R-:W2:Y:S04]  /*0140*/  LDC R21, c[0x0][0x270] ;  /* 0x00009c00ff157b82 */ /* 0x000ea80000000800 */
[----:B------:R-:W-:-:S04]  /*0150*/  @!P1 SHF.R.S32.HI R5, RZ, 0x1f, R18 ;  /* 0x0000001fff059819 */ /* 0x000fc80000011412 */
[----:B------:R-:W3:Y:S08]  /*0160*/  @!P1 LDC.64 R2, c[0x0][0x418] ;  /* 0x00010600ff029b82 */ /* 0x000ef00000000a00 */
[----:B------:R-:W4:Y:S08]  /*0170*/  @P1 LDC.64 R14, c[0x0][0x420] ;  /* 0x00010800ff0e1b82 */ /* 0x000f300000000a00 */
[----:B------:R-:W5:Y:S01]  /*0180*/  @P1 LDC.64 R8, c[0x0][0x298] ;  /* 0x0000a600ff081b82 */ /* 0x000f620000000a00 */
[----:B--2---:R-:W-:Y:S01]  /*0190*/  SHF.R.S32.HI R13, RZ, 0x1f, R21 ;  /* 0x0000001fff0d7819 */ /* 0x004fe20000011415 */
[----:B---3--:R-:W-:-:S06]  /*01a0*/  @!P1 IMAD R6, R5, R2, RZ ;  /* 0x0000000205069224 */ /* 0x008fcc00078e02ff */
[----:B------:R-:W2:Y:S01]  /*01b0*/  LDC R26, c[0x0][0x2dc] ;  /* 0x0000b700ff1a7b82 */ /* 0x000ea20000000800 */
[----:B------:R-:W-:-:S04]  /*01c0*/  IMAD.WIDE R4, R18, 0x80, RZ ;  /* 0x0000008012047825 */ /* 0x000fc800078e02ff */
[----:B------:R-:W-:Y:S01]  /*01d0*/  @!P1 IMAD R7, R18, R3, R6 ;  /* 0x0000000312079224 */ /* 0x000fe200078e0206 */
[----:B------:R-:W-:Y:S01]  /*01e0*/  SEL R10, R4, RZ, P0 ;  /* 0x000000ff040a7207 */ /* 0x000fe20000000000 */
[----:B----4-:R-:W-:Y:S01]  /*01f0*/  @P1 IMAD.WIDE.U32 R16, R11, R14, RZ ;  /* 0x0000000e0b101225 */ /* 0x010fe200078e00ff */
[----:B------:R-:W-:-:S03]  /*0200*/  SHF.R.S32.HI R14, RZ, 0x1f, R29 ;  /* 0x0000001fff0e7819 */ /* 0x000fc6000001141d */
[----:B------:R-:W-:-:S04]  /*0210*/  @!P1 IMAD.WIDE.U32 R2, R18, R2, RZ ;  /* 0x0000000212029225 */ /* 0x000fc800078e00ff */
[----:B------:R-:W-:Y:S01]  /*0220*/  @P1 IMAD R15, R11, R15, R17 ;  /* 0x0000000f0b0f1224 */ /* 0x000fe200078e0211 */
[----:B------:R-:W-:Y:S02]  /*0230*/  @!P1 IADD3 R15, R3, R7, RZ ;  /* 0x00000007030f9210 */ /* 0x000fe40007ffe0ff */
[----:B------:R-:W-:Y:S01]  /*0240*/  SEL R17, R5, RZ, P0 ;  /* 0x000000ff05117207 */ /* 0x000fe20000000000 */
[----:B------:R-:W3:Y:S01]  /*0250*/  S2R R7, SR_CTAID.Z ;  /* 0x0000000000077919 */ /* 0x000ee20000002700 */
[----:B0-----:R-:W-:Y:S01]  /*0260*/  IMAD.WIDE R4, R18, R0, RZ ;  /* 0x0000000012047225 */ /* 0x001fe200078e02ff */
[----:B------:R-:W-:Y:S02]  /*0270*/  @!P1 MOV R16, R2 ;  /* 0x0000000200109202 */ /* 0x000fe40000000f00 */
[----:B------:R-:W-:Y:S01]  /*0280*/  IADD3 R25, P0, R29, R10, RZ ;  /* 0x0000000a1d197210 */ /* 0x000fe20007f1e0ff */
[----:B------:R-:W-:Y:S01]  /*0290*/  IMAD R5, R5, R21, RZ ;  /* 0x0000001505057224 */ /* 0x000fe200078e02ff */
[----:B--2---:R-:W-:Y:S01]  /*02a0*/  SHF.R.S32.HI R27, RZ, 0x1f, R26 ;  /* 0x0000001fff1b7819 */ /* 0x004fe2000001141a */
[----:B-----5:R-:W-:Y:S01]  /*02b0*/  @P1 IMAD.WIDE.U32 R2, R11, R8, RZ ;  /* 0x000000080b021225 */ /* 0x020fe200078e00ff */
[----:B------:R-:W-:-:S02]  /*02c0*/  IADD3.X R23, R14, R17, RZ, P0, !PT ;  /* 0x000000110e177210 */ /* 0x000fc400007fe4ff */
[----:B------:R-:W-:Y:S01]  /*02d0*/  @P1 MOV R17, R11 ;  /* 0x0000000b00111202 */ /* 0x000fe20000000f00 */
[C---:B------:R-:W-:Y:S01]  /*02e0*/  IMAD R19, R4.reuse, R13, R5 ;  /* 0x0000000d04137224 */ /* 0x040fe200078e0205 */
[----:B------:R-:W-:Y:S01]  /*02f0*/  @P1 MOV R6, R2 ;  /* 0x0000000200061202 */ /* 0x000fe20000000f00 */
[----:B------:R-:W-:-:S04]  /*0300*/  IMAD.WIDE.U32 R4, R4, R21, RZ ;  /* 0x0000001504047225 */ /* 0x000fc800078e00ff */
[----:B------:R-:W-:Y:S01]  /*0310*/  @P1 IMAD R13, R11, R9, R3 ;  /* 0x000000090b0d1224 */ /* 0x000fe200078e0203 */
[----:B------:R-:W-:Y:S01]  /*0320*/  IADD3 R3, R5, R19, RZ ;  /* 0x0000001305037210 */ /* 0x000fe20007ffe0ff */
[----:B------:R-:W-:Y:S01]  /*0330*/  HFMA2.MMA R19, -RZ, RZ, 0, 0 ;  /* 0x00000000ff137435 */ /* 0x000fe200000001ff */
[----:B------:R-:W-:-:S04]  /*0340*/  IMAD.WIDE R8, R21, R26, RZ ;  /* 0x0000001a15087225 */ /* 0x000fc800078e02ff */
[----:B------:R-:W-:Y:S01]  /*0350*/  IMAD R10, R3, R26, RZ ;  /* 0x0000001a030a7224 */ /* 0x000fe200078e02ff */
[----:B-1-3--:R-:W-:Y:S06]  /*0360*/  @P1 BRA `(.L_x_790) ;  /* 0x0000000000201947 */ /* 0x00afec0003800000 */
[----:B------:R-:W0:Y:S01]  /*0370*/  LDC.64 R2, c[0x0][0x290] ;  /* 0x0000a400ff027b82 */ /* 0x000e220000000a00 */
[----:B------:R-:W-:Y:S02]  /*0380*/  SHF.R.S32.HI R13, RZ, 0x1f, R18 ;  /* 0x0000001fff0d7819 */ /* 0x000fe40000011412 */
[----:B------:R-:W-:-:S03]  /*0390*/  MOV R17, 0xffffffff ;  /* 0xffffffff00117802 */ /* 0x000fc60000000f00 */
[----:B0-----:R-:W-:-:S04]  /*03a0*/  IMAD R6, R13, R2, RZ ;  /* 0x000000020d067224 */ /* 0x001fc800078e02ff */
[C---:B------:R-:W-:Y:S02]  /*03b0*/  IMAD R13, R18.reuse, R3, R6 ;  /* 0x00000003120d7224 */ /* 0x040fe400078e0206 */
[----:B------:R-:W-:-:S05]  /*03c0*/  IMAD.WIDE.U32 R2, R18, R2, RZ ;  /* 0x0000000212027225 */ /* 0x000fca00078e00ff */
[----:B------:R-:W-:Y:S02]  /*03d0*/  IADD3 R13, R3, R13, RZ ;  /* 0x0000000d030d7210 */ /* 0x000fe40007ffe0ff */
[----:B------:R-:W-:-:S07]  /*03e0*/  MOV R6, R2 ;  /* 0x0000000200067202 */ /* 0x000fce0000000f00 */
.L_x_790:
[----:B------:R-:W-:Y:S01]  /*03f0*/  ULDC.U8 UR6, c[0x0][0x3d8] ;  /* 0x0000f60000067ab9 */ /* 0x000fe20000000000 */
[----:B------:R-:W-:Y:S01]  /*0400*/  IMAD R2, R9, R17, RZ ;  /* 0x0000001109027224 */ /* 0x000fe200078e02ff */
[----:B------:R-:W-:Y:S01]  /*0410*/  ISETP.NE.AND P0, PT, RZ, UR6, PT ;  /* 0x00000006ff007c0c */ /* 0x000fe2000bf05270 */
[----:B------:R-:W-:Y:S01]  /*0420*/  IMAD R27, R27, R4, R10 ;  /* 0x000000041b1b7224 */ /* 0x000fe200078e020a */
[----:B------:R-:W-:Y:S01]  /*0430*/  SHF.R.S32.HI R10, RZ, 0x1f, R7 ;  /* 0x0000001fff0a7819 */ /* 0x000fe20000011407 */
[----:B------:R-:W-:Y:S02]  /*0440*/  IMAD R19, R8, R19, R2 ;  /* 0x0000001308137224 */ /* 0x000fe400078e0202 */
[----:B------:R-:W-:Y:S02]  /*0450*/  IMAD R23, R23, R8, RZ ;  /* 0x0000000817177224 */ /* 0x000fe400078e02ff */
[----:B------:R-:W-:-:S04]  /*0460*/  IMAD.WIDE.U32 R2, R4, R26, RZ ;  /* 0x0000001a04027225 */ /* 0x000fc800078e00ff */
[----:B------:R-:W-:Y:S01]  /*0470*/  IMAD R23, R9, R25, R23 ;  /* 0x0000001909177224 */ /* 0x000fe200078e0217 */
[----:B------:R-:W-:Y:S01]  /*0480*/  IADD3 R27, R3, R27, RZ ;  /* 0x0000001b031b7210 */ /* 0x000fe20007ffe0ff */
[----:B------:R-:W-:-:S04]  /*0490*/  IMAD.WIDE.U32 R4, R25, R8, RZ ;  /* 0x0000000819047225 */ /* 0x000fc800078e00ff */
[----:B------:R-:W-:Y:S01]  /*04a0*/  IMAD.WIDE.U32 R8, R8, R17, RZ ;  /* 0x0000001108087225 */ /* 0x000fe200078e00ff */
[----:B------:R-:W-:-:S03]  /*04b0*/  IADD3 R24, R5, R23, RZ ;  /* 0x0000001705187210 */ /* 0x000fc60007ffe0ff */
[----:B------:R-:W-:Y:S01]  /*04c0*/  IMAD R3, R7, R26, RZ ;  /* 0x0000001a07037224 */ /* 0x000fe200078e02ff */
[----:B------:R-:W-:Y:S02]  /*04d0*/  SEL R17, R2, R8, !P1 ;  /* 0x0000000802117207 */ /* 0x000fe40004800000 */
[----:B------:R-:W-:Y:S02]  /*04e0*/  @P1 IADD3 R27, R9, R19, RZ ;  /* 0x00000013091b1210 */ /* 0x000fe40007ffe0ff */
[----:B------:R-:W-:Y:S01]  /*04f0*/  SHF.R.S32.HI R2, RZ, 0x1f, R3 ;  /* 0x0000001fff027819 */ /* 0x000fe20000011403 */
[----:B------:R-:W-:Y:S06]  /*0500*/  @!P0 BRA `(.L_x_791) ;  /* 0x00000000001c8947 */ /* 0x000fec0003800000 */
[----:B------:R-:W0:Y:S01]  /*0510*/  LDC R8, c[0x0][0x2c0] ;  /* 0x0000b000ff087b82 */ /* 0x000e220000000800 */
[----:B------:R-:W-:-:S05]  /*0520*/  @!P1 IMAD R11, R18, R0, RZ ;  /* 0x00000000120b9224 */ /* 0x000fca00078e02ff */
[----:B------:R-:W-:Y:S02]  /*0530*/  LEA R11, R18, R11, 0x7 ;  /* 0x0000000b120b7211 */ /* 0x000fe400078e38ff */
[----:B------:R-:W0:Y:S02]  /*0540*/  LDC R9, c[0x0][0x2e4] ;  /* 0x0000b900ff097b82 */ /* 0x000e240000000800 */
[----:B0-----:R-:W-:-:S05]  /*0550*/  LEA R0, R8, R9, 0x7 ;  /* 0x0000000908007211 */ /* 0x001fca00078e38ff */
[----:B------:R-:W-:Y:S01]  /*0560*/  IMAD R0, R0, R7, R11 ;  /* 0x0000000700007224 */ /* 0x000fe200078e020b */
[----:B------:R-:W-:Y:S06]  /*0570*/  BRA `(.L_x_792) ;  /* 0x0000000000087947 */ /* 0x000fec0003800000 */
.L_x_791:
[----:B------:R-:W-:-:S04]  /*0580*/  IMAD R9, R18, R21, R7 ;  /* 0x0000001512097224 */ /* 0x000fc800078e0207 */
[----:B------:R-:W-:-:S07]  /*0590*/  IMAD R0, R9, R0, RZ ;  /* 0x0000000009007224 */ /* 0x000fce00078e02ff */
.L_x_792:
[----:B------:R-:W-:Y:S01]  /*05a0*/  SHF.R.S32.HI R25, RZ, 0x1f, R20 ;  /* 0x0000001fff197819 */ /* 0x000fe20000011414 */
[----:B------:R-:W-:Y:S01]  /*05b0*/  ULDC UR6, c[0x0][0x2d0] ;  /* 0x0000b40000067ab9 */ /* 0x000fe20000000800 */
[----:B------:R-:W-:Y:S01]  /*05c0*/  IADD3 R12, -R29, R12, RZ ;  /* 0x0000000c1d0c7210 */ /* 0x000fe20007ffe1ff */
[----:B------:R-:W-:Y:S01]  /*05d0*/  ULDC.64 UR8, c[0x0][0x420] ;  /* 0x0001080000087ab9 */ /* 0x000fe20000000a00 */
[----:B------:R-:W-:Y:S01]  /*05e0*/  LEA.HI R11, R25, R20, RZ, 0x2 ;  /* 0x00000014190b7211 */ /* 0x000fe200078f10ff */
[----:B------:R-:W-:Y:S01]  /*05f0*/  IMAD R18, R14, UR8, RZ ;  /* 0x000000080e127c24 */ /* 0x000fe2000f8e02ff */
[----:B------:R-:W-:Y:S01]  /*0600*/  IADD3 R3, P1, P2, R4, R17, R3 ;  /* 0x0000001104037210 */ /* 0x000fe20007a3e003 */
[----:B------:R-:W-:Y:S01]  /*0610*/  ULDC.64 UR10, c[0x0][0x298] ;  /* 0x0000a600000a7ab9 */ /* 0x000fe20000000a00 */
[----:B------:R-:W-:Y:S01]  /*0620*/  LOP3.LUT R5, R11, 0x1ffffffc, RZ, 0xc0, !PT ;  /* 0x1ffffffc0b057812 */ /* 0x000fe200078ec0ff */
[----:B------:R-:W-:Y:S01]  /*0630*/  IMAD R18, R29, UR9, R18 ;  /* 0x000000091d127c24 */ /* 0x000fe2000f8e0212 */
[----:B------:R-:W-:-:S02]  /*0640*/  SHF.R.S32.HI R11, RZ, 0x2, R11 ;  /* 0x00000002ff0b7819 */ /* 0x000fc4000001140b */
[----:B------:R-:W-:-:S04]  /*0650*/  IADD3 R5, -R5, R20, RZ ;  /* 0x0000001405057210 */ /* 0x000fc80007ffe1ff */
[----:B------:R-:W-:-:S04]  /*0660*/  SHF.L.U32 R8, R5, 0x3, RZ ;  /* 0x0000000305087819 */ /* 0x000fc800000006ff */
[----:B------:R-:W-:Y:S01]  /*0670*/  ISETP.GE.AND P0, PT, R8, UR6, PT ;  /* 0x0000000608007c0c */ /* 0x000fe2000bf06270 */
[----:B------:R-:W-:Y:S01]  /*0680*/  ULDC.64 UR6, c[0x0][0x428] ;  /* 0x00010a0000067ab9 */ /* 0x000fe20000000a00 */
[--C-:B------:R-:W-:Y:S02]  /*0690*/  SHF.R.S32.HI R9, RZ, 0x1f, R8.reuse ;  /* 0x0000001fff097819 */ /* 0x100fe40000011408 */
[----:B------:R-:W-:Y:S01]  /*06a0*/  ISETP.LT.AND P3, PT, R11, R12, !P0 ;  /* 0x0000000c0b00720c */ /* 0x000fe20004761270 */
[----:B------:R-:W-:-:S04]  /*06b0*/  IMAD.WIDE.U32 R4, R29, UR8, R8 ;  /* 0x000000081d047c25 */ /* 0x000fc8000f8e0008 */
[----:B------:R-:W-:Y:S01]  /*06c0*/  IMAD.WIDE.U32 R8, R29, UR10, R8 ;  /* 0x0000000a1d087c25 */ /* 0x000fe2000f8e0008 */
[----:B------:R-:W-:-:S03]  /*06d0*/  IADD3 R4, P4, R16, R4, RZ ;  /* 0x0000000410047210 */ /* 0x000fc60007f9e0ff */
[----:B------:R-:W-:Y:S01]  /*06e0*/  IMAD R16, R14, UR10, RZ ;  /* 0x0000000a0e107c24 */ /* 0x000fe2000f8e02ff */
[----:B------:R-:W-:Y:S01]  /*06f0*/  IADD3.X R5, R15, R5, R18, P4, !PT ;  /* 0x000000050f057210 */ /* 0x000fe200027fe412 */
[----:B------:R-:W-:Y:S02]  /*0700*/  IMAD R18, R10, UR6, RZ ;  /* 0x000000060a127c24 */ /* 0x000fe4000f8e02ff */
[----:B------:R-:W0:Y:S01]  /*0710*/  @P3 LDC.64 R14, c[0x0][0x3e0] ;  /* 0x0000f800ff0e3b82 */ /* 0x000e220000000a00 */
[----:B------:R-:W-:Y:S01]  /*0720*/  IMAD R16, R29, UR11, R16 ;  /* 0x0000000b1d107c24 */ /* 0x000fe2000f8e0210 */
[----:B------:R-:W-:Y:S01]  /*0730*/  IADD3 R8, P4, R6, R8, RZ ;  /* 0x0000000806087210 */ /* 0x000fe20007f9e0ff */
[C---:B------:R-:W-:Y:S01]  /*0740*/  IMAD R17, R7.reuse, UR7, R18 ;  /* 0x0000000707117c24 */ /* 0x040fe2000f8e0212 */
[----:B------:R-:W-:Y:S01]  /*0750*/  SHF.R.S32.HI R6, RZ, 0x1f, R11 ;  /* 0x0000001fff067819 */ /* 0x000fe2000001140b */
[----:B------:R-:W-:Y:S01]  /*0760*/  IMAD.WIDE.U32 R4, R7, UR6, R4 ;  /* 0x0000000607047c25 */ /* 0x000fe2000f8e0004 */
[----:B------:R-:W-:Y:S01]  /*0770*/  IADD3.X R9, R13, R9, R16, P4, !PT ;  /* 0x000000090d097210 */ /* 0x000fe200027fe410 */
[----:B------:R-:W-:Y:S01]  /*0780*/  ULDC.64 UR6, c[0x0][0x2a0] ;  /* 0x0000a80000067ab9 */ /* 0x000fe20000000a00 */
[----:B------:R-:W-:Y:S01]  /*0790*/  IADD3 R13, R11, 0x40, RZ ;  /* 0x000000400b0d7810 */ /* 0x000fe20007ffe0ff */
[----:B------:R-:W-:Y:S01]  /*07a0*/  @P3 IMAD R16, R6, UR8, RZ ;  /* 0x0000000806103c24 */ /* 0x000fe2000f8e02ff */
[----:B------:R-:W-:Y:S01]  /*07b0*/  IADD3 R5, R5, R17, RZ ;  /* 0x0000001105057210 */ /* 0x000fe20007ffe0ff */
[----:B------:R-:W-:Y:S01]  /*07c0*/  IMAD R10, R10, UR6, RZ ;  /* 0x000000060a0a7c24 */ /* 0x000fe2000f8e02ff */
[----:B------:R-:W-:Y:S01]  /*07d0*/  ISETP.LT.AND P0, PT, R13, R12, !P0 ;  /* 0x0000000c0d00720c */ /* 0x000fe20004701270 */
[----:B------:R-:W-:-:S02]  /*07e0*/  @P3 IMAD R17, R11, UR9, R16 ;  /* 0x000000090b113c24 */ /* 0x000fc4000f8e0210 */
[----:B------:R-:W-:-:S04]  /*07f0*/  @P3 IMAD.WIDE.U32 R12, R11, UR8, R4 ;  /* 0x000000080b0c3c25 */ /* 0x000fc8000f8e0004 */
[----:B------:R-:W-:Y:S01]  /*0800*/  IMAD R23, R7, UR7, R10 ;  /* 0x0000000707177c24 */ /* 0x000fe2000f8e020a */
[----:B------:R-:W-:Y:S01]  /*0810*/  @P3 IADD3 R13, R13, R17, RZ ;  /* 0x000000110d0d3210 */ /* 0x000fe20007ffe0ff */
[----:B------:R-:W-:Y:S01]  /*0820*/  IMAD.WIDE.U32 R8, R7, UR6, R8 ;  /* 0x0000000607087c25 */ /* 0x000fe2000f8e0008 */
[----:B------:R-:W-:Y:S01]  /*0830*/  LEA.HI R25, R25, R20, RZ, 0x3 ;  /* 0x0000001419197211 */ /* 0x000fe200078f18ff */
[----:B------:R-:W-:Y:S01]  /*0840*/  ULDC.64 UR6, c[0x0][0x400] ;  /* 0x0001000000067ab9 */ /* 0x000fe20000000a00 */
[----:B0-----:R-:W-:Y:S01]  /*0850*/  @P3 LEA R14, P4, R12, R14, 0x1 ;  /* 0x0000000e0c0e3211 */ /* 0x001fe200078808ff */
[----:B------:R-:W0:Y:S01]  /*0860*/  @P0 LDC.64 R16, c[0x0][0x3e0] ;  /* 0x0000f800ff100b82 */ /* 0x000e220000000a00 */
[----:B------:R-:W-:Y:S01]  /*0870*/  IADD3 R9, R9, R23, RZ ;  /* 0x0000001709097210 */ /* 0x000fe20007ffe0ff */
[----:B------:R-:W-:Y:S01]  /*0880*/  @P3 IMAD R10, R6, UR10, RZ ;  /* 0x0000000a060a3c24 */ /* 0x000fe2000f8e02ff */
[----:B------:R-:W-:Y:S02]  /*0890*/  @P3 LEA.HI.X R15, R12, R15, R13, 0x1, P4 ;  /* 0x0000000f0c0f3211 */ /* 0x000fe400020f0c0d */
[C---:B------:R-:W-:Y:S01]  /*08a0*/  @P0 IADD3 R13, P4, R11.reuse, 0x40, RZ ;  /* 0x000000400b0d0810 */ /* 0x040fe20007f9e0ff */
[----:B------:R-:W-:-:S02]  /*08b0*/  @P3 IMAD R7, R11, UR11, R10 ;  /* 0x0000000b0b073c24 */ /* 0x000fc4000f8e020a */
[----:B------:R-:W1:Y:S01]  /*08c0*/  @P0 LDC.64 R22, c[0x0][0x280] ;  /* 0x0000a000ff160b82 */ /* 0x000e620000000a00 */
[----:B------:R-:W-:Y:S01]  /*08d0*/  @P0 IADD3.X R12, RZ, R6, RZ, P4, !PT ;  /* 0x00000006ff0c0210 */ /* 0x000fe200027fe4ff */
[----:B------:R-:W-:-:S04]  /*08e0*/  @P0 IMAD.WIDE.U32 R4, R13, UR8, R4 ;  /* 0x000000080d040c25 */ /* 0x000fc8000f8e0004 */
[----:B------:R-:W-:-:S04]  /*08f0*/  @P0 IMAD R12, R12, UR8, RZ ;  /* 0x000000080c0c0c24 */ /* 0x000fc8000f8e02ff */
[----:B------:R-:W-:Y:S02]  /*0900*/  @P0 IMAD R19, R13, UR9, R12 ;  /* 0x000000090d130c24 */ /* 0x000fe4000f8e020c */
[----:B------:R-:W2:Y:S03]  /*0910*/  @P3 LDC.64 R12, c[0x0][0x280] ;  /* 0x0000a000ff0c3b82 */ /* 0x000ea60000000a00 */
[----:B------:R-:W-:Y:S02]  /*0920*/  @P0 IADD3 R19, R5, R19, RZ ;  /* 0x0000001305130210 */ /* 0x000fe40007ffe0ff */
[----:B0-----:R-:W-:-:S04]  /*0930*/  @P0 LEA R16, P4, R4, R16, 0x1 ;  /* 0x0000001004100211 */ /* 0x001fc800078808ff */
[----:B------:R-:W-:Y:S01]  /*0940*/  @P0 LEA.HI.X R17, R4, R17, R19, 0x1, P4 ;  /* 0x0000001104110211 */ /* 0x000fe200020f0c13 */
[C---:B------:R-:W-:Y:S01]  /*0950*/  @P3 IMAD.WIDE.U32 R4, R11.reuse, UR10, R8 ;  /* 0x0000000a0b043c25 */ /* 0x040fe2000f8e0008 */
[----:B------:R-:W-:-:S04]  /*0960*/  @P0 IADD3 R11, P4, R11, 0x40, RZ ;  /* 0x000000400b0b0810 */ /* 0x000fc80007f9e0ff */
[----:B------:R-:W-:Y:S01]  /*0970*/  @P0 IADD3.X R6, RZ, R6, RZ, P4, !PT ;  /* 0x00000006ff060210 */ /* 0x000fe200027fe4ff */
[----:B------:R-:W-:Y:S01]  /*0980*/  @P0 IMAD.WIDE.U32 R8, R11, UR10, R8 ;  /* 0x0000000a0b080c25 */ /* 0x000fe2000f8e0008 */
[----:B------:R-:W-:-:S03]  /*0990*/  @P3 IADD3 R5, R5, R7, RZ ;  /* 0x0000000705053210 */ /* 0x000fc60007ffe0ff */
[----:B------:R-:W-:Y:S01]  /*09a0*/  @P0 IMAD R6, R6, UR10, RZ ;  /* 0x0000000a06060c24 */ /* 0x000fe2000f8e02ff */
[----:B--2---:R-:W-:-:S03]  /*09b0*/  @P3 LEA R12, P4, R4, R12, 0x1 ;  /* 0x0000000c040c3211 */ /* 0x004fc600078808ff */
[----:B------:R-:W-:Y:S01]  /*09c0*/  @P0 IMAD R7, R11, UR11, R6 ;  /* 0x0000000b0b070c24 */ /* 0x000fe2000f8e0206 */
[----:B------:R-:W-:Y:S02]  /*09d0*/  @P3 LEA.HI.X R13, R4, R13, R5, 0x1, P4 ;  /* 0x0000000d040d3211 */ /* 0x000fe400020f0c05 */
[----:B------:R-:W-:Y:S02]  /*09e0*/  CS2R R4, SRZ ;  /* 0x0000000000047805 */ /* 0x000fe4000001ff00 */
[----:B------:R-:W-:Y:S02]  /*09f0*/  @P0 IADD3 R9, R9, R7, RZ ;  /* 0x0000000709090210 */ /* 0x000fe40007ffe0ff */
[----:B------:R-:W-:Y:S02]  /*0a00*/  CS2R R6, SRZ ;  /* 0x0000000000067805 */ /* 0x000fe4000001ff00 */
[----:B-1----:R-:W-:Y:S02]  /*0a10*/  @P0 LEA R22, P4, R8, R22, 0x1 ;  /* 0x0000001608160211 */ /* 0x002fe400078808ff */
[----:B------:R-:W-:-:S02]  /*0a20*/  CS2R R10, SRZ ;  /* 0x00000000000a7805 */ /* 0x000fc4000001ff00 */
[----:B------:R-:W-:Y:S02]  /*0a30*/  @P0 LEA.HI.X R23, R8, R23, R9, 0x1, P4 ;  /* 0x0000001708170211 */ /* 0x000fe400020f0c09 */
[----:B------:R-:W-:Y:S01]  /*0a40*/  CS2R R8, SRZ ;  /* 0x0000000000087805 */ /* 0x000fe2000001ff00 */
[----:B------:R-:W2:Y:S05]  /*0a50*/  @P3 LDG.E.128 R4, desc[UR4][R14.64] ;  /* 0x000000040e043981 */ /* 0x000eaa000c1e1d00 */
[----:B------:R0:W3:Y:S02]  /*0a60*/  @P3 LDG.E.128 R8, desc[UR4][R12.64] ;  /* 0x000000040c083981 */ /* 0x0000e4000c1e1d00 */
[----:B0-----:R-:W-:Y:S01]  /*0a70*/  CS2R R12, SRZ ;  /* 0x00000000000c7805 */ /* 0x001fe2000001ff00 */
[----:B--2---:R-:W-:-:S02]  /*0a80*/  HADD2.F32 R18, -RZ, R4.H1_H1 ;  /* 0x30000004ff127230 */ /* 0x004fc40000004100 */
[----:B------:R-:W-:Y:S02]  /*0a90*/  HADD2.F32 R4, -RZ, R4.H0_H0 ;  /* 0x20000004ff047230 */ /* 0x000fe40000004100 */
[--C-:B---3--:R-:W-:Y:S02]  /*0aa0*/  HADD2.F32 R28, -RZ, R8.reuse.H1_H1 ;  /* 0x30000008ff1c7230 */ /* 0x108fe40000004100 */
[----:B------:R-:W-:Y:S02]  /*0ab0*/  HADD2.F32 R19, -RZ, R8.H0_H0 ;  /* 0x20000008ff137230 */ /* 0x000fe40000004100 */
[--C-:B------:R-:W-:Y:S02]  /*0ac0*/  HADD2.F32 R15, -RZ, R9.reuse.H0_H0 ;  /* 0x20000009ff0f7230 */ /* 0x100fe40000004100 */
[----:B------:R-:W-:Y:S01]  /*0ad0*/  FMUL.FTZ R18, R18, R28 ;  /* 0x0000001c12127220 */ /* 0x000fe20000410000 */
[----:B------:R-:W-:-:S03]  /*0ae0*/  HADD2.F32 R8, -RZ, R9.H1_H1 ;  /* 0x30000009ff087230 */ /* 0x000fc60000004100 */
[----:B------:R-:W-:Y:S01]  /*0af0*/  FFMA.FTZ R19, R4, R19, R18 ;  /* 0x0000001304137223 */ /* 0x000fe20000010012 */
[--C-:B------:R-:W-:Y:S02]  /*0b00*/  HADD2.F32 R4, -RZ, R5.reuse.H0_H0 ;  /* 0x20000005ff047230 */ /* 0x100fe40000004100 */
[----:B------:R-:W-:-:S03]  /*0b10*/  HADD2.F32 R5, -RZ, R5.H1_H1 ;  /* 0x30000005ff057230 */ /* 0x000fc60000004100 */
[----:B------:R-:W-:Y:S01]  /*0b20*/  FFMA.FTZ R4, R4, R15, R19 ;  /* 0x0000000f04047223 */ /* 0x000fe20000010013 */
[----:B------:R-:W-:Y:S02]  /*0b30*/  CS2R R14, SRZ ;  /* 0x00000000000e7805 */ /* 0x000fe4000001ff00 */
[----:B------:R-:W-:Y:S01]  /*0b40*/  CS2R R18, SRZ ;  /* 0x0000000000127805 */ /* 0x000fe2000001ff00 */
[----:B------:R-:W-:Y:S01]  /*0b50*/  FFMA.FTZ R9, R5, R8, R4 ;  /* 0x0000000805097223 */ /* 0x000fe20000010004 */
[----:B------:R-:W-:Y:S02]  /*0b60*/  HADD2.F32 R4, -RZ, R6.H0_H0 ;  /* 0x20000006ff047230 */ /* 0x000fe40000004100 */
[----:B------:R0:W2:Y:S01]  /*0b70*/  @P0 LDG.E.128 R12, desc[UR4][R16.64] ;  /* 0x00000004100c0981 */ /* 0x0000a2000c1e1d00 */
[----:B------:R-:W-:-:S05]  /*0b80*/  HADD2.F32 R5, -RZ, R10.H0_H0 ;  /* 0x2000000aff057230 */ /* 0x000fca0000004100 */
[----:B------:R-:W-:Y:S01]  /*0b90*/  FFMA.FTZ R4, R4, R5, R9 ;  /* 0x0000000504047223 */ /* 0x000fe20000010009 */
[----:B0-----:R-:W-:-:S06]  /*0ba0*/  CS2R R16, SRZ ;  /* 0x0000000000107805 */ /* 0x001fcc000001ff00 */
[----:B------:R-:W3:Y:S01]  /*0bb0*/  @P0 LDG.E.128 R16, desc[UR4][R22.64] ;  /* 0x0000000416100981 */ /* 0x000ee2000c1e1d00 */
[----:B------:R-:W-:Y:S02]  /*0bc0*/  HADD2.F32 R10, -RZ, R10.H1_H1 ;  /* 0x3000000aff0a7230 */ /* 0x000fe40000004100 */
[----:B------:R-:W-:Y:S01]  /*0bd0*/  IMAD R21, R21, R26, RZ ;  /* 0x0000001a15157224 */ /* 0x000fe200078e02ff */
[----:B------:R-:W-:Y:S02]  /*0be0*/  IADD3.X R27, R24, R27, R2, P1, P2 ;  /* 0x0000001b181b7210 */ /* 0x000fe40000fe4402 */
[----:B------:R-:W-:Y:S01]  /*0bf0*/  IADD3 R29, R29, R0, RZ ;  /* 0x000000001d1d7210 */ /* 0x000fe20007ffe0ff */
[--C-:B--2---:R-:W-:Y:S02]  /*0c00*/  HADD2.F32 R5, -RZ, R12.reuse.H1_H1 ;  /* 0x3000000cff057230 */ /* 0x104fe40000004100 */
[----:B------:R-:W-:Y:S02]  /*0c10*/  HADD2.F32 R12, -RZ, R12.H0_H0 ;  /* 0x2000000cff0c7230 */ /* 0x000fe40000004100 */
[----:B---3--:R-:W-:-:S05]  /*0c20*/  HADD2.F32 R8, -RZ, R16.H1_H1 ;  /* 0x30000010ff087230 */ /* 0x008fca0000004100 */
[----:B------:R-:W-:Y:S01]  /*0c30*/  FMUL.FTZ R5, R5, R8 ;  /* 0x0000000805057220 */ /* 0x000fe20000410000 */
[----:B------:R-:W-:Y:S02]  /*0c40*/  HADD2.F32 R8, -RZ, R16.H0_H0 ;  /* 0x20000010ff087230 */ /* 0x000fe40000004100 */
[----:B------:R-:W-:-:S03]  /*0c50*/  HADD2.F32 R9, -RZ, R17.H0_H0 ;  /* 0x20000011ff097230 */ /* 0x000fc60000004100 */
[----:B------:R-:W-:Y:S01]  /*0c60*/  FFMA.FTZ R5, R12, R8, R5 ;  /* 0x000000080c057223 */ /* 0x000fe20000010005 */
[----:B------:R-:W-:Y:S02]  /*0c70*/  HADD2.F32 R8, -RZ, R13.H0_H0 ;  /* 0x2000000dff087230 */ /* 0x000fe40000004100 */
[----:B------:R-:W-:-:S03]  /*0c80*/  HADD2.F32 R17, -RZ, R17.H1_H1 ;  /* 0x30000011ff117230 */ /* 0x000fc60000004100 */
[----:B------:R-:W-:Y:S01]  /*0c90*/  FFMA.FTZ R5, R8, R9, R5 ;  /* 0x0000000908057223 */ /* 0x000fe20000010005 */
[----:B------:R-:W-:Y:S02]  /*0ca0*/  HADD2.F32 R8, -RZ, R13.H1_H1 ;  /* 0x3000000dff087230 */ /* 0x000fe40000004100 */
[----:B------:R-:W-:Y:S02]  /*0cb0*/  HADD2.F32 R9, -RZ, R6.H1_H1 ;  /* 0x30000006ff097230 */ /* 0x000fe40000004100 */
[----:B------:R-:W-:Y:S02]  /*0cc0*/  HADD2.F32 R13, -RZ, R14.H0_H0 ;  /* 0x2000000eff0d7230 */ /* 0x000fe40000004100 */
[----:B------:R-:W-:Y:S01]  /*0cd0*/  FFMA.FTZ R6, R8, R17, R5 ;  /* 0x0000001108067223 */ /* 0x000fe20000010005 */
[----:B------:R-:W-:Y:S02]  /*0ce0*/  HADD2.F32 R12, -RZ, R18.H0_H0 ;  /* 0x20000012ff0c7230 */ /* 0x000fe40000004100 */
[----:B------:R-:W-:Y:S01]  /*0cf0*/  FFMA.FTZ R10, R9, R10, R4 ;  /* 0x0000000a090a7223 */ /* 0x000fe20000010004 */
[----:B------:R-:W-:-:S02]  /*0d00*/  HADD2.F32 R9, -RZ, R14.H1_H1 ;  /* 0x3000000eff097230 */ /* 0x000fc40000004100 */
[----:B------:R-:W-:Y:S02]  /*0d10*/  HADD2.F32 R18, -RZ, R18.H1_H1 ;  /* 0x30000012ff127230 */ /* 0x000fe40000004100 */
[----:B------:R-:W-:Y:S01]  /*0d20*/  FFMA.FTZ R8, R13, R12, R6 ;  /* 0x0000000c0d087223 */ /* 0x000fe20000010006 */
[----:B------:R-:W-:Y:S02]  /*0d30*/  HADD2.F32 R5, -RZ, R7.H0_H0 ;  /* 0x20000007ff057230 */ /* 0x000fe40000004100 */
[--C-:B------:R-:W-:Y:S02]  /*0d40*/  HADD2.F32 R4, -RZ, R11.reuse.H0_H0 ;  /* 0x2000000bff047230 */ /* 0x100fe40000004100 */
[----:B------:R-:W-:Y:S02]  /*0d50*/  HADD2.F32 R6, -RZ, R11.H1_H1 ;  /* 0x3000000bff067230 */ /* 0x000fe40000004100 */
[----:B------:R-:W-:Y:S01]  /*0d60*/  FFMA.FTZ R8, R9, R18, R8 ;  /* 0x0000001209087223 */ /* 0x000fe20000010008 */
[----:B------:R-:W-:-:S02]  /*0d70*/  HADD2.F32 R11, -RZ, R15.H0_H0 ;  /* 0x2000000fff0b7230 */ /* 0x000fc40000004100 */
[----:B------:R-:W-:Y:S02]  /*0d80*/  HADD2.F32 R12, -RZ, R19.H0_H0 ;  /* 0x20000013ff0c7230 */ /* 0x000fe40000004100 */
[----:B------:R-:W-:Y:S01]  /*0d90*/  FFMA.FTZ R4, R5, R4, R10 ;  /* 0x0000000405047223 */ /* 0x000fe2000001000a */
[----:B------:R-:W-:Y:S02]  /*0da0*/  HADD2.F32 R7, -RZ, R7.H1_H1 ;  /* 0x30000007ff077230 */ /* 0x000fe40000004100 */
[----:B------:R-:W-:Y:S02]  /*0db0*/  HADD2.F32 R10, -RZ, R15.H1_H1 ;  /* 0x3000000fff0a7230 */ /* 0x000fe40000004100 */
[----:B------:R-:W-:Y:S01]  /*0dc0*/  FFMA.FTZ R5, R11, R12, R8 ;  /* 0x0000000c0b057223 */ /* 0x000fe20000010008 */
[----:B------:R-:W-:Y:S02]  /*0dd0*/  HADD2.F32 R9, -RZ, R19.H1_H1 ;  /* 0x30000013ff097230 */ /* 0x000fe40000004100 */
[----:B------:R-:W-:-:S03]  /*0de0*/  FFMA.FTZ R8, R7, R6, R4 ;  /* 0x0000000607087223 */ /* 0x000fc60000010004 */
[----:B------:R-:W-:Y:S02]  /*0df0*/  FFMA.FTZ R9, R10, R9, R5 ;  /* 0x000000090a097223 */ /* 0x000fe40000010005 */
[----:B------:R-:W0:Y:S04]  /*0e00*/  SHFL.BFLY PT, R7, R8, 0x2, 0x1f ;  /* 0x0c401f0008077f89 */ /* 0x000e2800000e0000 */
[----:B------:R-:W1:Y:S01]  /*0e10*/  SHFL.BFLY PT, R10, R9, 0x2, 0x1f ;  /* 0x0c401f00090a7f89 */ /* 0x000e6200000e0000 */
[----:B------:R-:W-:-:S04]  /*0e20*/  LOP3.LUT R5, R25, 0x3ffffff8, RZ, 0xc0, !PT ;  /* 0x3ffffff819057812 */ /* 0x000fc800078ec0ff */
[----:B------:R-:W-:Y:S02]  /*0e30*/  IADD3 R5, -R5, R20, RZ ;  /* 0x0000001405057210 */ /* 0x000fe40007ffe1ff */
[----:B------:R-:W-:Y:S02]  /*0e40*/  SHF.R.S32.HI R25, RZ, 0x3, R25 ;  /* 0x00000003ff197819 */ /* 0x000fe40000011419 */
[----:B------:R-:W-:Y:S01]  /*0e50*/  SHF.L.U32 R4, R5, 0x2, RZ ;  /* 0x0000000205047819 */ /* 0x000fe200000006ff */
[----:B0-----:R-:W-:Y:S01]  /*0e60*/  FADD.FTZ R6, R8, R7 ;  /* 0x0000000708067221 */ /* 0x001fe20000010000 */
[----:B-1----:R-:W-:-:S04]  /*0e70*/  FADD.FTZ R7, R9, R10 ;  /* 0x0000000a09077221 */ /* 0x002fc80000010000 */
[----:B------:R-:W0:Y:S01]  /*0e80*/  SHFL.BFLY PT, R11, R6, 0x1, 0x1f ;  /* 0x0c201f00060b7f89 */ /* 0x000e2200000e0000 */
[----:B------:R-:W-:-:S03]  /*0e90*/  IMAD R4, R25, R21, R4 ;  /* 0x0000001519047224 */ /* 0x000fc600078e0204 */
[----:B------:R-:W1:Y:S02]  /*0ea0*/  SHFL.BFLY PT, R10, R7, 0x1, 0x1f ;  /* 0x0c201f00070a7f89 */ /* 0x000e6400000e0000 */
[----:B------:R-:W-:-:S04]  /*0eb0*/  IADD3 R3, P0, R4, R3, RZ ;  /* 0x0000000304037210 */ /* 0x000fc80007f1e0ff */
[----:B------:R-:W-:Y:S02]  /*0ec0*/  LEA.HI.X.SX32 R4, R4, R27, 0x1, P0 ;  /* 0x0000001b04047211 */ /* 0x000fe400000f0eff */
[----:B------:R-:W-:Y:S02]  /*0ed0*/  LEA R2, P1, R3, UR6, 0x2 ;  /* 0x0000000603027c11 */ /* 0x000fe4000f8210ff */
[----:B------:R-:W-:Y:S02]  /*0ee0*/  SHF.L.U32 R9, R21, 0x3, RZ ;  /* 0x0000000315097819 */ /* 0x000fe400000006ff */
[----:B------:R-:W-:Y:S01]  /*0ef0*/  LEA.HI.X R3, R3, UR7, R4, 0x2, P1 ;  /* 0x0000000703037c11 */ /* 0x000fe200088f1404 */
[----:B------:R-:W-:Y:S01]  /*0f00*/  ULDC.64 UR6, c[0x0][0x478] ;  /* 0x00011e0000067ab9 */ /* 0x000fe20000000a00 */
[C---:B------:R-:W-:Y:S02]  /*0f10*/  LOP3.LUT P0, RZ, R20.reuse, 0x3, RZ, 0xc0, !PT ;  /* 0x0000000314ff7812 */ /* 0x040fe4000780c0ff */
[----:B------:R-:W-:Y:S01]  /*0f20*/  LEA.HI R20, P2, R20, R29, RZ, 0x1e ;  /* 0x0000001d14147211 */ /* 0x000fe2000785f0ff */
[----:B------:R-:W-:Y:S01]  /*0f30*/  IMAD.WIDE R8, R9, 0x10, R2 ;  /* 0x0000001009087825 */ /* 0x000fe200078e0202 */
[----:B------:R-:W-:-:S02]  /*0f40*/  SHF.R.S32.HI R5, RZ, 0x1f, R29 ;  /* 0x0000001fff057819 */ /* 0x000fc4000001141d */
[----:B------:R-:W-:Y:S01]  /*0f50*/  LEA R4, P1, R20, UR6, 0x2 ;  /* 0x0000000614047c11 */ /* 0x000fe2000f8210ff */
[----:B0-----:R-:W-:Y:S01]  /*0f60*/  FADD.FTZ R11, R6, R11 ;  /* 0x0000000b060b7221 */ /* 0x001fe20000010000 */
[----:B------:R-:W-:Y:S01]  /*0f70*/  IADD3.X R5, RZ, R5, RZ, P2, !PT ;  /* 0x00000005ff057210 */ /* 0x000fe200017fe4ff */
[----:B------:R-:W-:Y:S01]  /*0f80*/  ULDC UR6, c[0x0][0x384] ;  /* 0x0000e10000067ab9 */ /* 0x000fe20000000800 */
[----:B-1----:R-:W-:Y:S01]  /*0f90*/  FADD.FTZ R10, R7, R10 ;  /* 0x0000000a070a7221 */ /* 0x002fe20000010000 */
[----:B------:R-:W-:Y:S01]  /*0fa0*/  IMAD.WIDE R6, R21, 0x80, R8 ;  /* 0x0000008015067825 */ /* 0x000fe200078e0208 */
[----:B------:R-:W-:-:S03]  /*0fb0*/  LEA.HI.X R5, R20, UR7, R5, 0x2, P1 ;  /* 0x0000000714057c11 */ /* 0x000fc600088f1405 */
[----:B------:R-:W-:Y:S01]  /*0fc0*/  FMUL.FTZ R13, R11, UR6 ;  /* 0x000000060b0d7c20 */ /* 0x000fe20008410000 */
[----:B------:R-:W-:Y:S01]  /*0fd0*/  FMUL.FTZ R15, R10, UR6 ;  /* 0x000000060a0f7c20 */ /* 0x000fe20008410000 */
[----:B------:R-:W-:-:S03]  /*0fe0*/  IMAD.WIDE R10, R21, 0x80, R6 ;  /* 0x00000080150a7825 */ /* 0x000fc600078e0206 */
[----:B------:R-:W-:Y:S04]  /*0ff0*/  @!P0 STG.E desc[UR4][R4.64], R13 ;  /* 0x0000000d04008986 */ /* 0x000fe8000c101904 */
[----:B------:R-:W-:Y:S04]  /*1000*/  @!P0 STG.E desc[UR4][R4.64+0x100], R15 ;  /* 0x0001000f04008986 */ /* 0x000fe8000c101904 */
[----:B------:R-:W-:Y:S04]  /*1010*/  STG.E.128 desc[UR4][R2.64], RZ ;  /* 0x000000ff02007986 */ /* 0x000fe8000c101d04 */
[----:B------:R-:W-:Y:S04]  /*1020*/  STG.E.128 desc[UR4][R8.64], RZ ;  /* 0x000000ff08007986 */ /* 0x000fe8000c101d04 */
[----:B------:R-:W-:Y:S04]  /*1030*/  STG.E.128 desc[UR4][R6.64], RZ ;  /* 0x000000ff06007986 */ /* 0x000fe8000c101d04 */
[----:B------:R-:W-:Y:S01]  /*1040*/  STG.E.128 desc[UR4][R10.64], RZ ;  /* 0x000000ff0a007986 */ /* 0x000fe2000c101d04 */
[----:B------:R-:W-:Y:S05]  /*1050*/  EXIT ;  /* 0x000000000000794d */ /* 0x000fea0003800000 */
.L_x_793:
        /* <DEDUP_REMOVED lines=10> */
.L_x_1351:


//--------------------- .text._ZN5flash27flash_bwd_convert_dq_kernelI23Flash_bwd_kernel_traitsILi32ELi128ELi128ELi8ELi4ELi4ELi4ELb0ELb0EN7cutlass6half_tE19Flash_kernel_traitsILi32ELi128ELi128ELi8ES3_EEEEvNS_16Flash_bwd_paramsEi --------------------------
	.section	.text._ZN5flash27flash_bwd_convert_dq_kernelI23Flash_bwd_kernel_traitsILi32ELi128ELi128ELi8ELi4ELi4ELi4ELb0ELb0EN7cutlass6half_tE19Flash_kernel_traitsILi32ELi128ELi128ELi8ES3_EEEEvNS_16Flash_bwd_paramsEi,"ax",@progbits
	.align	128
        .global         _ZN5flash27flash_bwd_convert_dq_kernelI23Flash_bwd_kernel_traitsILi32ELi128ELi128ELi8ELi4ELi4ELi4ELb0ELb0EN7cutlass6half_tE19Flash_kernel_traitsILi32ELi128ELi128ELi8ES3_EEEEvNS_16Flash_bwd_paramsEi
        .type           _ZN5flash27flash_bwd_convert_dq_kernelI23Flash_bwd_kernel_traitsILi32ELi128ELi128ELi8ELi4ELi4ELi4ELb0ELb0EN7cutlass6half_tE19Flash_kernel_traitsILi32ELi128ELi128ELi8ES3_EEEEvNS_16Flash_bwd_paramsEi,@function
        .size           _ZN5flash27flash_bwd_convert_dq_kernelI23Flash_bwd_kernel_traitsILi32ELi128ELi128ELi8ELi4ELi4ELi4ELb0ELb0EN7cutlass6half_tE19Flash_kernel_traitsILi32ELi128ELi128ELi8ES3_EEEEvNS_16Flash_bwd_paramsEi,(.L_x_1352 - _ZN5flash27flash_bwd_convert_dq_kernelI23Flash_bwd_kernel_traitsILi32ELi128ELi128ELi8ELi4ELi4ELi4ELb0ELb0EN7cutlass6half_tE19Flash_kernel_traitsILi32ELi128ELi128ELi8ES3_EEEEvNS_16Flash_bwd_paramsEi)
        .other          _ZN5flash27flash_bwd_convert_dq_kernelI23Flash_bwd_kernel_traitsILi32ELi128ELi128ELi8ELi4ELi4ELi4ELb0ELb0EN7cutlass6half_tE19Flash_kernel_traitsILi32ELi128ELi128ELi8ES3_EEEEvNS_16Flash_bwd_paramsEi,@"STO_CUDA_ENTRY STV_DEFAULT"
_ZN5flash27flash_bwd_convert_dq_kernelI23Flash_bwd_kernel_traitsILi32ELi128ELi128ELi8ELi4ELi4ELi4ELb0ELb0EN7cutlass6half_tE19Flash_kernel_traitsILi32ELi128ELi128ELi8ES3_EEEEvNS_16Flash_bwd_paramsEi:
.text._ZN5flash27flash_bwd_convert_dq_kernelI23Flash_bwd_kernel_traitsILi32ELi128ELi128ELi8ELi4ELi4ELi4ELb0ELb0EN7cutlass6half_tE19Flash_kernel_traitsILi32ELi128ELi128ELi8ES3_EEEEvNS_16Flash_bwd_paramsEi:
        /* <DEDUP_REMOVED lines=58> */
.L_x_794:
        /* <DEDUP_REMOVED lines=78> */
.L_x_797:
        /* <DEDUP_REMOVED lines=108> */
.L_x_796:
        /* <DEDUP_REMOVED lines=49> */
.L_x_795:
        /* <DEDUP_REMOVED lines=104> */
.L_x_799:
[----:B------:R-:W-:Y:S05]  /*18d0*/  BSYNC B0 ;  /* 0x0000000000007941 */ /* 0x000fea0003800000 */
.L_x_798:
        /* <DEDUP_REMOVED lines=14> */
.L_x_800:
        /* <DEDUP_REMOVED lines=12> */
.L_x_1352:


//--------------------- .text._ZN5flash44flash_bwd_dq_dk_dv_loop_seqk_parallel_kernelI23Flash_bwd_kernel_traitsILi32ELi128ELi128ELi8ELi4ELi4ELi4ELb0ELb0EN7cutlass6half_tE19Flash_kernel_traitsILi32ELi128ELi128ELi8ES3_EELb1ELb0ELb0ELb0ELb0ELb1ELb0EEEvNS_16Flash_bwd_paramsE --------------------------
	.section	.text._ZN5flash44flash_bwd_dq_dk_dv_loop_seqk_parallel_kernelI23Flash_bwd_kernel_traitsILi32ELi128ELi128ELi8ELi4ELi4ELi4ELb0ELb0EN7cutlass6half_tE19Flash_kernel_traitsILi32ELi128ELi128ELi8ES3_EELb1ELb0ELb0ELb0ELb0ELb1ELb0EEEvNS_16Flash_bwd_paramsE,"ax",@progbits
	.align	128
        .global         _ZN5flash44flash_bwd_dq_dk_dv_loop_seqk_parallel_kernelI23Flash_bwd_kernel_traitsILi32ELi128ELi128ELi8ELi4ELi4ELi4ELb0ELb0EN7cutlass6half_tE19Flash_kernel_traitsILi32ELi128ELi128ELi8ES3_EELb1ELb0ELb0ELb0ELb0ELb1ELb0EEEvNS_16Flash_bwd_paramsE
        .type           _ZN5flash44flash_bwd_dq_dk_dv_loop_seqk_parallel_kernelI23Flash_bwd_kernel_traitsILi32ELi128ELi128ELi8ELi4ELi4ELi4ELb0ELb0EN7cutlass6half_tE19Flash_kernel_traitsILi32ELi128ELi128ELi8ES3_EELb1ELb0ELb0ELb0ELb0ELb1ELb0EEEvNS_16Flash_bwd_paramsE,@function
        .size           _ZN5flash44flash_bwd_dq_dk_dv_loop_seqk_parallel_kernelI23Flash_bwd_kernel_traitsILi32ELi128ELi128ELi8ELi4ELi4ELi4ELb0ELb0EN7cutlass6half_tE19Flash_kernel_traitsILi32ELi128ELi128ELi8ES3_EELb1ELb0ELb0ELb0ELb0ELb1ELb0EEEvNS_16Flash_bwd_paramsE,(.L_x_1353 - _ZN5flash44flash_bwd_dq_dk_dv_loop_seqk_parallel_kernelI23Flash_bwd_kernel_traitsILi32ELi128ELi128ELi8ELi4ELi4ELi4ELb0ELb0EN7cutlass6half_tE19Flash_kernel_traitsILi32ELi128ELi128ELi8ES3_EELb1ELb0ELb0ELb0ELb0ELb1ELb0EEEvNS_16Flash_bwd_paramsE)
        .other          _ZN5flash44flash_bwd_dq_dk_dv_loop_seqk_parallel_kernelI23Flash_bwd_kernel_traitsILi32ELi128ELi128ELi8ELi4ELi4ELi4ELb0ELb0EN7cutlass6half_tE19Flash_kernel_traitsILi32ELi128ELi128ELi8ES3_EELb1ELb0ELb0ELb0ELb0ELb1ELb0EEEvNS_16Flash_bwd_paramsE,@"STO_CUDA_ENTRY STV_DEFAULT"
_ZN5flash44flash_bwd_dq_dk_dv_loop_seqk_parallel_kernelI23Flash_bwd_kernel_traitsILi32ELi128ELi128ELi8ELi4ELi4ELi4ELb0ELb0EN7cutlass6half_tE19Flash_kernel_traitsILi32ELi128ELi128ELi8ES3_EELb1ELb0ELb0ELb0ELb0ELb1ELb0EEEvNS_16Flash_bwd_paramsE:
.text._ZN5flash44flash_bwd_dq_dk_dv_loop_seqk_parallel_kernelI23Flash_bwd_kernel_traitsILi32ELi128ELi128ELi8ELi4ELi4ELi4ELb0ELb0EN7cutlass6half_tE19Flash_kernel_traitsILi32ELi128ELi128ELi8ES3_EELb1ELb0ELb0ELb0ELb0ELb1ELb0EEEvNS_16Flash_bwd_paramsE:
        /* <DEDUP_REMOVED lines=17> */
[----:B------:R-:W-:Y:S01]  /*0110*/  UMOV UR60, 0xffffe000 ;  /* 0xffffe000003c7882 */ /* 0x000fe20000000000 */
[----:B------:R-:W-:Y:S02]  /*0120*/  IMAD.MOV.U32 R136, RZ, RZ, 0x40 ;  /* 0x00000040ff887424 */ /* 0x000fe400078e00ff */
[----:B------:R-:W3:Y:S08]  /*0130*/  S2UR UR4, SR_CgaCtaId ;  /* 0x00000000000479c3 */ /* 0x000ef00000008800 */
[----:B------:R-:W4:Y:S01]  /*0140*/  S2UR UR57, SR_CTAID.Z ;  /* 0x00000000003979c3 */ /* 0x000f220000002700 */
[----:B--2---:R-:W-:-:S06]  /*0150*/  USHF.L.U32 UR6, UR45, 0x7, URZ ;  /* 0x000000072d067899 */ /* 0x004fcc000800063f */
[----:B------:R-:W-:Y:S01]  /*0160*/  IMAD.U32 R155, RZ, RZ, UR6 ;  /* 0x00000006ff9b7e24 */ /* 0x000fe2000f8e00ff */
[----:B-1----:R-:W-:Y:S01]  /*0170*/  SHF.R.S32.HI R0, RZ, 0x1f, R143 ;  /* 0x0000001fff007819 */ /* 0x002fe2000001148f */
[----:B---3--:R-:W-:-:S03]  /*0180*/  ULEA UR4, UR4, UR5, 0x18 ;  /* 0x0000000504047291 */ /* 0x008fc6000f8ec03f */
[CC--:B------:R-:W-:Y:S02]  /*0190*/  LEA.HI R2, R0.reuse, R143.reuse, RZ, 0x4 ;  /* 0x0000008f00027211 */ /* 0x0c0fe400078f20ff */
[-C--:B------:R-:W-:Y:S02]  /*01a0*/  LEA.HI R7, R0, R143.reuse, RZ, 0x2 ;  /* 0x0000008f00077211 */ /* 0x080fe400078f10ff */
[----:B------:R-:W-:Y:S01]  /*01b0*/  LOP3.LUT R6, R2, 0xfffffff0, RZ, 0xc0, !PT ;  /* 0xfffffff002067812 */ /* 0x000fe200078ec0ff */
[----:B----4-:R-:W-:Y:S01]  /*01c0*/  USHF.R.S32.HI UR5, URZ, 0x1f, UR57 ;  /* 0x0000001f3f057899 */ /* 0x010fe20008011439 */
[CC--:B------:R-:W-:Y:S01]  /*01d0*/  LEA.HI R8, R0.reuse, R143.reuse, RZ, 0x3 ;  /* 0x0000008f00087211 */ /* 0x0c0fe200078f18ff */
[----:B------:R-:W-:Y:S01]  /*01e0*/  USHF.R.S32.HI UR6, URZ, 0x1f, UR57 ;  /* 0x0000001f3f067899 */ /* 0x000fe20008011439 */
[CC--:B------:R-:W-:Y:S01]  /*01f0*/  LEA.HI R153, R0.reuse, R143.reuse, RZ, 0x5 ;  /* 0x0000008f00997211 */ /* 0x0c0fe200078f28ff */
[----:B------:R-:W-:Y:S01]  /*0200*/  IMAD.IADD R9, R143, 0x1, -R6 ;  /* 0x000000018f097824 */ /* 0x000fe200078e0a06 */
[----:B------:R-:W-:Y:S01]  /*0210*/  SHF.R.S32.HI R6, RZ, 0x2, R7 ;  /* 0x00000002ff067819 */ /* 0x000fe20000011407 */
[----:B------:R-:W-:Y:S01]  /*0220*/  IMAD.U32 R156, RZ, RZ, UR5 ;  /* 0x00000005ff9c7e24 */ /* 0x000fe2000f8e00ff */
[----:B------:R-:W-:Y:S01]  /*0230*/  LEA.HI R151, R0, R143, RZ, 0x7 ;  /* 0x0000008f00977211 */ /* 0x000fe200078f38ff */
[----:B------:R-:W-:Y:S01]  /*0240*/  USHF.R.S32.HI UR5, URZ, 0x1f, UR45 ;  /* 0x0000001f3f057899 */ /* 0x000fe2000801142d */
[----:B------:R-:W-:Y:S01]  /*0250*/  LOP3.LUT R10, R7, 0xfffffffc, RZ, 0xc0, !PT ;  /* 0xfffffffc070a7812 */ /* 0x000fe200078ec0ff */
[----:B------:R-:W-:Y:S01]  /*0260*/  IMAD.U32 R161, RZ, RZ, UR6 ;  /* 0x00000006ffa17e24 */ /* 0x000fe2000f8e00ff */
[----:B------:R-:W-:Y:S01]  /*0270*/  LOP3.LUT R0, R153, 0xffffffe0, RZ, 0xc0, !PT ;  /* 0xffffffe099007812 */ /* 0x000fe200078ec0ff */
[----:B------:R-:W-:Y:S01]  /*0280*/  IMAD.U32 R159, RZ, RZ, UR6 ;  /* 0x00000006ff9f7e24 */ /* 0x000fe2000f8e00ff */
[--C-:B------:R-:W-:Y:S01]  /*0290*/  SHF.R.S32.HI R152, RZ, 0x5, R153.reuse ;  /* 0x00000005ff987819 */ /* 0x100fe20000011499 */
[C---:B------:R-:W-:Y:S01]  /*02a0*/  IMAD.IADD R10, R143.reuse, 0x1, -R10 ;  /* 0x000000018f0a7824 */ /* 0x040fe200078e0a0a */
[----:B------:R-:W-:Y:S01]  /*02b0*/  SHF.R.S32.HI R3, RZ, 0x3, R8 ;  /* 0x00000003ff037819 */ /* 0x000fe20000011408 */
[----:B------:R-:W-:Y:S01]  /*02c0*/  IMAD.IADD R0, R143, 0x1, -R0 ;  /* 0x000000018f007824 */ /* 0x000fe200078e0a00 */
[----:B------:R-:W-:Y:S01]  /*02d0*/  SHF.R.S32.HI R153, RZ, 0x1f, R153 ;  /* 0x0000001fff997819 */ /* 0x000fe20000011499 */
[----:B------:R-:W-:Y:S01]  /*02e0*/  UIADD3 UR6, UR4, 0xa000, URZ ;  /* 0x0000a00004067890 */ /* 0x000fe2000fffe03f */
[----:B------:R-:W-:Y:S01]  /*02f0*/  SHF.R.S32.HI R13, RZ, 0x1f, R7 ;  /* 0x0000001fff0d7819 */ /* 0x000fe20000011407 */
[----:B------:R-:W-:Y:S01]  /*0300*/  IMAD.SHL.U32 R3, R3, 0x40, RZ ;  /* 0x0000004003037824 */ /* 0x000fe200078e00ff */
[----:B------:R-:W-:Y:S01]  /*0310*/  LEA.HI R7, R7, R6, RZ, 0x1 ;  /* 0x0000000607077211 */ /* 0x000fe200078f08ff */
[----:B------:R-:W-:Y:S01]  /*0320*/  IMAD.U32 R154, RZ, RZ, UR5 ;  /* 0x00000005ff9a7e24 */ /* 0x000fe2000f8e00ff */
[----:B------:R-:W-:Y:S01]  /*0330*/  LOP3.LUT R4, R8, 0xfffffff8, RZ, 0xc0, !PT ;  /* 0xfffffff808047812 */ /* 0x000fe200078ec0ff */
[----:B------:R-:W-:Y:S01]  /*0340*/  IMAD.U32 R160, RZ, RZ, UR5 ;  /* 0x00000005ffa07e24 */ /* 0x000fe2000f8e00ff */
[----:B------:R-:W-:Y:S01]  /*0350*/  LEA.HI R153, R153, R152, RZ, 0x2 ;  /* 0x0000009899997211 */ /* 0x000fe200078f10ff */
[----:B------:R-:W-:Y:S01]  /*0360*/  UIADD3 UR5, UR4, 0x6000, URZ ;  /* 0x0000600004057890 */ /* 0x000fe2000fffe03f */
[----:B------:R-:W-:Y:S01]  /*0370*/  LOP3.LUT R7, R7, 0x7fffffe, RZ, 0xc0, !PT ;  /* 0x07fffffe07077812 */ /* 0x000fe200078ec0ff */
[----:B------:R-:W-:Y:S01]  /*0380*/  IMAD.IADD R143, R143, 0x1, -R4 ;  /* 0x000000018f8f7824 */ /* 0x000fe200078e0a04 */
[----:B------:R-:W-:Y:S01]  /*0390*/  LOP3.LUT R153, R153, 0xfffffffc, RZ, 0xc0, !PT ;  /* 0xfffffffc99997812 */ /* 0x000fe200078ec0ff */
[----:B------:R-:W-:Y:S01]  /*03a0*/  IMAD.SHL.U32 R4, R10, 0x8, RZ ;  /* 0x000000080a047824 */ /* 0x000fe200078e00ff */
[----:B------:R-:W-:Y:S01]  /*03b0*/  LOP3.LUT R3, R3, 0xc0, RZ, 0xc0, !PT ;  /* 0x000000c003037812 */ /* 0x000fe200078ec0ff */
[----:B------:R-:W-:Y:S01]  /*03c0*/  IMAD.IADD R7, R6, 0x1, -R7 ;  /* 0x0000000106077824 */ /* 0x000fe200078e0a07 */
[----:B------:R-:W-:Y:S01]  /*03d0*/  SHF.R.S32.HI R5, RZ, 0x4, R2 ;  /* 0x00000004ff057819 */ /* 0x000fe20000011402 */
[C---:B------:R-:W-:Y:S01]  /*03e0*/  IMAD.IADD R153, R152.reuse, 0x1, -R153 ;  /* 0x0000000198997824 */ /* 0x040fe200078e0a99 */
[----:B------:R-:W-:Y:S01]  /*03f0*/  LOP3.LUT R4, R3, 0x18, R4, 0xf8, !PT ;  /* 0x0000001803047812 */ /* 0x000fe200078ef804 */
[----:B------:R-:W-:Y:S01]  /*0400*/  IMAD R152, R152, 0x8, R7 ;  /* 0x0000000898987824 */ /* 0x000fe200078e0207 */
[----:B------:R-:W-:Y:S01]  /*0410*/  SHF.R.U32.HI R3, RZ, 0x3, R3 ;  /* 0x00000003ff037819 */ /* 0x000fe20000011603 */
[----:B------:R-:W-:Y:S01]  /*0420*/  IMAD.SHL.U32 R10, R10, 0x2, RZ ;  /* 0x000000020a0a7824 */ /* 0x000fe200078e00ff */
[----:B------:R-:W-:-:S02]  /*0430*/  LEA.HI R2, R2, R5, RZ, 0x1 ;  /* 0x0000000502027211 */ /* 0x000fc400078f08ff */
[----:B------:R-:W-:Y:S01]  /*0440*/  LEA.HI R7, R143, R143, RZ, 0x1 ;  /* 0x0000008f8f077211 */ /* 0x000fe200078f08ff */
[----:B------:R-:W-:Y:S01]  /*0450*/  IMAD R169, R153, 0x200, R10 ;  /* 0x0000020099a97824 */ /* 0x000fe200078e020a */
[----:B------:R-:W-:Y:S02]  /*0460*/  SHF.R.S32.HI R11, RZ, 0x1f, R0 ;  /* 0x0000001fff0b7819 */ /* 0x000fe40000011400 */
[----:B------:R-:W-:Y:S02]  /*0470*/  LOP3.LUT R3, R4, R3, RZ, 0x3c, !PT ;  /* 0x0000000304037212 */ /* 0x000fe400078e3cff */
[----:B------:R-:W-:Y:S02]  /*0480*/  LOP3.LUT R2, R2, 0xfffffffe, RZ, 0xc0, !PT ;  /* 0xfffffffe02027812 */ /* 0x000fe400078ec0ff */
[----:B------:R-:W-:Y:S01]  /*0490*/  LOP3.LUT R4, R7, 0x7fffffe, RZ, 0xc0, !PT ;  /* 0x07fffffe07047812 */ /* 0x000fe200078ec0ff */
[----:B------:R-:W-:Y:S01]  /*04a0*/  IMAD.U32 R152, R152, 0x20, R3 ;  /* 0x0000002098987824 */ /* 0x000fe200078e0003 */
[----:B------:R-:W-:Y:S01]  /*04b0*/  LEA.HI R11, R11, R0, RZ, 0x2 ;  /* 0x000000000b0b7211 */ /* 0x000fe200078f10ff */
[----:B------:R-:W-:Y:S01]  /*04c0*/  IMAD.IADD R2, R5, 0x1, -R2 ;  /* 0x0000000105027824 */ /* 0x000fe200078e0a02 */
[----:B------:R-:W-:Y:S01]  /*04d0*/  LEA.HI R0, R9, R9, RZ, 0x1 ;  /* 0x0000000909007211 */ /* 0x000fe200078f08ff */
[----:B------:R-:W-:Y:S01]  /*04e0*/  IMAD.IADD R15, R143, 0x1, -R4 ;  /* 0x000000018f0f7824 */ /* 0x000fe200078e0a04 */
[----:B------:R-:W-:Y:S01]  /*04f0*/  LEA.HI R13, R13, R6, RZ, 0x3 ;  /* 0x000000060d0d7211 */ /* 0x000fe200078f18ff */
[----:B------:R-:W-:Y:S01]  /*0500*/  IMAD.SHL.U32 R143, R143, 0x40, RZ ;  /* 0x000000408f8f7824 */ /* 0x000fe200078e00ff */
[--C-:B------:R-:W-:Y:S01]  /*0510*/  SHF.R.S32.HI R4, RZ, 0x1, R0.reuse ;  /* 0x00000001ff047819 */ /* 0x100fe20000011400 */
[C---:B------:R-:W-:Y:S01]  /*0520*/  IMAD.SHL.U32 R148, R2.reuse, 0x8, RZ ;  /* 0x0000000802947824 */ /* 0x040fe200078e00ff */
[----:B------:R-:W-:Y:S01]  /*0530*/  SHF.R.S32.HI R5, RZ, 0x1f, R0 ;  /* 0x0000001fff057819 */ /* 0x000fe20000011400 */
[----:B------:R-:W-:Y:S01]  /*0540*/  IMAD.SHL.U32 R147, R2, 0x10, RZ ;  /* 0x0000001002937824 */ /* 0x000fe200078e00ff */
[----:B------:R-:W-:-:S02]  /*0550*/  LOP3.LUT R13, R13, 0xfffffff8, RZ, 0xc0, !PT ;  /* 0xfffffff80d0d7812 */ /* 0x000fc400078ec0ff */
[----:B------:R-:W-:Y:S02]  /*0560*/  LEA.HI R5, R5, R4, RZ, 0x2 ;  /* 0x0000000405057211 */ /* 0x000fe400078f10ff */
[----:B------:R-:W-:Y:S01]  /*0570*/  SHF.R.S32.HI R7, RZ, 0x1, R7 ;  /* 0x00000001ff077819 */ /* 0x000fe20000011407 */
[----:B------:R-:W-:Y:S01]  /*0580*/  IMAD.IADD R13, R6, 0x1, -R13 ;  /* 0x00000001060d7824 */ /* 0x000fe200078e0a0d */
[----:B------:R-:W-:Y:S02]  /*0590*/  SHF.R.S32.HI R6, RZ, 0x1f, R9 ;  /* 0x0000001fff067819 */ /* 0x000fe40000011409 */
[----:B------:R-:W-:Y:S02]  /*05a0*/  LOP3.LUT R5, R5, 0xfffffffc, RZ, 0xc0, !PT ;  /* 0xfffffffc05057812 */ /* 0x000fe400078ec0ff */
[----:B------:R-:W-:Y:S02]  /*05b0*/  LEA.HI R3, R6, R9, RZ, 0x3 ;  /* 0x0000000906037211 */ /* 0x000fe400078f18ff */
[----:B------:R-:W-:Y:S01]  /*05c0*/  LOP3.LUT R0, R0, 0x7fffffe, RZ, 0xc0, !PT ;  /* 0x07fffffe00007812 */ /* 0x000fe200078ec0ff */
[----:B------:R-:W-:Y:S01]  /*05d0*/  IMAD.IADD R5, R4, 0x1, -R5 ;  /* 0x0000000104057824 */ /* 0x000fe200078e0a05 */
[----:B------:R-:W-:Y:S01]  /*05e0*/  LOP3.LUT R142, R3, 0xfffffff8, RZ, 0xc0, !PT ;  /* 0xfffffff8038e7812 */ /* 0x000fe200078ec0ff */
[----:B------:R-:W-:Y:S01]  /*05f0*/  IMAD.SHL.U32 R4, R153, 0x10, RZ ;  /* 0x0000001099047824 */ /* 0x000fe200078e00ff */
[C---:B------:R-:W-:Y:S01]  /*0600*/  LOP3.LUT P0, RZ, R7.reuse, 0x2, RZ, 0xc0, !PT ;  /* 0x0000000207ff7812 */ /* 0x040fe2000780c0ff */
[----:B------:R-:W-:Y:S01]  /*0610*/  IMAD.SHL.U32 R7, R7, 0x40, RZ ;  /* 0x0000004007077824 */ /* 0x000fe200078e00ff */
[----:B------:R-:W-:Y:S01]  /*0620*/  LOP3.LUT R143, R143, 0x1c0, RZ, 0xc0, !PT ;  /* 0x000001c08f8f7812 */ /* 0x000fe200078ec0ff */
[----:B------:R-:W-:Y:S01]  /*0630*/  IMAD.IADD R0, R9, 0x1, -R0 ;  /* 0x0000000109007824 */ /* 0x000fe200078e0a00 */
[----:B------:R-:W-:Y:S01]  /*0640*/  LOP3.LUT R6, R13, 0x1, RZ, 0xc0, !PT ;  /* 0x000000010d067812 */ /* 0x000fe200078ec0ff */
[----:B------:R-:W-:Y:S01]  /*0650*/  IMAD.IADD R142, R9, 0x1, -R142 ;  /* 0x00000001098e7824 */ /* 0x000fe200078e0a8e */
[----:B------:R-:W-:-:S02]  /*0660*/  LEA.HI.SX32 R150, R11, R4, 0x1e ;  /* 0x000000040b967211 */ /* 0x000fc400078ff2ff */
[----:B------:R-:W-:Y:S02]  /*0670*/  LOP3.LUT R11, R143, 0x30, R4, 0xf8, !PT ;  /* 0x000000308f0b7812 */ /* 0x000fe400078ef804 */
[----:B------:R-:W-:Y:S02]  /*0680*/  LEA.HI R9, R13, R13, RZ, 0x1 ;  /* 0x0000000d0d097211 */ /* 0x000fe400078f08ff */
[----:B------:R-:W-:Y:S02]  /*0690*/  LOP3.LUT R7, R7, 0xc0, RZ, 0xc0, !PT ;  /* 0x000000c007077812 */ /* 0x000fe400078ec0ff */
[----:B------:R-:W-:Y:S02]  /*06a0*/  SHF.R.S32.HI R151, RZ, 0x7, R151 ;  /* 0x00000007ff977819 */ /* 0x000fe40000011497 */
[----:B------:R-:W-:Y:S02]  /*06b0*/  ISETP.NE.U32.AND P6, PT, R6, 0x1, PT ;  /* 0x000000010600780c */ /* 0x000fe40003fc5070 */
[----:B------:R-:W-:Y:S01]  /*06c0*/  LOP3.LUT P5, RZ, R13, 0x2, RZ, 0xc0, !PT ;  /* 0x000000020dff7812 */ /* 0x000fe200078ac0ff */
[----:B------:R-:W-:Y:S01]  /*06d0*/  IMAD R146, R151, 0x8, R2 ;  /* 0x0000000897927824 */ /* 0x000fe200078e0202 */
[----:B------:R-:W-:Y:S01]  /*06e0*/  LOP3.LUT P4, RZ, R13, 0x4, RZ, 0xc0, !PT ;  /* 0x000000040dff7812 */ /* 0x000fe2000788c0ff */
[----:B------:R-:W-:Y:S01]  /*06f0*/  IMAD R158, R151, 0x2000, R10 ;  /* 0x00002000979e7824 */ /* 0x000fe200078e020a */
[--C-:B------:R-:W-:Y:S01]  /*0700*/  LOP3.LUT R6, R11, 0x8, R8.reuse, 0xf8, !PT ;  /* 0x000000080b067812 */ /* 0x100fe200078ef808 */
[----:B------:R-:W-:Y:S01]  /*0710*/  IMAD.SHL.U32 R11, R13, 0x40, RZ ;  /* 0x000000400d0b7824 */ /* 0x000fe200078e00ff */
[----:B------:R-:W-:Y:S01]  /*0720*/  LOP3.LUT R4, R9, 0x3fffffe, RZ, 0xc0, !PT ;  /* 0x03fffffe09047812 */ /* 0x000fe200078ec0ff */
[----:B------:R-:W-:Y:S01]  /*0730*/  IMAD R146, R146, 0x8, R15 ;  /* 0x0000000892927824 */ /* 0x000fe200078e020f */
[----:B------:R-:W-:-:S02]  /*0740*/  LOP3.LUT R8, R7, 0x8, R8, 0xf8, !PT ;  /* 0x0000000807087812 */ /* 0x000fc400078ef808 */
[----:B------:R-:W-:Y:S01]  /*0750*/  SHF.R.U32.HI R7, RZ, 0x3, R7 ;  /* 0x00000003ff077819 */ /* 0x000fe20000011607 */
[----:B------:R-:W-:Y:S01]  /*0760*/  IMAD.IADD R4, R13, 0x1, -R4 ;  /* 0x000000010d047824 */ /* 0x000fe200078e0a04 */
[----:B------:R-:W-:Y:S02]  /*0770*/  SHF.R.S32.HI R9, RZ, 0x1, R9 ;  /* 0x00000001ff097819 */ /* 0x000fe40000011409 */
[C---:B------:R-:W-:Y:S01]  /*0780*/  R2P PR, R142.reuse, 0x6 ;  /* 0x000000068e007804 */ /* 0x040fe20000000000 */
[----:B------:R-:W-:Y:S01]  /*0790*/  IMAD.SHL.U32 R142, R142, 0x40, RZ ;  /* 0x000000408e8e7824 */ /* 0x000fe200078e00ff */
[----:B------:R-:W-:Y:S01]  /*07a0*/  LOP3.LUT R7, R8, R7, RZ, 0x3c, !PT ;  /* 0x0000000708077212 */ /* 0x000fe200078e3cff */
[----:B------:R-:W-:Y:S01]  /*07b0*/  IMAD.SHL.U32 R8, R153, 0x400, RZ ;  /* 0x0000040099087824 */ /* 0x000fe200078e00ff */
[----:B------:R-:W-:Y:S01]  /*07c0*/  SHF.R.U32.HI R143, RZ, 0x3, R143 ;  /* 0x00000003ff8f7819 */ /* 0x000fe2000001168f */
[----:B------:R-:W-:Y:S01]  /*07d0*/  IMAD R169, R4, 0x20, R169 ;  /* 0x0000002004a97824 */ /* 0x000fe200078e02a9 */
[C---:B------:R-:W-:Y:S01]  /*07e0*/  LOP3.LUT P3, RZ, R9.reuse, 0x2, RZ, 0xc0, !PT ;  /* 0x0000000209ff7812 */ /* 0x040fe2000786c0ff */
[----:B------:R-:W-:Y:S01]  /*07f0*/  IMAD.SHL.U32 R9, R9, 0x40, RZ ;  /* 0x0000004009097824 */ /* 0x000fe200078e00ff */
[----:B------:R-:W-:Y:S01]  /*0800*/  LOP3.LUT R142, R142, 0x1c0, RZ, 0xc0, !PT ;  /* 0x000001c08e8e7812 */ /* 0x000fe200078ec0ff */
[----:B------:R-:W-:Y:S01]  /*0810*/  IMAD.U32 R146, R146, 0x20, R7 ;  /* 0x0000002092927824 */ /* 0x000fe200078e0007 */
[----:B------:R-:W-:-:S02]  /*0820*/  LOP3.LUT R11, R11, 0x1c0, RZ, 0xc0, !PT ;  /* 0x000001c00b0b7812 */ /* 0x000fc400078ec0ff */
[----:B------:R-:W-:Y:S01]  /*0830*/  LOP3.LUT R143, R6, R143, RZ, 0x3c, !PT ;  /* 0x0000008f068f7212 */ /* 0x000fe200078e3cff */
[----:B------:R-:W-:Y:S01]  /*0840*/  IMAD.SHL.U32 R6, R151, 0x8, RZ ;  /* 0x0000000897067824 */ /* 0x000fe200078e00ff */
[----:B------:R-:W-:Y:S01]  /*0850*/  SHF.R.S32.HI R3, RZ, 0x3, R3 ;  /* 0x00000003ff037819 */ /* 0x000fe20000011403 */
[----:B------:R-:W-:Y:S01]  /*0860*/  IMAD.SHL.U32 R146, R146, 0x2, RZ ;  /* 0x0000000292927824 */ /* 0x000fe200078e00ff */
[----:B------:R-:W-:Y:S01]  /*0870*/  LOP3.LUT R9, R9, 0xc0, RZ, 0xc0, !PT ;  /* 0x000000c009097812 */ /* 0x000fe200078ec0ff */
[----:B------:R-:W-:Y:S01]  /*0880*/  IMAD R143, R2, 0x200, R143 ;  /* 0x00000200028f7824 */ /* 0x000fe200078e028f */
[----:B------:R-:W-:Y:S01]  /*0890*/  LOP3.LUT R148, R148, 0x8, RZ, 0xc0, !PT ;  /* 0x0000000894947812 */ /* 0x000fe200078ec0ff */
[C---:B------:R-:W-:Y:S01]  /*08a0*/  IMAD R0, R3.reuse, 0x8, R0 ;  /* 0x0000000803007824 */ /* 0x040fe200078e0200 */
[----:B------:R-:W-:Y:S01]  /*08b0*/  SHF.R.U32.HI R7, RZ, 0x3, R142 ;  /* 0x00000003ff077819 */ /* 0x000fe2000001168e */
[----:B------:R-:W-:Y:S01]  /*08c0*/  IMAD R3, R3, 0x200, R8 ;  /* 0x0000020003037824 */ /* 0x000fe200078e0208 */
[----:B------:R-:W-:Y:S01]  /*08d0*/  LEA.HI R11, R11, R11, RZ, 0x1d ;  /* 0x0000000b0b0b7211 */ /* 0x000fe200078fe8ff */
[----:B------:R-:W-:Y:S01]  /*08e0*/  IMAD.SHL.U32 R0, R0, 0x20, RZ ;  /* 0x0000002000007824 */ /* 0x000fe200078e00ff */
[----:B------:R-:W-:-:S02]  /*08f0*/  SEL R145, R144, 0xffffffe0, !P0 ;  /* 0xffffffe090917807 */ /* 0x000fc40004000000 */
[----:B------:R-:W-:Y:S02]  /*0900*/  LOP3.LUT R6, R6, 0x8, RZ, 0xc0, !PT ;  /* 0x0000000806067812 */ /* 0x000fe400078ec0ff */
[C---:B------:R-:W-:Y:S01]  /*0910*/  LOP3.LUT P0, RZ, R5.reuse, 0x2, RZ, 0xc0, !PT ;  /* 0x0000000205ff7812 */ /* 0x040fe2000780c0ff */
[----:B------:R-:W-:Y:S01]  /*0920*/  IMAD.SHL.U32 R5, R5, 0x40, RZ ;  /* 0x0000004005057824 */ /* 0x000fe200078e00ff */
[----:B------:R-:W-:Y:S02]  /*0930*/  SHF.R.U32.HI R2, RZ, 0x3, R9 ;  /* 0x00000003ff027819 */ /* 0x000fe40000011609 */
[----:B------:R-:W-:Y:S02]  /*0940*/  LOP3.LUT R142, R7, R142, R148, 0x1e, !PT ;  /* 0x0000008e078e7212 */ /* 0x000fe400078e1e94 */
[----:B------:R-:W-:Y:S02]  /*0950*/  IADD3 R158, R11, R158, R8 ;  /* 0x0000009e0b9e7210 */ /* 0x000fe40007ffe008 */
[----:B------:R-:W-:Y:S01]  /*0960*/  LOP3.LUT R2, R2, R9, R6, 0x1e, !PT ;  /* 0x0000000902027212 */ /* 0x000fe200078e1e06 */
[----:B------:R-:W-:Y:S01]  /*0970*/  IMAD.IADD R142, R3, 0x1, R142 ;  /* 0x00000001038e7824 */ /* 0x000fe200078e028e */
[----:B------:R-:W-:Y:S01]  /*0980*/  LOP3.LUT R5, R5, 0xc0, RZ, 0xc0, !PT ;  /* 0x000000c005057812 */ /* 0x000fe200078ec0ff */
[----:B------:R-:W-:Y:S01]  /*0990*/  IMAD R3, R153, 0x200, R0 ;  /* 0x0000020099037824 */ /* 0x000fe200078e0200 */
[----:B------:R-:W-:Y:S01]  /*09a0*/  LEA R158, R158, UR4, 0x1 ;  /* 0x000000049e9e7c11 */ /* 0x000fe2000f8e08ff */
[----:B------:R-:W-:Y:S01]  /*09b0*/  IMAD.IADD R169, R2, 0x1, R169 ;  /* 0x0000000102a97824 */ /* 0x000fe200078e02a9 */
[----:B------:R-:W-:-:S02]  /*09c0*/  SHF.R.U32.HI R4, RZ, 0x3, R5 ;  /* 0x00000003ff047819 */ /* 0x000fc40000011605 */
[----:B------:R-:W-:Y:S01]  /*09d0*/  SEL R167, R167, 0x10, !P6 ;  /* 0x00000010a7a77807 */ /* 0x000fe20007000000 */
[----:B------:R-:W-:Y:S01]  /*09e0*/  VIADD R162, R158, 0x40 ;  /* 0x000000409ea27836 */ /* 0x000fe20000000000 */
[----:B------:R-:W-:Y:S01]  /*09f0*/  LEA R142, R142, UR6, 0x1 ;  /* 0x000000068e8e7c11 */ /* 0x000fe2000f8e08ff */
[----:B------:R-:W-:Y:S01]  /*0a00*/  @P4 VIADD R162, R158, 0xffffffc0 ;  /* 0xffffffc09ea24836 */ /* 0x000fe20000000000 */
[----:B------:R-:W-:Y:S01]  /*0a10*/  LOP3.LUT R147, R6, 0x10, R147, 0xf8, !PT ;  /* 0x0000001006937812 */ /* 0x000fe200078ef893 */
        /* <DEDUP_REMOVED lines=9> */
[----:B------:R-:W-:Y:S01]  /*0ab0*/  LOP3.LUT R147, R4, R147, R5, 0x1e, !PT ;  /* 0x0000009304937212 */ /* 0x000fe200078e1e05 */
[--C-:B------:R-:W-:Y:S01]  /*0ac0*/  IMAD.IADD R163, R158, 0x1, R165.reuse ;  /* 0x000000019ea37824 */ /* 0x100fe200078e02a5 */
[----:B------:R-:W-:Y:S01]  /*0ad0*/  SEL R144, R144, 0xffffffe0, !P0 ;  /* 0xffffffe090907807 */ /* 0x000fe20004000000 */
[----:B------:R-:W-:Y:S01]  /*0ae0*/  IMAD.IADD R170, R164, 0x1, R165 ;  /* 0x00000001a4aa7824 */ /* 0x000fe200078e02a5 */
[----:B------:R-:W-:Y:S01]  /*0af0*/  LEA R143, R143, UR4, 0x1 ;  /* 0x000000048f8f7c11 */ /* 0x000fe2000f8e08ff */
[----:B------:R-:W-:Y:S01]  /*0b00*/  IMAD.IADD R166, R165, 0x1, R162 ;  /* 0x00000001a5a67824 */ /* 0x000fe200078e02a2 */
[----:B------:R-:W-:Y:S01]  /*0b10*/  IADD3 R145, R145, UR5, R146 ;  /* 0x0000000591917c10 */ /* 0x000fe2000fffe092 */
[----:B------:R-:W-:-:S02]  /*0b20*/  VIADD R168, R169, 0x20 ;  /* 0x00000020a9a87836 */ /* 0x000fc40000000000 */
[----:B------:R-:W-:Y:S02]  /*0b30*/  IMAD.IADD R140, R142, 0x1, R136 ;  /* 0x000000018e8c7824 */ /* 0x000fe400078e0288 */
[----:B------:R-:W-:Y:S02]  /*0b40*/  IMAD.IADD R147, R0, 0x1, R147 ;  /* 0x0000000100937824 */ /* 0x000fe400078e0293 */
[----:B------:R-:W-:Y:S02]  /*0b50*/  IMAD.IADD R165, R165, 0x1, R167 ;  /* 0x00000001a5a57824 */ /* 0x000fe400078e02a7 */
[----:B------:R-:W-:Y:S02]  /*0b60*/  @P3 VIADD R168, R169, 0xffffffe0 ;  /* 0xffffffe0a9a83836 */ /* 0x000fe40000000000 */
[----:B------:R-:W-:Y:S02]  /*0b70*/  IMAD.IADD R136, R136, 0x1, R141 ;  /* 0x0000000188887824 */ /* 0x000fe400078e028d */
[----:B------:R-:W-:-:S02]  /*0b80*/  VIADD R137, R141, 0x2000 ;  /* 0x000020008d897836 */ /* 0x000fc40000000000 */
[C---:B------:R-:W-:Y:S02]  /*0b90*/  VIADD R3, R141.reuse, 0x4000 ;  /* 0x000040008d037836 */ /* 0x040fe40000000000 */
[----:B------:R-:W-:-:S07]  /*0ba0*/  VIADD R2, R141, 0x6000 ;  /* 0x000060008d027836 */ /* 0x000fce0000000000 */
.L_x_829:
        /* <DEDUP_REMOVED lines=13> */
[----:B------:R-:W-:Y:S02]  /*0c80*/  UIADD3 UR13, UP2, UR16, UR10, URZ ;  /* 0x0000000a100d7290 */ /* 0x000fe4000ff5e03f */
[----:B------:R-:W-:Y:S02]  /*0c90*/  @UP3 UIADD3.X UR7, UR5, UR7, URZ, UP0, !UPT ;  /* 0x0000000705073290 */ /* 0x000fe400087fe43f */
[----:B------:R-:W-:Y:S01]  /*0ca0*/  UISETP.NE.U32.AND UP0, UPT, UR10, URZ, UPT ;  /* 0x0000003f0a00728c */ /* 0x000fe2000bf05070 */
[----:B--2---:R-:W-:Y:S01]  /*0cb0*/  IMAD.U32 R12, RZ, RZ, UR6 ;  /* 0x00000006ff0c7e24 */ /* 0x004fe2000f8e00ff */
[----:B------:R-:W-:-:S02]  /*0cc0*/  @UP4 UIADD3 UR8, UP1, UR16, UR8, URZ ;  /* 0x0000000810084290 */ /* 0x000fc4000ff3e03f */
[----:B------:R-:W-:Y:S01]  /*0cd0*/  UIADD3.X UR12, UR5, UR11, URZ, UP2, !UPT ;  /* 0x0000000b050c7290 */ /* 0x000fe200097fe43f */
[----:B------:R-:W-:Y:S01]  /*0ce0*/  IMAD.U32 R13, RZ, RZ, UR7 ;  /* 0x00000007ff0d7e24 */ /* 0x000fe2000f8e00ff */
[----:B------:R-:W-:Y:S01]  /*0cf0*/  UISETP.NE.AND.EX UP2, UPT, UR11, URZ, UPT, UP0 ;  /* 0x0000003f0b00728c */ /* 0x000fe2000bf45300 */
[----:B------:R-:W-:Y:S02]  /*0d00*/  ULDC.U8 UR17, c[0x0][0x3c2] ;  /* 0x0000f08000117ab9 */ /* 0x000fe40000000000 */
[----:B------:R-:W-:Y:S01]  /*0d10*/  ULDC.64 UR10, c[0x0][0x2f8] ;  /* 0x0000be00000a7ab9 */ /* 0x000fe20000000a00 */
[----:B------:R-:W-:Y:S01]  /*0d20*/  @UP4 UIADD3.X UR9, UR5, UR9, URZ, UP1, !UPT ;  /* 0x0000000905094290 */ /* 0x000fe20008ffe43f */
[----:B-1----:R-:W-:Y:S01]  /*0d30*/  IMAD.U32 R14, RZ, RZ, UR8 ;  /* 0x00000008ff0e7e24 */ /* 0x002fe2000f8e00ff */
[----:B------:R-:W-:Y:S01]  /*0d40*/  UISETP.NE.AND UP1, UPT, UR17, URZ, UPT ;  /* 0x0000003f1100728c */ /* 0x000fe2000bf25270 */
[----:B------:R-:W2:Y:S01]  /*0d50*/  @P0 LDG.E R0, desc[UR14][R12.64] ;  /* 0x0000000e0c000981 */ /* 0x000ea2000c1e1900 */
[----:B------:R-:W-:Y:S01]  /*0d60*/  UISETP.EQ.U32.AND UP4, UPT, UR10, URZ, UPT ;  /* 0x0000003f0a00728c */ /* 0x000fe2000bf82070 */
[----:B------:R-:W-:Y:S01]  /*0d70*/  PLOP3.LUT P3, PT, PT, PT, UP2, 0x80, 0x0 ;  /* 0x000000000000781c */ /* 0x000fe20003f6f028 */
[----:B------:R-:W-:-:S02]  /*0d80*/  IMAD.U32 R15, RZ, RZ, UR9 ;  /* 0x00000009ff0f7e24 */ /* 0x000fc4000f8e00ff */
[----:B------:R-:W-:Y:S02]  /*0d90*/  UISETP.EQ.OR.EX UP4, UPT, UR11, URZ, !UP1, UP4 ;  /* 0x0000003f0b00728c */ /* 0x000fe4000cf82740 */
[----:B------:R-:W-:Y:S01]  /*0da0*/  UIADD3 UR6, UP0, UR16, UR10, URZ ;  /* 0x0000000a10067290 */ /* 0x000fe2000ff1e03f */
[----:B---3--:R-:W3:Y:S03]  /*0db0*/  @P1 LDG.E R5, desc[UR14][R14.64] ;  /* 0x0000000e0e051981 */ /* 0x008ee6000c1e1900 */
[----:B------:R-:W-:Y:S01]  /*0dc0*/  PLOP3.LUT P2, PT, PT, PT, UP4, 0x80, 0x0 ;  /* 0x000000000000781c */ /* 0x000fe20003f4f048 */
[----:B------:R-:W-:Y:S01]  /*0dd0*/  UIADD3.X UR5, UR5, UR11, URZ, UP0, !UPT ;  /* 0x0000000b05057290 */ /* 0x000fe200087fe43f */
[----:B----4-:R-:W-:Y:S02]  /*0de0*/  IMAD.U32 R10, RZ, RZ, UR13 ;  /* 0x0000000dff0a7e24 */ /* 0x010fe4000f8e00ff */
[----:B------:R-:W-:-:S02]  /*0df0*/  IMAD.U32 R11, RZ, RZ, UR12 ;  /* 0x0000000cff0b7e24 */ /* 0x000fc4000f8e00ff */
[----:B------:R-:W-:Y:S01]  /*0e00*/  IMAD.U32 R8, RZ, RZ, UR6 ;  /* 0x00000006ff087e24 */ /* 0x000fe2000f8e00ff */
[----:B------:R-:W-:Y:S01]  /*0e10*/  UMOV UR37, URZ ;  /* 0x0000003f00257c82 */ /* 0x000fe20008000000 */
[----:B------:R-:W-:Y:S01]  /*0e20*/  IMAD.U32 R9, RZ, RZ, UR5 ;  /* 0x00000005ff097e24 */ /* 0x000fe2000f8e00ff */
[----:B------:R-:W4:Y:S01]  /*0e30*/  @P3 LDG.E R7, desc[UR14][R10.64] ;  /* 0x0000000e0a073981 */ /* 0x000f22000c1e1900 */
[----:B------:R-:W-:Y:S01]  /*0e40*/  @!UP3 ULDC.64 UR6, c[0x0][0x318] ;  /* 0x0000c6000006bab9 */ /* 0x000fe20000000a00 */
[----:B------:R-:W-:Y:S02]  /*0e50*/  @!UP3 ULDC UR5, c[0x0][0x2cc] ;  /* 0x0000b3000005bab9 */ /* 0x000fe40000000800 */
[----:B-----5:R-:W5:Y:S04]  /*0e60*/  @P3 LDG.E R4, desc[UR14][R10.64+0x4] ;  /* 0x0000040e0a043981 */ /* 0x020f68000c1e1900 */
[----:B------:R-:W5:Y:S01]  /*0e70*/  @!P2 LDG.E R6, desc[UR14][R8.64] ;  /* 0x0000000e0806a981 */ /* 0x000f62000c1e1900 */
[----:B------:R-:W-:-:S04]  /*0e80*/  @!UP3 UISETP.NE.U32.AND UP0, UPT, UR6, URZ, UPT ;  /* 0x0000003f0600b28c */ /* 0x000fc8000bf05070 */
[----:B------:R-:W-:Y:S01]  /*0e90*/  @!UP3 UISETP.NE.AND.EX UP0, UPT, UR7, URZ, UPT, UP0 ;  /* 0x0000003f0700b28c */ /* 0x000fe2000bf05300 */
[----:B------:R-:W-:Y:S01]  /*0ea0*/  UMOV UR18, 0xffffffff ;  /* 0xffffffff00127882 */ /* 0x000fe20000000000 */
[----:B------:R-:W-:Y:S02]  /*0eb0*/  UMOV UR38, 0xffffffff ;  /* 0xffffffff00267882 */ /* 0x000fe40000000000 */
[----:B------:R-:W-:Y:S02]  /*0ec0*/  @!UP3 USEL UR7, UR5, URZ, UP0 ;  /* 0x0000003f0507b287 */ /* 0x000fe40008000000 */
[----:B------:R-:W-:Y:S01]  /*0ed0*/  USHF.L.U32 UR28, UR36, 0x7, URZ ;  /* 0x00000007241c7899 */ /* 0x000fe2000800063f */
[----:B------:R-:W-:Y:S01]  /*0ee0*/  ULDC UR5, c[0x0][0x2c8] ;  /* 0x0000b20000057ab9 */ /* 0x000fe20000000800 */
[----:B--2---:R-:W-:Y:S02]  /*0ef0*/  @P0 R2UR UR8, R0 ;  /* 0x00000000000802ca */ /* 0x004fe400000e0000 */
[----:B------:R-:W-:-:S04]  /*0f00*/  ISETP.NE.U32.AND P0, PT, RZ, UR10, PT ;  /* 0x0000000aff007c0c */ /* 0x000fc8000bf05070 */
[----:B------:R-:W-:Y:S02]  /*0f10*/  ISETP.NE.AND.EX P0, PT, RZ, UR11, PT, P0 ;  /* 0x0000000bff007c0c */ /* 0x000fe4000bf05300 */
[----:B---3--:R-:W-:Y:S02]  /*0f20*/  @P1 R2UR UR37, R5 ;  /* 0x00000000052512ca */ /* 0x008fe400000e0000 */
[----:B----4-:R-:W-:-:S11]  /*0f30*/  @P3 R2UR UR18, R7 ;  /* 0x00000000071232ca */ /* 0x010fd600000e0000 */
        /* <DEDUP_REMOVED lines=10> */
.L_x_801:
        /* <DEDUP_REMOVED lines=26> */
[----:B------:R-:W-:Y:S01]  /*1180*/  ULDC UR39, c[0x0][0x2dc] ;  /* 0x0000b70000277ab9 */ /* 0x000fe20000000800 */
[----:B------:R-:W1:Y:S01]  /*1190*/  I2F.RP R8, R6 ;  /* 0x0000000600087306 */ /* 0x000e620000209400 */
[----:B------:R-:W-:Y:S01]  /*11a0*/  ULDC UR61, c[0x0][0x270] ;  /* 0x00009c00003d7ab9 */ /* 0x000fe20000000800 */
[----:B------:R-:W-:-:S02]  /*11b0*/  @UP0 UIADD3 UR7, UR37, UR38, URZ ;  /* 0x0000002625070290 */ /* 0x000fc4000fffe03f */
[----:B--2---:R-:W-:Y:S02]  /*11c0*/  UIMAD.WIDE.U32 UR26, UR5, UR10, URZ ;  /* 0x0000000a051a72a5 */ /* 0x004fe4000f8e003f */
[----:B------:R-:W-:Y:S02]  /*11d0*/  @!UP1 UIMAD.WIDE.U32 UR40, UR45, UR8, URZ ;  /* 0x000000082d2892a5 */ /* 0x000fe4000f8e003f */
[----:B------:R-:W-:Y:S02]  /*11e0*/  UIMAD UR49, UR5, UR11, UR27 ;  /* 0x0000000b053172a4 */ /* 0x000fe4000f8e021b */
[----:B------:R-:W-:Y:S01]  /*11f0*/  @!UP1 UIMAD UR5, UR58, UR8, URZ ;  /* 0x000000083a0592a4 */ /* 0x000fe2000f8e023f */
[----:B------:R-:W-:Y:S01]  /*1200*/  @UP1 ULDC.64 UR10, c[0x0][0x420] ;  /* 0x00010800000a1ab9 */ /* 0x000fe20000000a00 */
[----:B------:R-:W-:Y:S01]  /*1210*/  UISETP.NE.AND UP4, UPT, UR25, URZ, UPT ;  /* 0x0000003f1900728c */ /* 0x000fe2000bf85270 */
[----:B-1----:R-:W1:Y:S01]  /*1220*/  MUFU.RCP R8, R8 ;  /* 0x0000000800087308 */ /* 0x002e620000001000 */
[----:B------:R-:W-:-:S02]  /*1230*/  @!UP1 UIMAD UR27, UR45, UR9, UR5 ;  /* 0x000000092d1b92a4 */ /* 0x000fc4000f8e0205 */
[----:B------:R-:W-:Y:S02]  /*1240*/  UIADD3 UR5, UR29, 0x7f, URZ ;  /* 0x0000007f1d057890 */ /* 0x000fe4000fffe03f */
[----:B------:R-:W-:Y:S02]  /*1250*/  @UP1 UIMAD.WIDE.U32 UR42, UR18, UR10, URZ ;  /* 0x0000000a122a12a5 */ /* 0x000fe4000f8e003f */
[----:B------:R-:W-:Y:S02]  /*1260*/  USHF.R.S32.HI UR20, URZ, 0x1f, UR5 ;  /* 0x0000001f3f147899 */ /* 0x000fe40008011405 */
[----:B------:R-:W-:Y:S02]  /*1270*/  UISETP.NE.AND UP3, UPT, UR24, URZ, UPT ;  /* 0x0000003f1800728c */ /* 0x000fe4000bf65270 */
[----:B------:R-:W-:Y:S02]  /*1280*/  ULEA.HI UR20, UR20, UR5, URZ, 0x7 ;  /* 0x0000000514147291 */ /* 0x000fe4000f8f383f */
[----:B------:R-:W-:-:S02]  /*1290*/  UIMAD.WIDE UR8, UR39, UR61, URZ ;  /* 0x0000003d270872a5 */ /* 0x000fc4000f8e023f */
[----:B------:R-:W-:Y:S01]  /*12a0*/  UIMAD UR50, UR57, UR39, URZ ;  /* 0x00000027393272a4 */ /* 0x000fe2000f8e023f */
[----:B-1----:R-:W-:Y:S01]  /*12b0*/  VIADD R8, R8, 0xffffffe ;  /* 0x0ffffffe08087836 */ /* 0x002fe20000000000 */
[----:B------:R-:W-:Y:S01]  /*12c0*/  @UP0 ULDC.64 UR24, c[0x0][0x248] ;  /* 0x0000920000180ab9 */ /* 0x000fe20000000a00 */
[----:B------:R-:W-:Y:S02]  /*12d0*/  UIMAD UR5, UR32, UR45, URZ ;  /* 0x0000002d200572a4 */ /* 0x000fe4000f8e023f */
[----:B------:R-:W1:Y:S01]  /*12e0*/  F2I.FTZ.U32.TRUNC.NTZ R9, R8 ;  /* 0x0000000800097305 */ /* 0x000e62000021f000 */
[----:B------:R-:W-:Y:S02]  /*12f0*/  USEL UR55, UR16, UR12, !UP1 ;  /* 0x0000000c10377287 */ /* 0x000fe4000c800000 */
[----:B------:R-:W-:Y:S02]  /*1300*/  UIADD3 UR39, UR17, UR22, URZ ;  /* 0x0000001611277290 */ /* 0x000fe4000fffe03f */
[----:B------:R-:W-:-:S02]  /*1310*/  @UP0 UIMAD.WIDE.U32 UR16, UR7, UR24, URZ ;  /* 0x00000018071002a5 */ /* 0x000fc4000f8e003f */
[----:B------:R-:W-:Y:S02]  /*1320*/  @UP1 UIMAD UR47, UR18, UR11, UR43 ;  /* 0x0000000b122f12a4 */ /* 0x000fe4000f8e022b */
[----:B------:R-:W-:Y:S02]  /*1330*/  @UP0 UIMAD UR7, UR7, UR25, URZ ;  /* 0x00000019070702a4 */ /* 0x000fe4000f8e023f */
[----:B------:R-:W-:Y:S02]  /*1340*/  UIMAD.WIDE.U32 UR10, UR45, UR59, URZ ;  /* 0x0000003b2d0a72a5 */ /* 0x000fe4000f8e003f */
[----:B------:R-:W-:Y:S01]  /*1350*/  UIMAD UR5, UR58, UR59, UR5 ;  /* 0x0000003b3a0572a4 */ /* 0x000fe2000f8e0205 */
[----:B-1----:R-:W-:Y:S01]  /*1360*/  IMAD.MOV R4, RZ, RZ, -R9 ;  /* 0x000000ffff047224 */ /* 0x002fe200078e0a09 */
[----:B------:R-:W-:Y:S01]  /*1370*/  UIMAD UR21, UR18, UR35, URZ ;  /* 0x00000023121572a4 */ /* 0x000fe2000f8e023f */
[----:B------:R-:W-:Y:S01]  /*1380*/  IMAD.MOV.U32 R8, RZ, RZ, RZ ;  /* 0x000000ffff087224 */ /* 0x000fe200078e00ff */
[----:B------:R-:W-:Y:S01]  /*1390*/  @UP0 UIADD3 UR48, UR17, UR7, URZ ;  /* 0x0000000711300290 */ /* 0x000fe2000fffe03f */
[----:B------:R-:W-:Y:S01]  /*13a0*/  IMAD R5, R4, R6, RZ ;  /* 0x0000000604057224 */ /* 0x000fe200078e02ff */
[----:B------:R-:W-:Y:S01]  /*13b0*/  IABS R4, UR57 ;  /* 0x0000003900047c13 */ /* 0x000fe20008000000 */
[----:B------:R-:W-:-:S02]  /*13c0*/  UIMAD UR7, UR9, UR10, URZ ;  /* 0x0000000a090772a4 */ /* 0x000fc4000f8e023f */
[----:B------:R-:W-:Y:S01]  /*13d0*/  IMAD.HI.U32 R5, R9, R5, R8 ;  /* 0x0000000509057227 */ /* 0x000fe200078e0008 */
[----:B------:R-:W-:Y:S02]  /*13e0*/  UIADD3 UR5, UR11, UR5, URZ ;  /* 0x000000050b057290 */ /* 0x000fe4000fffe03f */
[----:B------:R-:W-:Y:S02]  /*13f0*/  @UP1 UIADD3 UR39, UR13, UR21, URZ ;  /* 0x000000150d271290 */ /* 0x000fe4000fffe03f */
[----:B------:R-:W-:Y:S01]  /*1400*/  UIMAD.WIDE.U32 UR12, UR8, UR10, URZ ;  /* 0x0000000a080c72a5 */ /* 0x000fe2000f8e003f */
[----:B------:R-:W-:Y:S01]  /*1410*/  IMAD.HI.U32 R7, R5, R4, RZ ;  /* 0x0000000405077227 */ /* 0x000fe200078e00ff */
[----:B------:R-:W-:Y:S02]  /*1420*/  UIMAD UR5, UR8, UR5, UR7 ;  /* 0x00000005080572a4 */ /* 0x000fe4000f8e0207 */
[----:B------:R-:W-:Y:S02]  /*1430*/  UIMAD.WIDE.U32 UR10, UR8, UR18, URZ ;  /* 0x00000012080a72a5 */ /* 0x000fe4000f8e003f */
[----:B------:R-:W-:Y:S01]  /*1440*/  IADD3 R5, -R7, RZ, RZ ;  /* 0x000000ff07057210 */ /* 0x000fe20007ffe1ff */
[----:B------:R-:W-:-:S02]  /*1450*/  UIADD3 UR44, UR13, UR5, URZ ;  /* 0x000000050d2c7290 */ /* 0x000fc4000fffe03f */
[----:B------:R-:W-:Y:S02]  /*1460*/  ULOP3.LUT UR5, UR20, 0xffffff80, URZ, 0xc0, !UPT ;  /* 0xffffff8014057892 */ /* 0x000fe4000f8ec03f */
[----:B------:R-:W-:Y:S01]  /*1470*/  IMAD R5, R6, R5, R4 ;  /* 0x0000000506057224 */ /* 0x000fe200078e0204 */
[----:B------:R-:W-:Y:S01]  /*1480*/  ULDC UR33, c[0x0][0x2c4] ;  /* 0x0000b10000217ab9 */ /* 0x000fe20000000800 */
[----:B------:R-:W-:Y:S01]  /*1490*/  USHF.L.U64.HI UR19, UR45, 0x7, UR58 ;  /* 0x000000072d137899 */ /* 0x000fe2000801023a */
[----:B------:R-:W-:Y:S01]  /*14a0*/  LOP3.LUT R4, R0, UR57, RZ, 0x3c, !PT ;  /* 0x0000003900047c12 */ /* 0x000fe2000f8e3cff */
[----:B------:R-:W-:Y:S01]  /*14b0*/  @UP3 UIMAD UR7, UR45, UR33, URZ ;  /* 0x000000212d0732a4 */ /* 0x000fe2000f8e023f */
[----:B------:R-:W-:Y:S01]  /*14c0*/  ISETP.GT.U32.AND P1, PT, R6, R5, PT ;  /* 0x000000050600720c */ /* 0x000fe20003f24070 */
[----:B------:R-:W-:Y:S01]  /*14d0*/  USEL UR56, UR12, UR10, !UP1 ;  /* 0x0000000a0c387287 */ /* 0x000fe2000c800000 */
[----:B------:R-:W-:Y:S01]  /*14e0*/  ISETP.GE.AND P2, PT, R4, RZ, PT ;  /* 0x000000ff0400720c */ /* 0x000fe20003f46270 */
[----:B------:R-:W-:-:S02]  /*14f0*/  UIADD3 UR12, UR5, -0x80, URZ ;  /* 0xffffff80050c7890 */ /* 0x000fc4000fffe03f */
[----:B------:R-:W-:Y:S02]  /*1500*/  USEL UR31, UR19, URZ, UP2 ;  /* 0x0000003f131f7287 */ /* 0x000fe40009000000 */
[----:B------:R-:W-:Y:S01]  /*1510*/  @UP3 USEL UR7, UR7, UR18, !UP1 ;  /* 0x0000001207073287 */ /* 0x000fe2000c800000 */
[----:B------:R-:W-:Y:S01]  /*1520*/  @UP0 UMOV UR46, UR16 ;  /* 0x00000010002e0c82 */ /* 0x000fe20008000000 */
[----:B------:R-:W-:Y:S02]  /*1530*/  USHF.R.S32.HI UR19, URZ, 0x1f, UR12 ;  /* 0x0000001f3f137899 */ /* 0x000fe4000801140c */
[----:B------:R-:W-:Y:S02]  /*1540*/  UIADD3 UR5, UP2, UR12, UR30, URZ ;  /* 0x0000001e0c057290 */ /* 0x000fe4000ff5e03f */
[----:B------:R-:W-:Y:S01]  /*1550*/  @!P1 IMAD.IADD R5, R5, 0x1, -R6 ;  /* 0x0000000105059824 */ /* 0x000fe200078e0a06 */
[----:B------:R-:W-:Y:S01]  /*1560*/  @UP3 ULDC UR16, c[0x0][0x2e4] ;  /* 0x0000b90000103ab9 */ /* 0x000fe20000000800 */
[----:B------:R-:W-:Y:S01]  /*1570*/  @!UP3 UIMAD UR10, UR45, UR61, UR57 ;  /* 0x0000003d2d0ab2a4 */ /* 0x000fe2000f8e0239 */
[----:B------:R-:W-:Y:S01]  /*1580*/  @!P1 VIADD R7, R7, 0x1 ;  /* 0x0000000107079836 */ /* 0x000fe20000000000 */
[----:B------:R-:W-:Y:S01]  /*1590*/  @UP3 UIMAD UR22, UR57, UR16, UR7 ;  /* 0x00000010391632a4 */ /* 0x000fe2000f8e0207 */
[----:B------:R-:W-:Y:S01]  /*15a0*/  ISETP.GE.U32.AND P0, PT, R5, R6, PT ;  /* 0x000000060500720c */ /* 0x000fe20003f06070 */
[----:B------:R-:W-:Y:S01]  /*15b0*/  UIADD3.X UR13, UR19, UR31, URZ, UP2, !UPT ;  /* 0x0000001f130d7290 */ /* 0x000fe200097fe43f */
[----:B------:R-:W-:Y:S01]  /*15c0*/  PLOP3.LUT P1, PT, PT, PT, UP0, 0x80, 0x0 ;  /* 0x000000000000781c */ /* 0x000fe20003f2f008 */
[----:B------:R-:W-:-:S02]  /*15d0*/  UIMAD UR7, UR9, UR5, URZ ;  /* 0x00000005090772a4 */ /* 0x000fc4000f8e023f */
[----:B------:R-:W-:Y:S02]  /*15e0*/  @UP0 UIADD3 UR23, UR37, UR38, URZ ;  /* 0x0000002625170290 */ /* 0x000fe4000fffe03f */
[----:B------:R-:W-:Y:S01]  /*15f0*/  @!UP3 UIMAD UR22, UR10, UR33, URZ ;  /* 0x000000210a16b2a4 */ /* 0x000fe2000f8e023f */
[----:B------:R-:W-:Y:S01]  /*1600*/  @UP0 ULDC.64 UR16, c[0x0][0x250] ;  /* 0x0000940000100ab9 */ /* 0x000fe20000000a00 */
[----:B------:R-:W-:Y:S02]  /*1610*/  UIMAD.WIDE.U32 UR30, UR8, UR5, URZ ;  /* 0x00000005081e72a5 */ /* 0x000fe4000f8e003f */
[----:B------:R-:W-:Y:S02]  /*1620*/  UIMAD UR10, UR9, UR18, URZ ;  /* 0x00000012090a72a4 */ /* 0x000fe4000f8e023f */
[----:B------:R-:W-:Y:S01]  /*1630*/  @P0 IADD3 R7, R7, 0x1, RZ ;  /* 0x0000000107070810 */ /* 0x000fe20007ffe0ff */
[----:B------:R-:W-:Y:S01]  /*1640*/  UIMAD UR5, UR8, UR13, UR7 ;  /* 0x0000000d080572a4 */ /* 0x000fe2000f8e0207 */
[----:B------:R-:W-:Y:S01]  /*1650*/  PLOP3.LUT P0, PT, PT, PT, UP3, 0x80, 0x0 ;  /* 0x000000000000781c */ /* 0x000fe20003f0f038 */
[----:B------:R-:W-:-:S02]  /*1660*/  @UP0 UIMAD.WIDE.U32 UR8, UR23, UR16, URZ ;  /* 0x00000010170802a5 */ /* 0x000fc4000f8e003f */
[----:B------:R-:W-:Y:S01]  /*1670*/  @UP0 UIMAD UR7, UR23, UR17, URZ ;  /* 0x00000011170702a4 */ /* 0x000fe2000f8e023f */
[----:B------:R-:W-:Y:S01]  /*1680*/  IMAD.MOV.U32 R6, RZ, RZ, R7 ;  /* 0x000000ffff067224 */ /* 0x000fe200078e0007 */
[----:B------:R-:W-:Y:S02]  /*1690*/  USEL UR51, UR49, URZ, UP4 ;  /* 0x0000003f31337287 */ /* 0x000fe4000a000000 */
[----:B------:R-:W-:Y:S02]  /*16a0*/  USHF.R.S32.HI UR52, URZ, 0x1f, UR28 ;  /* 0x0000001f3f347899 */ /* 0x000fe4000801141c */
[----:B------:R-:W-:Y:S01]  /*16b0*/  @!UP1 UIADD3 UR47, UR41, UR27, URZ ;  /* 0x0000001b292f9290 */ /* 0x000fe2000fffe03f */
[----:B------:R-:W-:Y:S01]  /*16c0*/  @!P2 IADD3 R6, -R6, RZ, RZ ;  /* 0x000000ff0606a210 */ /* 0x000fe20007ffe1ff */
[----:B------:R-:W-:Y:S01]  /*16d0*/  @UP1 UIADD3 UR44, UR11, UR10, URZ ;  /* 0x0000000a0b2c1290 */ /* 0x000fe2000fffe03f */
[----:B------:R-:W-:Y:S01]  /*16e0*/  @!P3 LOP3.LUT R6, RZ, R0, RZ, 0x33, !PT ;  /* 0x00000000ff06b212 */ /* 0x000fe200078e33ff */
[----:B------:R-:W-:-:S02]  /*16f0*/  USHF.R.S32.HI UR54, URZ, 0x1f, UR50 ;  /* 0x0000001f3f367899 */ /* 0x000fc40008011432 */
        /* <DEDUP_REMOVED lines=17> */
.L_x_803:
        /* <DEDUP_REMOVED lines=13> */
.L_x_804:
        /* <DEDUP_REMOVED lines=11> */
.L_x_805:
[----:B------:R-:W-:-:S04]  /*1990*/  UIMAD UR7, UR45, UR61, UR57 ;  /* 0x0000003d2d0772a4 */ /* 0x000fc8000f8e0239 */
[----:B------:R-:W-:-:S12]  /*19a0*/  UIMAD UR7, UR7, UR59, URZ ;  /* 0x0000003b070772a4 */ /* 0x000fd8000f8e023f */
.L_x_806:
[----:B------:R-:W1:Y:S01]  /*19b0*/  S2R R11, SR_TID.X ;  /* 0x00000000000b7919 */ /* 0x000e620000002100 */
[----:B------:R-:W2:Y:S01]  /*19c0*/  LDC.64 R4, c[0x0][0x420] ;  /* 0x00010800ff047b82 */ /* 0x000ea20000000a00 */
[----:B------:R-:W-:Y:S01]  /*19d0*/  USHF.R.S32.HI UR10, URZ, 0x1f, UR57 ;  /* 0x0000001f3f0a7899 */ /* 0x000fe20008011439 */
[----:B------:R-:W-:Y:S01]  /*19e0*/  BSSY B1, `(.L_x_802) ;  /* 0x000084c000017945 */ /* 0x000fe20003800000 */
[----:B------:R-:W-:Y:S01]  /*19f0*/  ULDC.64 UR8, c[0x0][0x428] ;  /* 0x00010a0000087ab9 */ /* 0x000fe20000000a00 */
[----:B------:R-:W-:Y:S01]  /*1a00*/  UIADD3 UR23, UR12, UR7, URZ ;  /* 0x000000070c177290 */ /* 0x000fe2000fffe03f */
[----:B------:R-:W-:Y:S01]  /*1a10*/  ULDC UR11, c[0x0][0x2dc] ;  /* 0x0000b700000b7ab9 */ /* 0x000fe20000000800 */
[----:B------:R-:W-:Y:S02]  /*1a20*/  UIADD3 UR22, UR12, UR22, URZ ;  /* 0x000000160c167290 */ /* 0x000fe4000fffe03f */
[----:B------:R-:W-:Y:S02]  /*1a30*/  UIMAD UR21, UR11, UR61, URZ ;  /* 0x0000003d0b1572a4 */ /* 0x000fe4000f8e023f */
[----:B------:R-:W-:-:S02]  /*1a40*/  ULEA.HI.SX32 UR11, UR20, 0xffffffff, 0x19 ;  /* 0xffffffff140b7891 */ /* 0x000fc4000f8fca3f */
[----:B------:R-:W-:Y:S02]  /*1a50*/  USHF.L.U32 UR20, UR21, 0x7, URZ ;  /* 0x0000000715147899 */ /* 0x000fe4000800063f */
[----:B------:R-:W-:Y:S01]  /*1a60*/  UISETP.GE.AND UP2, UPT, UR29, 0x1, UPT ;  /* 0x000000011d00788c */ /* 0x000fe2000bf46270 */
[----:B------:R-:W-:Y:S01]  /*1a70*/  ULDC.64 UR26, c[0x0][0x2b0] ;  /* 0x0000ac00001a7ab9 */ /* 0x000fe20000000a00 */
[----:B------:R-:W-:Y:S01]  /*1a80*/  ULDC.64 UR40, c[0x0][0x478] ;  /* 0x00011e0000287ab9 */ /* 0x000fe20000000a00 */
[----:B------:R-:W-:Y:S02]  /*1a90*/  UIMAD.WIDE UR26, UR22, 0x4, UR26 ;  /* 0x00000004161a78a5 */ /* 0x000fe4000f8e021a */
        /* <DEDUP_REMOVED lines=15> */
[C---:B------:R-:W-:Y:S01]  /*1b90*/  IADD3.X R14, R17.reuse, UR19, RZ, P0, !PT ;  /* 0x00000013110e7c10 */ /* 0x040fe200087fe4ff */
[----:B------:R-:W-:Y:S01]  /*1ba0*/  IMAD R11, R17, R4, RZ ;  /* 0x00000004110b7224 */ /* 0x000fe200078e02ff */
[----:B------:R-:W-:Y:S01]  /*1bb0*/  SHF.R.S32.HI R9, RZ, 0x1f, R8 ;  /* 0x0000001fff097819 */ /* 0x000fe20000011408 */
[----:B------:R-:W-:Y:S01]  /*1bc0*/  IMAD R185, R185, UR21, R178 ;  /* 0x00000015b9b97c24 */ /* 0x000fe2000f8e02b2 */
[----:B------:R-:W-:Y:S01]  /*1bd0*/  IADD3 R18, P0, R8, UR5, RZ ;  /* 0x0000000508127c10 */ /* 0x000fe2000ff1e0ff */
[----:B------:R-:W-:Y:S01]  /*1be0*/  IMAD R14, R14, UR34, RZ ;  /* 0x000000220e0e7c24 */ /* 0x000fe2000f8e02ff */
[----:B------:R-:W-:Y:S01]  /*1bf0*/  UIMAD UR5, UR10, UR8, URZ ;  /* 0x000000080a0572a4 */ /* 0x000fe2000f8e023f */
[----:B------:R-:W-:Y:S01]  /*1c00*/  IMAD R11, R0, R5, R11 ;  /* 0x00000005000b7224 */ /* 0x000fe200078e020b */
[----:B------:R-:W-:Y:S01]  /*1c10*/  IADD3.X R19, R9, UR47, RZ, P0, !PT ;  /* 0x0000002f09137c10 */ /* 0x000fe200087fe4ff */
[C---:B------:R-:W-:Y:S01]  /*1c20*/  IMAD R13, R15.reuse, UR35, R14 ;  /* 0x000000230f0d7c24 */ /* 0x040fe2000f8e020e */
[----:B------:R-:W-:Y:S01]  /*1c30*/  UIMAD UR7, UR57, UR9, UR5 ;  /* 0x00000009390772a4 */ /* 0x000fe2000f8e0205 */
[----:B------:R-:W-:Y:S01]  /*1c40*/  IMAD.WIDE.U32 R14, R15, UR34, R8 ;  /* 0x000000220f0e7c25 */ /* 0x000fe2000f8e0008 */
[----:B------:R-:W-:-:S03]  /*1c50*/  ULDC.64 UR18, c[0x0][0x3e0] ;  /* 0x0000f80000127ab9 */ /* 0x000fc60000000a00 */
[----:B------:R-:W-:Y:S01]  /*1c60*/  IMAD.WIDE.U32 R20, R4, UR12, R18 ;  /* 0x0000000c04147c25 */ /* 0x000fe2000f8e0012 */
[----:B------:R-:W-:Y:S01]  /*1c70*/  IADD3 R18, P0, R14, UR55, RZ ;  /* 0x000000370e127c10 */ /* 0x000fe2000ff1e0ff */
[----:B------:R-:W-:Y:S02]  /*1c80*/  ULDC.64 UR12, c[0x0][0x210] ;  /* 0x00008400000c7ab9 */ /* 0x000fe40000000a00 */
[----:B------:R-:W-:Y:S01]  /*1c90*/  IMAD.U32 R14, RZ, RZ, UR8 ;  /* 0x00000008ff0e7e24 */ /* 0x000fe2000f8e00ff */
[----:B------:R-:W-:Y:S01]  /*1ca0*/  ULDC.64 UR8, c[0x0][0x258] ;  /* 0x0000960000087ab9 */ /* 0x000fe20000000a00 */
[----:B------:R-:W-:Y:S01]  /*1cb0*/  IMAD.IADD R21, R21, 0x1, R12 ;  /* 0x0000000115157824 */ /* 0x000fe200078e020c */
[----:B------:R-:W-:Y:S01]  /*1cc0*/  UIMAD UR5, UR10, UR8, URZ ;  /* 0x000000080a0572a4 */ /* 0x000fe2000f8e023f */
[----:B------:R-:W-:Y:S01]  /*1cd0*/  IADD3.X R19, R15, UR39, R13, P0, !PT ;  /* 0x000000270f137c10 */ /* 0x000fe200087fe40d */
[----:B------:R-:W-:Y:S02]  /*1ce0*/  IMAD.U32 R12, RZ, RZ, UR8 ;  /* 0x00000008ff0c7e24 */ /* 0x000fe4000f8e00ff */
[----:B------:R-:W-:Y:S01]  /*1cf0*/  IMAD.WIDE.U32 R14, R14, UR57, R20 ;  /* 0x000000390e0e7c25 */ /* 0x000fe2000f8e0014 */
[----:B------:R-:W-:-:S02]  /*1d00*/  UIMAD UR10, UR57, UR9, UR5 ;  /* 0x00000009390a72a4 */ /* 0x000fc4000f8e0205 */
[----:B------:R-:W-:Y:S01]  /*1d10*/  USHF.R.S32.HI UR5, URZ, 0x1f, UR20 ;  /* 0x0000001f3f057899 */ /* 0x000fe20008011414 */
[----:B------:R-:W-:Y:S01]  /*1d20*/  IMAD.WIDE.U32 R12, R12, UR57, R18 ;  /* 0x000000390c0c7c25 */ /* 0x000fe2000f8e0012 */
[----:B------:R-:W-:-:S03]  /*1d30*/  ULDC.64 UR8, c[0x0][0x400] ;  /* 0x0001000000087ab9 */ /* 0x000fc60000000a00 */
[----:B------:R-:W-:Y:S01]  /*1d40*/  VIADD R15, R15, UR7 ;  /* 0x000000070f0f7c36 */ /* 0x000fe20008000000 */
[----:B------:R-:W-:Y:S01]  /*1d50*/  UIADD3 UR7, UP1, UP0, UR30, UR20, UR50 ;  /* 0x000000141e077290 */ /* 0x000fe2000f83e032 */
[----:B------:R-:W-:Y:S01]  /*1d60*/  VIADD R10, R13, UR10 ;  /* 0x0000000a0d0a7c36 */ /* 0x000fe20008000000 */
[----:B------:R-:W-:Y:S01]  /*1d70*/  LEA R182, P0, R12, UR12, 0x1 ;  /* 0x0000000c0cb67c11 */ /* 0x000fe2000f8008ff */
[----:B------:R-:W-:Y:S01]  /*1d80*/  IMAD.WIDE.U32 R14, R0, R4, R14 ;  /* 0x00000004000e7225 */ /* 0x000fe200078e000e */
[----:B------:R-:W-:Y:S02]  /*1d90*/  UIADD3.X UR5, UR49, UR5, UR54, UP1, UP0 ;  /* 0x0000000531057290 */ /* 0x000fe40008fe0436 */
[----:B------:R-:W-:Y:S01]  /*1da0*/  UIADD3 UR7, UP1, UP0, UR53, UR7, UR56 ;  /* 0x0000000735077290 */ /* 0x000fe2000f83e038 */
[----:B------:R-:W-:Y:S01]  /*1db0*/  LEA.HI.X R183, R12, UR13, R10, 0x1, P0 ;  /* 0x0000000d0cb77c11 */ /* 0x000fe200080f0c0a */
[----:B------:R-:W-:Y:S01]  /*1dc0*/  IMAD.IADD R10, R15, 0x1, R11 ;  /* 0x000000010f0a7824 */ /* 0x000fe200078e020b */
[----:B------:R-:W-:Y:S01]  /*1dd0*/  PLOP3.LUT P0, PT, PT, PT, UP2, 0x80, 0x0 ;  /* 0x000000000000781c */ /* 0x000fe20003f0f028 */
[----:B------:R-:W-:Y:S01]  /*1de0*/  UIADD3.X UR5, UR51, UR5, UR44, UP1, UP0 ;  /* 0x0000000533057290 */ /* 0x000fe20008fe042c */
[----:B------:R-:W-:-:S02]  /*1df0*/  LEA R180, P3, R14, UR18, 0x1 ;  /* 0x000000120eb47c11 */ /* 0x000fc4000f8608ff */
[C---:B------:R-:W-:Y:S02]  /*1e00*/  IADD3 R12, P2, R185.reuse, UR7, RZ ;  /* 0x00000007b90c7c10 */ /* 0x040fe4000ff5e0ff */
[----:B------:R-:W-:Y:S02]  /*1e10*/  LEA.HI.X R181, R14, UR19, R10, 0x1, P3 ;  /* 0x000000130eb57c11 */ /* 0x000fe400098f0c0a */
[----:B------:R-:W-:Y:S02]  /*1e20*/  LEA R184, P1, R12, UR8, 0x2 ;  /* 0x000000080cb87c11 */ /* 0x000fe4000f8210ff */
[----:B------:R-:W-:-:S04]  /*1e30*/  LEA.HI.X.SX32 R185, R185, UR5, 0x1, P2 ;  /* 0x00000005b9b97c11 */ /* 0x000fc800090f0eff */
[----:B------:R-:W-:Y:S01]  /*1e40*/  LEA.HI.X R185, R12, UR9, R185, 0x2, P1 ;  /* 0x000000090cb97c11 */ /* 0x000fe200088f14b9 */
[----:B------:R-:W-:Y:S06]  /*1e50*/  @!P0 BRA `(.L_x_807) ;  /* 0x0000007800048947 */ /* 0x000fec0003800000 */
[----:B------:R-:W-:Y:S01]  /*1e60*/  UIMAD UR8, UR52, UR24, URZ ;  /* 0x00000018340872a4 */ /* 0x000fe2000f8e023f */
[----:B------:R-:W-:Y:S01]  /*1e70*/  IMAD.U32 R14, RZ, RZ, UR16 ;  /* 0x00000010ff0e7e24 */ /* 0x000fe2000f8e00ff */
[----:B------:R-:W-:Y:S01]  /*1e80*/  UIMAD UR7, UR52, UR16, URZ ;  /* 0x00000010340772a4 */ /* 0x000fe2000f8e023f */
[----:B------:R-:W-:Y:S01]  /*1e90*/  IMAD.U32 R12, RZ, RZ, UR24 ;  /* 0x00000018ff0c7e24 */ /* 0x000fe2000f8e00ff */
[----:B------:R-:W-:Y:S01]  /*1ea0*/  UIMAD UR9, UR28, UR25, UR8 ;  /* 0x000000191c0972a4 */ /* 0x000fe2000f8e0208 */
[--C-:B------:R-:W-:Y:S01]  /*1eb0*/  IMAD.WIDE.U32 R14, R14, UR28, R8.reuse ;  /* 0x0000001c0e0e7c25 */ /* 0x100fe2000f8e0008 */
[----:B------:R-:W-:Y:S02]  /*1ec0*/  UIMAD UR8, UR28, UR17, UR7 ;  /* 0x000000111c0872a4 */ /* 0x000fe4000f8e0207 */
[----:B------:R-:W-:Y:S01]  /*1ed0*/  UIMAD UR5, UR11, -0x80, UR29 ;  /* 0xffffff800b0578a4 */ /* 0x000fe2000f8e021d */
[----:B------:R-:W-:Y:S01]  /*1ee0*/  IMAD.WIDE.U32 R12, R12, UR28, R8 ;  /* 0x0000001c0c0c7c25 */ /* 0x000fe2000f8e0008 */
[----:B------:R-:W-:Y:S01]  /*1ef0*/  IADD3 R8, P0, R14, UR32, RZ ;  /* 0x000000200e087c10 */ /* 0x000fe2000ff1e0ff */
[----:B------:R-:W-:-:S02]  /*1f00*/  UIMAD UR7, UR36, -0x80, UR6 ;  /* 0xffffff80240778a4 */ /* 0x000fc4000f8e0206 */
[----:B------:R-:W-:Y:S01]  /*1f10*/  IMAD.U32 R9, RZ, RZ, UR8 ;  /* 0x00000008ff097e24 */ /* 0x000fe2000f8e00ff */
[----:B------:R-:W-:Y:S01]  /*1f20*/  IADD3 R12, P1, R12, UR46, RZ ;  /* 0x0000002e0c0c7c10 */ /* 0x000fe2000ff3e0ff */
[----:B------:R-:W-:Y:S01]  /*1f30*/  VIADD R11, R0, 0x40 ;  /* 0x00000040000b7836 */ /* 0x000fe20000000000 */
[----:B------:R-:W-:Y:S01]  /*1f40*/  ULDC.64 UR12, c[0x0][0x260] ;  /* 0x00009800000c7ab9 */ /* 0x000fe20000000a00 */
[----:B------:R-:W-:Y:S01]  /*1f50*/  IMAD.U32 R10, RZ, RZ, UR9 ;  /* 0x00000009ff0a7e24 */ /* 0x000fe2000f8e00ff */
[----:B------:R-:W-:Y:S01]  /*1f60*/  IADD3.X R9, R15, UR33, R9, P0, !PT ;  /* 0x000000210f097c10 */ /* 0x000fe200087fe409 */
[----:B------:R-:W-:Y:S01]  /*1f70*/  IMAD.WIDE.U32 R14, R4, 0x80, RZ ;  /* 0x00000080040e7825 */ /* 0x000fe200078e00ff */
[----:B------:R-:W-:Y:S01]  /*1f80*/  PLOP3.LUT P0, PT, PT, PT, UP4, 0x80, 0x0 ;  /* 0x000000000000781c */ /* 0x000fe20003f0f048 */
[----:B------:R-:W-:Y:S01]  /*1f90*/  ULDC.64 UR8, c[0x0][0x268] ;  /* 0x00009a0000087ab9 */ /* 0x000fe20000000a00 */
[----:B------:R-:W-:Y:S01]  /*1fa0*/  ISETP.GE.AND P4, PT, R11, UR5, PT ;  /* 0x000000050b007c0c */ /* 0x000fe2000bf86270 */
[----:B------:R-:W-:Y:S01]  /*1fb0*/  IMAD.SHL.U32 R5, R5, 0x80, RZ ;  /* 0x0000008005057824 */ /* 0x000fe200078e00ff */
[----:B------:R-:W-:Y:S01]  /*1fc0*/  ISETP.GE.AND P2, PT, R11, UR7, PT ;  /* 0x000000070b007c0c */ /* 0x000fe2000bf46270 */
[----:B------:R-:W-:Y:S01]  /*1fd0*/  IMAD R11, R7, UR12, RZ ;  /* 0x0000000c070b7c24 */ /* 0x000fe2000f8e02ff */
[----:B------:R-:W-:Y:S01]  /*1fe0*/  IADD3.X R13, R13, UR48, R10, P1, !PT ;  /* 0x000000300d0d7c10 */ /* 0x000fe20008ffe40a */
[----:B------:R-:W-:Y:S01]  /*1ff0*/  IMAD R7, R7, UR8, RZ ;  /* 0x0000000807077c24 */ /* 0x000fe2000f8e02ff */
[----:B------:R-:W-:Y:S01]  /*2000*/  ISETP.GE.AND P3, PT, R0, UR7, PT ;  /* 0x0000000700007c0c */ /* 0x000fe2000bf66270 */
[----:B------:R-:W-:Y:S01]  /*2010*/  IMAD R24, R6, UR13, R11 ;  /* 0x0000000d06187c24 */ /* 0x000fe2000f8e020b */
[----:B------:R-:W-:Y:S01]  /*2020*/  ISETP.GE.AND P5, PT, R0, UR5, PT ;  /* 0x0000000500007c0c */ /* 0x000fe2000bfa6270 */
[----:B------:R-:W-:Y:S01]  /*2030*/  IMAD.WIDE.U32 R10, R6, UR12, R12 ;  /* 0x0000000c060a7c25 */ /* 0x000fe2000f8e000c */
[----:B------:R-:W-:Y:S01]  /*2040*/  ULEA.HI UR7, UR11, UR11, URZ, 0x1 ;  /* 0x0000000b0b077291 */ /* 0x000fe2000f8f083f */
[----:B------:R-:W-:Y:S01]  /*2050*/  @P0 BAR.SYNC.DEFER_BLOCKING 0x0 ;  /* 0x0000000000000b1d */ /* 0x000fe20000010000 */
[----:B------:R-:W-:Y:S01]  /*2060*/  LEA R13, R152, UR4, 0x1 ;  /* 0x00000004980d7c11 */ /* 0x000fe2000f8e08ff */
[----:B------:R-:W-:Y:S01]  /*2070*/  IMAD.IADD R25, R11, 0x1, R24 ;  /* 0x000000010b197824 */ /* 0x000fe200078e0218 */
[----:B------:R-:W-:Y:S01]  /*2080*/  @!P4 IADD3 R4, P1, R180, R14, RZ ;  /* 0x0000000eb404c210 */ /* 0x000fe20007f3e0ff */
[----:B------:R-:W-:Y:S01]  /*2090*/  ULOP3.LUT UR7, UR7, 0xfffffffe, URZ, 0xc0, !UPT ;  /* 0xfffffffe07077892 */ /* 0x000fe2000f8ec03f */
[----:B------:R-:W-:Y:S01]  /*20a0*/  @!P2 IADD3 R22, P0, R0, 0x40, RZ ;  /* 0x000000400016a810 */ /* 0x000fe20007f1e0ff */
[----:B------:R-:W-:Y:S01]  /*20b0*/  @!P2 IMAD.MOV.U32 R11, RZ, RZ, R25 ;  /* 0x000000ffff0ba224 */ /* 0x000fe200078e0019 */
[----:B------:R-:W-:Y:S01]  /*20c0*/  @!P4 IADD3.X R5, R181, R15, R5, P1, !PT ;  /* 0x0000000fb505c210 */ /* 0x000fe20000ffe405 */
[----:B------:R-:W-:Y:S01]  /*20d0*/  @!P3 IMAD.MOV.U32 R24, RZ, RZ, R10 ;  /* 0x000000ffff18b224 */ /* 0x000fe200078e000a */
[----:B------:R-:W-:Y:S01]  /*20e0*/  UIADD3 UR7, UR11, -UR7, URZ ;  /* 0x800000070b077290 */ /* 0x000fe2000fffe03f */
[----:B------:R-:W-:Y:S01]  /*20f0*/  @!P2 IMAD.X R15, RZ, RZ, R17, P0 ;  /* 0x000000ffff0fa224 */ /* 0x000fe200000e0611 */
[----:B------:R-:W-:Y:S01]  /*2100*/  USHF.L.U32 UR10, UR35, 0x7, URZ ;  /* 0x00000007230a7899 */ /* 0x000fe2000800063f */
[----:B------:R-:W-:Y:S01]  /*2110*/  IMAD R20, R6, UR9, R7 ;  /* 0x0000000906147c24 */ /* 0x000fe2000f8e0207 */
[----:B------:R-:W-:Y:S01]  /*2120*/  UISETP.NE.AND UP0, UPT, UR7, 0x1, UPT ;  /* 0x000000010700788c */ /* 0x000fe2000bf05270 */
[----:B------:R-:W-:-:S02]  /*2130*/  @!P2 IMAD R15, R15, UR24, RZ ;  /* 0x000000180f0fac24 */ /* 0x000fc4000f8e02ff */
[----:B------:R-:W-:Y:S01]  /*2140*/  IMAD.WIDE.U32 R8, R6, UR8, R8 ;  /* 0x0000000806087c25 */ /* 0x000fe2000f8e0008 */
[----:B------:R-:W-:Y:S02]  /*2150*/  UIMAD.WIDE.U32 UR8, UR34, 0x80, URZ ;  /* 0x00000080220878a5 */ /* 0x000fe4000f8e003f */
[----:B------:R-:W-:Y:S01]  /*2160*/  PLOP3.LUT P0, PT, PT, PT, UP0, 0x80, 0x0 ;  /* 0x000000000000781c */ /* 0x000fe20003f0f008 */
[C---:B------:R-:W-:Y:S02]  /*2170*/  @!P2 IMAD R15, R22.reuse, UR25, R15 ;  /* 0x00000019160fac24 */ /* 0x040fe4000f8e020f */
[----:B------:R-:W-:Y:S02]  /*2180*/  @!P2 IMAD.WIDE.U32 R22, R22, UR24, R10 ;  /* 0x000000181616ac25 */ /* 0x000fe4000f8e000a */
[----:B------:R-:W1:Y:S01]  /*2190*/  @!P3 LDC.64 R10, c[0x0][0x218] ;  /* 0x00008600ff0abb82 */ /* 0x000e620000000a00 */
[----:B------:R2:W-:Y:S01]  /*21a0*/  @P5 STS [R13+0x4000], RZ ;  /* 0x004000ff0d005388 */ /* 0x0005e20000000800 */
[----:B------:R-:W-:-:S02]  /*21b0*/  IMAD.IADD R21, R9, 0x1, R20 ;  /* 0x0000000109157824 */ /* 0x000fc400078e0214 */
[----:B------:R-:W-:Y:S01]  /*21c0*/  @!P3 IMAD.MOV.U32 R20, RZ, RZ, R8 ;  /* 0x000000ffff14b224 */ /* 0x000fe200078e0008 */
[----:B------:R2:W-:Y:S01]  /*21d0*/  @P5 STS [R13+0x4004], RZ ;  /* 0x004004ff0d005388 */ /* 0x0005e20000000800 */
[----:B------:R-:W-:Y:S02]  /*21e0*/  @!P3 IMAD R7, R17, UR24, RZ ;  /* 0x000000181107bc24 */ /* 0x000fe4000f8e02ff */
[----:B------:R-:W-:Y:S01]  /*21f0*/  VIADD R177, R152, 0x1000 ;  /* 0x0000100098b17836 */ /* 0x000fe20000000000 */
[----:B------:R2:W-:Y:S01]  /*2200*/  @P5 STS.64 [R13+0x4008], RZ ;  /* 0x004008ff0d005388 */ /* 0x0005e20000000a00 */
[----:B------:R-:W-:Y:S02]  /*2210*/  @!P2 IMAD.MOV.U32 R19, RZ, RZ, R21 ;  /* 0x000000ffff13a224 */ /* 0x000fe400078e0015 */
[C---:B------:R-:W-:Y:S01]  /*2220*/  @!P3 IMAD R16, R0.reuse, UR25, R7 ;  /* 0x000000190010bc24 */ /* 0x040fe2000f8e0207 */
[----:B------:R-:W-:Y:S01]  /*2230*/  @!PT LDS RZ, [RZ] ;  /* 0x00000000fffff984 */ /* 0x000fe20000000800 */
[----:B------:R-:W-:Y:S01]  /*2240*/  @!PT LDS RZ, [RZ] ;  /* 0x00000000fffff984 */ /* 0x000fe20000000800 */
[----:B------:R-:W-:Y:S01]  /*2250*/  @!PT LDS RZ, [RZ] ;  /* 0x00000000fffff984 */ /* 0x000fe20000000800 */
[----:B------:R-:W-:Y:S01]  /*2260*/  @!P5 LDGSTS.E.BYPASS.LTC128B.128 [R13+0x4000], desc[UR14][R180.64] ;  /* 0x04000000b40ddfae */ /* 0x000fe2000b901d4e */
[C---:B------:R-:W-:Y:S01]  /*2270*/  @!P3 IMAD.WIDE.U32 R24, R0.reuse, UR24, R24 ;  /* 0x000000180018bc25 */ /* 0x040fe2000f8e0018 */
[----:B------:R-:W-:Y:S01]  /*2280*/  SEL R177, R177, R152, !P0 ;  /* 0x00000098b1b17207 */ /* 0x000fe20004000000 */
[----:B------:R-:W3:Y:S01]  /*2290*/  @!P2 LDC.64 R6, c[0x0][0x218] ;  /* 0x00008600ff06ab82 */ /* 0x000ee20000000a00 */
[----:B------:R2:W-:Y:S01]  /*22a0*/  @P4 STS.128 [R13+0x5000], RZ ;  /* 0x005000ff0d004388 */ /* 0x0005e20000000c00 */
[----:B------:R-:W-:Y:S01]  /*22b0*/  @!P3 IMAD.WIDE.U32 R20, R0, UR16, R20 ;  /* 0x000000100014bc25 */ /* 0x000fe2000f8e0014 */
[----:B------:R-:W-:-:S02]  /*22c0*/  LEA R177, R177, UR4, 0x1 ;  /* 0x00000004b1b17c11 */ /* 0x000fc4000f8e08ff */
[----:B------:R-:W-:Y:S01]  /*22d0*/  @!PT LDS RZ, [RZ] ;  /* 0x00000000fffff984 */ /* 0x000fe20000000800 */
[----:B------:R-:W-:Y:S01]  /*22e0*/  @!PT LDS RZ, [RZ] ;  /* 0x00000000fffff984 */ /* 0x000fe20000000800 */
[----:B------:R-:W-:Y:S01]  /*22f0*/  @!PT LDS RZ, [RZ] ;  /* 0x00000000fffff984 */ /* 0x000fe20000000800 */
[----:B------:R4:W-:Y:S01]  /*2300*/  @!P4 LDGSTS.E.BYPASS.LTC128B.128 [R13+0x5000], desc[UR14][R4.64] ;  /* 0x05000000040dcfae */ /* 0x0009e2000b901d4e */
[----:B------:R-:W-:Y:S01]  /*2310*/  @!P2 IMAD.MOV.U32 R18, RZ, RZ, R8 ;  /* 0x000000ffff12a224 */ /* 0x000fe200078e0008 */
[----:B------:R-:W-:Y:S01]  /*2320*/  @!P3 IADD3 R16, R25, R16, RZ ;  /* 0x000000101910b210 */ /* 0x000fe20007ffe0ff */
[----:B------:R-:W2:Y:S01]  /*2330*/  @!P3 LDC.64 R8, c[0x0][0x220] ;  /* 0x00008800ff08bb82 */ /* 0x000ea20000000a00 */
[----:B------:R1:W-:Y:S01]  /*2340*/  @P5 STS [R177], RZ ;  /* 0x000000ffb1005388 */ /* 0x0003e20000000800 */
[----:B------:R-:W-:-:S03]  /*2350*/  @!P2 IMAD.IADD R15, R23, 0x1, R15 ;  /* 0x00000001170fa824 */ /* 0x000fc600078e020f */
[----:B------:R2:W-:Y:S04]  /*2360*/  @P5 STS [R177+0x4], RZ ;  /* 0x000004ffb1005388 */ /* 0x0005e80000000800 */
[----:B------:R2:W-:Y:S04]  /*2370*/  @P5 STS [R177+0x8], RZ ;  /* 0x000008ffb1005388 */ /* 0x0005e80000000800 */
[----:B------:R2:W-:Y:S04]  /*2380*/  @P5 STS [R177+0xc], RZ ;  /* 0x00000cffb1005388 */ /* 0x0005e80000000800 */
[----:B------:R-:W-:Y:S01]  /*2390*/  @!PT LDS RZ, [RZ] ;  /* 0x00000000fffff984 */ /* 0x000fe20000000800 */
[----:B------:R-:W-:Y:S01]  /*23a0*/  @!PT LDS RZ, [RZ] ;  /* 0x00000000fffff984 */ /* 0x000fe20000000800 */
[----:B------:R-:W-:Y:S01]  /*23b0*/  @!PT LDS RZ, [RZ] ;  /* 0x00000000fffff984 */ /* 0x000fe20000000800 */
[----:B------:R-:W-:Y:S01]  /*23c0*/  @!P5 LDGSTS.E.BYPASS.LTC128B.128 [R177], desc[UR14][R182.64] ;  /* 0x00000000b6b1dfae */ /* 0x000fe2000b901d4e */
[----:B-1----:R-:W-:-:S03]  /*23d0*/  @!P3 LEA R10, P5, R24, R10, 0x1 ;  /* 0x0000000a180ab211 */ /* 0x002fc600078a08ff */
[----:B------:R1:W-:Y:S01]  /*23e0*/  @P4 STS [R177+0x1000], RZ ;  /* 0x001000ffb1004388 */ /* 0x0003e20000000800 */
[----:B------:R-:W-:Y:S01]  /*23f0*/  @!P3 LEA.HI.X R11, R24, R11, R16, 0x1, P5 ;  /* 0x0000000b180bb211 */ /* 0x000fe200028f0c10 */
[----:B----4-:R-:W-:Y:S02]  /*2400*/  @!P3 IMAD R5, R17, UR16, RZ ;  /* 0x000000101105bc24 */ /* 0x010fe4000f8e02ff */
[----:B------:R1:W-:Y:S02]  /*2410*/  @P4 STS [R177+0x1004], RZ ;  /* 0x001004ffb1004388 */ /* 0x0003e40000000800 */
[C---:B------:R-:W-:Y:S01]  /*2420*/  @!P3 IMAD R14, R0.reuse, UR17, R5 ;  /* 0x00000011000ebc24 */ /* 0x040fe2000f8e0205 */
[----:B------:R-:W-:Y:S01]  /*2430*/  @!P2 IADD3 R0, P1, R0, 0x40, RZ ;  /* 0x000000400000a810 */ /* 0x000fe20007f3e0ff */
[----:B------:R-:W-:Y:S01]  /*2440*/  IMAD.U32 R5, RZ, RZ, UR10 ;  /* 0x0000000aff057e24 */ /* 0x000fe2000f8e00ff */
[----:B------:R1:W-:Y:S01]  /*2450*/  @P4 STS [R177+0x1008], RZ ;  /* 0x001008ffb1004388 */ /* 0x0003e20000000800 */
[----:B------:R-:W-:-:S02]  /*2460*/  @!P3 IMAD.IADD R14, R21, 0x1, R14 ;  /* 0x00000001150eb824 */ /* 0x000fc400078e020e */
[----:B------:R-:W-:Y:S01]  /*2470*/  @!P2 IMAD.X R17, RZ, RZ, R17, P1 ;  /* 0x000000ffff11a224 */ /* 0x000fe200008e0611 */
[----:B------:R-:W-:Y:S01]  /*2480*/  @!P4 IADD3 R26, P1, R182, UR8, RZ ;  /* 0x00000008b61acc10 */ /* 0x000fe2000ff3e0ff */
[----:B------:R1:W-:Y:S01]  /*2490*/  @P4 STS [R177+0x100c], RZ ;  /* 0x00100cffb1004388 */ /* 0x0003e20000000800 */
[----:B------:R-:W-:Y:S02]  /*24a0*/  @!P2 IMAD.WIDE.U32 R18, R0, UR16, R18 ;  /* 0x000000100012ac25 */ /* 0x000fe4000f8e0012 */
[----:B------:R-:W-:Y:S02]  /*24b0*/  @!P4 IADD3.X R27, R183, UR9, R5, P1, !PT ;  /* 0x00000009b71bcc10 */ /* 0x000fe40008ffe405 */
[----:B------:R-:W-:Y:S01]  /*24c0*/  @!P2 IMAD R17, R17, UR16, RZ ;  /* 0x000000101111ac24 */ /* 0x000fe2000f8e02ff */
[----:B------:R-:W4:Y:S01]  /*24d0*/  @!P2 LDC.64 R4, c[0x0][0x220] ;  /* 0x00008800ff04ab82 */ /* 0x000f220000000a00 */
[----:B---3--:R-:W-:Y:S01]  /*24e0*/  @!P2 LEA R6, P1, R22, R6, 0x1 ;  /* 0x000000061606a211 */ /* 0x008fe200078208ff */
[----:B------:R-:W-:Y:S01]  /*24f0*/  @!PT LDS RZ, [RZ] ;  /* 0x00000000fffff984 */ /* 0x000fe20000000800 */
[----:B------:R-:W-:Y:S01]  /*2500*/  @!PT LDS RZ, [RZ] ;  /* 0x00000000fffff984 */ /* 0x000fe20000000800 */
[----:B------:R-:W-:Y:S01]  /*2510*/  @!PT LDS RZ, [RZ] ;  /* 0x00000000fffff984 */ /* 0x000fe20000000800 */
[----:B------:R-:W-:Y:S01]  /*2520*/  @!P4 LDGSTS.E.BYPASS.LTC128B.128 [R177+0x1000], desc[UR14][R26.64] ;  /* 0x010000001ab1cfae */ /* 0x000fe2000b901d4e */
[----:B------:R-:W-:Y:S01]  /*2530*/  @!P2 IMAD R12, R0, UR17, R17 ;  /* 0x00000011000cac24 */ /* 0x000fe2000f8e0211 */
[----:B--2---:R-:W-:Y:S01]  /*2540*/  @!P3 LEA R8, P4, R20, R8, 0x1 ;  /* 0x000000081408b211 */ /* 0x004fe200078808ff */
[----:B------:R-:W-:Y:S01]  /*2550*/  IMAD.MOV.U32 R175, RZ, RZ, 0x7f800000 ;  /* 0x7f800000ffaf7424 */ /* 0x000fe200078e00ff */
[----:B------:R-:W-:Y:S01]  /*2560*/  @!P2 LEA.HI.X R7, R22, R7, R15, 0x1, P1 ;  /* 0x000000071607a211 */ /* 0x000fe200008f0c0f */
[----:B------:R1:W-:Y:S01]  /*2570*/  @P3 STS [R13+0x6000], RZ ;  /* 0x006000ff0d003388 */ /* 0x0003e20000000800 */
[----:B------:R-:W2:Y:S01]  /*2580*/  LDC.64 R16, c[0x0][0x3b8] ;  /* 0x0000ee00ff107b82 */ /* 0x000ea20000000a00 */
[----:B------:R-:W-:Y:S01]  /*2590*/  @!P2 IMAD.IADD R12, R19, 0x1, R12 ;  /* 0x00000001130ca824 */ /* 0x000fe200078e020c */
[----:B------:R-:W-:Y:S01]  /*25a0*/  @!P3 LEA.HI.X R9, R20, R9, R14, 0x1, P4 ;  /* 0x000000091409b211 */ /* 0x000fe200020f0c0e */
[----:B------:R1:W-:Y:S01]  /*25b0*/  @P3 STS [R13+0x6004], RZ ;  /* 0x006004ff0d003388 */ /* 0x0003e20000000800 */
[----:B------:R-:W-:-:S02]  /*25c0*/  IMAD.MOV.U32 R176, RZ, RZ, 0x7f800000 ;  /* 0x7f800000ffb07424 */ /* 0x000fc400078e00ff */
[----:B------:R-:W-:Y:S01]  /*25d0*/  IMAD.MOV.U32 R173, RZ, RZ, 0x7f800000 ;  /* 0x7f800000ffad7424 */ /* 0x000fe200078e00ff */
[----:B------:R1:W-:Y:S01]  /*25e0*/  @P3 STS.64 [R13+0x6008], RZ ;  /* 0x006008ff0d003388 */ /* 0x0003e20000000a00 */
[----:B------:R-:W-:Y:S02]  /*25f0*/  IMAD.MOV.U32 R174, RZ, RZ, 0x7f800000 ;  /* 0x7f800000ffae7424 */ /* 0x000fe400078e00ff */
[----:B------:R-:W-:Y:S01]  /*2600*/  VIADD R139, R148, 0x1000 ;  /* 0x00001000948b7836 */ /* 0x000fe20000000000 */
[----:B------:R-:W-:Y:S01]  /*2610*/  @!PT LDS RZ, [RZ] ;  /* 0x00000000fffff984 */ /* 0x000fe20000000800 */
[----:B------:R-:W-:Y:S01]  /*2620*/  @!PT LDS RZ, [RZ] ;  /* 0x00000000fffff984 */ /* 0x000fe20000000800 */
[----:B------:R-:W-:Y:S01]  /*2630*/  @!PT LDS RZ, [RZ] ;  /* 0x00000000fffff984 */ /* 0x000fe20000000800 */
[----:B------:R-:W-:Y:S01]  /*2640*/  @!P3 LDGSTS.E.BYPASS.LTC128B.128 [R13+0x6000], desc[UR14][R10.64] ;  /* 0x060000000a0dbfae */ /* 0x000fe2000b901d4e */
[----:B------:R-:W-:Y:S01]  /*2650*/  VIADD R138, R147, 0x1000 ;  /* 0x00001000938a7836 */ /* 0x000fe20000000000 */
[----:B------:R-:W-:Y:S01]  /*2660*/  SHF.R.S32.HI R172, RZ, 0x1f, R178 ;  /* 0x0000001fffac7819 */ /* 0x000fe200000114b2 */
[----:B------:R-:W-:Y:S01]  /*2670*/  UIADD3 UR8, UR28, 0x80, URZ ;  /* 0x000000801c087890 */ /* 0x000fe2000fffe03f */
[----:B------:R1:W-:Y:S01]  /*2680*/  @P2 STS.128 [R13+0x7000], RZ ;  /* 0x007000ff0d002388 */ /* 0x0003e20000000c00 */
[C---:B----4-:R-:W-:Y:S01]  /*2690*/  @!P2 LEA R22, P1, R18.reuse, R4, 0x1 ;  /* 0x000000041216a211 */ /* 0x050fe200078208ff */
[----:B------:R-:W-:Y:S01]  /*26a0*/  IMAD.MOV.U32 R171, RZ, RZ, 0x4 ;  /* 0x00000004ffab7424 */ /* 0x000fe200078e00ff */
[----:B------:R-:W-:Y:S01]  /*26b0*/  CS2R R94, SRZ ;  /* 0x00000000005e7805 */ /* 0x000fe2000001ff00 */
[----:B------:R-:W-:Y:S01]  /*26c0*/  @!PT LDS RZ, [RZ] ;  /* 0x00000000fffff984 */ /* 0x000fe20000000800 */
[----:B------:R-:W-:Y:S01]  /*26d0*/  @!PT LDS RZ, [RZ] ;  /* 0x00000000fffff984 */ /* 0x000fe20000000800 */
[----:B------:R-:W-:Y:S01]  /*26e0*/  @!PT LDS RZ, [RZ] ;  /* 0x00000000fffff984 */ /* 0x000fe20000000800 */
[----:B------:R3:W-:Y:S01]  /*26f0*/  @!P2 LDGSTS.E.BYPASS.LTC128B.128 [R13+0x7000], desc[UR14][R6.64] ;  /* 0x07000000060dafae */ /* 0x0007e2000b901d4e */
[----:B------:R-:W-:-:S02]  /*2700*/  @!P2 LEA.HI.X R23, R18, R5, R12, 0x1, P1 ;  /* 0x000000051217a211 */ /* 0x000fc400008f0c0c */
[----:B------:R-:W-:Y:S02]  /*2710*/  CS2R R92, SRZ ;  /* 0x00000000005c7805 */ /* 0x000fe4000001ff00 */
[----:B------:R-:W-:Y:S01]  /*2720*/  CS2R R98, SRZ ;  /* 0x0000000000627805 */ /* 0x000fe2000001ff00 */
[----:B------:R1:W-:Y:S01]  /*2730*/  @P3 STS [R13+0x8000], RZ ;  /* 0x008000ff0d003388 */ /* 0x0003e20000000800 */
[----:B------:R-:W-:Y:S02]  /*2740*/  ISETP.GE.AND P4, PT, R150, UR5, PT ;  /* 0x0000000596007c0c */ /* 0x000fe4000bf86270 */
[----:B------:R-:W-:Y:S02]  /*2750*/  CS2R R96, SRZ ;  /* 0x0000000000607805 */ /* 0x000fe4000001ff00 */
[----:B------:R-:W-:Y:S01]  /*2760*/  CS2R R90, SRZ ;  /* 0x00000000005a7805 */ /* 0x000fe2000001ff00 */
[----:B------:R1:W-:Y:S01]  /*2770*/  @P3 STS [R13+0x8004], RZ ;  /* 0x008004ff0d003388 */ /* 0x0003e20000000800 */
[----:B------:R-:W-:-:S02]  /*2780*/  CS2R R88, SRZ ;  /* 0x0000000000587805 */ /* 0x000fc4000001ff00 */
[----:B------:R-:W-:Y:S02]  /*2790*/  CS2R R86, SRZ ;  /* 0x0000000000567805 */ /* 0x000fe4000001ff00 */
[----:B------:R-:W-:Y:S01]  /*27a0*/  CS2R R84, SRZ ;  /* 0x0000000000547805 */ /* 0x000fe2000001ff00 */
[----:B------:R1:W-:Y:S01]  /*27b0*/  @P3 STS.64 [R13+0x8008], RZ ;  /* 0x008008ff0d003388 */ /* 0x0003e20000000a00 */
[----:B------:R-:W-:Y:S02]  /*27c0*/  CS2R R78, SRZ ;  /* 0x00000000004e7805 */ /* 0x000fe4000001ff00 */
[----:B------:R-:W-:Y:S02]  /*27d0*/  CS2R R76, SRZ ;  /* 0x00000000004c7805 */ /* 0x000fe4000001ff00 */
[----:B------:R-:W-:Y:S01]  /*27e0*/  CS2R R82, SRZ ;  /* 0x0000000000527805 */ /* 0x000fe2000001ff00 */
[----:B------:R-:W-:Y:S01]  /*27f0*/  @!PT LDS RZ, [RZ] ;  /* 0x00000000fffff984 */ /* 0x000fe20000000800 */
[----:B------:R-:W-:Y:S01]  /*2800*/  @!PT LDS RZ, [RZ] ;  /* 0x00000000fffff984 */ /* 0x000fe20000000800 */
[----:B------:R-:W-:Y:S01]  /*2810*/  @!PT LDS RZ, [RZ] ;  /* 0x00000000fffff984 */ /* 0x000fe20000000800 */
[----:B------:R4:W-:Y:S01]  /*2820*/  @!P3 LDGSTS.E.BYPASS.LTC128B.128 [R13+0x8000], desc[UR14][R8.64] ;  /* 0x08000000080dbfae */ /* 0x0009e2000b901d4e */
[----:B------:R-:W-:-:S02]  /*2830*/  CS2R R80, SRZ ;  /* 0x0000000000507805 */ /* 0x000fc4000001ff00 */
[----:B------:R-:W-:Y:S02]  /*2840*/  CS2R R74, SRZ ;  /* 0x00000000004a7805 */ /* 0x000fe4000001ff00 */
[----:B------:R-:W-:Y:S01]  /*2850*/  CS2R R72, SRZ ;  /* 0x0000000000487805 */ /* 0x000fe2000001ff00 */
[----:B------:R1:W-:Y:S01]  /*2860*/  @P2 STS.128 [R13+0x9000], RZ ;  /* 0x009000ff0d002388 */ /* 0x0003e20000000c00 */
[----:B------:R-:W-:Y:S02]  /*2870*/  CS2R R70, SRZ ;  /* 0x0000000000467805 */ /* 0x000fe4000001ff00 */
[----:B------:R-:W-:Y:S01]  /*2880*/  CS2R R68, SRZ ;  /* 0x0000000000447805 */ /* 0x000fe2000001ff00 */
[----:B------:R-:W-:Y:S01]  /*2890*/  UMOV UR19, UR22 ;  /* 0x0000001600137c82 */ /* 0x000fe20008000000 */
[----:B------:R-:W-:Y:S01]  /*28a0*/  @!PT LDS RZ, [RZ] ;  /* 0x00000000fffff984 */ /* 0x000fe20000000800 */
[----:B------:R-:W-:Y:S01]  /*28b0*/  @!PT LDS RZ, [RZ] ;  /* 0x00000000fffff984 */ /* 0x000fe20000000800 */
[----:B------:R-:W-:Y:S01]  /*28c0*/  @!PT LDS RZ, [RZ] ;  /* 0x00000000fffff984 */ /* 0x000fe20000000800 */
[----:B------:R1:W-:Y:S01]  /*28d0*/  @!P2 LDGSTS.E.BYPASS.LTC128B.128 [R13+0x9000], desc[UR14][R22.64] ;  /* 0x09000000160dafae */ /* 0x0003e2000b901d4e */
[----:B------:R-:W-:Y:S01]  /*28e0*/  UMOV UR18, UR23 ;  /* 0x0000001700127c82 */ /* 0x000fe20008000000 */
[----:B------:R-:W-:-:S02]  /*28f0*/  USHF.L.U32 UR35, UR21, 0x3, URZ ;  /* 0x0000000315237899 */ /* 0x000fc4000800063f */
[----:B------:R-:W0:Y:S01]  /*2900*/  LDGDEPBAR ;  /* 0x00000000000079af */ /* 0x000e220000000000 */
[----:B---3--:R-:W-:Y:S01]  /*2910*/  VIADD R6, R150, 0x8 ;  /* 0x0000000896067836 */ /* 0x008fe20000000000 */
[----:B------:R-:W-:Y:S02]  /*2920*/  USHF.L.U32 UR34, UR21, 0x4, URZ ;  /* 0x0000000415227899 */ /* 0x000fe4000800063f */
[----:B--2---:R-:W2:Y:S01]  /*2930*/  LDG.E.64 R4, desc[UR14][R16.64] ;  /* 0x0000000e10047981 */ /* 0x004ea2000c1e1b00 */
[----:B------:R-:W-:Y:S01]  /*2940*/  UIMAD UR33, UR21, 0x18, URZ ;  /* 0x00000018152178a4 */ /* 0x000fe2000f8e023f */
[----:B------:R-:W-:Y:S01]  /*2950*/  ISETP.GE.AND P3, PT, R6, UR5, PT ;  /* 0x0000000506007c0c */ /* 0x000fe2000bf66270 */
[----:B------:R-:W-:Y:S01]  /*2960*/  IMAD.MOV.U32 R7, RZ, RZ, 0x4 ;  /* 0x00000004ff077424 */ /* 0x000fe200078e00ff */
[----:B------:R-:W3:Y:S01]  /*2970*/  LDG.E.64 R10, desc[UR14][R16.64+0x8] ;  /* 0x0000080e100a7981 */ /* 0x000ee2000c1e1b00 */
[----:B------:R-:W-:Y:S01]  /*2980*/  UMOV UR16, UR26 ;  /* 0x0000001a00107c82 */ /* 0x000fe20008000000 */
[----:B------:R-:W-:Y:S01]  /*2990*/  UMOV UR17, UR27 ;  /* 0x0000001b00117c82 */ /* 0x000fe20008000000 */
[----:B------:R-:W-:Y:S01]  /*29a0*/  USHF.L.U32 UR32, UR21, 0x5, URZ ;  /* 0x0000000515207899 */ /* 0x000fe2000800063f */
[----:B------:R-:W-:Y:S01]  /*29b0*/  IMAD.WIDE R6, R150, R7, UR16 ;  /* 0x0000001096067e25 */ /* 0x000fe2000f8e0207 */
[----:B------:R-:W-:-:S02]  /*29c0*/  UIMAD UR31, UR21, 0x28, URZ ;  /* 0x00000028151f78a4 */ /* 0x000fc4000f8e023f */
[----:B------:R-:W-:Y:S02]  /*29d0*/  UIMAD UR30, UR21, 0x30, URZ ;  /* 0x00000030151e78a4 */ /* 0x000fe4000f8e023f */
[----:B------:R1:W5:Y:S01]  /*29e0*/  @!P4 LDG.E R175, desc[UR14][R6.64] ;  /* 0x0000000e06afc981 */ /* 0x000362000c1e1900 */
[----:B------:R-:W-:Y:S02]  /*29f0*/  UIMAD UR29, UR21, 0x38, URZ ;  /* 0x00000038151d78a4 */ /* 0x000fe4000f8e023f */
[----:B------:R-:W-:Y:S01]  /*2a00*/  UIMAD UR25, UR21, 0x58, URZ ;  /* 0x00000058151978a4 */ /* 0x000fe2000f8e023f */
[----:B------:R1:W5:Y:S01]  /*2a10*/  @!P3 LDG.E R176, desc[UR14][R6.64+0x20] ;  /* 0x0000200e06b0b981 */ /* 0x000362000c1e1900 */
[C---:B------:R-:W-:Y:S01]  /*2a20*/  VIADD R15, R150.reuse, 0x48 ;  /* 0x00000048960f7836 */ /* 0x040fe20000000000 */
[----:B------:R-:W-:Y:S01]  /*2a30*/  UIMAD UR24, UR21, 0x60, URZ ;  /* 0x00000060151878a4 */ /* 0x000fe2000f8e023f */
[----:B------:R-:W-:Y:S01]  /*2a40*/  VIADD R0, R150, 0x40 ;  /* 0x0000004096007836 */ /* 0x000fe20000000000 */
[----:B------:R-:W-:-:S02]  /*2a50*/  UIADD3 UR20, -UR20, URZ, URZ ;  /* 0x0000003f14147290 */ /* 0x000fc4000fffe13f */
[----:B------:R-:W-:Y:S01]  /*2a60*/  ISETP.GE.AND P1, PT, R15, UR5, PT ;  /* 0x000000050f007c0c */ /* 0x000fe2000bf26270 */
[----:B------:R-:W-:Y:S01]  /*2a70*/  ULDC.U8 UR9, c[0x0][0x388] ;  /* 0x0000e20000097ab9 */ /* 0x000fe20000000000 */
[----:B------:R-:W-:Y:S01]  /*2a80*/  ISETP.GE.AND P2, PT, R0, UR5, PT ;  /* 0x0000000500007c0c */ /* 0x000fe2000bf46270 */
[----:B------:R-:W-:Y:S01]  /*2a90*/  UIMAD UR5, UR45, UR61, UR57 ;  /* 0x0000003d2d0572a4 */ /* 0x000fe2000f8e0239 */
[----:B------:R-:W-:-:S03]  /*2aa0*/  MOV R0, 0x4 ;  /* 0x0000000400007802 */ /* 0x000fc60000000f00 */
[----:B------:R-:W-:-:S06]  /*2ab0*/  USHF.L.U32 UR5, UR5, 0x5, URZ ;  /* 0x0000000505057899 */ /* 0x000fcc000800063f */
[----:B----4-:R-:W-:Y:S01]  /*2ac0*/  @!P1 IMAD.WIDE R8, R15, R0, UR16 ;  /* 0x000000100f089e25 */ /* 0x010fe2000f8e0200 */
[----:B------:R-:W-:Y:S01]  /*2ad0*/  USHF.R.S32.HI UR7, URZ, 0x1f, UR5 ;  /* 0x0000001f3f077899 */ /* 0x000fe20008011405 */
[----:B------:R1:W5:Y:S01]  /*2ae0*/  @!P2 LDG.E R173, desc[UR14][R6.64+0x100] ;  /* 0x0001000e06ada981 */ /* 0x000362000c1e1900 */
[----:B------:R-:W-:-:S03]  /*2af0*/  SEL R139, R139, R148, !P0 ;  /* 0x000000948b8b7207 */ /* 0x000fc60004000000 */
[----:B------:R1:W5:Y:S01]  /*2b00*/  @!P1 LDG.E R174, desc[UR14][R8.64] ;  /* 0x0000000e08ae9981 */ /* 0x000362000c1e1900 */
[----:B------:R-:W-:Y:S01]  /*2b10*/  SEL R138, R138, R147, !P0 ;  /* 0x000000938a8a7207 */ /* 0x000fe20004000000 */
[----:B------:R-:W-:Y:S01]  /*2b20*/  IMAD.SHL.U32 R0, R148, 0x2, RZ ;  /* 0x0000000294007824 */ /* 0x000fe200078e00ff */
[----:B------:R-:W-:Y:S02]  /*2b30*/  LEA R139, R139, UR4, 0x1 ;  /* 0x000000048b8b7c11 */ /* 0x000fe4000f8e08ff */
[----:B------:R-:W-:Y:S01]  /*2b40*/  LEA R138, R138, UR4, 0x1 ;  /* 0x000000048a8a7c11 */ /* 0x000fe2000f8e08ff */
[----:B------:R-:W-:Y:S02]  /*2b50*/  USHF.L.U32 UR28, UR21, 0x6, URZ ;  /* 0x00000006151c7899 */ /* 0x000fe4000800063f */
[----:B------:R-:W-:Y:S02]  /*2b60*/  UIMAD UR27, UR21, 0x48, URZ ;  /* 0x00000048151b78a4 */ /* 0x000fe4000f8e023f */
[----:B------:R-:W-:-:S02]  /*2b70*/  UIMAD UR26, UR21, 0x50, URZ ;  /* 0x00000050151a78a4 */ /* 0x000fc4000f8e023f */
[----:B------:R-:W-:Y:S02]  /*2b80*/  UIMAD UR23, UR21, 0x68, URZ ;  /* 0x00000068151778a4 */ /* 0x000fe4000f8e023f */
[----:B------:R-:W-:Y:S02]  /*2b90*/  UIMAD UR22, UR21, 0x70, URZ ;  /* 0x00000070151678a4 */ /* 0x000fe4000f8e023f */
[----:B------:R-:W-:Y:S02]  /*2ba0*/  UISETP.GE.AND UP0, UPT, UR8, UR6, UPT ;  /* 0x000000060800728c */ /* 0x000fe4000bf06270 */
[----:B------:R-:W-:Y:S01]  /*2bb0*/  UIMAD UR21, UR21, 0x78, URZ ;  /* 0x00000078151578a4 */ /* 0x000fe2000f8e023f */
[----:B------:R-:W-:Y:S01]  /*2bc0*/  ULDC UR8, c[0x0][0x2ec] ;  /* 0x0000bb0000087ab9 */ /* 0x000fe20000000800 */
[----:B--2---:R-:W-:Y:S02]  /*2bd0*/  R2UR UR12, R5 ;  /* 0x00000000050c72ca */ /* 0x004fe400000e0000 */
[----:B------:R-:W-:-:S02]  /*2be0*/  R2UR UR13, R4 ;  /* 0x00000000040d72ca */ /* 0x000fc400000e0000 */
[----:B---3--:R-:W-:-:S04]  /*2bf0*/  IADD3 R178, P2, P1, R10, UR5, R178 ;  /* 0x000000050ab27c10 */ /* 0x008fc8000f95e0b2 */
[----:B------:R-:W-:Y:S01]  /*2c00*/  IADD3.X R172, R11, UR7, R172, P2, P1 ;  /* 0x000000070bac7c10 */ /* 0x000fe200097e24ac */
[----:B-1----:R-:W-:-:S08]  /*2c10*/  IMAD.WIDE.U32 R178, R178, -0x2daee0ad, RZ ;  /* 0xd2511f53b2b27825 */ /* 0x002fd000078e00ff */
.L_x_810:
        /* <DEDUP_REMOVED lines=8> */
[----:B------:R-:W-:Y:S01]  /*2ca0*/  PLOP3.LUT P2, PT, PT, PT, UP0, 0x80, 0x0 ;  /* 0x000000000000781c */ /* 0x000fe20003f4f008 */
[----:B------:R-:W-:Y:S01]  /*2cb0*/  FMUL.FTZ R252, R176, 1.4426950216293334961 ;  /* 0x3fb8aa3bb0fc7820 */ /* 0x000fe20000410000 */
[----:B------:R-:W-:Y:S01]  /*2cc0*/  PLOP3.LUT P4, PT, PT, PT, UP0, 0x80, 0x0 ;  /* 0x000000000000781c */ /* 0x000fe20003f8f008 */
[----:B------:R-:W-:Y:S01]  /*2cd0*/  FMUL.FTZ R249, R173, 1.4426950216293334961 ;  /* 0x3fb8aa3badf97820 */ /* 0x000fe20000410000 */
[----:B------:R-:W-:Y:S01]  /*2ce0*/  PLOP3.LUT P1, PT, PT, PT, UP0, 0x80, 0x0 ;  /* 0x000000000000781c */ /* 0x000fe20003f2f008 */
[----:B------:R-:W1:Y:S01]  /*2cf0*/  @P0 S2R R186, SR_TID.X ;  /* 0x0000000000ba0919 */ /* 0x000e620000002100 */
[----:B------:R-:W-:Y:S01]  /*2d00*/  LOP3.LUT R232, R172, UR13, RZ, 0x3c, !PT ;  /* 0x0000000dace87c12 */ /* 0x000fe2000f8e3cff */
[----:B------:R-:W-:Y:S01]  /*2d10*/  UIADD3 UR7, UR12, -0x4498517b, URZ ;  /* 0xbb67ae850c077890 */ /* 0x000fe2000fffe03f */
[----:B------:R-:W-:Y:S01]  /*2d20*/  PLOP3.LUT P0, PT, PT, PT, UP0, 0x80, 0x0 ;  /* 0x000000000000781c */ /* 0x000fe20003f0f008 */
[----:B------:R-:W-:Y:S02]  /*2d30*/  UIADD3 UR10, UR12, -0x56f99767, URZ ;  /* 0xa90668990c0a7890 */ /* 0x000fe4000fffe03f */
[----:B------:R-:W-:Y:S02]  /*2d40*/  UIADD3 UR5, UR13, -0x61c88647, URZ ;  /* 0x9e3779b90d057890 */ /* 0x000fe4000fffe03f */
[----:B------:R-:W-:Y:S01]  /*2d50*/  UISETP.GE.AND UP3, UPT, UR11, 0x1, UPT ;  /* 0x000000010b00788c */ /* 0x000fe2000bf66270 */
[----:B-1----:R-:W-:Y:S01]  /*2d60*/  @P3 IMAD.SHL.U32 R186, R186, 0x2, RZ ;  /* 0x00000002baba3824 */ /* 0x002fe200078e00ff */
[----:B------:R-:W-:Y:S01]  /*2d70*/  PLOP3.LUT P3, PT, PT, PT, UP0, 0x80, 0x0 ;  /* 0x000000000000781c */ /* 0x000fe20003f6f008 */
[----:B------:R-:W-:Y:S04]  /*2d80*/  DEPBAR.LE SB0, 0x0 ;  /* 0x000080000000791a */ /* 0x000fe80000000000 */
[----:B------:R-:W-:Y:S01]  /*2d90*/  @P2 LOP3.LUT R186, R186, 0x6, RZ, 0xc0, !PT ;  /* 0x00000006baba2812 */ /* 0x000fe200078ec0ff */
[----:B------:R-:W-:Y:S01]  /*2da0*/  BAR.SYNC.DEFER_BLOCKING 0x0 ;  /* 0x0000000000007b1d */ /* 0x000fe20000010000 */
[----:B------:R-:W-:Y:S03]  /*2db0*/  PLOP3.LUT P2, PT, PT, PT, UP0, 0x80, 0x0 ;  /* 0x000000000000781c */ /* 0x000fe60003f4f008 */
[----:B------:R-:W-:Y:S01]  /*2dc0*/  @P1 IMAD R187, R151, 0x40, R186 ;  /* 0x0000004097bb1824 */ /* 0x000fe200078e02ba */
[----:B------:R-:W-:Y:S03]  /*2dd0*/  PLOP3.LUT P1, PT, PT, PT, UP0, 0x80, 0x0 ;  /* 0x000000000000781c */ /* 0x000fe60003f2f008 */
[----:B------:R-:W-:Y:S01]  /*2de0*/  @P0 IMAD R190, R190, 0x80, R187 ;  /* 0x00000080bebe0824 */ /* 0x000fe200078e02bb */
[----:B------:R-:W-:Y:S03]  /*2df0*/  PLOP3.LUT P0, PT, PT, PT, UP0, 0x80, 0x0 ;  /* 0x000000000000781c */ /* 0x000fe60003f0f008 */
[C---:B------:R-:W-:Y:S01]  /*2e00*/  @P6 VIADD R186, R190.reuse, 0x1 ;  /* 0x00000001beba6836 */ /* 0x040fe20000000000 */
[----:B------:R-:W-:Y:S02]  /*2e10*/  PLOP3.LUT P6, PT, PT, PT, UP0, 0x80, 0x0 ;  /* 0x000000000000781c */ /* 0x000fe40003fcf008 */
[----:B------:R-:W-:Y:S02]  /*2e20*/  @P2 ISETP.GE.AND P2, PT, R190, UR6, PT ;  /* 0x00000006be002c0c */ /* 0x000fe4000bf46270 */
[----:B------:R-:W-:Y:S01]  /*2e30*/  @P3 ISETP.GE.AND P3, PT, R186, UR6, PT ;  /* 0x00000006ba003c0c */ /* 0x000fe2000bf66270 */
[----:B------:R-:W-:Y:S08]  /*2e40*/  LDSM.16.M88.4 R100, [R139] ;  /* 0x000000008b64783b */ /* 0x000ff00000000200 */
[----:B------:R-:W-:Y:S01]  /*2e50*/  @P6 VIADD R186, R190, 0x8 ;  /* 0x00000008beba6836 */ /* 0x000fe20000000000 */
[----:B------:R-:W-:Y:S01]  /*2e60*/  PLOP3.LUT P6, PT, PT, PT, UP0, 0x80, 0x0 ;  /* 0x000000000000781c */ /* 0x000fe20003fcf008 */
[----:B------:R-:W1:Y:S08]  /*2e70*/  LDSM.16.M88.4 R104, [R146+UR4+0x6000] ;  /* 0x006000049268783b */ /* 0x000e700008000200 */
[----:B------:R-:W2:Y:S08]  /*2e80*/  LDSM.16.M88.4 R108, [R139+0x1000] ;  /* 0x001000008b6c783b */ /* 0x000eb00000000200 */
[----:B------:R-:W3:Y:S08]  /*2e90*/  LDSM.16.M88.4 R112, [R146+UR4+0x6400] ;  /* 0x006400049270783b */ /* 0x000ef00008000200 */
[----:B------:R-:W4:Y:S08]  /*2ea0*/  LDSM.16.M88.4 R116, [R146+UR4+0x6800] ;  /* 0x006800049274783b */ /* 0x000f300008000200 */
[----:B------:R-:W4:Y:S01]  /*2eb0*/  LDSM.16.M88.4 R120, [R146+UR4+0x6c00] ;  /* 0x006c00049278783b */ /* 0x000f220008000200 */
[-C--:B-1----:R-:W-:Y:S07]  /*2ec0*/  HMMA.16816.F32 R4, R100, R104.reuse, RZ ;  /* 0x000000686404723c */ /* 0x082fee00000018ff */
[----:B------:R-:W-:Y:S01]  /*2ed0*/  LDSM.16.M88.4 R124, [R149] ;  /* 0x00000000957c783b */ /* 0x000fe20000000200 */
[C---:B--2---:R-:W-:Y:S07]  /*2ee0*/  HMMA.16816.F32 R8, R108.reuse, R104, RZ ;  /* 0x000000686c08723c */ /* 0x044fee00000018ff */
[----:B------:R-:W1:Y:S01]  /*2ef0*/  LDSM.16.M88.4 R128, [R145] ;  /* 0x000000009180783b */ /* 0x000e620000000200 */
[-C--:B------:R-:W-:Y:S07]  /*2f00*/  HMMA.16816.F32 R12, R108, R106.reuse, RZ ;  /* 0x0000006a6c0c723c */ /* 0x080fee00000018ff */
[----:B------:R-:W2:Y:S01]  /*2f10*/  LDSM.16.M88.4 R132, [R149+0x1000] ;  /* 0x001000009584783b */ /* 0x000ea20000000200 */
[C---:B------:R-:W-:Y:S07]  /*2f20*/  HMMA.16816.F32 R16, R100.reuse, R106, RZ ;  /* 0x0000006a6410723c */ /* 0x040fee00000018ff */
[----:B------:R-:W-:Y:S01]  /*2f30*/  LDSM.16.M88.4 R104, [R145+0x800] ;  /* 0x000800009168783b */ /* 0x000fe20000000200 */
        /* <DEDUP_REMOVED lines=11> */
[----:B------:R-:W-:Y:S01]  /*2ff0*/  HMMA.16816.F32 R64, R100, R122, RZ ;  /* 0x0000007a6440723c */ /* 0x000fe200000018ff */
[----:B------:R-:W3:Y:S05]  /*3000*/  LDSM.16.M88.4 R100, [R145+0x400] ;  /* 0x000400009164783b */ /* 0x000eea0000000200 */
[-C--:B-1----:R-:W-:Y:S06]  /*3010*/  HMMA.16816.F32 R4, R124, R128.reuse, R4 ;  /* 0x000000807c04723c */ /* 0x082fec0000001804 */
[C---:B--2---:R-:W-:Y:S06]  /*3020*/  HMMA.16816.F32 R8, R132.reuse, R128, R8 ;  /* 0x000000808408723c */ /* 0x044fec0000001808 */
[-C--:B------:R-:W-:Y:S06]  /*3030*/  HMMA.16816.F32 R12, R132, R130.reuse, R12 ;  /* 0x00000082840c723c */ /* 0x080fec000000180c */
[C---:B------:R-:W-:Y:S06]  /*3040*/  HMMA.16816.F32 R16, R124.reuse, R130, R16 ;  /* 0x000000827c10723c */ /* 0x040fec0000001810 */
[----:B------:R-:W-:Y:S02]  /*3050*/  @P0 FSEL R6, R6, -INF , !P2 ;  /* 0xff80000006060808 */ /* 0x000fe40005000000 */
[----:B------:R-:W-:Y:S03]  /*3060*/  PLOP3.LUT P0, PT, PT, PT, UP0, 0x80, 0x0 ;  /* 0x000000000000781c */ /* 0x000fe60003f0f008 */
[----:B------:R-:W-:Y:S02]  /*3070*/  @P5 FSEL R4, R4, -INF , !P2 ;  /* 0xff80000004045808 */ /* 0x000fe40005000000 */
[----:B------:R-:W-:Y:S02]  /*3080*/  @P4 FSEL R8, R8, -INF , !P2 ;  /* 0xff80000008084808 */ /* 0x000fe40005000000 */
[----:B------:R-:W-:Y:S02]  /*3090*/  @P1 FSEL R10, R10, -INF , !P2 ;  /* 0xff8000000a0a1808 */ /* 0x000fe40005000000 */
[----:B------:R-:W-:Y:S01]  /*30a0*/  PLOP3.LUT P5, PT, PT, PT, UP0, 0x80, 0x0 ;  /* 0x000000000000781c */ /* 0x000fe20003faf008 */
[-C--:B---3--:R-:W-:Y:S01]  /*30b0*/  HMMA.16816.F32 R20, R124, R100.reuse, R20 ;  /* 0x000000647c14723c */ /* 0x088fe20000001814 */
[----:B------:R-:W-:Y:S02]  /*30c0*/  PLOP3.LUT P4, PT, PT, PT, UP0, 0x80, 0x0 ;  /* 0x000000000000781c */ /* 0x000fe40003f8f008 */
[----:B------:R-:W-:Y:S02]  /*30d0*/  PLOP3.LUT P1, PT, PT, PT, UP0, 0x80, 0x0 ;  /* 0x000000000000781c */ /* 0x000fe40003f2f008 */
[----:B------:R-:W-:Y:S01]  /*30e0*/  PLOP3.LUT P2, PT, PT, PT, UP0, 0x80, 0x0 ;  /* 0x000000000000781c */ /* 0x000fe20003f4f008 */
[C---:B------:R-:W-:Y:S05]  /*30f0*/  HMMA.16816.F32 R24, R132.reuse, R100, R24 ;  /* 0x000000648418723c */ /* 0x040fea0000001818 */
[----:B------:R-:W-:Y:S01]  /*3100*/  @P0 FSEL R7, R7, -INF , !P3 ;  /* 0xff80000007070808 */ /* 0x000fe20005800000 */
[-C--:B------:R-:W-:Y:S01]  /*3110*/  HMMA.16816.F32 R28, R132, R102.reuse, R28 ;  /* 0x00000066841c723c */ /* 0x080fe2000000181c */
[----:B------:R-:W-:Y:S04]  /*3120*/  PLOP3.LUT P0, PT, PT, PT, UP0, 0x80, 0x0 ;  /* 0x000000000000781c */ /* 0x000fe80003f0f008 */
[----:B------:R-:W-:Y:S01]  /*3130*/  @P5 FSEL R5, R5, -INF , !P3 ;  /* 0xff80000005055808 */ /* 0x000fe20005800000 */
[C---:B------:R-:W-:Y:S01]  /*3140*/  HMMA.16816.F32 R32, R124.reuse, R102, R32 ;  /* 0x000000667c20723c */ /* 0x040fe20000001820 */
[----:B------:R-:W-:Y:S01]  /*3150*/  PLOP3.LUT P5, PT, PT, PT, UP0, 0x80, 0x0 ;  /* 0x000000000000781c */ /* 0x000fe20003faf008 */
[----:B------:R-:W1:Y:S02]  /*3160*/  LDSM.16.M88.4 R100, [R145+0xc00] ;  /* 0x000c00009164783b */ /* 0x000e640000000200 */
[----:B------:R-:W-:Y:S01]  /*3170*/  @P2 ISETP.GE.AND P2, PT, R186, UR6, PT ;  /* 0x00000006ba002c0c */ /* 0x000fe2000bf46270 */
[----:B------:R-:W-:Y:S01]  /*3180*/  @P6 VIADD R186, R190, 0x9 ;  /* 0x00000009beba6836 */ /* 0x000fe20000000000 */
[----:B------:R-:W-:Y:S01]  /*3190*/  PLOP3.LUT P6, PT, PT, PT, UP0, 0x80, 0x0 ;  /* 0x000000000000781c */ /* 0x000fe20003fcf008 */
[-C--:B------:R-:W-:Y:S04]  /*31a0*/  HMMA.16816.F32 R36, R124, R104.reuse, R36 ;  /* 0x000000687c24723c */ /* 0x080fe80000001824 */
[----:B------:R-:W-:Y:S02]  /*31b0*/  @P4 FSEL R9, R9, -INF , !P3 ;  /* 0xff80000009094808 */ /* 0x000fe40005800000 */
[----:B------:R-:W-:Y:S01]  /*31c0*/  @P1 FSEL R11, R11, -INF , !P3 ;  /* 0xff8000000b0b1808 */ /* 0x000fe20005800000 */
[C---:B------:R-:W-:Y:S01]  /*31d0*/  HMMA.16816.F32 R40, R132.reuse, R104, R40 ;  /* 0x000000688428723c */ /* 0x040fe20000001828 */
[----:B------:R-:W-:Y:S02]  /*31e0*/  PLOP3.LUT P3, PT, PT, PT, UP0, 0x80, 0x0 ;  /* 0x000000000000781c */ /* 0x000fe40003f6f008 */
[----:B------:R-:W-:Y:S02]  /*31f0*/  PLOP3.LUT P4, PT, PT, PT, UP0, 0x80, 0x0 ;  /* 0x000000000000781c */ /* 0x000fe40003f8f008 */
[----:B------:R-:W-:Y:S01]  /*3200*/  PLOP3.LUT P1, PT, PT, PT, UP0, 0x80, 0x0 ;  /* 0x000000000000781c */ /* 0x000fe20003f2f008 */
[-C--:B------:R-:W-:Y:S05]  /*3210*/  HMMA.16816.F32 R44, R132, R106.reuse, R44 ;  /* 0x0000006a842c723c */ /* 0x080fea000000182c */
[----:B------:R-:W-:Y:S01]  /*3220*/  @P0 FSEL R14, R14, -INF , !P2 ;  /* 0xff8000000e0e0808 */ /* 0x000fe20005000000 */
[C---:B------:R-:W-:Y:S01]  /*3230*/  HMMA.16816.F32 R48, R124.reuse, R106, R48 ;  /* 0x0000006a7c30723c */ /* 0x040fe20000001830 */
[----:B------:R-:W-:Y:S03]  /*3240*/  PLOP3.LUT P0, PT, PT, PT, UP0, 0x80, 0x0 ;  /* 0x000000000000781c */ /* 0x000fe60003f0f008 */
[----:B------:R-:W-:Y:S01]  /*3250*/  @P3 ISETP.GE.AND P3, PT, R186, UR6, PT ;  /* 0x00000006ba003c0c */ /* 0x000fe2000bf66270 */
[----:B------:R-:W-:Y:S01]  /*3260*/  @P6 VIADD R186, R190, 0x10 ;  /* 0x00000010beba6836 */ /* 0x000fe20000000000 */
[----:B------:R-:W-:Y:S02]  /*3270*/  @P5 FSEL R12, R12, -INF , !P2 ;  /* 0xff8000000c0c5808 */ /* 0x000fe40005000000 */
[----:B------:R-:W-:Y:S02]  /*3280*/  PLOP3.LUT P5, PT, PT, PT, UP0, 0x80, 0x0 ;  /* 0x000000000000781c */ /* 0x000fe40003faf008 */
[----:B------:R-:W-:Y:S02]  /*3290*/  PLOP3.LUT P6, PT, PT, PT, UP0, 0x80, 0x0 ;  /* 0x000000000000781c */ /* 0x000fe40003fcf008 */
[----:B------:R-:W-:Y:S02]  /*32a0*/  @P4 FSEL R16, R16, -INF , !P2 ;  /* 0xff80000010104808 */ /* 0x000fe40005000000 */
[----:B------:R-:W-:Y:S02]  /*32b0*/  @P1 FSEL R18, R18, -INF , !P2 ;  /* 0xff80000012121808 */ /* 0x000fe40005000000 */
[----:B------:R-:W-:Y:S01]  /*32c0*/  PLOP3.LUT P2, PT, PT, PT, UP0, 0x80, 0x0 ;  /* 0x000000000000781c */ /* 0x000fe20003f4f008 */
[-C--:B-1----:R-:W-:Y:S01]  /*32d0*/  HMMA.16816.F32 R52, R124, R100.reuse, R52 ;  /* 0x000000647c34723c */ /* 0x082fe20000001834 */
[----:B------:R-:W-:Y:S02]  /*32e0*/  PLOP3.LUT P4, PT, PT, PT, UP0, 0x80, 0x0 ;  /* 0x000000000000781c */ /* 0x000fe40003f8f008 */
[----:B------:R-:W-:Y:S01]  /*32f0*/  PLOP3.LUT P1, PT, PT, PT, UP0, 0x80, 0x0 ;  /* 0x000000000000781c */ /* 0x000fe20003f2f008 */
[----:B------:R-:W-:Y:S01]  /*3300*/  @P5 VIADD R187, R190, 0x11 ;  /* 0x00000011bebb5836 */ /* 0x000fe20000000000 */
[----:B------:R-:W-:Y:S01]  /*3310*/  @P0 FSEL R13, R13, -INF , !P3 ;  /* 0xff8000000d0d0808 */ /* 0x000fe20005800000 */
[C---:B------:R-:W-:Y:S01]  /*3320*/  HMMA.16816.F32 R56, R132.reuse, R100, R56 ;  /* 0x000000648438723c */ /* 0x040fe20000001838 */
[----:B------:R-:W-:Y:S02]  /*3330*/  PLOP3.LUT P5, PT, PT, PT, UP0, 0x80, 0x0 ;  /* 0x000000000000781c */ /* 0x000fe40003faf008 */
[----:B------:R-:W-:Y:S02]  /*3340*/  PLOP3.LUT P0, PT, PT, PT, UP0, 0x80, 0x0 ;  /* 0x000000000000781c */ /* 0x000fe40003f0f008 */
[----:B------:R-:W-:Y:S01]  /*3350*/  @P6 ISETP.GE.AND P6, PT, R186, UR6, PT ;  /* 0x00000006ba006c0c */ /* 0x000fe2000bfc6270 */
[-C--:B------:R-:W-:Y:S01]  /*3360*/  HMMA.16816.F32 R60, R132, R102.reuse, R60 ;  /* 0x00000066843c723c */ /* 0x080fe2000000183c */
[----:B------:R-:W-:Y:S04]  /*3370*/  IMAD.U32 R186, RZ, RZ, UR19 ;  /* 0x00000013ffba7e24 */ /* 0x000fe8000f8e00ff */
[----:B------:R-:W-:Y:S01]  /*3380*/  @P2 FSEL R17, R17, -INF , !P3 ;  /* 0xff80000011112808 */ /* 0x000fe20005800000 */
[----:B------:R-:W-:Y:S01]  /*3390*/  HMMA.16816.F32 R64, R124, R102, R64 ;  /* 0x000000667c40723c */ /* 0x000fe20000001840 */
[----:B------:R-:W-:Y:S03]  /*33a0*/  PLOP3.LUT P2, PT, PT, PT, UP0, 0x80, 0x0 ;  /* 0x000000000000781c */ /* 0x000fe60003f4f008 */
[----:B------:R-:W-:Y:S01]  /*33b0*/  @P5 ISETP.GE.AND P5, PT, R187, UR6, PT ;  /* 0x00000006bb005c0c */ /* 0x000fe2000bfa6270 */
[----:B------:R-:W-:Y:S01]  /*33c0*/  IMAD.U32 R187, RZ, RZ, UR18 ;  /* 0x00000012ffbb7e24 */ /* 0x000fe2000f8e00ff */
[----:B------:R-:W-:Y:S02]  /*33d0*/  @P4 FSEL R15, R15, -INF , !P3 ;  /* 0xff8000000f0f4808 */ /* 0x000fe40005800000 */
[----:B------:R-:W-:Y:S03]  /*33e0*/  PLOP3.LUT P4, PT, PT, PT, UP0, 0x80, 0x0 ;  /* 0x000000000000781c */ /* 0x000fe60003f8f008 */
[----:B------:R-:W-:Y:S02]  /*33f0*/  @P1 FSEL R19, R19, -INF , !P3 ;  /* 0xff80000013131808 */ /* 0x000fe40005800000 */
[----:B------:R-:W-:Y:S02]  /*3400*/  PLOP3.LUT P3, PT, PT, PT, UP0, 0x80, 0x0 ;  /* 0x000000000000781c */ /* 0x000fe40003f6f008 */
[----:B------:R-:W-:Y:S02]  /*3410*/  @P0 FSEL R20, R20, -INF , !P6 ;  /* 0xff80000014140808 */ /* 0x000fe40007000000 */
[----:B------:R-:W-:Y:S02]  /*3420*/  @P2 FSEL R24, R24, -INF , !P6 ;  /* 0xff80000018182808 */ /* 0x000fe40007000000 */
[----:B------:R-:W-:Y:S02]  /*3430*/  PLOP3.LUT P0, PT, PT, PT, UP0, 0x80, 0x0 ;  /* 0x000000000000781c */ /* 0x000fe40003f0f008 */
[----:B------:R-:W-:Y:S02]  /*3440*/  PLOP3.LUT P2, PT, PT, PT, UP0, 0x80, 0x0 ;  /* 0x000000000000781c */ /* 0x000fe40003f4f008 */
[----:B------:R-:W-:Y:S02]  /*3450*/  @P4 FSEL R22, R22, -INF , !P6 ;  /* 0xff80000016164808 */ /* 0x000fe40007000000 */
[----:B------:R-:W-:Y:S02]  /*3460*/  PLOP3.LUT P1, PT, PT, PT, UP0, 0x80, 0x0 ;  /* 0x000000000000781c */ /* 0x000fe40003f2f008 */
[----:B------:R-:W-:Y:S02]  /*3470*/  @P3 FSEL R26, R26, -INF , !P6 ;  /* 0xff8000001a1a3808 */ /* 0x000fe40007000000 */
[----:B------:R-:W-:Y:S02]  /*3480*/  PLOP3.LUT P3, PT, PT, PT, UP0, 0x80, 0x0 ;  /* 0x000000000000781c */ /* 0x000fe40003f6f008 */
[----:B------:R-:W-:Y:S02]  /*3490*/  PLOP3.LUT P6, PT, PT, PT, UP0, 0x80, 0x0 ;  /* 0x000000000000781c */ /* 0x000fe40003fcf008 */
[----:B------:R-:W-:Y:S02]  /*34a0*/  @P0 FSEL R23, R23, -INF , !P5 ;  /* 0xff80000017170808 */ /* 0x000fe40006800000 */
[----:B------:R-:W-:Y:S02]  /*34b0*/  PLOP3.LUT P4, PT, PT, PT, UP0, 0x80, 0x0 ;  /* 0x000000000000781c */ /* 0x000fe40003f8f008 */
[----:B------:R-:W-:Y:S02]  /*34c0*/  PLOP3.LUT P0, PT, PT, PT, UP0, 0x80, 0x0 ;  /* 0x000000000000781c */ /* 0x000fe40003f0f008 */
[----:B------:R-:W-:Y:S02]  /*34d0*/  @P2 FSEL R27, R27, -INF , !P5 ;  /* 0xff8000001b1b2808 */ /* 0x000fe40006800000 */
[----:B------:R-:W-:Y:S01]  /*34e0*/  LEA R194, P2, R150, R186, 0x2 ;  /* 0x000000ba96c27211 */ /* 0x000fe200078410ff */
[----:B------:R-:W-:Y:S01]  /*34f0*/  @P3 VIADD R186, R190, 0x18 ;  /* 0x00000018beba3836 */ /* 0x000fe20000000000 */
[----:B------:R-:W-:Y:S02]  /*3500*/  PLOP3.LUT P3, PT, PT, PT, UP0, 0x80, 0x0 ;  /* 0x000000000000781c */ /* 0x000fe40003f6f008 */
[----:B------:R-:W-:Y:S02]  /*3510*/  @P1 FSEL R21, R21, -INF , !P5 ;  /* 0xff80000015151808 */ /* 0x000fe40006800000 */
[----:B------:R-:W-:Y:S02]  /*3520*/  @P6 ISETP.GE.AND P6, PT, R186, UR6, PT ;  /* 0x00000006ba006c0c */ /* 0x000fe4000bfc6270 */
[----:B------:R-:W-:Y:S02]  /*3530*/  @P4 FSEL R25, R25, -INF , !P5 ;  /* 0xff80000019194808 */ /* 0x000fe40006800000 */
[----:B------:R-:W-:Y:S02]  /*3540*/  PLOP3.LUT P5, PT, PT, PT, UP0, 0x80, 0x0 ;  /* 0x000000000000781c */ /* 0x000fe40003faf008 */
[----:B------:R-:W-:Y:S02]  /*3550*/  LEA.HI.X.SX32 R195, R150, R187, 0x2, P2 ;  /* 0x000000bb96c37211 */ /* 0x000fe400010f16ff */
[----:B------:R-:W-:Y:S02]  /*3560*/  PLOP3.LUT P2, PT, PT, PT, UP0, 0x80, 0x0 ;  /* 0x000000000000781c */ /* 0x000fe40003f4f008 */
[----:B------:R-:W-:Y:S01]  /*3570*/  PLOP3.LUT P1, PT, PT, PT, UP0, 0x80, 0x0 ;  /* 0x000000000000781c */ /* 0x000fe20003f2f008 */
[----:B------:R-:W2:Y:S01]  /*3580*/  LDG.E R189, desc[UR14][R194.64] ;  /* 0x0000000ec2bd7981 */ /* 0x000ea2000c1e1900 */
[----:B------:R-:W-:Y:S02]  /*3590*/  @P0 FSEL R28, R28, -INF , !P6 ;  /* 0xff8000001c1c0808 */ /* 0x000fe40007000000 */
[----:B------:R-:W-:Y:S01]  /*35a0*/  PLOP3.LUT P4, PT, PT, PT, UP0, 0x80, 0x0 ;  /* 0x000000000000781c */ /* 0x000fe20003f8f008 */
[----:B------:R-:W3:Y:S01]  /*35b0*/  LDG.E R188, desc[UR14][R194.64+0x20] ;  /* 0x0000200ec2bc7981 */ /* 0x000ee2000c1e1900 */
[----:B------:R-:W-:Y:S02]  /*35c0*/  PLOP3.LUT P0, PT, PT, PT, UP0, 0x80, 0x0 ;  /* 0x000000000000781c */ /* 0x000fe40003f0f008 */
[----:B------:R-:W-:Y:S01]  /*35d0*/  @P5 FSEL R30, R30, -INF , !P6 ;  /* 0xff8000001e1e5808 */ /* 0x000fe20007000000 */
[----:B------:R-:W5:Y:S01]  /*35e0*/  LDG.E R187, desc[UR14][R194.64+0x100] ;  /* 0x0001000ec2bb7981 */ /* 0x000f62000c1e1900 */
[----:B------:R-:W-:Y:S02]  /*35f0*/  @P3 FSEL R32, R32, -INF , !P6 ;  /* 0xff80000020203808 */ /* 0x000fe40007000000 */
[----:B------:R-:W-:Y:S01]  /*3600*/  @P2 FSEL R34, R34, -INF , !P6 ;  /* 0xff80000022222808 */ /* 0x000fe20007000000 */
[----:B------:R-:W-:Y:S01]  /*3610*/  @P1 VIADD R186, R190, 0x19 ;  /* 0x00000019beba1836 */ /* 0x000fe20000000000 */
[----:B------:R-:W-:Y:S02]  /*3620*/  PLOP3.LUT P1, PT, PT, PT, UP0, 0x80, 0x0 ;  /* 0x000000000000781c */ /* 0x000fe40003f2f008 */
[----:B------:R-:W-:Y:S02]  /*3630*/  PLOP3.LUT P3, PT, PT, PT, UP0, 0x80, 0x0 ;  /* 0x000000000000781c */ /* 0x000fe40003f6f008 */
[----:B------:R-:W-:Y:S01]  /*3640*/  @P4 ISETP.GE.AND P4, PT, R186, UR6, PT ;  /* 0x00000006ba004c0c */ /* 0x000fe2000bf86270 */
[C---:B------:R-:W-:Y:S01]  /*3650*/  @P0 VIADD R192, R190.reuse, 0x21 ;  /* 0x00000021bec00836 */ /* 0x040fe20000000000 */
[----:B------:R-:W-:Y:S01]  /*3660*/  PLOP3.LUT P6, PT, PT, PT, UP0, 0x80, 0x0 ;  /* 0x000000000000781c */ /* 0x000fe20003fcf008 */
[----:B------:R1:W5:Y:S01]  /*3670*/  LDG.E R186, desc[UR14][R194.64+0x120] ;  /* 0x0001200ec2ba7981 */ /* 0x000362000c1e1900 */
[----:B------:R-:W-:Y:S02]  /*3680*/  PLOP3.LUT P0, PT, PT, PT, UP0, 0x80, 0x0 ;  /* 0x000000000000781c */ /* 0x000fe40003f0f008 */
[----:B------:R-:W-:Y:S02]  /*3690*/  PLOP3.LUT P5, PT, PT, PT, UP0, 0x80, 0x0 ;  /* 0x000000000000781c */ /* 0x000fe40003faf008 */
[----:B------:R-:W-:Y:S01]  /*36a0*/  PLOP3.LUT P2, PT, PT, PT, UP0, 0x80, 0x0 ;  /* 0x000000000000781c */ /* 0x000fe20003f4f008 */
[----:B------:R-:W-:Y:S01]  /*36b0*/  @P1 VIADD R191, R190, 0x20 ;  /* 0x00000020bebf1836 */ /* 0x000fe20000000000 */
[----:B------:R-:W-:Y:S02]  /*36c0*/  PLOP3.LUT P1, PT, PT, PT, UP0, 0x80, 0x0 ;  /* 0x000000000000781c */ /* 0x000fe40003f2f008 */
[----:B------:R-:W-:Y:S02]  /*36d0*/  @P3 FSEL R29, R29, -INF , !P4 ;  /* 0xff8000001d1d3808 */ /* 0x000fe40006000000 */
[----:B------:R-:W-:Y:S02]  /*36e0*/  PLOP3.LUT P3, PT, PT, PT, UP0, 0x80, 0x0 ;  /* 0x000000000000781c */ /* 0x000fe40003f6f008 */
[----:B------:R-:W-:Y:S02]  /*36f0*/  @P6 FSEL R31, R31, -INF , !P4 ;  /* 0xff8000001f1f6808 */ /* 0x000fe40006000000 */
[----:B------:R-:W-:Y:S02]  /*3700*/  PLOP3.LUT P6, PT, PT, PT, UP0, 0x80, 0x0 ;  /* 0x000000000000781c */ /* 0x000fe40003fcf008 */
[----:B------:R-:W-:Y:S02]  /*3710*/  @P0 FSEL R35, R35, -INF , !P4 ;  /* 0xff80000023230808 */ /* 0x000fe40006000000 */
[----:B------:R-:W-:Y:S02]  /*3720*/  PLOP3.LUT P0, PT, PT, PT, UP0, 0x80, 0x0 ;  /* 0x000000000000781c */ /* 0x000fe40003f0f008 */
[----:B------:R-:W-:Y:S02]  /*3730*/  @P5 ISETP.GE.AND P5, PT, R191, UR6, PT ;  /* 0x00000006bf005c0c */ /* 0x000fe4000bfa6270 */
[----:B------:R-:W-:Y:S01]  /*3740*/  @P2 ISETP.GE.AND P2, PT, R192, UR6, PT ;  /* 0x00000006c0002c0c */ /* 0x000fe2000bf46270 */
[----:B------:R-:W-:Y:S01]  /*3750*/  IMAD.U32 R192, RZ, RZ, UR36 ;  /* 0x00000024ffc07e24 */ /* 0x000fe2000f8e00ff */
[----:B------:R-:W-:Y:S02]  /*3760*/  @P1 FSEL R33, R33, -INF , !P4 ;  /* 0xff80000021211808 */ /* 0x000fe40006000000 */
[----:B------:R-:W-:Y:S01]  /*3770*/  @P3 FSEL R36, R36, -INF , !P5 ;  /* 0xff80000024243808 */ /* 0x000fe20006800000 */
[----:B------:R-:W-:Y:S01]  /*3780*/  IMAD R192, R192, 0x2, R151 ;  /* 0x00000002c0c07824 */ /* 0x000fe200078e0297 */
[----:B------:R-:W-:Y:S02]  /*3790*/  @P6 FSEL R38, R38, -INF , !P5 ;  /* 0xff80000026266808 */ /* 0x000fe40006800000 */
[----:B------:R-:W-:Y:S01]  /*37a0*/  PLOP3.LUT P1, PT, PT, PT, UP0, 0x80, 0x0 ;  /* 0x000000000000781c */ /* 0x000fe20003f2f008 */
[----:B-1----:R-:W-:Y:S01]  /*37b0*/  IMAD.SHL.U32 R195, R192, 0x2, RZ ;  /* 0x00000002c0c37824 */ /* 0x002fe200078e00ff */
[----:B------:R-:W-:Y:S01]  /*37c0*/  PLOP3.LUT P4, PT, PT, PT, UP0, 0x80, 0x0 ;  /* 0x000000000000781c */ /* 0x000fe20003f8f008 */
[----:B------:R-:W-:Y:S01]  /*37d0*/  IMAD.U32 R192, RZ, RZ, UR11 ;  /* 0x0000000bffc07e24 */ /* 0x000fe2000f8e00ff */
[----:B------:R-:W-:Y:S01]  /*37e0*/  PLOP3.LUT P3, PT, PT, PT, UP0, 0x80, 0x0 ;  /* 0x000000000000781c */ /* 0x000fe20003f6f008 */
[----:B------:R-:W-:Y:S01]  /*37f0*/  VIADD R191, R195, 0x1 ;  /* 0x00000001c3bf7836 */ /* 0x000fe20000000000 */
[----:B------:R-:W-:Y:S01]  /*3800*/  PLOP3.LUT P6, PT, PT, PT, UP0, 0x80, 0x0 ;  /* 0x000000000000781c */ /* 0x000fe20003fcf008 */
[----:B------:R-:W-:Y:S01]  /*3810*/  IMAD R193, R192, 0x8, R153 ;  /* 0x00000008c0c17824 */ /* 0x000fe200078e0299 */
[----:B------:R-:W-:Y:S02]  /*3820*/  @P0 FSEL R37, R37, -INF , !P2 ;  /* 0xff80000025250808 */ /* 0x000fe40005000000 */
[----:B------:R-:W-:Y:S01]  /*3830*/  PLOP3.LUT P0, PT, PT, PT, UP0, 0x80, 0x0 ;  /* 0x000000000000781c */ /* 0x000fe20003f0f008 */
[----:B------:R-:W-:Y:S01]  /*3840*/  IMAD.WIDE.U32 R202, R193, -0x326172a9, RZ ;  /* 0xcd9e8d57c1ca7825 */ /* 0x000fe200078e00ff */
[----:B------:R-:W-:Y:S02]  /*3850*/  LOP3.LUT R210, R179, UR12, R195, 0x96, !PT ;  /* 0x0000000cb3d27c12 */ /* 0x000fe4000f8e96c3 */
[----:B------:R-:W-:Y:S01]  /*3860*/  @P1 FSEL R40, R40, -INF , !P5 ;  /* 0xff80000028281808 */ /* 0x000fe20006800000 */
[----:B------:R-:W-:Y:S01]  /*3870*/  VIADD R193, R193, 0x4 ;  /* 0x00000004c1c17836 */ /* 0x000fe20000000000 */
[----:B------:R-:W-:Y:S01]  /*3880*/  @P4 FSEL R42, R42, -INF , !P5 ;  /* 0xff8000002a2a4808 */ /* 0x000fe20006800000 */
[----:B------:R-:W-:Y:S01]  /*3890*/  IMAD.WIDE.U32 R210, R210, -0x326172a9, RZ ;  /* 0xcd9e8d57d2d27825 */ /* 0x000fe200078e00ff */
[----:B------:R-:W-:Y:S02]  /*38a0*/  @P3 FSEL R39, R39, -INF , !P2 ;  /* 0xff80000027273808 */ /* 0x000fe40005000000 */
[----:B------:R-:W-:Y:S01]  /*38b0*/  @P6 FSEL R41, R41, -INF , !P2 ;  /* 0xff80000029296808 */ /* 0x000fe20005000000 */
[----:B------:R-:W-:Y:S01]  /*38c0*/  IMAD.WIDE.U32 R228, R193, -0x326172a9, RZ ;  /* 0xcd9e8d57c1e47825 */ /* 0x000fe200078e00ff */
[----:B------:R-:W-:Y:S02]  /*38d0*/  PLOP3.LUT P4, PT, PT, PT, UP0, 0x80, 0x0 ;  /* 0x000000000000781c */ /* 0x000fe40003f8f008 */
[----:B------:R-:W-:Y:S01]  /*38e0*/  PLOP3.LUT P5, PT, PT, PT, UP0, 0x80, 0x0 ;  /* 0x000000000000781c */ /* 0x000fe20003faf008 */
[C---:B------:R-:W-:Y:S01]  /*38f0*/  @P0 VIADD R192, R190.reuse, 0x30 ;  /* 0x00000030bec00836 */ /* 0x040fe20000000000 */
[----:B------:R-:W-:Y:S02]  /*3900*/  PLOP3.LUT P3, PT, PT, PT, UP0, 0x80, 0x0 ;  /* 0x000000000000781c */ /* 0x000fe40003f6f008 */
[----:B------:R-:W-:Y:S02]  /*3910*/  PLOP3.LUT P6, PT, PT, PT, UP0, 0x80, 0x0 ;  /* 0x000000000000781c */ /* 0x000fe40003fcf008 */
[----:B------:R-:W-:Y:S02]  /*3920*/  PLOP3.LUT P1, PT, PT, PT, UP0, 0x80, 0x0 ;  /* 0x000000000000781c */ /* 0x000fe40003f2f008 */
[----:B------:R-:W-:Y:S02]  /*3930*/  PLOP3.LUT P0, PT, PT, PT, UP0, 0x80, 0x0 ;  /* 0x000000000000781c */ /* 0x000fe40003f0f008 */
[----:B------:R-:W-:Y:S01]  /*3940*/  LOP3.LUT R224, R179, UR12, R191, 0x96, !PT ;  /* 0x0000000cb3e07c12 */ /* 0x000fe2000f8e96bf */
[C---:B------:R-:W-:Y:S01]  /*3950*/  @P4 VIADD R191, R190.reuse, 0x28 ;  /* 0x00000028bebf4836 */ /* 0x040fe20000000000 */
[-C--:B------:R-:W-:Y:S01]  /*3960*/  LOP3.LUT R230, R203, R232.reuse, RZ, 0x3c, !PT ;  /* 0x000000e8cbe67212 */ /* 0x080fe200078e3cff */
[C---:B------:R-:W-:Y:S01]  /*3970*/  @P5 VIADD R195, R190.reuse, 0x29 ;  /* 0x00000029bec35836 */ /* 0x040fe20000000000 */
[----:B------:R-:W-:Y:S01]  /*3980*/  PLOP3.LUT P5, PT, PT, PT, UP0, 0x80, 0x0 ;  /* 0x000000000000781c */ /* 0x000fe20003faf008 */
[C---:B------:R-:W-:Y:S01]  /*3990*/  @P3 VIADD R193, R190.reuse, 0x31 ;  /* 0x00000031bec13836 */ /* 0x040fe20000000000 */
[----:B------:R-:W-:Y:S01]  /*39a0*/  LOP3.LUT R232, R229, R232, RZ, 0x3c, !PT ;  /* 0x000000e8e5e87212 */ /* 0x000fe200078e3cff */
[----:B------:R-:W-:Y:S01]  /*39b0*/  @P6 VIADD R194, R190, 0x38 ;  /* 0x00000038bec26836 */ /* 0x000fe20000000000 */
[----:B------:R-:W-:Y:S01]  /*39c0*/  LOP3.LUT R238, R211, UR5, R202, 0x96, !PT ;  /* 0x00000005d3ee7c12 */ /* 0x000fe2000f8e96ca */
[----:B------:R-:W-:Y:S01]  /*39d0*/  IMAD.WIDE.U32 R230, R230, -0x2daee0ad, RZ ;  /* 0xd2511f53e6e67825 */ /* 0x000fe200078e00ff */
[----:B------:R-:W-:Y:S02]  /*39e0*/  @P1 FSEL R43, R43, -INF , !P2 ;  /* 0xff8000002b2b1808 */ /* 0x000fe40005000000 */
[----:B------:R-:W-:Y:S01]  /*39f0*/  PLOP3.LUT P2, PT, PT, PT, UP0, 0x80, 0x0 ;  /* 0x000000000000781c */ /* 0x000fe20003f4f008 */
[----:B------:R-:W-:Y:S01]  /*3a00*/  @P0 VIADD R190, R190, 0x39 ;  /* 0x00000039bebe0836 */ /* 0x000fe20000000000 */
[----:B------:R-:W-:Y:S01]  /*3a10*/  FSETP.NEU.FTZ.AND P0, PT, R175, -INF , PT ;  /* 0xff800000af00780b */ /* 0x000fe20003f1d000 */
[----:B------:R-:W-:Y:S01]  /*3a20*/  IMAD.WIDE.U32 R232, R232, -0x2daee0ad, RZ ;  /* 0xd2511f53e8e87825 */ /* 0x000fe200078e00ff */
[----:B------:R-:W-:Y:S02]  /*3a30*/  PLOP3.LUT P1, PT, PT, PT, UP0, 0x80, 0x0 ;  /* 0x000000000000781c */ /* 0x000fe40003f2f008 */
[----:B------:R-:W-:Y:S01]  /*3a40*/  FSEL R246, R246, RZ, P0 ;  /* 0x000000fff6f67208 */ /* 0x000fe20000000000 */
[----:B------:R-:W-:Y:S01]  /*3a50*/  IMAD.WIDE.U32 R224, R224, -0x326172a9, RZ ;  /* 0xcd9e8d57e0e07825 */ /* 0x000fe200078e00ff */
[----:B------:R-:W-:Y:S02]  /*3a60*/  FSETP.NEU.FTZ.AND P0, PT, R176, -INF , PT ;  /* 0xff800000b000780b */ /* 0x000fe40003f1d000 */
[----:B------:R-:W-:Y:S01]  /*3a70*/  @P5 ISETP.GE.AND P5, PT, R193, UR6, PT ;  /* 0x00000006c1005c0c */ /* 0x000fe2000bfa6270 */
[----:B------:R-:W-:Y:S01]  /*3a80*/  FFMA.FTZ R193, R5, UR8, -R246 ;  /* 0x0000000805c17c23 */ /* 0x000fe200080108f6 */
[----:B------:R-:W-:Y:S01]  /*3a90*/  FSEL R252, R252, RZ, P0 ;  /* 0x000000fffcfc7208 */ /* 0x000fe20000000000 */
[----:B------:R-:W-:Y:S01]  /*3aa0*/  IMAD.WIDE.U32 R238, R238, -0x2daee0ad, RZ ;  /* 0xd2511f53eeee7825 */ /* 0x000fe200078e00ff */
[----:B------:R-:W-:Y:S02]  /*3ab0*/  FSETP.NEU.FTZ.AND P0, PT, R173, -INF , PT ;  /* 0xff800000ad00780b */ /* 0x000fe40003f1d000 */
[----:B------:R-:W-:Y:S01]  /*3ac0*/  @P2 ISETP.GE.AND P2, PT, R195, UR6, PT ;  /* 0x00000006c3002c0c */ /* 0x000fe2000bf46270 */
[C---:B------:R-:W-:Y:S01]  /*3ad0*/  FMUL.FTZ R195, R174.reuse, 1.4426950216293334961 ;  /* 0x3fb8aa3baec37820 */ /* 0x040fe20000410000 */
[----:B------:R-:W-:Y:S01]  /*3ae0*/  FSEL R249, R249, RZ, P0 ;  /* 0x000000fff9f97208 */ /* 0x000fe20000000000 */
[----:B------:R-:W1:Y:S01]  /*3af0*/  MUFU.EX2 R193, R193 ;  /* 0x000000c100c17308 */ /* 0x000e620000000800 */
[----:B------:R-:W-:Y:S02]  /*3b00*/  FSETP.NEU.FTZ.AND P0, PT, R174, -INF , PT ;  /* 0xff800000ae00780b */ /* 0x000fe40003f1d000 */
[----:B------:R-:W-:Y:S01]  /*3b10*/  @P1 ISETP.GE.AND P1, PT, R191, UR6, PT ;  /* 0x00000006bf001c0c */ /* 0x000fe2000bf26270 */
[--C-:B------:R-:W-:Y:S01]  /*3b20*/  FFMA.FTZ R248, R29, UR8, -R249.reuse ;  /* 0x000000081df87c23 */ /* 0x100fe200080108f9 */
[----:B------:R-:W-:Y:S01]  /*3b30*/  FSEL R5, R195, RZ, P0 ;  /* 0x000000ffc3057208 */ /* 0x000fe20000000000 */
[--C-:B------:R-:W-:Y:S01]  /*3b40*/  FFMA.FTZ R195, R9, UR8, -R249.reuse ;  /* 0x0000000809c37c23 */ /* 0x100fe200080108f9 */
[----:B------:R-:W-:Y:S01]  /*3b50*/  PLOP3.LUT P0, PT, PT, PT, UP0, 0x80, 0x0 ;  /* 0x000000000000781c */ /* 0x000fe20003f0f008 */
[----:B------:R-:W-:Y:S01]  /*3b60*/  FFMA.FTZ R41, R41, UR8, -R249 ;  /* 0x0000000829297c23 */ /* 0x000fe200080108f9 */
[----:B------:R-:W-:Y:S01]  /*3b70*/  LOP3.LUT R191, R178, UR7, RZ, 0x3c, !PT ;  /* 0x00000007b2bf7c12 */ /* 0x000fe2000f8e3cff */
[--C-:B------:R-:W-:Y:S01]  /*3b80*/  FFMA.FTZ R197, R11, UR8, -R5.reuse ;  /* 0x000000080bc57c23 */ /* 0x100fe20008010805 */
[----:B------:R-:W-:Y:S01]  /*3b90*/  LOP3.LUT R200, R211, UR5, R228, 0x96, !PT ;  /* 0x00000005d3c87c12 */ /* 0x000fe2000f8e96e4 */
[--C-:B------:R-:W-:Y:S01]  /*3ba0*/  FFMA.FTZ R196, R10, UR8, -R5.reuse ;  /* 0x000000080ac47c23 */ /* 0x100fe20008010805 */
[C---:B------:R-:W-:Y:S01]  /*3bb0*/  LOP3.LUT R206, R191.reuse, R231, RZ, 0x3c, !PT ;  /* 0x000000e7bfce7212 */ /* 0x040fe200078e3cff */
[--C-:B------:R-:W-:Y:S01]  /*3bc0*/  FFMA.FTZ R247, R30, UR8, -R5.reuse ;  /* 0x000000081ef77c23 */ /* 0x100fe20008010805 */
[----:B------:R-:W-:Y:S01]  /*3bd0*/  LOP3.LUT R212, R191, R233, RZ, 0x3c, !PT ;  /* 0x000000e9bfd47212 */ /* 0x000fe200078e3cff */
[----:B------:R-:W-:Y:S01]  /*3be0*/  FFMA.FTZ R191, R7, UR8, -R252 ;  /* 0x0000000807bf7c23 */ /* 0x000fe200080108fc */
[C---:B------:R-:W-:Y:S01]  /*3bf0*/  LOP3.LUT R202, R225.reuse, UR5, R202, 0x96, !PT ;  /* 0x00000005e1ca7c12 */ /* 0x040fe2000f8e96ca */
[--C-:B------:R-:W-:Y:S01]  /*3c00*/  FFMA.FTZ R42, R42, UR8, -R5.reuse ;  /* 0x000000082a2a7c23 */ /* 0x100fe20008010805 */
[----:B------:R-:W-:Y:S01]  /*3c10*/  LOP3.LUT R228, R225, UR5, R228, 0x96, !PT ;  /* 0x00000005e1e47c12 */ /* 0x000fe2000f8e96e4 */
[--C-:B------:R-:W-:Y:S01]  /*3c20*/  FFMA.FTZ R43, R43, UR8, -R5.reuse ;  /* 0x000000082b2b7c23 */ /* 0x100fe20008010805 */
[----:B------:R-:W-:Y:S01]  /*3c30*/  @P0 FSEL R44, R44, -INF , !P1 ;  /* 0xff8000002c2c0808 */ /* 0x000fe20004800000 */
[----:B------:R-:W-:Y:S01]  /*3c40*/  MUFU.EX2 R191, R191 ;  /* 0x000000bf00bf7308 */ /* 0x000fe20000000800 */
[----:B------:R-:W-:Y:S01]  /*3c50*/  PLOP3.LUT P0, PT, PT, PT, UP0, 0x80, 0x0 ;  /* 0x000000000000781c */ /* 0x000fe20003f0f008 */
[----:B------:R-:W-:Y:S01]  /*3c60*/  IMAD.WIDE.U32 R206, R206, -0x326172a9, RZ ;  /* 0xcd9e8d57cece7825 */ /* 0x000fe200078e00ff */
[----:B------:R-:W-:Y:S01]  /*3c70*/  PLOP3.LUT P4, PT, PT, PT, UP0, 0x80, 0x0 ;  /* 0x000000000000781c */ /* 0x000fe20003f8f008 */
[----:B------:R-:W-:Y:S01]  /*3c80*/  UIADD3 UR5, UR13, 0x3c6ef372, URZ ;  /* 0x3c6ef3720d057890 */ /* 0x000fe2000fffe03f */
[----:B------:R-:W-:Y:S01]  /*3c90*/  PLOP3.LUT P3, PT, PT, PT, UP0, 0x80, 0x0 ;  /* 0x000000000000781c */ /* 0x000fe20003f6f008 */
[----:B------:R-:W-:Y:S01]  /*3ca0*/  IMAD.WIDE.U32 R200, R200, -0x2daee0ad, RZ ;  /* 0xd2511f53c8c87825 */ /* 0x000fe200078e00ff */
[----:B------:R-:W-:Y:S03]  /*3cb0*/  PLOP3.LUT P6, PT, PT, PT, UP0, 0x80, 0x0 ;  /* 0x000000000000781c */ /* 0x000fe60003fcf008 */
[----:B------:R-:W-:Y:S01]  /*3cc0*/  MUFU.EX2 R197, R197 ;  /* 0x000000c500c57308 */ /* 0x000fe20000000800 */
[----:B------:R-:W-:Y:S01]  /*3cd0*/  UIADD3 UR7, UR12, 0x76cf5d0a, URZ ;  /* 0x76cf5d0a0c077890 */ /* 0x000fe2000fffe03f */
[C---:B------:R-:W-:Y:S01]  /*3ce0*/  LOP3.LUT R214, R207.reuse, UR5, R210, 0x96, !PT ;  /* 0x00000005cfd67c12 */ /* 0x040fe2000f8e96d2 */
[----:B------:R-:W-:Y:S01]  /*3cf0*/  IMAD.WIDE.U32 R202, R202, -0x2daee0ad, RZ ;  /* 0xd2511f53caca7825 */ /* 0x000fe200078e00ff */
[----:B------:R-:W-:Y:S02]  /*3d00*/  LOP3.LUT R216, R207, UR5, R224, 0x96, !PT ;  /* 0x00000005cfd87c12 */ /* 0x000fe4000f8e96e0 */
[----:B------:R-:W-:Y:S01]  /*3d10*/  @P0 FSEL R46, R46, -INF , !P1 ;  /* 0xff8000002e2e0808 */ /* 0x000fe20004800000 */
[----:B------:R-:W-:Y:S01]  /*3d20*/  IMAD.WIDE.U32 R214, R214, -0x2daee0ad, RZ ;  /* 0xd2511f53d6d67825 */ /* 0x000fe200078e00ff */
[----:B------:R-:W-:Y:S02]  /*3d30*/  PLOP3.LUT P0, PT, PT, PT, UP0, 0x80, 0x0 ;  /* 0x000000000000781c */ /* 0x000fe40003f0f008 */
[----:B------:R-:W-:Y:S01]  /*3d40*/  MUFU.EX2 R195, R195 ;  /* 0x000000c300c37308 */ /* 0x000fe20000000800 */
[----:B------:R-:W-:Y:S01]  /*3d50*/  @P4 ISETP.GE.AND P4, PT, R192, UR6, PT ;  /* 0x00000006c0004c0c */ /* 0x000fe2000bf86270 */
[----:B------:R-:W-:Y:S01]  /*3d60*/  FFMA.FTZ R46, R46, UR8, -R5 ;  /* 0x000000082e2e7c23 */ /* 0x000fe20008010805 */
[----:B------:R-:W-:Y:S01]  /*3d70*/  LOP3.LUT R192, R239, UR7, R230, 0x96, !PT ;  /* 0x00000007efc07c12 */ /* 0x000fe2000f8e96e6 */
[----:B------:R-:W-:Y:S01]  /*3d80*/  IMAD.WIDE.U32 R216, R216, -0x2daee0ad, RZ ;  /* 0xd2511f53d8d87825 */ /* 0x000fe200078e00ff */
[----:B------:R-:W-:Y:S02]  /*3d90*/  LOP3.LUT R218, R201, UR7, R232, 0x96, !PT ;  /* 0x00000007c9da7c12 */ /* 0x000fe4000f8e96e8 */
[----:B------:R-:W-:Y:S03]  /*3da0*/  LOP3.LUT R230, R203, UR7, R230, 0x96, !PT ;  /* 0x00000007cbe67c12 */ /* 0x000fe6000f8e96e6 */
[----:B------:R-:W-:Y:S01]  /*3db0*/  MUFU.EX2 R196, R196 ;  /* 0x000000c400c47308 */ /* 0x000fe20000000800 */
[----:B------:R-:W-:Y:S01]  /*3dc0*/  @P3 ISETP.GE.AND P3, PT, R194, UR6, PT ;  /* 0x00000006c2003c0c */ /* 0x000fe2000bf66270 */
[----:B------:R-:W-:Y:S01]  /*3dd0*/  FFMA.FTZ R194, R6, UR8, -R252 ;  /* 0x0000000806c27c23 */ /* 0x000fe200080108fc */
[----:B------:R-:W-:Y:S01]  /*3de0*/  @P6 ISETP.GE.AND P6, PT, R190, UR6, PT ;  /* 0x00000006be006c0c */ /* 0x000fe2000bfc6270 */
[--C-:B------:R-:W-:Y:S01]  /*3df0*/  FFMA.FTZ R190, R4, UR8, -R246.reuse ;  /* 0x0000000804be7c23 */ /* 0x100fe200080108f6 */
[----:B------:R-:W-:Y:S01]  /*3e00*/  @P0 FSEL R48, R48, -INF , !P1 ;  /* 0xff80000030300808 */ /* 0x000fe20004800000 */
[----:B------:R-:W-:Y:S01]  /*3e10*/  IMAD.WIDE.U32 R204, R192, -0x326172a9, RZ ;  /* 0xcd9e8d57c0cc7825 */ /* 0x000fe200078e00ff */
[----:B------:R-:W-:Y:S03]  /*3e20*/  PLOP3.LUT P0, PT, PT, PT, UP0, 0x80, 0x0 ;  /* 0x000000000000781c */ /* 0x000fe60003f0f008 */
[----:B------:R4:W-:Y:S01]  /*3e30*/  MUFU.EX2 R192, R194 ;  /* 0x000000c200c07308 */ /* 0x0009e20000000800 */
[----:B------:R-:W-:Y:S01]  /*3e40*/  FFMA.FTZ R48, R48, UR8, -R246 ;  /* 0x0000000830307c23 */ /* 0x000fe200080108f6 */
[----:B------:R-:W-:Y:S04]  /*3e50*/  IMAD.WIDE.U32 R230, R230, -0x326172a9, RZ ;  /* 0xcd9e8d57e6e67825 */ /* 0x000fe800078e00ff */
[----:B------:R-:W-:Y:S04]  /*3e60*/  IMAD.WIDE.U32 R212, R212, -0x326172a9, RZ ;  /* 0xcd9e8d57d4d47825 */ /* 0x000fe800078e00ff */
[----:B------:R-:W1:Y:S01]  /*3e70*/  MUFU.EX2 R190, R190 ;  /* 0x000000be00be7308 */ /* 0x000e620000000800 */
[----:B------:R-:W-:Y:S01]  /*3e80*/  IMAD.WIDE.U32 R228, R228, -0x2daee0ad, RZ ;  /* 0xd2511f53e4e47825 */ /* 0x000fe200078e00ff */
[----:B------:R-:W-:Y:S02]  /*3e90*/  @P0 FSEL R50, R50, -INF , !P1 ;  /* 0xff80000032320808 */ /* 0x000fe40004800000 */
[----:B------:R-:W-:Y:S01]  /*3ea0*/  PLOP3.LUT P0, PT, PT, PT, UP0, 0x80, 0x0 ;  /* 0x000000000000781c */ /* 0x000fe20003f0f008 */
[----:B------:R-:W-:Y:S01]  /*3eb0*/  IMAD.WIDE.U32 R218, R218, -0x326172a9, RZ ;  /* 0xcd9e8d57dada7825 */ /* 0x000fe200078e00ff */
[----:B------:R-:W-:Y:S02]  /*3ec0*/  PLOP3.LUT P1, PT, PT, PT, UP0, 0x80, 0x0 ;  /* 0x000000000000781c */ /* 0x000fe40003f2f008 */
[C---:B------:R-:W-:Y:S01]  /*3ed0*/  LOP3.LUT R210, R213.reuse, UR5, R210, 0x96, !PT ;  /* 0x00000005d5d27c12 */ /* 0x040fe2000f8e96d2 */
[----:B------:R-:W-:Y:S01]  /*3ee0*/  FFMA.FTZ R50, R50, UR8, -R252 ;  /* 0x0000000832327c23 */ /* 0x000fe200080108fc */
[----:B------:R-:W-:Y:S01]  /*3ef0*/  LOP3.LUT R224, R213, UR5, R224, 0x96, !PT ;  /* 0x00000005d5e07c12 */ /* 0x000fe2000f8e96e0 */
[--C-:B----4-:R-:W-:Y:S01]  /*3f00*/  FFMA.FTZ R194, R8, UR8, -R249.reuse ;  /* 0x0000000808c27c23 */ /* 0x110fe200080108f9 */
[----:B------:R-:W-:Y:S01]  /*3f10*/  LOP3.LUT R232, R229, UR7, R232, 0x96, !PT ;  /* 0x00000007e5e87c12 */ /* 0x000fe2000f8e96e8 */
[----:B------:R-:W-:Y:S01]  /*3f20*/  IMAD.WIDE.U32 R210, R210, -0x2daee0ad, RZ ;  /* 0xd2511f53d2d27825 */ /* 0x000fe200078e00ff */
[----:B------:R-:W-:Y:S02]  /*3f30*/  UIADD3 UR5, UR12, 0x32370b8f, URZ ;  /* 0x32370b8f0c057890 */ /* 0x000fe4000fffe03f */
[----:B------:R-:W-:Y:S01]  /*3f40*/  UIADD3 UR7, UR13, 0x78dde6e4, URZ ;  /* 0x78dde6e40d077890 */ /* 0x000fe2000fffe03f */
[----:B------:R-:W-:Y:S01]  /*3f50*/  @P0 FSEL R45, R45, -INF , !P2 ;  /* 0xff8000002d2d0808 */ /* 0x000fe20005000000 */
[----:B------:R-:W4:Y:S01]  /*3f60*/  MUFU.EX2 R194, R194 ;  /* 0x000000c200c27308 */ /* 0x000f220000000800 */
[----:B------:R-:W-:Y:S01]  /*3f70*/  PLOP3.LUT P0, PT, PT, PT, UP0, 0x80, 0x0 ;  /* 0x000000000000781c */ /* 0x000fe20003f0f008 */
[----:B------:R-:W-:Y:S01]  /*3f80*/  IMAD.WIDE.U32 R224, R224, -0x2daee0ad, RZ ;  /* 0xd2511f53e0e07825 */ /* 0x000fe200078e00ff */
[----:B------:R-:W-:Y:S02]  /*3f90*/  @P1 FSEL R47, R47, -INF , !P2 ;  /* 0xff8000002f2f1808 */ /* 0x000fe40005000000 */
[----:B------:R-:W-:Y:S01]  /*3fa0*/  PLOP3.LUT P1, PT, PT, PT, UP0, 0x80, 0x0 ;  /* 0x000000000000781c */ /* 0x000fe20003f2f008 */
[----:B------:R-:W-:Y:S01]  /*3fb0*/  IMAD.WIDE.U32 R232, R232, -0x326172a9, RZ ;  /* 0xcd9e8d57e8e87825 */ /* 0x000fe200078e00ff */
[----:B------:R-:W-:Y:S02]  /*3fc0*/  LOP3.LUT R238, R215, UR5, R238, 0x96, !PT ;  /* 0x00000005d7ee7c12 */ /* 0x000fe4000f8e96ee */
[----:B------:R-:W-:Y:S02]  /*3fd0*/  LOP3.LUT R202, R217, UR5, R202, 0x96, !PT ;  /* 0x00000005d9ca7c12 */ /* 0x000fe4000f8e96ca */
[----:B------:R-:W-:Y:S01]  /*3fe0*/  LOP3.LUT R200, R211, UR5, R200, 0x96, !PT ;  /* 0x00000005d3c87c12 */ /* 0x000fe2000f8e96c8 */
[----:B------:R-:W-:Y:S01]  /*3ff0*/  IMAD.WIDE.U32 R238, R238, -0x326172a9, RZ ;  /* 0xcd9e8d57eeee7825 */ /* 0x000fe200078e00ff */
[----:B------:R-:W-:Y:S01]  /*4000*/  LOP3.LUT R228, R225, UR5, R228, 0x96, !PT ;  /* 0x00000005e1e47c12 */ /* 0x000fe2000f8e96e4 */
[----:B------:R-:W-:Y:S01]  /*4010*/  UIADD3 UR5, UR13, -0x255992d5, URZ ;  /* 0xdaa66d2b0d057890 */ /* 0x000fe2000fffe03f */
[----:B------:R-:W-:Y:S01]  /*4020*/  @P0 FSEL R49, R49, -INF , !P2 ;  /* 0xff80000031310808 */ /* 0x000fe20005000000 */
[----:B------:R-:W-:Y:S01]  /*4030*/  IMAD.WIDE.U32 R200, R200, -0x326172a9, RZ ;  /* 0xcd9e8d57c8c87825 */ /* 0x000fe200078e00ff */
[----:B------:R-:W-:Y:S02]  /*4040*/  PLOP3.LUT P0, PT, PT, PT, UP0, 0x80, 0x0 ;  /* 0x000000000000781c */ /* 0x000fe40003f0f008 */
[----:B------:R-:W-:Y:S01]  /*4050*/  @P1 FSEL R51, R51, -INF , !P2 ;  /* 0xff80000033331808 */ /* 0x000fe20005000000 */
[----:B------:R-:W-:Y:S01]  /*4060*/  FFMA.FTZ R49, R49, UR8, -R246 ;  /* 0x0000000831317c23 */ /* 0x000fe200080108f6 */
[----:B------:R-:W-:Y:S01]  /*4070*/  LOP3.LUT R198, R205, UR5, R206, 0x96, !PT ;  /* 0x00000005cdc67c12 */ /* 0x000fe2000f8e96ce */
[----:B------:R-:W-:Y:S01]  /*4080*/  IMAD.WIDE.U32 R202, R202, -0x326172a9, RZ ;  /* 0xcd9e8d57caca7825 */ /* 0x000fe200078e00ff */
[----:B------:R-:W-:Y:S02]  /*4090*/  LOP3.LUT R208, R219, UR5, R212, 0x96, !PT ;  /* 0x00000005dbd07c12 */ /* 0x000fe4000f8e96d4 */
[----:B------:R-:W-:Y:S01]  /*40a0*/  LOP3.LUT R206, R231, UR5, R206, 0x96, !PT ;  /* 0x00000005e7ce7c12 */ /* 0x000fe2000f8e96ce */
[----:B------:R-:W-:Y:S01]  /*40b0*/  FFMA.FTZ R51, R51, UR8, -R252 ;  /* 0x0000000833337c23 */ /* 0x000fe200080108fc */
[----:B------:R-:W-:Y:S01]  /*40c0*/  LOP3.LUT R212, R233, UR5, R212, 0x96, !PT ;  /* 0x00000005e9d47c12 */ /* 0x000fe2000f8e96d4 */
[----:B------:R-:W-:Y:S01]  /*40d0*/  IMAD.WIDE.U32 R198, R198, -0x2daee0ad, RZ ;  /* 0xd2511f53c6c67825 */ /* 0x000fe200078e00ff */
[----:B------:R-:W-:Y:S01]  /*40e0*/  PLOP3.LUT P1, PT, PT, PT, UP0, 0x80, 0x0 ;  /* 0x000000000000781c */ /* 0x000fe20003f2f008 */
[----:B------:R-:W-:Y:S01]  /*40f0*/  UIADD3 UR5, UR12, -0x126145ec, URZ ;  /* 0xed9eba140c057890 */ /* 0x000fe2000fffe03f */
[----:B------:R-:W-:Y:S01]  /*4100*/  @P0 FSEL R52, R52, -INF , !P4 ;  /* 0xff80000034340808 */ /* 0x000fe20006000000 */
[----:B------:R-:W-:Y:S01]  /*4110*/  IMAD.WIDE.U32 R208, R208, -0x2daee0ad, RZ ;  /* 0xd2511f53d0d07825 */ /* 0x000fe200078e00ff */
[----:B------:R-:W-:Y:S02]  /*4120*/  PLOP3.LUT P2, PT, PT, PT, UP0, 0x80, 0x0 ;  /* 0x000000000000781c */ /* 0x000fe40003f4f008 */
[----:B------:R-:W-:Y:S01]  /*4130*/  PLOP3.LUT P0, PT, PT, PT, UP0, 0x80, 0x0 ;  /* 0x000000000000781c */ /* 0x000fe20003f0f008 */
[----:B------:R-:W-:Y:S01]  /*4140*/  FFMA.FTZ R52, R52, UR8, -R246 ;  /* 0x0000000834347c23 */ /* 0x000fe200080108f6 */
[----:B------:R-:W-:Y:S01]  /*4150*/  LOP3.LUT R218, R201, UR7, R218, 0x96, !PT ;  /* 0x00000007c9da7c12 */ /* 0x000fe2000f8e96da */
[----:B------:R-:W-:Y:S01]  /*4160*/  IMAD.WIDE.U32 R206, R206, -0x2daee0ad, RZ ;  /* 0xd2511f53cece7825 */ /* 0x000fe200078e00ff */
[----:B------:R-:W-:Y:S02]  /*4170*/  LOP3.LUT R214, R199, UR5, R214, 0x96, !PT ;  /* 0x00000005c7d67c12 */ /* 0x000fe4000f8e96d6 */
[----:B------:R-:W-:Y:S01]  /*4180*/  LOP3.LUT R210, R209, UR5, R210, 0x96, !PT ;  /* 0x00000005d1d27c12 */ /* 0x000fe2000f8e96d2 */
[----:B------:R-:W-:Y:S01]  /*4190*/  IMAD.WIDE.U32 R212, R212, -0x2daee0ad, RZ ;  /* 0xd2511f53d4d47825 */ /* 0x000fe200078e00ff */
[----:B------:R-:W-:Y:S02]  /*41a0*/  LOP3.LUT R216, R207, UR5, R216, 0x96, !PT ;  /* 0x00000005cfd87c12 */ /* 0x000fe4000f8e96d8 */
[----:B------:R-:W-:Y:S01]  /*41b0*/  @P1 FSEL R54, R54, -INF , !P4 ;  /* 0xff80000036361808 */ /* 0x000fe20006000000 */
[--C-:B------:R-:W-:Y:S01]  /*41c0*/  FFMA.FTZ R199, R13, UR8, -R249.reuse ;  /* 0x000000080dc77c23 */ /* 0x100fe200080108f9 */
[----:B------:R-:W-:Y:S01]  /*41d0*/  LOP3.LUT R224, R213, UR5, R224, 0x96, !PT ;  /* 0x00000005d5e07c12 */ /* 0x000fe2000f8e96e0 */
[----:B------:R-:W-:Y:S01]  /*41e0*/  IMAD.WIDE.U32 R218, R218, -0x2daee0ad, RZ ;  /* 0xd2511f53dada7825 */ /* 0x000fe200078e00ff */
[----:B------:R-:W-:Y:S01]  /*41f0*/  @P2 FSEL R56, R56, -INF , !P4 ;  /* 0xff80000038382808 */ /* 0x000fe20006000000 */
[----:B------:R-:W-:Y:S01]  /*4200*/  UIADD3 UR5, UR13, 0x1715609d, URZ ;  /* 0x1715609d0d057890 */ /* 0x000fe2000fffe03f */
[----:B------:R-:W-:Y:S01]  /*4210*/  @P0 FSEL R58, R58, -INF , !P4 ;  /* 0xff8000003a3a0808 */ /* 0x000fe20006000000 */
[----:B------:R-:W-:Y:S01]  /*4220*/  IMAD.WIDE.U32 R214, R214, -0x326172a9, RZ ;  /* 0xcd9e8d57d6d67825 */ /* 0x000fe200078e00ff */
[----:B------:R-:W-:Y:S01]  /*4230*/  LOP3.LUT R208, R219, UR10, R208, 0x96, !PT ;  /* 0x0000000adbd07c12 */ /* 0x000fe2000f8e96d0 */
[----:B------:R-:W-:Y:S01]  /*4240*/  MUFU.EX2 R199, R199 ;  /* 0x000000c700c77308 */ /* 0x000fe20000000800 */
[----:B------:R-:W-:Y:S01]  /*4250*/  PLOP3.LUT P4, PT, PT, PT, UP0, 0x80, 0x0 ;  /* 0x000000000000781c */ /* 0x000fe20003f8f008 */
[----:B------:R-:W-:Y:S01]  /*4260*/  FFMA.FTZ R207, R21, UR8, -R246 ;  /* 0x0000000815cf7c23 */ /* 0x000fe200080108f6 */
[----:B------:R-:W-:Y:S01]  /*4270*/  LOP3.LUT R204, R239, UR7, R204, 0x96, !PT ;  /* 0x00000007efcc7c12 */ /* 0x000fe2000f8e96cc */
[----:B------:R-:W-:Y:S01]  /*4280*/  FFMA.FTZ R209, R23, UR8, -R252 ;  /* 0x0000000817d17c23 */ /* 0x000fe200080108fc */
[----:B------:R-:W-:Y:S01]  /*4290*/  LOP3.LUT R238, R215, UR5, R238, 0x96, !PT ;  /* 0x00000005d7ee7c12 */ /* 0x000fe2000f8e96ee */
[----:B------:R-:W-:Y:S01]  /*42a0*/  FFMA.FTZ R215, R22, UR8, -R252 ;  /* 0x0000000816d77c23 */ /* 0x000fe200080108fc */
[----:B------:R-:W-:Y:S01]  /*42b0*/  PLOP3.LUT P1, PT, PT, PT, UP0, 0x80, 0x0 ;  /* 0x000000000000781c */ /* 0x000fe20003f2f008 */
[----:B------:R-:W-:Y:S01]  /*42c0*/  IMAD.WIDE.U32 R210, R210, -0x326172a9, RZ ;  /* 0xcd9e8d57d2d27825 */ /* 0x000fe200078e00ff */
[----:B------:R-:W-:Y:S01]  /*42d0*/  LOP3.LUT R230, R203, UR7, R230, 0x96, !PT ;  /* 0x00000007cbe67c12 */ /* 0x000fe2000f8e96e6 */
[----:B------:R-:W-:Y:S01]  /*42e0*/  MUFU.EX2 R207, R207 ;  /* 0x000000cf00cf7308 */ /* 0x000fe20000000800 */
[----:B------:R-:W-:Y:S01]  /*42f0*/  PLOP3.LUT P2, PT, PT, PT, UP0, 0x80, 0x0 ;  /* 0x000000000000781c */ /* 0x000fe20003f4f008 */
[----:B------:R-:W-:Y:S01]  /*4300*/  IMAD.WIDE.U32 R244, R208, -0x326172a9, RZ ;  /* 0xcd9e8d57d0f47825 */ /* 0x000fe200078e00ff */
[----:B------:R-:W-:Y:S02]  /*4310*/  PLOP3.LUT P0, PT, PT, PT, UP0, 0x80, 0x0 ;  /* 0x000000000000781c */ /* 0x000fe40003f0f008 */
[----:B------:R-:W-:Y:S01]  /*4320*/  LOP3.LUT R203, R211, UR5, R200, 0x96, !PT ;  /* 0x00000005d3cb7c12 */ /* 0x000fe2000f8e96c8 */
[----:B------:R-:W-:Y:S01]  /*4330*/  IMAD.WIDE.U32 R204, R204, -0x2daee0ad, RZ ;  /* 0xd2511f53cccc7825 */ /* 0x000fe200078e00ff */
[----:B------:R-:W-:Y:S03]  /*4340*/  @P4 FSEL R57, R57, -INF , !P5 ;  /* 0xff80000039394808 */ /* 0x000fe60006800000 */
[----:B------:R1:W-:Y:S01]  /*4350*/  MUFU.EX2 R208, R215 ;  /* 0x000000d700d07308 */ /* 0x0003e20000000800 */
[----:B------:R-:W-:Y:S01]  /*4360*/  PLOP3.LUT P4, PT, PT, PT, UP0, 0x80, 0x0 ;  /* 0x000000000000781c */ /* 0x000fe20003f8f008 */
[----:B------:R-:W-:Y:S01]  /*4370*/  IMAD.WIDE.U32 R224, R224, -0x326172a9, RZ ;  /* 0xcd9e8d57e0e07825 */ /* 0x000fe200078e00ff */
[----:B------:R-:W-:Y:S02]  /*4380*/  LOP3.LUT R201, R205, UR10, R198, 0x96, !PT ;  /* 0x0000000acdc97c12 */ /* 0x000fe4000f8e96c6 */
[----:B------:R-:W-:Y:S01]  /*4390*/  @P1 FSEL R53, R53, -INF , !P5 ;  /* 0xff80000035351808 */ /* 0x000fe20006800000 */
[----:B------:R-:W-:Y:S01]  /*43a0*/  IMAD.WIDE.U32 R228, R228, -0x326172a9, RZ ;  /* 0xcd9e8d57e4e47825 */ /* 0x000fe200078e00ff */
[----:B------:R-:W-:Y:S03]  /*43b0*/  PLOP3.LUT P1, PT, PT, PT, UP0, 0x80, 0x0 ;  /* 0x000000000000781c */ /* 0x000fe60003f2f008 */
[----:B------:R-:W-:Y:S01]  /*43c0*/  MUFU.EX2 R209, R209 ;  /* 0x000000d100d17308 */ /* 0x000fe20000000800 */
[----:B------:R-:W-:Y:S01]  /*43d0*/  @P2 FSEL R55, R55, -INF , !P5 ;  /* 0xff80000037372808 */ /* 0x000fe20006800000 */
[----:B------:R-:W-:Y:S01]  /*43e0*/  IMAD.WIDE.U32 R216, R216, -0x326172a9, RZ ;  /* 0xcd9e8d57d8d87825 */ /* 0x000fe200078e00ff */
[----:B------:R-:W-:Y:S02]  /*43f0*/  LOP3.LUT R228, R225, UR5, R228, 0x96, !PT ;  /* 0x00000005e1e47c12 */ /* 0x000fe4000f8e96e4 */
[----:B------:R-:W-:Y:S01]  /*4400*/  LOP3.LUT R232, R229, UR7, R232, 0x96, !PT ;  /* 0x00000007e5e87c12 */ /* 0x000fe2000f8e96e8 */
[----:B------:R-:W-:Y:S01]  /*4410*/  IMAD.WIDE.U32 R230, R230, -0x2daee0ad, RZ ;  /* 0xd2511f53e6e67825 */ /* 0x000fe200078e00ff */
[----:B------:R-:W-:Y:S01]  /*4420*/  LOP3.LUT R227, R217, UR5, R202, 0x96, !PT ;  /* 0x00000005d9e37c12 */ /* 0x000fe2000f8e96ca */
[----:B------:R-:W-:Y:S01]  /*4430*/  UIADD3 UR5, UR12, 0x646e171e, URZ ;  /* 0x646e171e0c057890 */ /* 0x000fe2000fffe03f */
[----:B------:R-:W-:Y:S01]  /*4440*/  @P0 FSEL R59, R59, -INF , !P5 ;  /* 0xff8000003b3b0808 */ /* 0x000fe20006800000 */
[----:B------:R-:W-:Y:S01]  /*4450*/  IMAD.WIDE.U32 R234, R203, -0x2daee0ad, RZ ;  /* 0xd2511f53cbea7825 */ /* 0x000fe200078e00ff */
[----:B------:R-:W-:Y:S01]  /*4460*/  LOP3.LUT R206, R231, UR10, R206, 0x96, !PT ;  /* 0x0000000ae7ce7c12 */ /* 0x000fe2000f8e96ce */
[----:B------:R-:W-:Y:S01]  /*4470*/  UIADD3 UR7, UR13, -0x4ab325aa, URZ ;  /* 0xb54cda560d077890 */ /* 0x000fe2000fffe03f */
[----:B------:R-:W-:Y:S01]  /*4480*/  PLOP3.LUT P2, PT, PT, PT, UP0, 0x80, 0x0 ;  /* 0x000000000000781c */ /* 0x000fe20003f4f008 */
[----:B------:R-:W-:Y:S01]  /*4490*/  IMAD.WIDE.U32 R222, R201, -0x326172a9, RZ ;  /* 0xcd9e8d57c9de7825 */ /* 0x000fe200078e00ff */
[----:B------:R-:W-:Y:S02]  /*44a0*/  LOP3.LUT R229, R235, UR5, R218, 0x96, !PT ;  /* 0x00000005ebe57c12 */ /* 0x000fe4000f8e96da */
[----:B------:R-:W-:Y:S01]  /*44b0*/  PLOP3.LUT P0, PT, PT, PT, UP0, 0x80, 0x0 ;  /* 0x000000000000781c */ /* 0x000fe20003f0f008 */
[----:B------:R-:W-:Y:S01]  /*44c0*/  IMAD.WIDE.U32 R232, R232, -0x2daee0ad, RZ ;  /* 0xd2511f53e8e87825 */ /* 0x000fe200078e00ff */
[----:B------:R-:W-:Y:S02]  /*44d0*/  LOP3.LUT R211, R222, 0xff, RZ, 0xc0, !PT ;  /* 0x000000ffded37812 */ /* 0x000fe400078ec0ff */
[----:B------:R-:W-:Y:S01]  /*44e0*/  LOP3.LUT R214, R223, UR7, R214, 0x96, !PT ;  /* 0x00000007dfd67c12 */ /* 0x000fe2000f8e96d6 */
[----:B------:R-:W-:Y:S01]  /*44f0*/  IMAD.WIDE.U32 R238, R238, -0x2daee0ad, RZ ;  /* 0xd2511f53eeee7825 */ /* 0x000fe200078e00ff */
[----:B------:R-:W-:Y:S02]  /*4500*/  LOP3.LUT R221, R233, UR10, R212, 0x96, !PT ;  /* 0x0000000ae9dd7c12 */ /* 0x000fe4000f8e96d4 */
[----:B------:R-:W-:Y:S01]  /*4510*/  LOP3.LUT R220, R222, 0xffff, RZ, 0xc0, !PT ;  /* 0x0000ffffdedc7812 */ /* 0x000fe200078ec0ff */
[----:B------:R-:W-:Y:S01]  /*4520*/  IMAD.WIDE.U32 R218, R206, -0x326172a9, RZ ;  /* 0xcd9e8d57ceda7825 */ /* 0x000fe200078e00ff */
[C---:B------:R-:W-:Y:S02]  /*4530*/  LOP3.LUT R213, R234.reuse, 0xff, RZ, 0xc0, !PT ;  /* 0x000000ffead57812 */ /* 0x040fe400078ec0ff */
[--C-:B------:R-:W-:Y:S01]  /*4540*/  SHF.R.U32.HI R226, RZ, 0x18, R234.reuse ;  /* 0x00000018ffe27819 */ /* 0x100fe200000116ea */
[----:B-1----:R-:W-:Y:S01]  /*4550*/  FFMA.FTZ R215, R25, UR8, -R249 ;  /* 0x0000000819d77c23 */ /* 0x002fe200080108f9 */
[----:B------:R-:W-:Y:S01]  /*4560*/  LOP3.LUT R236, R234, 0xffff, RZ, 0xc0, !PT ;  /* 0x0000ffffeaec7812 */ /* 0x000fe200078ec0ff */
[--C-:B------:R-:W-:Y:S01]  /*4570*/  FFMA.FTZ R201, R15, UR8, -R5.reuse ;  /* 0x000000080fc97c23 */ /* 0x100fe20008010805 */
[----:B------:R-:W-:Y:S01]  /*4580*/  SHF.R.U32.HI R231, RZ, 0x10, R234 ;  /* 0x00000010ffe77819 */ /* 0x000fe200000116ea */
[----:B------:R-:W-:Y:S01]  /*4590*/  FFMA.FTZ R200, R14, UR8, -R5 ;  /* 0x000000080ec87c23 */ /* 0x000fe20008010805 */
[----:B------:R-:W-:Y:S01]  /*45a0*/  LOP3.LUT R225, R239, UR5, R204, 0x96, !PT ;  /* 0x00000005efe17c12 */ /* 0x000fe2000f8e96cc */
[----:B------:R-:W-:Y:S01]  /*45b0*/  FFMA.FTZ R198, R12, UR8, -R249 ;  /* 0x000000080cc67c23 */ /* 0x000fe200080108f9 */
[----:B------:R-:W-:Y:S01]  /*45c0*/  LOP3.LUT R223, R238, 0xff, RZ, 0xc0, !PT ;  /* 0x000000ffeedf7812 */ /* 0x000fe200078ec0ff */
[----:B------:R-:W-:Y:S01]  /*45d0*/  FFMA.FTZ R204, R18, UR8, -R252 ;  /* 0x0000000812cc7c23 */ /* 0x000fe200080108fc */
[----:B------:R-:W-:Y:S01]  /*45e0*/  SHF.R.U32.HI R237, RZ, 0x18, R238 ;  /* 0x00000018ffed7819 */ /* 0x000fe200000116ee */
[--C-:B------:R-:W-:Y:S01]  /*45f0*/  FFMA.FTZ R205, R17, UR8, -R246.reuse ;  /* 0x0000000811cd7c23 */ /* 0x100fe200080108f6 */
[----:B------:R-:W-:Y:S01]  /*4600*/  LOP3.LUT R234, R238, 0xffff, RZ, 0xc0, !PT ;  /* 0x0000ffffeeea7812 */ /* 0x000fe200078ec0ff */
[----:B------:R-:W-:Y:S01]  /*4610*/  FFMA.FTZ R202, R16, UR8, -R246 ;  /* 0x0000000810ca7c23 */ /* 0x000fe200080108f6 */
[----:B------:R-:W-:Y:S01]  /*4620*/  SHF.R.U32.HI R233, RZ, 0x10, R238 ;  /* 0x00000010ffe97819 */ /* 0x000fe200000116ee */
[----:B------:R-:W-:Y:S01]  /*4630*/  FFMA.FTZ R206, R20, UR8, -R246 ;  /* 0x0000000814ce7c23 */ /* 0x000fe200080108f6 */
[----:B------:R-:W-:Y:S01]  /*4640*/  SHF.R.U32.HI R212, RZ, 0x18, R222 ;  /* 0x00000018ffd47819 */ /* 0x000fe200000116de */
[----:B------:R-:W-:Y:S01]  /*4650*/  IMAD.WIDE.U32 R250, R227, -0x2daee0ad, RZ ;  /* 0xd2511f53e3fa7825 */ /* 0x000fe200078e00ff */
[----:B------:R-:W-:Y:S01]  /*4660*/  LOP3.LUT R235, R219, UR7, R216, 0x96, !PT ;  /* 0x00000007dbeb7c12 */ /* 0x000fe2000f8e96d8 */
[----:B------:R-:W-:Y:S01]  /*4670*/  MUFU.EX2 R201, R201 ;  /* 0x000000c900c97308 */ /* 0x000fe20000000800 */
[----:B------:R-:W-:Y:S01]  /*4680*/  LOP3.LUT R241, R218, 0xff, RZ, 0xc0, !PT ;  /* 0x000000ffdaf17812 */ /* 0x000fe200078ec0ff */
[----:B------:R-:W-:Y:S01]  /*4690*/  FFMA.FTZ R55, R55, UR8, -R252 ;  /* 0x0000000837377c23 */ /* 0x000fe200080108fc */
[----:B------:R-:W-:Y:S01]  /*46a0*/  SHF.R.U32.HI R238, RZ, 0x18, R218 ;  /* 0x00000018ffee7819 */ /* 0x000fe200000116da */
[----:B------:R-:W-:Y:S01]  /*46b0*/  FFMA.FTZ R53, R53, UR8, -R246 ;  /* 0x0000000835357c23 */ /* 0x000fe200080108f6 */
[----:B------:R-:W-:Y:S01]  /*46c0*/  SHF.R.U32.HI R239, RZ, 0x10, R218 ;  /* 0x00000010ffef7819 */ /* 0x000fe200000116da */
[----:B------:R-:W-:Y:S01]  /*46d0*/  FFMA.FTZ R58, R58, UR8, -R5 ;  /* 0x000000083a3a7c23 */ /* 0x000fe20008010805 */
[----:B------:R-:W-:Y:S01]  /*46e0*/  LOP3.LUT R240, R218, 0xffff, RZ, 0xc0, !PT ;  /* 0x0000ffffdaf07812 */ /* 0x000fe200078ec0ff */
[--C-:B------:R-:W-:Y:S01]  /*46f0*/  FFMA.FTZ R57, R57, UR8, -R249.reuse ;  /* 0x0000000839397c23 */ /* 0x100fe200080108f9 */
[----:B------:R-:W-:Y:S01]  /*4700*/  LOP3.LUT R218, R244, 0xffff, RZ, 0xc0, !PT ;  /* 0x0000fffff4da7812 */ /* 0x000fe200078ec0ff */
[----:B------:R-:W-:Y:S01]  /*4710*/  FFMA.FTZ R56, R56, UR8, -R249 ;  /* 0x0000000838387c23 */ /* 0x000fe200080108f9 */
[----:B------:R-:W-:Y:S01]  /*4720*/  LOP3.LUT R243, R244, 0xff, RZ, 0xc0, !PT ;  /* 0x000000fff4f37812 */ /* 0x000fe200078ec0ff */
[----:B------:R-:W-:Y:S01]  /*4730*/  FFMA.FTZ R54, R54, UR8, -R252 ;  /* 0x0000000836367c23 */ /* 0x000fe200080108fc */
[--C-:B------:R-:W-:Y:S01]  /*4740*/  SHF.R.U32.HI R242, RZ, 0x10, R244.reuse ;  /* 0x00000010fff27819 */ /* 0x100fe200000116f4 */
[--C-:B------:R-:W-:Y:S01]  /*4750*/  FFMA.FTZ R59, R59, UR8, -R5.reuse ;  /* 0x000000083b3b7c23 */ /* 0x100fe20008010805 */
[----:B------:R-:W-:Y:S01]  /*4760*/  SHF.R.U32.HI R219, RZ, 0x18, R244 ;  /* 0x00000018ffdb7819 */ /* 0x000fe200000116f4 */
[----:B------:R-:W-:Y:S01]  /*4770*/  FFMA.FTZ R244, R26, UR8, -R5 ;  /* 0x000000081af47c23 */ /* 0x000fe20008010805 */
[----:B------:R-:W-:Y:S01]  /*4780*/  ISETP.LE.U32.AND P5, PT, R211, UR9, PT ;  /* 0x00000009d3007c0c */ /* 0x000fe2000bfa3070 */
[----:B------:R-:W-:Y:S01]  /*4790*/  MUFU.EX2 R200, R200 ;  /* 0x000000c800c87308 */ /* 0x000fe20000000800 */
[----:B------:R-:W-:Y:S02]  /*47a0*/  @P4 FSEL R64, R64, -INF , !P3 ;  /* 0xff80000040404808 */ /* 0x000fe40005800000 */
[----:B------:R-:W-:Y:S02]  /*47b0*/  ISETP.LE.U32.AND P4, PT, R212, UR9, PT ;  /* 0x00000009d4007c0c */ /* 0x000fe4000bf83070 */
[----:B------:R-:W-:Y:S01]  /*47c0*/  @P1 FSEL R60, R60, -INF , !P3 ;  /* 0xff8000003c3c1808 */ /* 0x000fe20005800000 */
[----:B------:R-:W-:Y:S01]  /*47d0*/  FFMA.FTZ R64, R64, UR8, -R246 ;  /* 0x0000000840407c23 */ /* 0x000fe200080108f6 */
[----:B------:R-:W-:Y:S03]  /*47e0*/  PLOP3.LUT P1, PT, PT, PT, UP0, 0x80, 0x0 ;  /* 0x000000000000781c */ /* 0x000fe60003f2f008 */
[----:B------:R1:W-:Y:S01]  /*47f0*/  MUFU.EX2 R211, R215 ;  /* 0x000000d700d37308 */ /* 0x0003e20000000800 */
[----:B------:R-:W-:Y:S01]  /*4800*/  @P2 FSEL R62, R62, -INF , !P3 ;  /* 0xff8000003e3e2808 */ /* 0x000fe20005800000 */
[----:B------:R-:W-:Y:S01]  /*4810*/  FFMA.FTZ R60, R60, UR8, -R249 ;  /* 0x000000083c3c7c23 */ /* 0x000fe200080108f9 */
[----:B------:R-:W-:Y:S02]  /*4820*/  @P0 FSEL R66, R66, -INF , !P3 ;  /* 0xff80000042420808 */ /* 0x000fe40005800000 */
[----:B------:R-:W-:Y:S01]  /*4830*/  PLOP3.LUT P2, PT, PT, PT, UP0, 0x80, 0x0 ;  /* 0x000000000000781c */ /* 0x000fe20003f4f008 */
[----:B------:R-:W-:Y:S01]  /*4840*/  FFMA.FTZ R62, R62, UR8, -R5 ;  /* 0x000000083e3e7c23 */ /* 0x000fe20008010805 */
[----:B------:R-:W-:Y:S03]  /*4850*/  PLOP3.LUT P0, PT, PT, PT, UP0, 0x80, 0x0 ;  /* 0x000000000000781c */ /* 0x000fe60003f0f008 */
[----:B------:R4:W-:Y:S01]  /*4860*/  MUFU.EX2 R212, R244 ;  /* 0x000000f400d47308 */ /* 0x0009e20000000800 */
[----:B------:R-:W-:Y:S01]  /*4870*/  LOP3.LUT R216, R214, 0xffff, RZ, 0xc0, !PT ;  /* 0x0000ffffd6d87812 */ /* 0x000fe200078ec0ff */
[----:B------:R-:W-:Y:S01]  /*4880*/  FFMA.FTZ R66, R66, UR8, -R252 ;  /* 0x0000000842427c23 */ /* 0x000fe200080108fc */
[----:B------:R-:W-:Y:S01]  /*4890*/  LOP3.LUT R217, R245, UR7, R210, 0x96, !PT ;  /* 0x00000007f5d97c12 */ /* 0x000fe2000f8e96d2 */
[--C-:B------:R-:W-:Y:S01]  /*48a0*/  FFMA.FTZ R210, R24, UR8, -R249.reuse ;  /* 0x0000000818d27c23 */ /* 0x100fe200080108f9 */
[----:B------:R-:W-:Y:S02]  /*48b0*/  SHF.R.U32.HI R216, RZ, 0x8, R216 ;  /* 0x00000008ffd87819 */ /* 0x000fe400000116d8 */
[----:B------:R-:W-:Y:S03]  /*48c0*/  @P1 FSEL R61, R61, -INF , !P6 ;  /* 0xff8000003d3d1808 */ /* 0x000fe60007000000 */
[----:B------:R-:W-:Y:S01]  /*48d0*/  MUFU.EX2 R198, R198 ;  /* 0x000000c600c67308 */ /* 0x000fe20000000800 */
[----:B-1----:R-:W-:Y:S02]  /*48e0*/  LOP3.LUT R215, R214, 0xff, RZ, 0xc0, !PT ;  /* 0x000000ffd6d77812 */ /* 0x002fe400078ec0ff */
[----:B------:R-:W-:Y:S02]  /*48f0*/  LOP3.LUT R216, R216, 0xffff, RZ, 0xc0, !PT ;  /* 0x0000ffffd8d87812 */ /* 0x000fe400078ec0ff */
[----:B------:R-:W-:Y:S02]  /*4900*/  PLOP3.LUT P1, PT, PT, PT, UP0, 0x80, 0x0 ;  /* 0x000000000000781c */ /* 0x000fe40003f2f008 */
[----:B------:R-:W-:Y:S03]  /*4910*/  @P2 FSEL R63, R63, -INF , !P6 ;  /* 0xff8000003f3f2808 */ /* 0x000fe60007000000 */
[----:B------:R-:W-:Y:S01]  /*4920*/  MUFU.EX2 R204, R204 ;  /* 0x000000cc00cc7308 */ /* 0x000fe20000000800 */
[----:B------:R-:W-:Y:S01]  /*4930*/  @P0 FSEL R65, R65, -INF , !P6 ;  /* 0xff80000041410808 */ /* 0x000fe20007000000 */
[----:B----4-:R-:W-:Y:S01]  /*4940*/  FFMA.FTZ R244, R28, UR8, -R249 ;  /* 0x000000081cf47c23 */ /* 0x010fe200080108f9 */
[----:B------:R-:W-:Y:S02]  /*4950*/  ISETP.LE.U32.AND P2, PT, R215, UR9, PT ;  /* 0x00000009d7007c0c */ /* 0x000fe4000bf43070 */
[----:B------:R-:W-:Y:S02]  /*4960*/  ISETP.LE.U32.AND P0, PT, R216, UR9, PT ;  /* 0x00000009d8007c0c */ /* 0x000fe4000bf03070 */
[--C-:B------:R-:W-:Y:S03]  /*4970*/  SHF.R.U32.HI R215, RZ, 0x10, R214.reuse ;  /* 0x00000010ffd77819 */ /* 0x100fe600000116d6 */
[----:B------:R1:W-:Y:S01]  /*4980*/  MUFU.EX2 R203, R205 ;  /* 0x000000cd00cb7308 */ /* 0x0003e20000000800 */
[----:B------:R-:W-:Y:S02]  /*4990*/  SHF.R.U32.HI R216, RZ, 0x18, R214 ;  /* 0x00000018ffd87819 */ /* 0x000fe400000116d6 */
[----:B------:R-:W-:Y:S02]  /*49a0*/  @P1 FSEL R67, R67, -INF , !P6 ;  /* 0xff80000043431808 */ /* 0x000fe40007000000 */
[----:B------:R-:W-:Y:S02]  /*49b0*/  ISETP.LE.U32.AND P1, PT, R216, UR9, PT ;  /* 0x00000009d8007c0c */ /* 0x000fe4000bf23070 */
[----:B------:R-:W-:Y:S03]  /*49c0*/  LOP3.LUT R216, R217, 0xffff, RZ, 0xc0, !PT ;  /* 0x0000ffffd9d87812 */ /* 0x000fe600078ec0ff */
[----:B------:R4:W-:Y:S01]  /*49d0*/  MUFU.EX2 R214, R244 ;  /* 0x000000f400d67308 */ /* 0x0009e20000000800 */
[----:B------:R-:W-:Y:S01]  /*49e0*/  LOP3.LUT R215, R215, 0xff, RZ, 0xc0, !PT ;  /* 0x000000ffd7d77812 */ /* 0x000fe200078ec0ff */
[----:B------:R-:W-:Y:S01]  /*49f0*/  @!P0 FADD.FTZ R193, -R193, -RZ ;  /* 0x800000ffc1c18221 */ /* 0x000fe20000010100 */
[----:B------:R-:W-:Y:S01]  /*4a00*/  SHF.R.U32.HI R216, RZ, 0x8, R216 ;  /* 0x00000008ffd87819 */ /* 0x000fe200000116d8 */
[----:B------:R-:W-:Y:S01]  /*4a10*/  @!P2 FADD.FTZ R190, -R190, -RZ ;  /* 0x800000ffbebea221 */ /* 0x000fe20000010100 */
[----:B------:R-:W-:Y:S02]  /*4a20*/  LOP3.LUT R245, R217, 0xff, RZ, 0xc0, !PT ;  /* 0x000000ffd9f57812 */ /* 0x000fe400078ec0ff */
[----:B------:R-:W-:Y:S03]  /*4a30*/  ISETP.LE.U32.AND P6, PT, R215, UR9, PT ;  /* 0x00000009d7007c0c */ /* 0x000fe6000bfc3070 */
[----:B------:R-:W2:Y:S01]  /*4a40*/  MUFU.EX2 R202, R202 ;  /* 0x000000ca00ca7308 */ /* 0x000ea20000000800 */
[----:B------:R-:W-:Y:S01]  /*4a50*/  ISETP.LE.U32.AND P2, PT, R245, UR9, PT ;  /* 0x00000009f5007c0c */ /* 0x000fe2000bf43070 */
[----:B------:R-:W-:Y:S01]  /*4a60*/  @!P1 FADD.FTZ R191, -R191, -RZ ;  /* 0x800000ffbfbf9221 */ /* 0x000fe20000010100 */
[--C-:B------:R-:W-:Y:S01]  /*4a70*/  SHF.R.U32.HI R245, RZ, 0x10, R217.reuse ;  /* 0x00000010fff57819 */ /* 0x100fe200000116d9 */
[----:B-1----:R-:W-:Y:S01]  /*4a80*/  FFMA.FTZ R205, R19, UR8, -R252 ;  /* 0x0000000813cd7c23 */ /* 0x002fe200080108fc */
[----:B------:R-:W-:Y:S02]  /*4a90*/  SHF.R.U32.HI R218, RZ, 0x8, R218 ;  /* 0x00000008ffda7819 */ /* 0x000fe400000116da */
[----:B------:R-:W-:Y:S03]  /*4aa0*/  LOP3.LUT R245, R245, 0xff, RZ, 0xc0, !PT ;  /* 0x000000fff5f57812 */ /* 0x000fe600078ec0ff */
[----:B------:R-:W-:Y:S01]  /*4ab0*/  MUFU.EX2 R206, R206 ;  /* 0x000000ce00ce7308 */ /* 0x000fe20000000800 */
[----:B----4-:R-:W-:Y:S02]  /*4ac0*/  LOP3.LUT R244, R216, 0xffff, RZ, 0xc0, !PT ;  /* 0x0000ffffd8f47812 */ /* 0x010fe400078ec0ff */
[----:B------:R-:W-:Y:S01]  /*4ad0*/  SHF.R.U32.HI R222, RZ, 0x10, R222 ;  /* 0x00000010ffde7819 */ /* 0x000fe200000116de */
[----:B------:R-:W-:Y:S01]  /*4ae0*/  @!P6 FADD.FTZ R192, -R192, -RZ ;  /* 0x800000ffc0c0e221 */ /* 0x000fe20000010100 */
[----:B------:R-:W-:Y:S01]  /*4af0*/  ISETP.LE.U32.AND P0, PT, R244, UR9, PT ;  /* 0x00000009f4007c0c */ /* 0x000fe2000bf03070 */
[----:B------:R-:W-:Y:S01]  /*4b00*/  @!P2 FADD.FTZ R194, -R194, -RZ ;  /* 0x800000ffc2c2a221 */ /* 0x000fe20000010100 */
[----:B------:R-:W-:Y:S03]  /*4b10*/  SHF.R.U32.HI R244, RZ, 0x18, R217 ;  /* 0x00000018fff47819 */ /* 0x000fe600000116d9 */
[----:B------:R-:W1:Y:S01]  /*4b20*/  MUFU.EX2 R205, R205 ;  /* 0x000000cd00cd7308 */ /* 0x000e620000000800 */
[----:B------:R-:W-:Y:S01]  /*4b30*/  ISETP.LE.U32.AND P6, PT, R245, UR9, PT ;  /* 0x00000009f5007c0c */ /* 0x000fe2000bfc3070 */
[--C-:B------:R-:W-:Y:S01]  /*4b40*/  FFMA.FTZ R245, R33, UR8, -R246.reuse ;  /* 0x0000000821f57c23 */ /* 0x100fe200080108f6 */
[----:B------:R-:W-:Y:S01]  /*4b50*/  ISETP.LE.U32.AND P1, PT, R244, UR9, PT ;  /* 0x00000009f4007c0c */ /* 0x000fe2000bf23070 */
[----:B------:R-:W-:Y:S01]  /*4b60*/  FFMA.FTZ R244, R32, UR8, -R246 ;  /* 0x0000000820f47c23 */ /* 0x000fe200080108f6 */
[----:B------:R-:W-:Y:S01]  /*4b70*/  ISETP.LE.U32.AND P2, PT, R243, UR9, PT ;  /* 0x00000009f3007c0c */ /* 0x000fe2000bf43070 */
[----:B--2---:R-:W-:Y:S01]  /*4b80*/  @!P5 FADD.FTZ R202, -R202, -RZ ;  /* 0x800000ffcacad221 */ /* 0x004fe20000010100 */
[----:B------:R-:W-:Y:S03]  /*4b90*/  LOP3.LUT R243, R218, 0xffff, RZ, 0xc0, !PT ;  /* 0x0000ffffdaf37812 */ /* 0x000fe600078ec0ff */
[----:B------:R-:W-:Y:S01]  /*4ba0*/  MUFU.EX2 R210, R210 ;  /* 0x000000d200d27308 */ /* 0x000fe20000000800 */
[----:B------:R-:W-:Y:S01]  /*4bb0*/  LOP3.LUT R242, R242, 0xff, RZ, 0xc0, !PT ;  /* 0x000000fff2f27812 */ /* 0x000fe200078ec0ff */
[----:B------:R-:W-:Y:S01]  /*4bc0*/  @!P0 FADD.FTZ R195, -R195, -RZ ;  /* 0x800000ffc3c38221 */ /* 0x000fe20000010100 */
[----:B------:R-:W-:Y:S01]  /*4bd0*/  ISETP.LE.U32.AND P0, PT, R243, UR9, PT ;  /* 0x00000009f3007c0c */ /* 0x000fe2000bf03070 */
[----:B------:R-:W-:Y:S01]  /*4be0*/  FFMA.FTZ R243, R35, UR8, -R252 ;  /* 0x0000000823f37c23 */ /* 0x000fe200080108fc */
[----:B------:R-:W-:Y:S01]  /*4bf0*/  LOP3.LUT R222, R222, 0xff, RZ, 0xc0, !PT ;  /* 0x000000ffdede7812 */ /* 0x000fe200078ec0ff */
[----:B------:R-:W-:Y:S01]  /*4c00*/  @!P6 FADD.FTZ R196, -R196, -RZ ;  /* 0x800000ffc4c4e221 */ /* 0x000fe20000010100 */
[----:B------:R-:W-:Y:S01]  /*4c10*/  ISETP.LE.U32.AND P6, PT, R242, UR9, PT ;  /* 0x00000009f2007c0c */ /* 0x000fe2000bfc3070 */
[----:B------:R-:W-:Y:S01]  /*4c20*/  @!P1 FADD.FTZ R197, -R197, -RZ ;  /* 0x800000ffc5c59221 */ /* 0x000fe20000010100 */
[----:B------:R-:W-:Y:S01]  /*4c30*/  ISETP.LE.U32.AND P1, PT, R219, UR9, PT ;  /* 0x00000009db007c0c */ /* 0x000fe2000bf23070 */
[----:B------:R-:W2:Y:S01]  /*4c40*/  MUFU.EX2 R218, R244 ;  /* 0x000000f400da7308 */ /* 0x000ea20000000800 */
[----:B------:R-:W-:Y:S01]  /*4c50*/  SHF.R.U32.HI R220, RZ, 0x8, R220 ;  /* 0x00000008ffdc7819 */ /* 0x000fe200000116dc */
[----:B------:R-:W-:Y:S01]  /*4c60*/  @!P2 FADD.FTZ R198, -R198, -RZ ;  /* 0x800000ffc6c6a221 */ /* 0x000fe20000010100 */
[----:B------:R-:W-:Y:S01]  /*4c70*/  ISETP.LE.U32.AND P2, PT, R226, UR9, PT ;  /* 0x00000009e2007c0c */ /* 0x000fe2000bf43070 */
[----:B------:R-:W-:Y:S01]  /*4c80*/  FFMA.FTZ R226, R34, UR8, -R252 ;  /* 0x0000000822e27c23 */ /* 0x000fe200080108fc */
[----:B------:R-:W-:Y:S01]  /*4c90*/  LOP3.LUT R242, R220, 0xffff, RZ, 0xc0, !PT ;  /* 0x0000ffffdcf27812 */ /* 0x000fe200078ec0ff */
[----:B------:R-:W-:Y:S01]  /*4ca0*/  @!P0 FADD.FTZ R199, -R199, -RZ ;  /* 0x800000ffc7c78221 */ /* 0x000fe20000010100 */
[----:B------:R-:W-:Y:S03]  /*4cb0*/  ISETP.LE.U32.AND P0, PT, R222, UR9, PT ;  /* 0x00000009de007c0c */ /* 0x000fe6000bf03070 */
[----:B------:R4:W-:Y:S01]  /*4cc0*/  MUFU.EX2 R219, R245 ;  /* 0x000000f500db7308 */ /* 0x0009e20000000800 */
[----:B------:R-:W-:Y:S01]  /*4cd0*/  LOP3.LUT R222, R225, 0xffff, RZ, 0xc0, !PT ;  /* 0x0000ffffe1de7812 */ /* 0x000fe200078ec0ff */
[----:B------:R-:W-:Y:S01]  /*4ce0*/  @!P6 FADD.FTZ R200, -R200, -RZ ;  /* 0x800000ffc8c8e221 */ /* 0x000fe20000010100 */
[----:B------:R-:W-:Y:S01]  /*4cf0*/  ISETP.LE.U32.AND P6, PT, R242, UR9, PT ;  /* 0x00000009f2007c0c */ /* 0x000fe2000bfc3070 */
[----:B------:R-:W-:Y:S01]  /*4d00*/  @!P1 FADD.FTZ R201, -R201, -RZ ;  /* 0x800000ffc9c99221 */ /* 0x000fe20000010100 */
[----:B------:R-:W-:Y:S01]  /*4d10*/  ISETP.LE.U32.AND P1, PT, R223, UR9, PT ;  /* 0x00000009df007c0c */ /* 0x000fe2000bf23070 */
[----:B-1----:R-:W-:Y:S01]  /*4d20*/  @!P4 FADD.FTZ R205, -R205, -RZ ;  /* 0x800000ffcdcdc221 */ /* 0x002fe20000010100 */
[----:B------:R-:W-:Y:S03]  /*4d30*/  SHF.R.U32.HI R223, RZ, 0x8, R222 ;  /* 0x00000008ffdf7819 */ /* 0x000fe600000116de */
[----:B------:R1:W-:Y:S01]  /*4d40*/  MUFU.EX2 R220, R226 ;  /* 0x000000e200dc7308 */ /* 0x0003e20000000800 */
[----:B------:R-:W-:Y:S02]  /*4d50*/  ISETP.LE.U32.AND P5, PT, R237, UR9, PT ;  /* 0x00000009ed007c0c */ /* 0x000fe4000bfa3070 */
[----:B------:R-:W-:Y:S01]  /*4d60*/  LOP3.LUT R223, R223, 0xffff, RZ, 0xc0, !PT ;  /* 0x0000ffffdfdf7812 */ /* 0x000fe200078ec0ff */
[----:B------:R-:W-:Y:S01]  /*4d70*/  @!P0 FADD.FTZ R204, -R204, -RZ ;  /* 0x800000ffcccc8221 */ /* 0x000fe20000010100 */
[----:B------:R-:W-:Y:S01]  /*4d80*/  ISETP.LE.U32.AND P3, PT, R213, UR9, PT ;  /* 0x00000009d5007c0c */ /* 0x000fe2000bf63070 */
[----:B------:R-:W-:Y:S01]  /*4d90*/  FFMA.FTZ R213, R27, UR8, -R5 ;  /* 0x000000081bd57c23 */ /* 0x000fe20008010805 */
[----:B------:R-:W-:Y:S01]  /*4da0*/  ISETP.LE.U32.AND P0, PT, R223, UR9, PT ;  /* 0x00000009df007c0c */ /* 0x000fe2000bf03070 */
[----:B------:R-:W-:Y:S01]  /*4db0*/  @!P6 FADD.FTZ R203, -R203, -RZ ;  /* 0x800000ffcbcbe221 */ /* 0x000fe20000010100 */
[----:B------:R-:W-:Y:S01]  /*4dc0*/  LOP3.LUT R231, R231, 0xff, RZ, 0xc0, !PT ;  /* 0x000000ffe7e77812 */ /* 0x000fe200078ec0ff */
[----:B----4-:R-:W-:Y:S01]  /*4dd0*/  IMAD.WIDE.U32 R244, R221, -0x326172a9, RZ ;  /* 0xcd9e8d57ddf47825 */ /* 0x010fe200078e00ff */
[----:B------:R-:W-:Y:S01]  /*4de0*/  SHF.R.U32.HI R236, RZ, 0x8, R236 ;  /* 0x00000008ffec7819 */ /* 0x000fe200000116ec */
[----:B------:R4:W3:Y:S02]  /*4df0*/  MUFU.EX2 R221, R243 ;  /* 0x000000f300dd7308 */ /* 0x0008e40000000800 */
[----:B--2---:R-:W-:Y:S01]  /*4e00*/  @!P1 FADD.FTZ R218, -R218, -RZ ;  /* 0x800000ffdada9221 */ /* 0x004fe20000010100 */
[----:B------:R-:W-:Y:S01]  /*4e10*/  LOP3.LUT R242, R245, UR7, R224, 0x96, !PT ;  /* 0x00000007f5f27c12 */ /* 0x000fe2000f8e96e0 */
[----:B------:R-:W-:Y:S01]  /*4e20*/  FFMA.FTZ R224, R36, UR8, -R246 ;  /* 0x0000000824e07c23 */ /* 0x000fe200080108f6 */
[----:B------:R-:W-:Y:S01]  /*4e30*/  LOP3.LUT R36, R225, 0xff, RZ, 0xc0, !PT ;  /* 0x000000ffe1247812 */ /* 0x000fe200078ec0ff */
[----:B------:R-:W-:Y:S01]  /*4e40*/  @!P3 FADD.FTZ R214, -R214, -RZ ;  /* 0x800000ffd6d6b221 */ /* 0x000fe20000010100 */
[--C-:B-1----:R-:W-:Y:S03]  /*4e50*/  SHF.R.U32.HI R226, RZ, 0x10, R225.reuse ;  /* 0x00000010ffe27819 */ /* 0x102fe600000116e1 */
[----:B------:R1:W-:Y:S01]  /*4e60*/  MUFU.EX2 R222, R224 ;  /* 0x000000e000de7308 */ /* 0x0003e20000000800 */
[----:B------:R-:W-:Y:S01]  /*4e70*/  ISETP.LE.U32.AND P6, PT, R36, UR9, PT ;  /* 0x0000000924007c0c */ /* 0x000fe2000bfc3070 */
[----:B------:R-:W-:Y:S01]  /*4e80*/  @!P0 FADD.FTZ R207, -R207, -RZ ;  /* 0x800000ffcfcf8221 */ /* 0x000fe20000010100 */
[----:B------:R-:W-:Y:S02]  /*4e90*/  LOP3.LUT R237, R244, 0xff, RZ, 0xc0, !PT ;  /* 0x000000fff4ed7812 */ /* 0x000fe400078ec0ff */
[----:B------:R-:W-:Y:S02]  /*4ea0*/  SHF.R.U32.HI R36, RZ, 0x18, R244 ;  /* 0x00000018ff247819 */ /* 0x000fe400000116f4 */
[----:B------:R-:W-:Y:S03]  /*4eb0*/  LOP3.LUT R226, R226, 0xff, RZ, 0xc0, !PT ;  /* 0x000000ffe2e27812 */ /* 0x000fe600078ec0ff */
[----:B------:R2:W-:Y:S01]  /*4ec0*/  MUFU.EX2 R215, R248 ;  /* 0x000000f800d77308 */ /* 0x0005e20000000800 */
[----:B------:R-:W-:Y:S01]  /*4ed0*/  SHF.R.U32.HI R225, RZ, 0x18, R225 ;  /* 0x00000018ffe17819 */ /* 0x000fe200000116e1 */
[--C-:B----4-:R-:W-:Y:S01]  /*4ee0*/  FFMA.FTZ R243, R37, UR8, -R246.reuse ;  /* 0x0000000825f37c23 */ /* 0x110fe200080108f6 */
[----:B------:R-:W-:Y:S01]  /*4ef0*/  LOP3.LUT R37, R244, 0xffff, RZ, 0xc0, !PT ;  /* 0x0000fffff4257812 */ /* 0x000fe200078ec0ff */
[----:B------:R-:W-:Y:S01]  /*4f00*/  FFMA.FTZ R246, R65, UR8, -R246 ;  /* 0x0000000841f67c23 */ /* 0x000fe200080108f6 */
[----:B------:R-:W-:Y:S01]  /*4f10*/  ISETP.LE.U32.AND P4, PT, R226, UR9, PT ;  /* 0x00000009e2007c0c */ /* 0x000fe2000bf83070 */
[----:B------:R-:W-:Y:S01]  /*4f20*/  @!P6 FADD.FTZ R206, -R206, -RZ ;  /* 0x800000ffcecee221 */ /* 0x000fe20000010100 */
[----:B------:R-:W-:Y:S03]  /*4f30*/  ISETP.LE.U32.AND P6, PT, R225, UR9, PT ;  /* 0x00000009e1007c0c */ /* 0x000fe6000bfc3070 */
[----:B------:R4:W-:Y:S01]  /*4f40*/  MUFU.EX2 R223, R243 ;  /* 0x000000f300df7308 */ /* 0x0009e20000000800 */
[----:B------:R-:W-:Y:S01]  /*4f50*/  ISETP.LE.U32.AND P3, PT, R231, UR9, PT ;  /* 0x00000009e7007c0c */ /* 0x000fe2000bf63070 */
[----:B-1----:R-:W-:Y:S01]  /*4f60*/  FFMA.FTZ R224, R38, UR8, -R252 ;  /* 0x0000000826e07c23 */ /* 0x002fe200080108fc */
[----:B------:R-:W-:Y:S01]  /*4f70*/  SHF.R.U32.HI R38, RZ, 0x10, R244 ;  /* 0x00000010ff267819 */ /* 0x000fe200000116f4 */
[--C-:B------:R-:W-:Y:S01]  /*4f80*/  FFMA.FTZ R244, R39, UR8, -R252.reuse ;  /* 0x0000000827f47c23 */ /* 0x100fe200080108fc */
[----:B------:R-:W-:Y:S01]  /*4f90*/  LOP3.LUT R39, R229, 0xffff, RZ, 0xc0, !PT ;  /* 0x0000ffffe5277812 */ /* 0x000fe200078ec0ff */
[----:B------:R-:W-:Y:S01]  /*4fa0*/  FFMA.FTZ R252, R67, UR8, -R252 ;  /* 0x0000000843fc7c23 */ /* 0x000fe200080108fc */
[----:B------:R-:W-:Y:S01]  /*4fb0*/  LOP3.LUT R236, R236, 0xffff, RZ, 0xc0, !PT ;  /* 0x0000ffffecec7812 */ /* 0x000fe200078ec0ff */
[----:B------:R-:W-:Y:S01]  /*4fc0*/  FFMA.FTZ R226, R40, UR8, -R249 ;  /* 0x0000000828e27c23 */ /* 0x000fe200080108f9 */
[----:B------:R-:W-:Y:S01]  /*4fd0*/  SHF.R.U32.HI R39, RZ, 0x8, R39 ;  /* 0x00000008ff277819 */ /* 0x000fe20000011627 */
[----:B--2---:R-:W-:Y:S01]  /*4fe0*/  FFMA.FTZ R248, R31, UR8, -R5 ;  /* 0x000000081ff87c23 */ /* 0x004fe20008010805 */
[----:B------:R-:W-:Y:S01]  /*4ff0*/  SHF.R.U32.HI R37, RZ, 0x8, R37 ;  /* 0x00000008ff257819 */ /* 0x000fe20000011625 */
[----:B------:R-:W-:Y:S01]  /*5000*/  @!P4 FADD.FTZ R208, -R208, -RZ ;  /* 0x800000ffd0d0c221 */ /* 0x000fe20000010100 */
[----:B------:R-:W-:Y:S01]  /*5010*/  LOP3.LUT R40, R39, 0xffff, RZ, 0xc0, !PT ;  /* 0x0000ffff27287812 */ /* 0x000fe200078ec0ff */
[----:B------:R-:W1:Y:S01]  /*5020*/  MUFU.EX2 R217, R248 ;  /* 0x000000f800d97308 */ /* 0x000e620000000800 */
[----:B------:R-:W-:Y:S01]  /*5030*/  SHF.R.U32.HI R39, RZ, 0x10, R229 ;  /* 0x00000010ff277819 */ /* 0x000fe200000116e5 */
[----:B---3--:R-:W-:Y:S01]  /*5040*/  @!P5 FADD.FTZ R221, -R221, -RZ ;  /* 0x800000ffddddd221 */ /* 0x008fe20000010100 */
[----:B----4-:R-:W-:Y:S01]  /*5050*/  LOP3.LUT R243, R229, 0xff, RZ, 0xc0, !PT ;  /* 0x000000ffe5f37812 */ /* 0x010fe200078ec0ff */
[----:B------:R-:W-:Y:S01]  /*5060*/  FFMA.FTZ R231, R45, UR8, -R249 ;  /* 0x000000082de77c23 */ /* 0x000fe200080108f9 */
[----:B------:R-:W-:Y:S01]  /*5070*/  SHF.R.U32.HI R229, RZ, 0x18, R229 ;  /* 0x00000018ffe57819 */ /* 0x000fe200000116e5 */
[----:B------:R-:W-:Y:S01]  /*5080*/  @!P6 FADD.FTZ R209, -R209, -RZ ;  /* 0x800000ffd1d1e221 */ /* 0x000fe20000010100 */
[----:B------:R-:W-:Y:S03]  /*5090*/  ISETP.LE.U32.AND P0, PT, R243, UR9, PT ;  /* 0x00000009f3007c0c */ /* 0x000fe6000bf03070 */
[----:B------:R2:W-:Y:S01]  /*50a0*/  MUFU.EX2 R225, R244 ;  /* 0x000000f400e17308 */ /* 0x0005e20000000800 */
[----:B------:R-:W-:Y:S02]  /*50b0*/  ISETP.LE.U32.AND P4, PT, R40, UR9, PT ;  /* 0x0000000928007c0c */ /* 0x000fe4000bf83070 */
[----:B------:R-:W-:Y:S02]  /*50c0*/  LOP3.LUT R38, R38, 0xff, RZ, 0xc0, !PT ;  /* 0x000000ff26267812 */ /* 0x000fe400078ec0ff */
[----:B------:R-:W-:Y:S02]  /*50d0*/  LOP3.LUT R37, R37, 0xffff, RZ, 0xc0, !PT ;  /* 0x0000ffff25257812 */ /* 0x000fe400078ec0ff */
[----:B------:R-:W-:Y:S03]  /*50e0*/  LOP3.LUT R39, R39, 0xff, RZ, 0xc0, !PT ;  /* 0x000000ff27277812 */ /* 0x000fe600078ec0ff */
[----:B------:R-:W3:Y:S01]  /*50f0*/  MUFU.EX2 R213, R213 ;  /* 0x000000d500d57308 */ /* 0x000ee20000000800 */
[----:B------:R-:W-:Y:S01]  /*5100*/  LOP3.LUT R243, R250, 0xff, RZ, 0xc0, !PT ;  /* 0x000000fffaf37812 */ /* 0x000fe200078ec0ff */
[----:B-1----:R-:W-:Y:S01]  /*5110*/  @!P2 FADD.FTZ R217, -R217, -RZ ;  /* 0x800000ffd9d9a221 */ /* 0x002fe20000010100 */
[----:B------:R-:W-:Y:S01]  /*5120*/  ISETP.LE.U32.AND P6, PT, R39, UR9, PT ;  /* 0x0000000927007c0c */ /* 0x000fe2000bfc3070 */
[----:B------:R-:W-:Y:S01]  /*5130*/  @!P0 FADD.FTZ R210, -R210, -RZ ;  /* 0x800000ffd2d28221 */ /* 0x000fe20000010100 */
[----:B------:R-:W-:Y:S01]  /*5140*/  ISETP.LE.U32.AND P0, PT, R229, UR9, PT ;  /* 0x00000009e5007c0c */ /* 0x000fe2000bf03070 */
[----:B------:R-:W-:Y:S01]  /*5150*/  @!P4 FADD.FTZ R211, -R211, -RZ ;  /* 0x800000ffd3d3c221 */ /* 0x000fe20000010100 */
[----:B------:R-:W-:Y:S03]  /*5160*/  ISETP.LE.U32.AND P4, PT, R241, UR9, PT ;  /* 0x00000009f1007c0c */ /* 0x000fe6000bf83070 */
[----:B------:R-:W1:Y:S01]  /*5170*/  MUFU.EX2 R216, R247 ;  /* 0x000000f700d87308 */ /* 0x000e620000000800 */
[----:B------:R-:W-:Y:S01]  /*5180*/  SHF.R.U32.HI R241, RZ, 0x18, R250 ;  /* 0x00000018fff17819 */ /* 0x000fe200000116fa */
[----:B--2---:R-:W-:Y:S01]  /*5190*/  IMAD.WIDE.U32 R244, R228, -0x2daee0ad, RZ ;  /* 0xd2511f53e4f47825 */ /* 0x004fe200078e00ff */
[----:B------:R-:W-:Y:S03]  /*51a0*/  LOP3.LUT R39, R251, UR5, R230, 0x96, !PT ;  /* 0x00000005fb277c12 */ /* 0x000fe6000f8e96e6 */
[--C-:B------:R-:W-:Y:S01]  /*51b0*/  FFMA.FTZ R230, R44, UR8, -R249.reuse ;  /* 0x000000082ce67c23 */ /* 0x100fe200080108f9 */
[----:B------:R-:W-:Y:S01]  /*51c0*/  FFMA.FTZ R249, R61, UR8, -R249 ;  /* 0x000000083df97c23 */ /* 0x000fe200080108f9 */
[----:B------:R-:W-:Y:S02]  /*51d0*/  LOP3.LUT R40, R245, UR5, R232, 0x96, !PT ;  /* 0x00000005f5287c12 */ /* 0x000fe4000f8e96e8 */
[----:B------:R-:W-:Y:S01]  /*51e0*/  MUFU.EX2 R248, R60 ;  /* 0x0000003c00f87308 */ /* 0x000fe20000000800 */
[----:B------:R-:W-:Y:S01]  /*51f0*/  SHF.R.U32.HI R232, RZ, 0x8, R234 ;  /* 0x00000008ffe87819 */ /* 0x000fe200000116ea */
[----:B---3--:R-:W-:Y:S01]  /*5200*/  @!P0 FADD.FTZ R213, -R213, -RZ ;  /* 0x800000ffd5d58221 */ /* 0x008fe20000010100 */
[----:B------:R-:W-:Y:S01]  /*5210*/  ISETP.LE.U32.AND P0, PT, R236, UR9, PT ;  /* 0x00000009ec007c0c */ /* 0x000fe2000bf03070 */
[--C-:B------:R-:W-:Y:S01]  /*5220*/  FFMA.FTZ R236, R47, UR8, -R5.reuse ;  /* 0x000000082fec7c23 */ /* 0x100fe20008010805 */
[----:B------:R-:W-:Y:S01]  /*5230*/  LOP3.LUT R234, R233, 0xff, RZ, 0xc0, !PT ;  /* 0x000000ffe9ea7812 */ /* 0x000fe200078ec0ff */
[----:B------:R-:W-:Y:S01]  /*5240*/  FFMA.FTZ R5, R63, UR8, -R5 ;  /* 0x000000083f057c23 */ /* 0x000fe20008010805 */
[----:B------:R-:W-:Y:S01]  /*5250*/  LOP3.LUT R232, R232, 0xffff, RZ, 0xc0, !PT ;  /* 0x0000ffffe8e87812 */ /* 0x000fe200078ec0ff */
[----:B------:R-:W-:Y:S01]  /*5260*/  @!P6 FADD.FTZ R212, -R212, -RZ ;  /* 0x800000ffd4d4e221 */ /* 0x000fe20000010100 */
[C---:B------:R-:W-:Y:S01]  /*5270*/  LOP3.LUT R47, R235.reuse, 0xffff, RZ, 0xc0, !PT ;  /* 0x0000ffffeb2f7812 */ /* 0x040fe200078ec0ff */
[----:B-1----:R-:W-:Y:S01]  /*5280*/  @!P3 FADD.FTZ R216, -R216, -RZ ;  /* 0x800000ffd8d8b221 */ /* 0x002fe20000010100 */
[----:B------:R-:W-:Y:S01]  /*5290*/  ISETP.LE.U32.AND P3, PT, R234, UR9, PT ;  /* 0x00000009ea007c0c */ /* 0x000fe2000bf63070 */
[----:B------:R-:W1:Y:S01]  /*52a0*/  MUFU.EX2 R224, R224 ;  /* 0x000000e000e07308 */ /* 0x000e620000000800 */
[----:B------:R-:W-:Y:S02]  /*52b0*/  LOP3.LUT R233, R235, 0xff, RZ, 0xc0, !PT ;  /* 0x000000ffebe97812 */ /* 0x000fe400078ec0ff */
[----:B------:R-:W-:Y:S01]  /*52c0*/  SHF.R.U32.HI R47, RZ, 0x8, R47 ;  /* 0x00000008ff2f7819 */ /* 0x000fe2000001162f */
[----:B------:R-:W-:Y:S01]  /*52d0*/  @!P0 FADD.FTZ R215, -R215, -RZ ;  /* 0x800000ffd7d78221 */ /* 0x000fe20000010100 */
[----:B------:R-:W-:Y:S02]  /*52e0*/  ISETP.LE.U32.AND P0, PT, R232, UR9, PT ;  /* 0x00000009e8007c0c */ /* 0x000fe4000bf03070 */
[----:B------:R-:W-:Y:S03]  /*52f0*/  ISETP.LE.U32.AND P2, PT, R233, UR9, PT ;  /* 0x00000009e9007c0c */ /* 0x000fe6000bf43070 */
[----:B------:R2:W-:Y:S01]  /*5300*/  MUFU.EX2 R232, R46 ;  /* 0x0000002e00e87308 */ /* 0x0005e20000000800 */
[--C-:B------:R-:W-:Y:S02]  /*5310*/  SHF.R.U32.HI R234, RZ, 0x18, R235.reuse ;  /* 0x00000018ffea7819 */ /* 0x100fe400000116eb */
[----:B------:R-:W-:Y:S01]  /*5320*/  LOP3.LUT R47, R47, 0xffff, RZ, 0xc0, !PT ;  /* 0x0000ffff2f2f7812 */ /* 0x000fe200078ec0ff */
[----:B------:R-:W-:Y:S01]  /*5330*/  @!P3 FADD.FTZ R220, -R220, -RZ ;  /* 0x800000ffdcdcb221 */ /* 0x000fe20000010100 */
[----:B------:R-:W-:Y:S02]  /*5340*/  SHF.R.U32.HI R235, RZ, 0x10, R235 ;  /* 0x00000010ffeb7819 */ /* 0x000fe400000116eb */
[----:B------:R-:W-:Y:S03]  /*5350*/  ISETP.LE.U32.AND P3, PT, R47, UR9, PT ;  /* 0x000000092f007c0c */ /* 0x000fe6000bf63070 */
[----:B------:R-:W-:Y:S01]  /*5360*/  MUFU.EX2 R233, R236 ;  /* 0x000000ec00e97308 */ /* 0x000fe20000000800 */
[----:B------:R-:W-:Y:S01]  /*5370*/  LOP3.LUT R47, R235, 0xff, RZ, 0xc0, !PT ;  /* 0x000000ffeb2f7812 */ /* 0x000fe200078ec0ff */
[----:B------:R-:W-:Y:S01]  /*5380*/  @!P0 FADD.FTZ R219, -R219, -RZ ;  /* 0x800000ffdbdb8221 */ /* 0x000fe20000010100 */
[----:B------:R-:W-:Y:S01]  /*5390*/  ISETP.LE.U32.AND P1, PT, R234, UR9, PT ;  /* 0x00000009ea007c0c */ /* 0x000fe2000bf23070 */
[----:B------:R-:W-:Y:S01]  /*53a0*/  @!P2 FADD.FTZ R222, -R222, -RZ ;  /* 0x800000ffdedea221 */ /* 0x000fe20000010100 */
[----:B------:R-:W-:Y:S02]  /*53b0*/  ISETP.LE.U32.AND P5, PT, R47, UR9, PT ;  /* 0x000000092f007c0c */ /* 0x000fe4000bfa3070 */
[C---:B------:R-:W-:Y:S03]  /*53c0*/  LOP3.LUT R47, R242.reuse, 0xff, RZ, 0xc0, !PT ;  /* 0x000000fff22f7812 */ /* 0x040fe600078ec0ff */
[----:B------:R-:W3:Y:S01]  /*53d0*/  MUFU.EX2 R234, R48 ;  /* 0x0000003000ea7308 */ /* 0x000ee20000000800 */
[----:B--2---:R-:W-:Y:S02]  /*53e0*/  LOP3.LUT R46, R242, 0xffff, RZ, 0xc0, !PT ;  /* 0x0000fffff22e7812 */ /* 0x004fe400078ec0ff */
[----:B------:R-:W-:Y:S01]  /*53f0*/  ISETP.LE.U32.AND P2, PT, R47, UR9, PT ;  /* 0x000000092f007c0c */ /* 0x000fe2000bf43070 */
[----:B------:R-:W-:Y:S01]  /*5400*/  @!P3 FADD.FTZ R223, -R223, -RZ ;  /* 0x800000ffdfdfb221 */ /* 0x000fe20000010100 */
[----:B------:R-:W-:Y:S02]  /*5410*/  SHF.R.U32.HI R47, RZ, 0x10, R242 ;  /* 0x00000010ff2f7819 */ /* 0x000fe400000116f2 */
[----:B------:R-:W-:Y:S03]  /*5420*/  SHF.R.U32.HI R46, RZ, 0x8, R46 ;  /* 0x00000008ff2e7819 */ /* 0x000fe6000001162e */
[----:B------:R-:W-:Y:S01]  /*5430*/  MUFU.EX2 R236, R50 ;  /* 0x0000003200ec7308 */ /* 0x000fe20000000800 */
[----:B------:R-:W-:Y:S01]  /*5440*/  LOP3.LUT R47, R47, 0xff, RZ, 0xc0, !PT ;  /* 0x000000ff2f2f7812 */ /* 0x000fe200078ec0ff */
[----:B-1----:R-:W-:Y:S01]  /*5450*/  @!P5 FADD.FTZ R224, -R224, -RZ ;  /* 0x800000ffe0e0d221 */ /* 0x002fe20000010100 */
[----:B------:R-:W-:Y:S01]  /*5460*/  LOP3.LUT R46, R46, 0xffff, RZ, 0xc0, !PT ;  /* 0x0000ffff2e2e7812 */ /* 0x000fe200078ec0ff */
[----:B------:R-:W-:Y:S01]  /*5470*/  @!P1 FADD.FTZ R225, -R225, -RZ ;  /* 0x800000ffe1e19221 */ /* 0x000fe20000010100 */
[----:B------:R-:W-:Y:S02]  /*5480*/  ISETP.LE.U32.AND P5, PT, R47, UR9, PT ;  /* 0x000000092f007c0c */ /* 0x000fe4000bfa3070 */
[----:B------:R-:W-:Y:S03]  /*5490*/  SHF.R.U32.HI R242, RZ, 0x18, R242 ;  /* 0x00000018fff27819 */ /* 0x000fe600000116f2 */
[----:B------:R-:W1:Y:S01]  /*54a0*/  MUFU.EX2 R226, R226 ;  /* 0x000000e200e27308 */ /* 0x000e620000000800 */
[----:B------:R-:W-:Y:S01]  /*54b0*/  ISETP.LE.U32.AND P3, PT, R46, UR9, PT ;  /* 0x000000092e007c0c */ /* 0x000fe2000bf63070 */
[----:B---3--:R-:W-:Y:S01]  /*54c0*/  @!P4 FADD.FTZ R234, -R234, -RZ ;  /* 0x800000ffeaeac221 */ /* 0x008fe20000010100 */
[----:B------:R-:W-:Y:S02]  /*54d0*/  ISETP.LE.U32.AND P1, PT, R242, UR9, PT ;  /* 0x00000009f2007c0c */ /* 0x000fe4000bf23070 */
[----:B------:R-:W-:Y:S02]  /*54e0*/  ISETP.LE.U32.AND P6, PT, R238, UR9, PT ;  /* 0x00000009ee007c0c */ /* 0x000fe4000bfc3070 */
[----:B------:R-:W-:Y:S03]  /*54f0*/  ISETP.LE.U32.AND P0, PT, R237, UR9, PT ;  /* 0x00000009ed007c0c */ /* 0x000fe6000bf03070 */
[----:B------:R2:W3:Y:S01]  /*5500*/  MUFU.EX2 R228, R42 ;  /* 0x0000002a00e47308 */ /* 0x0004e20000000800 */
[--C-:B------:R-:W-:Y:S02]  /*5510*/  SHF.R.U32.HI R45, RZ, 0x10, R244.reuse ;  /* 0x00000010ff2d7819 */ /* 0x100fe400000116f4 */
[----:B------:R-:W-:Y:S02]  /*5520*/  LOP3.LUT R247, R244, 0xff, RZ, 0xc0, !PT ;  /* 0x000000fff4f77812 */ /* 0x000fe400078ec0ff */
[----:B------:R-:W-:Y:S02]  /*5530*/  SHF.R.U32.HI R44, RZ, 0x18, R244 ;  /* 0x00000018ff2c7819 */ /* 0x000fe400000116f4 */
[----:B------:R-:W-:Y:S03]  /*5540*/  F2FP.RELU.F16.F32.PACK_AB R47, R197, R196 ;  /* 0x000000c4c52f723e */ /* 0x000fe600000008ff */
[----:B------:R-:W4:Y:S01]  /*5550*/  MUFU.EX2 R227, R41 ;  /* 0x0000002900e37308 */ /* 0x000f220000000800 */
[----:B-1----:R-:W-:Y:S01]  /*5560*/  @!P2 FADD.FTZ R226, -R226, -RZ ;  /* 0x800000ffe2e2a221 */ /* 0x002fe20000010100 */
[----:B------:R-:W-:Y:S02]  /*5570*/  ISETP.LE.U32.AND P2, PT, R36, UR9, PT ;  /* 0x0000000924007c0c */ /* 0x000fe4000bf43070 */
[----:B------:R-:W-:Y:S06]  /*5580*/  LOP3.LUT R36, R239, 0xff, RZ, 0xc0, !PT ;  /* 0x000000ffef247812 */ /* 0x000fec00078ec0ff */
[----:B------:R-:W1:Y:S01]  /*5590*/  MUFU.EX2 R229, R43 ;  /* 0x0000002b00e57308 */ /* 0x000e620000000800 */
[----:B--2---:R-:W-:Y:S01]  /*55a0*/  LOP3.LUT R42, R250, 0xffff, RZ, 0xc0, !PT ;  /* 0x0000fffffa2a7812 */ /* 0x004fe200078ec0ff */
[----:B---3--:R-:W-:Y:S01]  /*55b0*/  @!P5 FADD.FTZ R228, -R228, -RZ ;  /* 0x800000ffe4e4d221 */ /* 0x008fe20000010100 */
[----:B------:R-:W-:Y:S02]  /*55c0*/  ISETP.LE.U32.AND P5, PT, R38, UR9, PT ;  /* 0x0000000926007c0c */ /* 0x000fe4000bfa3070 */
[----:B------:R-:W-:Y:S02]  /*55d0*/  SHF.R.U32.HI R42, RZ, 0x8, R42 ;  /* 0x00000008ff2a7819 */ /* 0x000fe4000001162a */
[----:B------:R-:W-:Y:S03]  /*55e0*/  F2FP.RELU.F16.F32.PACK_AB R38, R211, R210 ;  /* 0x000000d2d326723e */ /* 0x000fe600000008ff */
[----:B------:R-:W2:Y:S01]  /*55f0*/  MUFU.EX2 R231, R231 ;  /* 0x000000e700e77308 */ /* 0x000ea20000000800 */
[----:B------:R-:W-:Y:S01]  /*5600*/  LOP3.LUT R42, R42, 0xffff, RZ, 0xc0, !PT ;  /* 0x0000ffff2a2a7812 */ /* 0x000fe200078ec0ff */
[----:B----4-:R-:W-:Y:S01]  /*5610*/  @!P3 FADD.FTZ R227, -R227, -RZ ;  /* 0x800000ffe3e3b221 */ /* 0x010fe20000010100 */
[----:B------:R-:W-:Y:S01]  /*5620*/  ISETP.LE.U32.AND P3, PT, R37, UR9, PT ;  /* 0x0000000925007c0c */ /* 0x000fe2000bf63070 */
[----:B------:R-:W-:Y:S01]  /*5630*/  @!P2 FADD.FTZ R233, -R233, -RZ ;  /* 0x800000ffe9e9a221 */ /* 0x000fe20000010100 */
[----:B------:R-:W-:Y:S02]  /*5640*/  LOP3.LUT R37, R39, 0xff, RZ, 0xc0, !PT ;  /* 0x000000ff27257812 */ /* 0x000fe400078ec0ff */
[----:B------:R-:W-:Y:S03]  /*5650*/  SHF.R.U32.HI R41, RZ, 0x10, R250 ;  /* 0x00000010ff297819 */ /* 0x000fe600000116fa */
[----:B------:R-:W3:Y:S01]  /*5660*/  MUFU.EX2 R235, R49 ;  /* 0x0000003100eb7308 */ /* 0x000ee20000000800 */
[----:B-1----:R-:W-:Y:S01]  /*5670*/  @!P1 FADD.FTZ R229, -R229, -RZ ;  /* 0x800000ffe5e59221 */ /* 0x002fe20000010100 */
[----:B------:R-:W-:Y:S01]  /*5680*/  ISETP.LE.U32.AND P1, PT, R36, UR9, PT ;  /* 0x0000000924007c0c */ /* 0x000fe2000bf23070 */
[----:B------:R-:W-:Y:S01]  /*5690*/  @!P5 FADD.FTZ R232, -R232, -RZ ;  /* 0x800000ffe8e8d221 */ /* 0x000fe20000010100 */
[----:B------:R-:W-:Y:S02]  /*56a0*/  SHF.R.U32.HI R36, RZ, 0x8, R240 ;  /* 0x00000008ff247819 */ /* 0x000fe400000116f0 */
[----:B------:R-:W-:Y:S02]  /*56b0*/  ISETP.LE.U32.AND P2, PT, R37, UR9, PT ;  /* 0x0000000925007c0c */ /* 0x000fe4000bf43070 */
[----:B------:R-:W-:Y:S01]  /*56c0*/  LOP3.LUT R36, R36, 0xffff, RZ, 0xc0, !PT ;  /* 0x0000ffff24247812 */ /* 0x000fe200078ec0ff */
[----:B--2---:R-:W-:Y:S01]  /*56d0*/  @!P3 FADD.FTZ R231, -R231, -RZ ;  /* 0x800000ffe7e7b221 */ /* 0x004fe20000010100 */
[----:B------:R-:W-:Y:S01]  /*56e0*/  ISETP.LE.U32.AND P3, PT, R241, UR9, PT ;  /* 0x00000009f1007c0c */ /* 0x000fe2000bf63070 */
[----:B------:R-:W1:Y:S01]  /*56f0*/  MUFU.EX2 R238, R52 ;  /* 0x0000003400ee7308 */ /* 0x000e620000000800 */
[----:B------:R-:W-:Y:S02]  /*5700*/  ISETP.LE.U32.AND P5, PT, R36, UR9, PT ;  /* 0x0000000924007c0c */ /* 0x000fe4000bfa3070 */
[----:B------:R-:W-:Y:S01]  /*5710*/  SHF.R.U32.HI R36, RZ, 0x18, R39 ;  /* 0x00000018ff247819 */ /* 0x000fe20000011627 */
[----:B------:R-:W-:Y:S01]  /*5720*/  @!P1 FADD.FTZ R236, -R236, -RZ ;  /* 0x800000ffecec9221 */ /* 0x000fe20000010100 */
[----:B------:R-:W-:Y:S02]  /*5730*/  LOP3.LUT R37, R39, 0xffff, RZ, 0xc0, !PT ;  /* 0x0000ffff27257812 */ /* 0x000fe400078ec0ff */
[----:B------:R-:W-:Y:S03]  /*5740*/  ISETP.LE.U32.AND P4, PT, R36, UR9, PT ;  /* 0x0000000924007c0c */ /* 0x000fe6000bf83070 */
[----:B------:R-:W2:Y:S01]  /*5750*/  MUFU.EX2 R241, R55 ;  /* 0x0000003700f17308 */ /* 0x000ea20000000800 */
[----:B------:R-:W-:Y:S02]  /*5760*/  LOP3.LUT R36, R40, 0xff, RZ, 0xc0, !PT ;  /* 0x000000ff28247812 */ /* 0x000fe400078ec0ff */
[----:B------:R-:W-:Y:S02]  /*5770*/  SHF.R.U32.HI R37, RZ, 0x8, R37 ;  /* 0x00000008ff257819 */ /* 0x000fe40000011625 */
[----:B------:R-:W-:Y:S01]  /*5780*/  LOP3.LUT R43, R244, 0xffff, RZ, 0xc0, !PT ;  /* 0x0000fffff42b7812 */ /* 0x000fe200078ec0ff */
[----:B---3--:R-:W-:Y:S01]  /*5790*/  @!P5 FADD.FTZ R235, -R235, -RZ ;  /* 0x800000ffebebd221 */ /* 0x008fe20000010100 */
[----:B------:R-:W-:Y:S03]  /*57a0*/  ISETP.LE.U32.AND P5, PT, R36, UR9, PT ;  /* 0x0000000924007c0c */ /* 0x000fe6000bfa3070 */
[----:B------:R-:W3:Y:S01]  /*57b0*/  MUFU.EX2 R246, R246 ;  /* 0x000000f600f67308 */ /* 0x000ee20000000800 */
[----:B------:R-:W-:Y:S01]  /*57c0*/  LOP3.LUT R36, R40, 0xffff, RZ, 0xc0, !PT ;  /* 0x0000ffff28247812 */ /* 0x000fe200078ec0ff */
[----:B-1----:R-:W-:Y:S01]  /*57d0*/  @!P2 FADD.FTZ R238, -R238, -RZ ;  /* 0x800000ffeeeea221 */ /* 0x002fe20000010100 */
[----:B------:R-:W-:Y:S02]  /*57e0*/  LOP3.LUT R37, R37, 0xffff, RZ, 0xc0, !PT ;  /* 0x0000ffff25257812 */ /* 0x000fe400078ec0ff */
[----:B------:R-:W-:Y:S02]  /*57f0*/  SHF.R.U32.HI R36, RZ, 0x8, R36 ;  /* 0x00000008ff247819 */ /* 0x000fe40000011624 */
[----:B------:R-:W-:Y:S03]  /*5800*/  ISETP.LE.U32.AND P1, PT, R37, UR9, PT ;  /* 0x0000000925007c0c */ /* 0x000fe6000bf23070 */
[----:B------:R-:W1:Y:S01]  /*5810*/  MUFU.EX2 R239, R53 ;  /* 0x0000003500ef7308 */ /* 0x000e620000000800 */
[----:B--2---:R-:W-:Y:S01]  /*5820*/  @!P4 FADD.FTZ R241, -R241, -RZ ;  /* 0x800000fff1f1c221 */ /* 0x004fe20000010100 */
[----:B------:R-:W-:Y:S02]  /*5830*/  LOP3.LUT R36, R36, 0xffff, RZ, 0xc0, !PT ;  /* 0x0000ffff24247812 */ /* 0x000fe400078ec0ff */
[----:B------:R-:W-:Y:S02]  /*5840*/  ISETP.LE.U32.AND P4, PT, R42, UR9, PT ;  /* 0x000000092a007c0c */ /* 0x000fe4000bf83070 */
[----:B------:R-:W-:Y:S04]  /*5850*/  ISETP.LE.U32.AND P2, PT, R36, UR9, PT ;  /* 0x0000000924007c0c */ /* 0x000fe8000bf43070 */
[----:B------:R-:W2:Y:S01]  /*5860*/  MUFU.EX2 R237, R51 ;  /* 0x0000003300ed7308 */ /* 0x000ea20000000800 */
[----:B------:R-:W-:Y:S02]  /*5870*/  LOP3.LUT R36, R45, 0xff, RZ, 0xc0, !PT ;  /* 0x000000ff2d247812 */ /* 0x000fe400078ec0ff */
[----:B------:R-:W-:Y:S02]  /*5880*/  F2FP.RELU.F16.F32.PACK_AB R45, R193, R190 ;  /* 0x000000bec12d723e */ /* 0x000fe400000008ff */
[----:B------:R-:W-:Y:S02]  /*5890*/  SHF.R.U32.HI R43, RZ, 0x8, R43 ;  /* 0x00000008ff2b7819 */ /* 0x000fe4000001162b */
[--C-:B------:R-:W-:Y:S01]  /*58a0*/  SHF.R.U32.HI R37, RZ, 0x10, R40.reuse ;  /* 0x00000010ff257819 */ /* 0x100fe20000011628 */
[----:B------:R4:W-:Y:S02]  /*58b0*/  STS [R158+0x12000], R45 ;  /* 0x0120002d9e007388 */ /* 0x0009e40000000800 */
[----:B------:R-:W4:Y:S01]  /*58c0*/  MUFU.EX2 R230, R230 ;  /* 0x000000e600e67308 */ /* 0x000f220000000800 */
[----:B------:R-:W-:Y:S01]  /*58d0*/  LOP3.LUT R43, R43, 0xffff, RZ, 0xc0, !PT ;  /* 0x0000ffff2b2b7812 */ /* 0x000fe200078ec0ff */
[----:B---3--:R-:W-:Y:S01]  /*58e0*/  @!P4 FADD.FTZ R246, -R246, -RZ ;  /* 0x800000fff6f6c221 */ /* 0x008fe20000010100 */
[----:B------:R-:W-:Y:S01]  /*58f0*/  SHF.R.U32.HI R39, RZ, 0x10, R39 ;  /* 0x00000010ff277819 */ /* 0x000fe20000011627 */
[----:B-1----:R-:W-:Y:S01]  /*5900*/  @!P1 FADD.FTZ R239, -R239, -RZ ;  /* 0x800000ffefef9221 */ /* 0x002fe20000010100 */
[----:B------:R-:W-:Y:S02]  /*5910*/  LOP3.LUT R37, R37, 0xff, RZ, 0xc0, !PT ;  /* 0x000000ff25257812 */ /* 0x000fe400078ec0ff */
[----:B------:R-:W-:Y:S03]  /*5920*/  LOP3.LUT R39, R39, 0xff, RZ, 0xc0, !PT ;  /* 0x000000ff27277812 */ /* 0x000fe600078ec0ff */
[----:B------:R-:W1:Y:S01]  /*5930*/  MUFU.EX2 R244, R58 ;  /* 0x0000003a00f47308 */ /* 0x000e620000000800 */
[----:B------:R-:W-:Y:S01]  /*5940*/  ISETP.LE.U32.AND P4, PT, R43, UR9, PT ;  /* 0x000000092b007c0c */ /* 0x000fe2000bf83070 */
[----:B--2---:R-:W-:Y:S01]  /*5950*/  @!P6 FADD.FTZ R237, -R237, -RZ ;  /* 0x800000ffedede221 */ /* 0x004fe20000010100 */
[----:B------:R-:W-:Y:S02]  /*5960*/  F2FP.RELU.F16.F32.PACK_AB R43, R191, R192 ;  /* 0x000000c0bf2b723e */ /* 0x000fe400000008ff */
[----:B------:R-:W-:Y:S02]  /*5970*/  ISETP.LE.U32.AND P1, PT, R37, UR9, PT ;  /* 0x0000000925007c0c */ /* 0x000fe4000bf23070 */
[----:B------:R-:W-:Y:S01]  /*5980*/  ISETP.LE.U32.AND P6, PT, R39, UR9, PT ;  /* 0x0000000927007c0c */ /* 0x000fe2000bfc3070 */
[----:B------:R2:W-:Y:S01]  /*5990*/  STS [R158+0x12400], R43 ;  /* 0x0124002b9e007388 */ /* 0x0005e20000000800 */
[----:B------:R-:W-:Y:S01]  /*59a0*/  F2FP.RELU.F16.F32.PACK_AB R39, R203, R202 ;  /* 0x000000cacb27723e */ /* 0x000fe200000008ff */
[----:B----4-:R-:W-:Y:S01]  /*59b0*/  @!P0 FADD.FTZ R230, -R230, -RZ ;  /* 0x800000ffe6e68221 */ /* 0x010fe20000010100 */
[----:B------:R-:W-:Y:S01]  /*59c0*/  F2FP.RELU.F16.F32.PACK_AB R37, R205, R204 ;  /* 0x000000cccd25723e */ /* 0x000fe200000008ff */
[----:B------:R-:W3:Y:S01]  /*59d0*/  MUFU.EX2 R245, R64 ;  /* 0x0000004000f57308 */ /* 0x000ee20000000800 */
[----:B------:R-:W-:Y:S01]  /*59e0*/  F2FP.RELU.F16.F32.PACK_AB R49, R199, R198 ;  /* 0x000000c6c731723e */ /* 0x000fe200000008ff */
[----:B------:R4:W-:Y:S01]  /*59f0*/  STS [R164+0x12000], R39 ;  /* 0x01200027a4007388 */ /* 0x0009e20000000800 */
[----:B------:R-:W-:Y:S02]  /*5a00*/  F2FP.RELU.F16.F32.PACK_AB R42, R213, R212 ;  /* 0x000000d4d52a723e */ /* 0x000fe400000008ff */
[----:B------:R-:W-:Y:S01]  /*5a10*/  F2FP.RELU.F16.F32.PACK_AB R45, R201, R200 ;  /* 0x000000c8c92d723e */ /* 0x000fe200000008ff */
[----:B------:R4:W-:Y:S01]  /*5a20*/  STS [R164+0x12400], R37 ;  /* 0x01240025a4007388 */ /* 0x0009e20000000800 */
[----:B------:R-:W-:Y:S01]  /*5a30*/  ISETP.LE.U32.AND P0, PT, R243, UR9, PT ;  /* 0x00000009f3007c0c */ /* 0x000fe2000bf03070 */
[----:B-1----:R-:W-:Y:S01]  /*5a40*/  @!P1 FADD.FTZ R244, -R244, -RZ ;  /* 0x800000fff4f49221 */ /* 0x002fe20000010100 */
[----:B------:R-:W-:Y:S01]  /*5a50*/  LOP3.LUT R41, R41, 0xff, RZ, 0xc0, !PT ;  /* 0x000000ff29297812 */ /* 0x000fe200078ec0ff */
[----:B------:R1:W-:Y:S01]  /*5a60*/  STS [R158+0x14400], R47 ;  /* 0x0144002f9e007388 */ /* 0x0003e20000000800 */
[----:B------:R-:W4:Y:S01]  /*5a70*/  MUFU.EX2 R243, R57 ;  /* 0x0000003900f37308 */ /* 0x000f220000000800 */
[----:B------:R-:W-:Y:S02]  /*5a80*/  SHF.R.U32.HI R40, RZ, 0x18, R40 ;  /* 0x00000018ff287819 */ /* 0x000fe40000011628 */
[----:B------:R-:W-:Y:S02]  /*5a90*/  ISETP.LE.U32.AND P1, PT, R41, UR9, PT ;  /* 0x0000000929007c0c */ /* 0x000fe4000bf23070 */
[----:B------:R-:W-:Y:S02]  /*5aa0*/  F2FP.RELU.F16.F32.PACK_AB R41, R195, R194 ;  /* 0x000000c2c329723e */ /* 0x000fe400000008ff */
[----:B------:R-:W-:Y:S03]  /*5ab0*/  F2FP.RELU.F16.F32.PACK_AB R46, R235, R234 ;  /* 0x000000eaeb2e723e */ /* 0x000fe600000008ff */
[----:B------:R-:W1:Y:S01]  /*5ac0*/  MUFU.EX2 R251, R66 ;  /* 0x0000004200fb7308 */ /* 0x000e620000000800 */
[----:B---3--:R-:W-:Y:S01]  /*5ad0*/  @!P0 FADD.FTZ R245, -R245, -RZ ;  /* 0x800000fff5f58221 */ /* 0x008fe20000010100 */
[----:B------:R3:W-:Y:S01]  /*5ae0*/  STS [R158+0x14000], R41 ;  /* 0x014000299e007388 */ /* 0x0007e20000000800 */
[----:B--2---:R-:W-:Y:S02]  /*5af0*/  F2FP.RELU.F16.F32.PACK_AB R43, R215, R214 ;  /* 0x000000d6d72b723e */ /* 0x004fe400000008ff */
[----:B------:R-:W-:Y:S01]  /*5b00*/  ISETP.LE.U32.AND P0, PT, R36, UR9, PT ;  /* 0x0000000924007c0c */ /* 0x000fe2000bf03070 */
[----:B------:R2:W-:Y:S01]  /*5b10*/  STS [R164+0x14000], R49 ;  /* 0x01400031a4007388 */ /* 0x0005e20000000800 */
[----:B------:R-:W-:Y:S03]  /*5b20*/  F2FP.RELU.F16.F32.PACK_AB R36, R207, R206 ;  /* 0x000000cecf24723e */ /* 0x000fe600000008ff */
[----:B------:R-:W3:Y:S01]  /*5b30*/  MUFU.EX2 R250, R62 ;  /* 0x0000003e00fa7308 */ /* 0x000ee20000000800 */
[----:B----4-:R-:W-:Y:S01]  /*5b40*/  F2FP.RELU.F16.F32.PACK_AB R39, R219, R218 ;  /* 0x000000dadb27723e */ /* 0x010fe200000008ff */
[----:B------:R4:W-:Y:S01]  /*5b50*/  STS [R164+0x14400], R45 ;  /* 0x0144002da4007388 */ /* 0x0009e20000000800 */
[----:B------:R-:W-:Y:S01]  /*5b60*/  @!P2 FADD.FTZ R243, -R243, -RZ ;  /* 0x800000fff3f3a221 */ /* 0x000fe20000010100 */
[----:B------:R-:W-:Y:S02]  /*5b70*/  ISETP.LE.U32.AND P2, PT, R40, UR9, PT ;  /* 0x0000000928007c0c */ /* 0x000fe4000bf43070 */
[----:B------:R-:W-:Y:S01]  /*5b80*/  F2FP.RELU.F16.F32.PACK_AB R40, R209, R208 ;  /* 0x000000d0d128723e */ /* 0x000fe200000008ff */
[----:B------:R-:W-:Y:S01]  /*5b90*/  STS [R163+0x12000], R36 ;  /* 0x01200024a3007388 */ /* 0x000fe20000000800 */
[----:B------:R-:W-:Y:S02]  /*5ba0*/  F2FP.RELU.F16.F32.PACK_AB R37, R221, R220 ;  /* 0x000000dcdd25723e */ /* 0x000fe400000008ff */
[----:B------:R-:W4:Y:S01]  /*5bb0*/  MUFU.EX2 R242, R56 ;  /* 0x0000003800f27308 */ /* 0x000f220000000800 */
[----:B-1----:R-:W-:Y:S01]  /*5bc0*/  F2FP.RELU.F16.F32.PACK_AB R47, R227, R226 ;  /* 0x000000e2e32f723e */ /* 0x002fe200000008ff */
[----:B------:R1:W-:Y:S01]  /*5bd0*/  STS [R163+0x12400], R40 ;  /* 0x01240028a3007388 */ /* 0x0003e20000000800 */
[----:B------:R-:W-:Y:S01]  /*5be0*/  @!P1 FADD.FTZ R251, -R251, -RZ ;  /* 0x800000fffbfb9221 */ /* 0x000fe20000010100 */
[----:B------:R-:W-:Y:S02]  /*5bf0*/  FSETP.GE.FTZ.AND P1, PT, R206, RZ, PT ;  /* 0x000000ffce00720b */ /* 0x000fe40003f36000 */
[----:B------:R1:W-:Y:S04]  /*5c00*/  STS [R170+0x12000], R39 ;  /* 0x01200027aa007388 */ /* 0x0003e80000000800 */
[----:B------:R-:W1:Y:S01]  /*5c10*/  MUFU.EX2 R240, R54 ;  /* 0x0000003600f07308 */ /* 0x000e620000000800 */
[----:B---3--:R-:W-:Y:S01]  /*5c20*/  @!P0 FADD.FTZ R250, -R250, -RZ ;  /* 0x800000fffafa8221 */ /* 0x008fe20000010100 */
[----:B------:R3:W-:Y:S01]  /*5c30*/  STS [R170+0x12400], R37 ;  /* 0x01240025aa007388 */ /* 0x0007e20000000800 */
[----:B------:R-:W-:Y:S02]  /*5c40*/  F2FP.RELU.F16.F32.PACK_AB R41, R217, R216 ;  /* 0x000000d8d929723e */ /* 0x000fe400000008ff */
[----:B------:R-:W-:Y:S01]  /*5c50*/  FSETP.GE.FTZ.AND P0, PT, R190, RZ, PT ;  /* 0x000000ffbe00720b */ /* 0x000fe20003f16000 */
[----:B------:R3:W-:Y:S01]  /*5c60*/  STS [R163+0x14000], R38 ;  /* 0x01400026a3007388 */ /* 0x0007e20000000800 */
[----:B--2---:R-:W-:Y:S03]  /*5c70*/  F2FP.RELU.F16.F32.PACK_AB R49, R225, R224 ;  /* 0x000000e0e131723e */ /* 0x004fe600000008ff */
[----:B------:R-:W2:Y:S01]  /*5c80*/  MUFU.EX2 R129, R252 ;  /* 0x000000fc00817308 */ /* 0x000ea20000000800 */
[----:B----4-:R-:W-:Y:S01]  /*5c90*/  @!P5 FADD.FTZ R242, -R242, -RZ ;  /* 0x800000fff2f2d221 */ /* 0x010fe20000010100 */
[----:B------:R-:W-:Y:S01]  /*5ca0*/  STS [R163+0x14400], R42 ;  /* 0x0144002aa3007388 */ /* 0x000fe20000000800 */
[----:B------:R-:W-:Y:S02]  /*5cb0*/  F2FP.RELU.F16.F32.PACK_AB R45, R223, R222 ;  /* 0x000000dedf2d723e */ /* 0x000fe400000008ff */
[----:B------:R-:W-:Y:S01]  /*5cc0*/  ISETP.LE.U32.AND P5, PT, R44, UR9, PT ;  /* 0x000000092c007c0c */ /* 0x000fe2000bfa3070 */
[----:B------:R4:W-:Y:S01]  /*5cd0*/  STS [R170+0x14000], R43 ;  /* 0x0140002baa007388 */ /* 0x0009e20000000800 */
[----:B------:R-:W-:Y:S03]  /*5ce0*/  F2FP.RELU.F16.F32.PACK_AB R44, R237, R236 ;  /* 0x000000eced2c723e */ /* 0x000fe600000008ff */
[----:B------:R-:W4:Y:S01]  /*5cf0*/  MUFU.EX2 R249, R249 ;  /* 0x000000f900f97308 */ /* 0x000f220000000800 */
[----:B-1----:R-:W-:Y:S01]  /*5d00*/  @!P6 FADD.FTZ R240, -R240, -RZ ;  /* 0x800000fff0f0e221 */ /* 0x002fe20000010100 */
[----:B------:R-:W-:Y:S01]  /*5d10*/  STS [R170+0x14400], R41 ;  /* 0x01440029aa007388 */ /* 0x000fe20000000800 */
[----:B------:R-:W-:Y:S02]  /*5d20*/  ISETP.LE.U32.AND P6, PT, R247, UR9, PT ;  /* 0x00000009f7007c0c */ /* 0x000fe4000bfc3070 */
[----:B------:R-:W-:Y:S01]  /*5d30*/  F2FP.RELU.F16.F32.PACK_AB R40, R231, R230 ;  /* 0x000000e6e728723e */ /* 0x000fe200000008ff */
[----:B------:R1:W-:Y:S01]  /*5d40*/  STS [R162+0x12000], R45 ;  /* 0x0120002da2007388 */ /* 0x0003e20000000800 */
[----:B------:R-:W-:Y:S03]  /*5d50*/  F2FP.RELU.F16.F32.PACK_AB R39, R239, R238 ;  /* 0x000000eeef27723e */ /* 0x000fe600000008ff */
[----:B------:R-:W1:Y:S01]  /*5d60*/  MUFU.EX2 R247, R59 ;  /* 0x0000003b00f77308 */ /* 0x000e620000000800 */
[----:B--2---:R-:W-:Y:S01]  /*5d70*/  @!P3 FADD.FTZ R129, -R129, -RZ ;  /* 0x800000ff8181b221 */ /* 0x004fe20000010100 */
[----:B------:R-:W-:Y:S01]  /*5d80*/  STS [R162+0x12400], R49 ;  /* 0x01240031a2007388 */ /* 0x000fe20000000800 */
[----:B---3--:R-:W-:Y:S02]  /*5d90*/  F2FP.RELU.F16.F32.PACK_AB R37, R241, R240 ;  /* 0x000000f0f125723e */ /* 0x008fe400000008ff */
[----:B------:R-:W-:Y:S01]  /*5da0*/  F2FP.RELU.F16.F32.PACK_AB R36, R246, R245 ;  /* 0x000000f5f624723e */ /* 0x000fe200000008ff */
[----:B------:R2:W-:Y:S01]  /*5db0*/  STS [R167+0x12000], R46 ;  /* 0x0120002ea7007388 */ /* 0x0005e20000000800 */
[----:B------:R-:W-:Y:S03]  /*5dc0*/  F2FP.RELU.F16.F32.PACK_AB R38, R233, R232 ;  /* 0x000000e8e926723e */ /* 0x000fe600000008ff */
[----:B------:R-:W3:Y:S01]  /*5dd0*/  MUFU.EX2 R252, R5 ;  /* 0x0000000500fc7308 */ /* 0x000ee20000000800 */
[----:B------:R-:W-:Y:S01]  /*5de0*/  @!P6 FADD.FTZ R248, -R248, -RZ ;  /* 0x800000fff8f8e221 */ /* 0x000fe20000010100 */
[----:B------:R2:W-:Y:S01]  /*5df0*/  STS [R167+0x12400], R44 ;  /* 0x0124002ca7007388 */ /* 0x0005e20000000800 */
[----:B----4-:R-:W-:Y:S01]  /*5e00*/  @!P4 FADD.FTZ R249, -R249, -RZ ;  /* 0x800000fff9f9c221 */ /* 0x010fe20000010100 */
[----:B------:R-:W-:Y:S02]  /*5e10*/  F2FP.RELU.F16.F32.PACK_AB R53, R243, R242 ;  /* 0x000000f2f335723e */ /* 0x000fe400000008ff */
[----:B------:R4:W-:Y:S01]  /*5e20*/  STS [R162+0x14000], R47 ;  /* 0x0140002fa2007388 */ /* 0x0009e20000000800 */
[----:B------:R-:W-:Y:S01]  /*5e30*/  F2FP.RELU.F16.F32.PACK_AB R43, R229, R228 ;  /* 0x000000e4e52b723e */ /* 0x000fe200000008ff */
[----:B-1----:R-:W-:Y:S01]  /*5e40*/  @!P2 FADD.FTZ R247, -R247, -RZ ;  /* 0x800000fff7f7a221 */ /* 0x002fe20000010100 */
[----:B------:R-:W-:Y:S03]  /*5e50*/  F2FP.RELU.F16.F32.PACK_AB R52, R249, R248 ;  /* 0x000000f8f934723e */ /* 0x000fe600000008ff */
[----:B------:R-:W-:Y:S01]  /*5e60*/  STS [R162+0x14400], R43 ;  /* 0x0144002ba2007388 */ /* 0x000fe20000000800 */
[----:B------:R-:W-:Y:S01]  /*5e70*/  FSETP.GE.FTZ.AND P4, PT, R193, RZ, PT ;  /* 0x000000ffc100720b */ /* 0x000fe20003f96000 */
[----:B------:R-:W-:Y:S02]  /*5e80*/  IMAD.U32 R45, RZ, RZ, UR4 ;  /* 0x00000004ff2d7e24 */ /* 0x000fe4000f8e00ff */
[----:B------:R-:W-:Y:S01]  /*5e90*/  STS [R167+0x14000], R40 ;  /* 0x01400028a7007388 */ /* 0x000fe20000000800 */
[----:B---3--:R-:W-:Y:S01]  /*5ea0*/  @!P5 FADD.FTZ R252, -R252, -RZ ;  /* 0x800000fffcfcd221 */ /* 0x008fe20000010100 */
[----:B------:R-:W-:Y:S02]  /*5eb0*/  FSETP.GE.FTZ.AND P3, PT, R202, RZ, PT ;  /* 0x000000ffca00720b */ /* 0x000fe40003f76000 */
[----:B------:R-:W-:Y:S01]  /*5ec0*/  STS [R167+0x14400], R38 ;  /* 0x01440026a7007388 */ /* 0x000fe20000000800 */
[----:B------:R-:W-:Y:S02]  /*5ed0*/  IADD3 R45, R0, 0x4000, R45 ;  /* 0x00004000002d7810 */ /* 0x000fe40007ffe02d */
[----:B--2---:R-:W-:Y:S01]  /*5ee0*/  F2FP.RELU.F16.F32.PACK_AB R46, R252, R250 ;  /* 0x000000fafc2e723e */ /* 0x004fe200000008ff */
[----:B------:R-:W-:Y:S01]  /*5ef0*/  STS [R166+0x12000], R39 ;  /* 0x01200027a6007388 */ /* 0x000fe20000000800 */
[----:B------:R-:W-:Y:S02]  /*5f00*/  FSETP.GE.FTZ.AND P2, PT, R203, RZ, PT ;  /* 0x000000ffcb00720b */ /* 0x000fe40003f56000 */
[----:B------:R-:W-:Y:S01]  /*5f10*/  F2FP.RELU.F16.F32.PACK_AB R44, R129, R251 ;  /* 0x000000fb812c723e */ /* 0x000fe200000008ff */
[----:B------:R-:W-:Y:S01]  /*5f20*/  STS [R166+0x12400], R37 ;  /* 0x01240025a6007388 */ /* 0x000fe20000000800 */
[----:B----4-:R-:W-:Y:S03]  /*5f30*/  F2FP.RELU.F16.F32.PACK_AB R47, R247, R244 ;  /* 0x000000f4f72f723e */ /* 0x010fe600000008ff */
[----:B------:R-:W-:Y:S04]  /*5f40*/  STS [R165+0x12000], R36 ;  /* 0x01200024a5007388 */ /* 0x000fe80000000800 */
[----:B------:R1:W-:Y:S04]  /*5f50*/  STS [R165+0x12400], R44 ;  /* 0x0124002ca5007388 */ /* 0x0003e80000000800 */
[----:B------:R-:W-:Y:S04]  /*5f60*/  STS [R166+0x14000], R53 ;  /* 0x01400035a6007388 */ /* 0x000fe80000000800 */
[----:B------:R-:W-:Y:S04]  /*5f70*/  STS [R166+0x14400], R47 ;  /* 0x0144002fa6007388 */ /* 0x000fe80000000800 */
[----:B------:R-:W-:Y:S04]  /*5f80*/  STS [R165+0x14000], R52 ;  /* 0x01400034a5007388 */ /* 0x000fe80000000800 */
[----:B------:R-:W-:Y:S04]  /*5f90*/  STS [R165+0x14400], R46 ;  /* 0x0144002ea5007388 */ /* 0x000fe80000000800 */
[----:B------:R-:W-:Y:S01]  /*5fa0*/  LDSM.16.M88.4 R64, [R0+UR4+0x4000] ;  /* 0x004000040040783b */ /* 0x000fe20008000200 */
[----:B-1----:R-:W-:Y:S07]  /*5fb0*/  IMAD.IADD R44, R45, 0x1, R144 ;  /* 0x000000012d2c7824 */ /* 0x002fee00078e0290 */
[----:B------:R-:W1:Y:S08]  /*5fc0*/  LDSM.16.M88.4 R36, [R146+UR4+0x8000] ;  /* 0x008000049224783b */ /* 0x000e700008000200 */
[----:B------:R-:W2:Y:S08]  /*5fd0*/  LDSM.16.M88.4 R60, [R0+UR4+0x5000] ;  /* 0x00500004003c783b */ /* 0x000eb00008000200 */
[----:B------:R-:W3:Y:S08]  /*5fe0*/  LDSM.16.M88.4 R40, [R146+UR4+0x8400] ;  /* 0x008400049228783b */ /* 0x000ef00008000200 */
[----:B------:R-:W4:Y:S08]  /*5ff0*/  LDSM.16.M88.4 R48, [R146+UR4+0x8800] ;  /* 0x008800049230783b */ /* 0x000f300008000200 */
[----:B------:R-:W4:Y:S01]  /*6000*/  LDSM.16.M88.4 R100, [R146+UR4+0x8c00] ;  /* 0x008c00049264783b */ /* 0x000f220008000200 */
[-C--:B-1----:R-:W-:Y:S07]  /*6010*/  HMMA.16816.F32 R4, R64, R36.reuse, RZ ;  /* 0x000000244004723c */ /* 0x082fee00000018ff */
[----:B------:R-:W-:Y:S01]  /*6020*/  LDSM.16.M88.4 R104, [R44] ;  /* 0x000000002c68783b */ /* 0x000fe20000000200 */
[C---:B--2---:R-:W-:Y:S07]  /*6030*/  HMMA.16816.F32 R8, R60.reuse, R36, RZ ;  /* 0x000000243c08723c */ /* 0x044fee00000018ff */
[----:B------:R1:W-:Y:S01]  /*6040*/  LDSM.16.M88.4 R112, [R44+0x1000] ;  /* 0x001000002c70783b */ /* 0x0003e20000000200 */
[-C--:B------:R-:W-:Y:S07]  /*6050*/  HMMA.16816.F32 R12, R60, R38.reuse, RZ ;  /* 0x000000263c0c723c */ /* 0x080fee00000018ff */
[----:B------:R-:W2:Y:S01]  /*6060*/  LDSM.16.M88.4 R108, [R145+0x2000] ;  /* 0x00200000916c783b */ /* 0x000ea20000000200 */
[C---:B------:R-:W-:Y:S07]  /*6070*/  HMMA.16816.F32 R16, R64.reuse, R38, RZ ;  /* 0x000000264010723c */ /* 0x040fee00000018ff */
[----:B------:R-:W2:Y:S01]  /*6080*/  LDSM.16.M88.4 R116, [R145+0x2400] ;  /* 0x002400009174783b */ /* 0x000ea20000000200 */
[-C--:B---3--:R-:W-:Y:S06]  /*6090*/  HMMA.16816.F32 R20, R64, R40.reuse, RZ ;  /* 0x000000284014723c */ /* 0x088fec00000018ff */
[C---:B------:R-:W-:Y:S01]  /*60a0*/  HMMA.16816.F32 R24, R60.reuse, R40, RZ ;  /* 0x000000283c18723c */ /* 0x040fe200000018ff */
[----:B------:R-:W3:Y:S05]  /*60b0*/  LDSM.16.M88.4 R120, [R145+0x2800] ;  /* 0x002800009178783b */ /* 0x000eea0000000200 */
[-C--:B------:R-:W-:Y:S03]  /*60c0*/  HMMA.16816.F32 R28, R60, R42.reuse, RZ ;  /* 0x0000002a3c1c723c */ /* 0x080fe600000018ff */
[----:B------:R-:W3:Y:S03]  /*60d0*/  LDSM.16.M88.4 R124, [R145+0x2c00] ;  /* 0x002c0000917c783b */ /* 0x000ee60000000200 */
[C---:B------:R-:W-:Y:S06]  /*60e0*/  HMMA.16816.F32 R32, R64.reuse, R42, RZ ;  /* 0x0000002a4020723c */ /* 0x040fec00000018ff */
[-C--:B----4-:R-:W-:Y:S06]  /*60f0*/  HMMA.16816.F32 R36, R64, R48.reuse, RZ ;  /* 0x000000304024723c */ /* 0x090fec00000018ff */
[C---:B------:R-:W-:Y:S06]  /*6100*/  HMMA.16816.F32 R40, R60.reuse, R48, RZ ;  /* 0x000000303c28723c */ /* 0x040fec00000018ff */
[-C--:B-1----:R-:W-:Y:S06]  /*6110*/  HMMA.16816.F32 R44, R60, R50.reuse, RZ ;  /* 0x000000323c2c723c */ /* 0x082fec00000018ff */
[C---:B------:R-:W-:Y:S06]  /*6120*/  HMMA.16816.F32 R48, R64.reuse, R50, RZ ;  /* 0x000000324030723c */ /* 0x040fec00000018ff */
[-C--:B------:R-:W-:Y:S06]  /*6130*/  HMMA.16816.F32 R52, R64, R100.reuse, RZ ;  /* 0x000000644034723c */ /* 0x080fec00000018ff */
[C---:B------:R-:W-:Y:S06]  /*6140*/  HMMA.16816.F32 R56, R60.reuse, R100, RZ ;  /* 0x000000643c38723c */ /* 0x040fec00000018ff */
[-C--:B------:R-:W-:Y:S06]  /*6150*/  HMMA.16816.F32 R60, R60, R102.reuse, RZ ;  /* 0x000000663c3c723c */ /* 0x080fec00000018ff */
[----:B------:R-:W-:Y:S06]  /*6160*/  HMMA.16816.F32 R64, R64, R102, RZ ;  /* 0x000000664040723c */ /* 0x000fec00000018ff */
[-C--:B--2---:R-:W-:Y:S06]  /*6170*/  HMMA.16816.F32 R4, R104, R108.reuse, R4 ;  /* 0x0000006c6804723c */ /* 0x084fec0000001804 */
[C---:B------:R-:W-:Y:S06]  /*6180*/  HMMA.16816.F32 R8, R112.reuse, R108, R8 ;  /* 0x0000006c7008723c */ /* 0x040fec0000001808 */
[-C--:B------:R-:W-:Y:S06]  /*6190*/  HMMA.16816.F32 R12, R112, R110.reuse, R12 ;  /* 0x0000006e700c723c */ /* 0x080fec000000180c */
[C---:B------:R-:W-:Y:S06]  /*61a0*/  HMMA.16816.F32 R16, R104.reuse, R110, R16 ;  /* 0x0000006e6810723c */ /* 0x040fec0000001810 */
[-C--:B------:R-:W-:Y:S05]  /*61b0*/  HMMA.16816.F32 R20, R104, R116.reuse, R20 ;  /* 0x000000746814723c */ /* 0x080fea0000001814 */
[----:B------:R-:W-:Y:S01]  /*61c0*/  FADD.FTZ R134, -R189, R5 ;  /* 0x00000005bd867221 */ /* 0x000fe20000010100 */
[C---:B------:R-:W-:Y:S05]  /*61d0*/  HMMA.16816.F32 R24, R112.reuse, R116, R24 ;  /* 0x000000747018723c */ /* 0x040fea0000001818 */
[-C--:B------:R-:W-:Y:S01]  /*61e0*/  FSEL R134, R134, R189.reuse, P4 ;  /* 0x000000bd86867208 */ /* 0x080fe20002000000 */
[-C--:B------:R-:W-:Y:S03]  /*61f0*/  HMMA.16816.F32 R28, R112, R118.reuse, R28 ;  /* 0x00000076701c723c */ /* 0x080fe6000000181c */
[----:B------:R-:W-:Y:S02]  /*6200*/  FSETP.GE.FTZ.AND P4, PT, R234, RZ, PT ;  /* 0x000000ffea00720b */ /* 0x000fe40003f96000 */
[----:B------:R-:W-:Y:S01]  /*6210*/  FMUL.FTZ R193, R193, R134 ;  /* 0x00000086c1c17220 */ /* 0x000fe20000410000 */
[C---:B------:R-:W-:Y:S06]  /*6220*/  HMMA.16816.F32 R32, R104.reuse, R118, R32 ;  /* 0x000000766820723c */ /* 0x040fec0000001820 */
[-C--:B---3--:R-:W-:Y:S05]  /*6230*/  HMMA.16816.F32 R36, R104, R120.reuse, R36 ;  /* 0x000000786824723c */ /* 0x088fea0000001824 */
[----:B------:R-:W-:Y:S01]  /*6240*/  FADD.FTZ R118, -R189, R4 ;  /* 0x00000004bd767221 */ /* 0x000fe20000010100 */
[C---:B------:R-:W-:Y:S05]  /*6250*/  HMMA.16816.F32 R40, R112.reuse, R120, R40 ;  /* 0x000000787028723c */ /* 0x040fea0000001828 */
[-C--:B------:R-:W-:Y:S01]  /*6260*/  FSEL R117, R118, R189.reuse, P0 ;  /* 0x000000bd76757208 */ /* 0x080fe20000000000 */
[-C--:B------:R-:W-:Y:S03]  /*6270*/  HMMA.16816.F32 R44, R112, R122.reuse, R44 ;  /* 0x0000007a702c723c */ /* 0x080fe6000000182c */
[----:B------:R-:W-:Y:S02]  /*6280*/  FSETP.GE.FTZ.AND P0, PT, R207, RZ, PT ;  /* 0x000000ffcf00720b */ /* 0x000fe40003f16000 */
[C---:B------:R-:W-:Y:S01]  /*6290*/  FADD.FTZ R118, -R189.reuse, R16 ;  /* 0x00000010bd767221 */ /* 0x040fe20000010100 */
[C---:B------:R-:W-:Y:S05]  /*62a0*/  HMMA.16816.F32 R48, R104.reuse, R122, R48 ;  /* 0x0000007a6830723c */ /* 0x040fea0000001830 */
[-C--:B------:R-:W-:Y:S01]  /*62b0*/  FSEL R5, R118, R189.reuse, P3 ;  /* 0x000000bd76057208 */ /* 0x080fe20001800000 */
[-C--:B------:R-:W-:Y:S03]  /*62c0*/  HMMA.16816.F32 R52, R104, R124.reuse, R52 ;  /* 0x0000007c6834723c */ /* 0x080fe60000001834 */
[----:B------:R-:W-:Y:S02]  /*62d0*/  FSETP.GE.FTZ.AND P3, PT, R218, RZ, PT ;  /* 0x000000ffda00720b */ /* 0x000fe40003f76000 */
[----:B------:R-:W-:Y:S01]  /*62e0*/  FADD.FTZ R122, -R189, R17 ;  /* 0x00000011bd7a7221 */ /* 0x000fe20000010100 */
[C---:B------:R-:W-:Y:S05]  /*62f0*/  HMMA.16816.F32 R56, R112.reuse, R124, R56 ;  /* 0x0000007c7038723c */ /* 0x040fea0000001838 */
[----:B------:R-:W-:Y:S01]  /*6300*/  FSEL R122, R122, R189, P2 ;  /* 0x000000bd7a7a7208 */ /* 0x000fe20001000000 */
[-C--:B------:R-:W-:Y:S03]  /*6310*/  HMMA.16816.F32 R60, R112, R126.reuse, R60 ;  /* 0x0000007e703c723c */ /* 0x080fe6000000183c */
[----:B------:R-:W-:Y:S02]  /*6320*/  FSETP.GE.FTZ.AND P2, PT, R219, RZ, PT ;  /* 0x000000ffdb00720b */ /* 0x000fe40003f56000 */
[----:B------:R-:W-:Y:S01]  /*6330*/  FMUL.FTZ R190, R190, R117 ;  /* 0x00000075bebe7220 */ /* 0x000fe20000410000 */
[----:B------:R-:W-:Y:S05]  /*6340*/  HMMA.16816.F32 R64, R104, R126, R64 ;  /* 0x0000007e6840723c */ /* 0x000fea0000001840 */
[----:B------:R-:W-:Y:S01]  /*6350*/  F2FP.F16.F32.PACK_AB R193, R193, R190 ;  /* 0x000000bec1c1723e */ /* 0x000fe200000000ff */
[----:B------:R-:W-:Y:S01]  /*6360*/  FADD.FTZ R118, -R189, R21 ;  /* 0x00000015bd767221 */ /* 0x000fe20000010100 */
[----:B------:R-:W-:Y:S01]  /*6370*/  FMUL.FTZ R202, R202, R5 ;  /* 0x00000005caca7220 */ /* 0x000fe20000410000 */
[----:B------:R-:W-:Y:S03]  /*6380*/  FMUL.FTZ R203, R203, R122 ;  /* 0x0000007acbcb7220 */ /* 0x000fe60000410000 */
[-C--:B------:R-:W-:Y:S01]  /*6390*/  FSEL R118, R118, R189.reuse, P0 ;  /* 0x000000bd76767208 */ /* 0x080fe20000000000 */
[----:B------:R-:W-:Y:S01]  /*63a0*/  FADD.FTZ R190, -R189, R32 ;  /* 0x00000020bdbe7221 */ /* 0x000fe20000010100 */
[----:B------:R-:W-:Y:S01]  /*63b0*/  F2FP.F16.F32.PACK_AB R203, R203, R202 ;  /* 0x000000cacbcb723e */ /* 0x000fe200000000ff */
[----:B------:R-:W-:Y:S01]  /*63c0*/  FADD.FTZ R130, -R189, R20 ;  /* 0x00000014bd827221 */ /* 0x000fe20000010100 */
[----:B------:R-:W-:Y:S01]  /*63d0*/  FSETP.GE.FTZ.AND P0, PT, R223, RZ, PT ;  /* 0x000000ffdf00720b */ /* 0x000fe20003f16000 */
[C---:B------:R-:W-:Y:S01]  /*63e0*/  FADD.FTZ R37, -R189.reuse, R37 ;  /* 0x00000025bd257221 */ /* 0x040fe20000010100 */
[-C--:B------:R-:W-:Y:S01]  /*63f0*/  FSEL R190, R190, R189.reuse, P3 ;  /* 0x000000bdbebe7208 */ /* 0x080fe20001800000 */
[C---:B------:R-:W-:Y:S01]  /*6400*/  FADD.FTZ R202, -R189.reuse, R33 ;  /* 0x00000021bdca7221 */ /* 0x040fe20000010100 */
[-C--:B------:R-:W-:Y:S01]  /*6410*/  FSEL R5, R130, R189.reuse, P1 ;  /* 0x000000bd82057208 */ /* 0x080fe20000800000 */
[----:B------:R-:W-:Y:S01]  /*6420*/  FADD.FTZ R36, -R189, R36 ;  /* 0x00000024bd247221 */ /* 0x000fe20000010100 */
[----:B------:R-:W-:Y:S01]  /*6430*/  FSETP.GE.FTZ.AND P1, PT, R222, RZ, PT ;  /* 0x000000ffde00720b */ /* 0x000fe20003f36000 */
[----:B------:R-:W-:Y:S01]  /*6440*/  FMUL.FTZ R190, R218, R190 ;  /* 0x000000bedabe7220 */ /* 0x000fe20000410000 */
[-C--:B------:R-:W-:Y:S01]  /*6450*/  FSEL R37, R37, R189.reuse, P0 ;  /* 0x000000bd25257208 */ /* 0x080fe20000000000 */
[C---:B------:R-:W-:Y:S01]  /*6460*/  FADD.FTZ R218, -R189.reuse, R53 ;  /* 0x00000035bdda7221 */ /* 0x040fe20000010100 */
        /* <DEDUP_REMOVED lines=9> */
[----:B------:R-:W-:Y:S01]  /*6500*/  FADD.FTZ R202, -R189, R49 ;  /* 0x00000031bdca7221 */ /* 0x000fe20000010100 */
        /* <DEDUP_REMOVED lines=8> */
[-C--:B------:R-:W-:Y:S01]  /*6590*/  FSEL R202, R202, R189.reuse, P3 ;  /* 0x000000bdcaca7208 */ /* 0x080fe20001800000 */
[----:B------:R-:W-:Y:S01]  /*65a0*/  FMUL.FTZ R218, R239, R218 ;  /* 0x000000daefda7220 */ /* 0x000fe20000410000 */
        /* <DEDUP_REMOVED lines=9> */
[----:B------:R-:W-:Y:S01]  /*6640*/  FADD.FTZ R65, -R188, R7 ;  /* 0x00000007bc417221 */ /* 0x000fe20000010100 */
[----:B------:R-:W-:Y:S01]  /*6650*/  F2FP.F16.F32.PACK_AB R202, R202, R49 ;  /* 0x00000031caca723e */ /* 0x000fe200000000ff */
[----:B------:R-:W-:Y:S01]  /*6660*/  FADD.FTZ R49, -R188, R6 ;  /* 0x00000006bc317221 */ /* 0x000fe20000010100 */
[----:B------:R-:W-:Y:S01]  /*6670*/  F2FP.F16.F32.PACK_AB R37, R37, R36 ;  /* 0x000000242525723e */ /* 0x000fe200000000ff */
[----:B------:R-:W-:Y:S01]  /*6680*/  FMUL.FTZ R64, R245, R64 ;  /* 0x00000040f5407220 */ /* 0x000fe20000410000 */
[----:B------:R-:W-:Y:S01]  /*6690*/  F2FP.F16.F32.PACK_AB R206, R207, R206 ;  /* 0x000000cecfce723e */ /* 0x000fe200000000ff */
[----:B------:R-:W-:Y:S01]  /*66a0*/  FMUL.FTZ R189, R246, R189 ;  /* 0x000000bdf6bd7220 */ /* 0x000fe20000410000 */
[----:B------:R-:W-:Y:S02]  /*66b0*/  F2FP.F16.F32.PACK_AB R219, R219, R190 ;  /* 0x000000bedbdb723e */ /* 0x000fe400000000ff */
[----:B------:R-:W-:Y:S02]  /*66c0*/  F2FP.F16.F32.PACK_AB R53, R218, R53 ;  /* 0x00000035da35723e */ /* 0x000fe400000000ff */
[-C--:B------:R-:W-:Y:S02]  /*66d0*/  FSEL R49, R49, R188.reuse, P2 ;  /* 0x000000bc31317208 */ /* 0x080fe40001000000 */
[----:B------:R-:W-:Y:S01]  /*66e0*/  FSEL R36, R65, R188, P1 ;  /* 0x000000bc41247208 */ /* 0x000fe20000800000 */
        /* <DEDUP_REMOVED lines=19> */
.L_x_808:
[----:B------:R-:W-:Y:S01]  /*6820*/  STS [R158+0xa000], R193 ;  /* 0x00a000c19e007388 */ /* 0x000fe20000000800 */
[C---:B------:R-:W-:Y:S01]  /*6830*/  FADD.FTZ R19, -R188.reuse, R19 ;  /* 0x00000013bc137221 */ /* 0x040fe20000010100 */
[----:B------:R-:W-:Y:S01]  /*6840*/  FSETP.GE.FTZ.AND P2, PT, R205, RZ, PT ;  /* 0x000000ffcd00720b */ /* 0x000fe20003f56000 */
[----:B------:R-:W-:Y:S01]  /*6850*/  FADD.FTZ R7, -R188, R22 ;  /* 0x00000016bc077221 */ /* 0x000fe20000010100 */
[----:B------:R-:W-:Y:S01]  /*6860*/  FSETP.GE.FTZ.AND P1, PT, R208, RZ, PT ;  /* 0x000000ffd000720b */ /* 0x000fe20003f36000 */
[C---:B------:R-:W-:Y:S01]  /*6870*/  FADD.FTZ R23, -R188.reuse, R23 ;  /* 0x00000017bc177221 */ /* 0x040fe20000010100 */
[-C--:B-1----:R-:W-:Y:S01]  /*6880*/  FSEL R4, R19, R188.reuse, P2 ;  /* 0x000000bc13047208 */ /* 0x082fe20001000000 */
[C---:B------:R-:W-:Y:S01]  /*6890*/  FADD.FTZ R5, -R188.reuse, R18 ;  /* 0x00000012bc057221 */ /* 0x040fe20000010100 */
[----:B------:R-:W-:Y:S01]  /*68a0*/  FSETP.GE.FTZ.AND P2, PT, R209, RZ, PT ;  /* 0x000000ffd100720b */ /* 0x000fe20003f56000 */
[C---:B------:R-:W-:Y:S01]  /*68b0*/  FADD.FTZ R17, -R188.reuse, R34 ;  /* 0x00000022bc117221 */ /* 0x040fe20000010100 */
[-C--:B------:R-:W-:Y:S01]  /*68c0*/  FSEL R7, R7, R188.reuse, P1 ;  /* 0x000000bc07077208 */ /* 0x080fe20000800000 */
[----:B------:R-:W-:Y:S01]  /*68d0*/  FADD.FTZ R35, -R188, R35 ;  /* 0x00000023bc237221 */ /* 0x000fe20000010100 */
[----:B------:R-:W-:Y:S01]  /*68e0*/  FSETP.GE.FTZ.AND P3, PT, R204, RZ, PT ;  /* 0x000000ffcc00720b */ /* 0x000fe20003f76000 */
[----:B------:R-:W-:Y:S01]  /*68f0*/  FADD.FTZ R39, -R188, R39 ;  /* 0x00000027bc277221 */ /* 0x000fe20000010100 */
[----:B------:R-:W-:Y:S01]  /*6900*/  FSETP.GE.FTZ.AND P1, PT, R220, RZ, PT ;  /* 0x000000ffdc00720b */ /* 0x000fe20003f36000 */
[----:B------:R-:W-:Y:S01]  /*6910*/  FMUL.FTZ R7, R208, R7 ;  /* 0x00000007d0077220 */ /* 0x000fe20000410000 */
        /* <DEDUP_REMOVED lines=9> */
[----:B------:R-:W-:Y:S01]  /*69b0*/  FADD.FTZ R51, -R188, R51 ;  /* 0x00000033bc337221 */ /* 0x000fe20000010100 */
[-C--:B------:R-:W-:Y:S01]  /*69c0*/  FSEL R16, R35, R188.reuse, P3 ;  /* 0x000000bc23107208 */ /* 0x080fe20001800000 */
[----:B------:R-:W-:Y:S01]  /*69d0*/  FMUL.FTZ R17, R220, R17 ;  /* 0x00000011dc117220 */ /* 0x000fe20000410000 */
[----:B------:R-:W-:Y:S01]  /*69e0*/  FSEL R18, R39, R188, P1 ;  /* 0x000000bc27127208 */ /* 0x000fe20000800000 */
[----:B------:R-:W-:Y:S01]  /*69f0*/  FADD.FTZ R21, -R188, R54 ;  /* 0x00000036bc157221 */ /* 0x000fe20000010100 */
[----:B------:R-:W-:Y:S01]  /*6a00*/  FSETP.GE.FTZ.AND P1, PT, R129, RZ, PT ;  /* 0x000000ff8100720b */ /* 0x000fe20003f36000 */
[----:B------:R-:W-:Y:S01]  /*6a10*/  FMUL.FTZ R16, R221, R16 ;  /* 0x00000010dd107220 */ /* 0x000fe20000410000 */
[----:B------:R-:W-:Y:S01]  /*6a20*/  F2FP.F16.F32.PACK_AB R6, R6, R7 ;  /* 0x000000070606723e */ /* 0x000fe200000000ff */
[----:B------:R-:W-:Y:S01]  /*6a30*/  FADD.FTZ R7, -R188, R50 ;  /* 0x00000032bc077221 */ /* 0x000fe20000010100 */
[----:B------:R-:W-:Y:S01]  /*6a40*/  FSETP.GE.FTZ.AND P2, PT, R224, RZ, PT ;  /* 0x000000ffe000720b */ /* 0x000fe20003f56000 */
        /* <DEDUP_REMOVED lines=8> */
[----:B-----5:R-:W-:Y:S01]  /*6ad0*/  FADD.FTZ R8, -R187, R8 ;  /* 0x00000008bb087221 */ /* 0x020fe20000010100 */
[----:B------:R-:W-:Y:S01]  /*6ae0*/  FSETP.GE.FTZ.AND P3, PT, R241, RZ, PT ;  /* 0x000000fff100720b */ /* 0x000fe20003f76000 */
[----:B------:R-:W-:Y:S01]  /*6af0*/  FADD.FTZ R12, -R187, R12 ;  /* 0x0000000cbb0c7221 */ /* 0x000fe20000010100 */
[-C--:B------:R-:W-:Y:S01]  /*6b00*/  FSEL R19, R19, R188.reuse, P2 ;  /* 0x000000bc13137208 */ /* 0x080fe20001000000 */
[----:B------:R-:W-:Y:S01]  /*6b10*/  FADD.FTZ R24, -R187, R24 ;  /* 0x00000018bb187221 */ /* 0x000fe20000010100 */
        /* <DEDUP_REMOVED lines=8> */
[-C--:B------:R-:W-:Y:S01]  /*6ba0*/  FSEL R21, R21, R188.reuse, P4 ;  /* 0x000000bc15157208 */ /* 0x080fe20002000000 */
[----:B------:R-:W-:Y:S01]  /*6bb0*/  FADD.FTZ R28, -R187, R28 ;  /* 0x0000001cbb1c7221 */ /* 0x000fe20000010100 */
[-C--:B------:R-:W-:Y:S01]  /*6bc0*/  FSEL R16, R55, R188.reuse, P3 ;  /* 0x000000bc37107208 */ /* 0x080fe20001800000 */
[----:B------:R-:W-:Y:S01]  /*6bd0*/  FADD.FTZ R40, -R187, R40 ;  /* 0x00000028bb287221 */ /* 0x000fe20000010100 */
[----:B------:R-:W-:Y:S01]  /*6be0*/  FSEL R20, R23, R188, P2 ;  /* 0x000000bc17147208 */ /* 0x000fe20001000000 */
[----:B------:R-:W-:Y:S01]  /*6bf0*/  @P1 FADD.FTZ R188, -R188, R67 ;  /* 0x00000043bcbc1221 */ /* 0x000fe20000010100 */
[----:B------:R-:W-:Y:S01]  /*6c00*/  FSETP.GE.FTZ.AND P1, PT, R194, RZ, PT ;  /* 0x000000ffc200720b */ /* 0x000fe20003f36000 */
[----:B------:R-:W-:Y:S01]  /*6c10*/  FMUL.FTZ R21, R240, R21 ;  /* 0x00000015f0157220 */ /* 0x000fe20000410000 */
[----:B------:R-:W-:Y:S01]  /*6c20*/  FMUL.FTZ R16, R241, R16 ;  /* 0x00000010f1107220 */ /* 0x000fe20000410000 */
[----:B------:R-:W-:Y:S01]  /*6c30*/  F2FP.F16.F32.PACK_AB R49, R36, R49 ;  /* 0x000000312431723e */ /* 0x000fe200000000ff */
[----:B------:R-:W-:Y:S01]  /*6c40*/  FADD.FTZ R11, -R186, R11 ;  /* 0x0000000bba0b7221 */ /* 0x000fe20000010100 */
[----:B------:R-:W-:Y:S01]  /*6c50*/  F2FP.F16.F32.PACK_AB R4, R4, R7 ;  /* 0x000000070404723e */ /* 0x000fe200000000ff */
[----:B------:R-:W-:Y:S01]  /*6c60*/  FMUL.FTZ R20, R251, R20 ;  /* 0x00000014fb147220 */ /* 0x000fe20000410000 */
[----:B------:R-:W-:Y:S01]  /*6c70*/  FSEL R7, R8, R187, P1 ;  /* 0x000000bb08077208 */ /* 0x000fe20000800000 */
[----:B------:R-:W-:Y:S01]  /*6c80*/  STS [R158+0xa400], R49 ;  /* 0x00a400319e007388 */ /* 0x000fe20000000800 */
[C---:B------:R-:W-:Y:S01]  /*6c90*/  FADD.FTZ R8, -R187.reuse, R9 ;  /* 0x00000009bb087221 */ /* 0x040fe20000010100 */
[----:B------:R-:W-:Y:S01]  /*6ca0*/  F2FP.F16.F32.PACK_AB R21, R16, R21 ;  /* 0x000000151015723e */ /* 0x000fe200000000ff */
[----:B------:R-:W-:Y:S01]  /*6cb0*/  FADD.FTZ R16, -R187, R13 ;  /* 0x0000000dbb107221 */ /* 0x000fe20000010100 */
[----:B------:R1:W-:Y:S01]  /*6cc0*/  STS [R164+0xa400], R5 ;  /* 0x00a40005a4007388 */ /* 0x0003e20000000800 */
[----:B------:R-:W-:Y:S01]  /*6cd0*/  FSETP.GE.FTZ.AND P3, PT, R195, RZ, PT ;  /* 0x000000ffc300720b */ /* 0x000fe20003f76000 */
[----:B------:R-:W-:Y:S01]  /*6ce0*/  FMUL.FTZ R7, R194, R7 ;  /* 0x00000007c2077220 */ /* 0x000fe20000410000 */
[----:B------:R-:W-:Y:S01]  /*6cf0*/  FSETP.GE.FTZ.AND P2, PT, R198, RZ, PT ;  /* 0x000000ffc600720b */ /* 0x000fe20003f56000 */
[----:B------:R-:W-:Y:S01]  /*6d00*/  STS [R164+0xa000], R203 ;  /* 0x00a000cba4007388 */ /* 0x000fe20000000800 */
[----:B------:R-:W-:Y:S01]  /*6d10*/  FSETP.GE.FTZ.AND P1, PT, R199, RZ, PT ;  /* 0x000000ffc700720b */ /* 0x000fe20003f36000 */
[C---:B------:R-:W-:Y:S01]  /*6d20*/  FADD.FTZ R44, -R187.reuse, R44 ;  /* 0x0000002cbb2c7221 */ /* 0x040fe20000010100 */
[-C--:B------:R-:W-:Y:S01]  /*6d30*/  FSEL R8, R8, R187.reuse, P3 ;  /* 0x000000bb08087208 */ /* 0x080fe20001800000 */
        /* <DEDUP_REMOVED lines=9> */
[----:B------:R-:W-:Y:S01]  /*6dd0*/  F2FP.F16.F32.PACK_AB R7, R8, R7 ;  /* 0x000000070807723e */ /* 0x000fe200000000ff */
[C---:B------:R-:W-:Y:S01]  /*6de0*/  FADD.FTZ R8, -R187.reuse, R25 ;  /* 0x00000019bb087221 */ /* 0x040fe20000010100 */
[----:B------:R-:W-:Y:S01]  /*6df0*/  FSEL R13, R24, R187, P1 ;  /* 0x000000bb180d7208 */ /* 0x000fe20000800000 */
[C---:B------:R-:W-:Y:S01]  /*6e00*/  FADD.FTZ R22, -R187.reuse, R57 ;  /* 0x00000039bb167221 */ /* 0x040fe20000010100 */
[----:B------:R-:W-:Y:S01]  /*6e10*/  F2FP.F16.F32.PACK_AB R9, R16, R9 ;  /* 0x000000091009723e */ /* 0x000fe200000000ff */
[----:B------:R2:W-:Y:S01]  /*6e20*/  STS [R158+0xc000], R7 ;  /* 0x00c000079e007388 */ /* 0x0005e20000000800 */
[----:B------:R-:W-:Y:S01]  /*6e30*/  FADD.FTZ R16, -R187, R41 ;  /* 0x00000029bb107221 */ /* 0x000fe20000010100 */
[----:B------:R-:W-:Y:S01]  /*6e40*/  FSETP.GE.FTZ.AND P1, PT, R227, RZ, PT ;  /* 0x000000ffe300720b */ /* 0x000fe20003f36000 */
[----:B------:R-:W-:Y:S01]  /*6e50*/  FMUL.FTZ R13, R210, R13 ;  /* 0x0000000dd20d7220 */ /* 0x000fe20000410000 */
[-C--:B------:R-:W-:Y:S01]  /*6e60*/  FSEL R8, R8, R187.reuse, P5 ;  /* 0x000000bb08087208 */ /* 0x080fe20002800000 */
[----:B------:R-:W-:Y:S01]  /*6e70*/  FADD.FTZ R60, -R187, R60 ;  /* 0x0000003cbb3c7221 */ /* 0x000fe20000010100 */
[----:B------:R-:W-:Y:S01]  /*6e80*/  FSEL R16, R16, R187, P1 ;  /* 0x000000bb10107208 */ /* 0x000fe20000800000 */
[----:B------:R-:W-:Y:S01]  /*6e90*/  FADD.FTZ R15, -R186, R15 ;  /* 0x0000000fba0f7221 */ /* 0x000fe20000010100 */
[----:B------:R-:W-:Y:S01]  /*6ea0*/  FSETP.GE.FTZ.AND P1, PT, R249, RZ, PT ;  /* 0x000000fff900720b */ /* 0x000fe20003f36000 */
[----:B------:R-:W-:Y:S01]  /*6eb0*/  FMUL.FTZ R8, R211, R8 ;  /* 0x00000008d3087220 */ /* 0x000fe20000410000 */
[----:B------:R-:W-:Y:S01]  /*6ec0*/  F2FP.F16.F32.PACK_AB R19, R18, R19 ;  /* 0x000000131213723e */ /* 0x000fe200000000ff */
[----:B------:R-:W-:Y:S01]  /*6ed0*/  FADD.FTZ R18, -R187, R45 ;  /* 0x0000002dbb127221 */ /* 0x000fe20000010100 */
[----:B------:R-:W-:Y:S01]  /*6ee0*/  FSETP.GE.FTZ.AND P4, PT, R214, RZ, PT ;  /* 0x000000ffd600720b */ /* 0x000fe20003f96000 */
[C---:B------:R-:W-:Y:S01]  /*6ef0*/  FADD.FTZ R27, -R186.reuse, R27 ;  /* 0x0000001bba1b7221 */ /* 0x040fe20000010100 */
[----:B------:R-:W-:Y:S01]  /*6f00*/  FSETP.GE.FTZ.AND P3, PT, R215, RZ, PT ;  /* 0x000000ffd700720b */ /* 0x000fe20003f76000 */
[----:B------:R-:W-:Y:S01]  /*6f10*/  FADD.FTZ R31, -R186, R31 ;  /* 0x0000001fba1f7221 */ /* 0x000fe20000010100 */
[----:B------:R-:W-:Y:S01]  /*6f20*/  FSETP.GE.FTZ.AND P2, PT, R226, RZ, PT ;  /* 0x000000ffe200720b */ /* 0x000fe20003f56000 */
[----:B------:R-:W-:Y:S01]  /*6f30*/  FADD.FTZ R43, -R186, R43 ;  /* 0x0000002bba2b7221 */ /* 0x000fe20000010100 */
[----:B------:R-:W-:Y:S01]  /*6f40*/  FSETP.GE.FTZ.AND P6, PT, R230, RZ, PT ;  /* 0x000000ffe600720b */ /* 0x000fe20003fd6000 */
[----:B------:R-:W-:Y:S01]  /*6f50*/  FMUL.FTZ R16, R227, R16 ;  /* 0x00000010e3107220 */ /* 0x000fe20000410000 */
[----:B------:R-:W-:Y:S01]  /*6f60*/  FSETP.GE.FTZ.AND P5, PT, R231, RZ, PT ;  /* 0x000000ffe700720b */ /* 0x000fe20003fb6000 */
[----:B------:R-:W-:Y:S01]  /*6f70*/  FADD.FTZ R47, -R186, R47 ;  /* 0x0000002fba2f7221 */ /* 0x000fe20000010100 */
[----:B------:R-:W-:Y:S01]  /*6f80*/  F2FP.F16.F32.PACK_AB R8, R8, R13 ;  /* 0x0000000d0808723e */ /* 0x000fe200000000ff */
[----:B------:R-:W-:Y:S01]  /*6f90*/  FADD.FTZ R59, -R186, R59 ;  /* 0x0000003bba3b7221 */ /* 0x000fe20000010100 */
[-C--:B-1----:R-:W-:Y:S01]  /*6fa0*/  FSEL R5, R28, R187.reuse, P4 ;  /* 0x000000bb1c057208 */ /* 0x082fe20002000000 */
[----:B--2---:R-:W-:Y:S01]  /*6fb0*/  FADD.FTZ R7, -R186, R30 ;  /* 0x0000001eba077221 */ /* 0x004fe20000010100 */
[-C--:B------:R-:W-:Y:S01]  /*6fc0*/  FSEL R12, R12, R187.reuse, P3 ;  /* 0x000000bb0c0c7208 */ /* 0x080fe20001800000 */
        /* <DEDUP_REMOVED lines=11> */
[----:B------:R-:W-:Y:S02]  /*7080*/  FSETP.GE.FTZ.AND P2, PT, R248, RZ, PT ;  /* 0x000000fff800720b */ /* 0x000fe40003f56000 */
[-C--:B------:R-:W-:Y:S02]  /*7090*/  FSEL R25, R56, R187.reuse, P4 ;  /* 0x000000bb38197208 */ /* 0x080fe40002000000 */
[-C--:B------:R-:W-:Y:S02]  /*70a0*/  FSEL R22, R22, R187.reuse, P3 ;  /* 0x000000bb16167208 */ /* 0x080fe40001800000 */
[----:B------:R-:W-:Y:S01]  /*70b0*/  FSEL R29, R60, R187, P2 ;  /* 0x000000bb3c1d7208 */ /* 0x000fe20001000000 */
[----:B------:R-:W-:Y:S01]  /*70c0*/  @P1 FADD.FTZ R187, -R187, R61 ;  /* 0x0000003dbbbb1221 */ /* 0x000fe20000010100 */
[----:B------:R-:W-:Y:S01]  /*70d0*/  F2FP.F16.F32.PACK_AB R18, R18, R13 ;  /* 0x0000000d1212723e */ /* 0x000fe200000000ff */
[----:B------:R-:W-:Y:S01]  /*70e0*/  FADD.FTZ R13, -R186, R10 ;  /* 0x0000000aba0d7221 */ /* 0x000fe20000010100 */
[----:B------:R-:W-:Y:S01]  /*70f0*/  FSETP.GE.FTZ.AND P3, PT, R197, RZ, PT ;  /* 0x000000ffc500720b */ /* 0x000fe20003f76000 */
[----:B------:R-:W-:Y:S01]  /*7100*/  FMUL.FTZ R24, R249, R187 ;  /* 0x000000bbf9187220 */ /* 0x000fe20000410000 */
[----:B------:R-:W-:Y:S01]  /*7110*/  FMUL.FTZ R29, R248, R29 ;  /* 0x0000001df81d7220 */ /* 0x000fe20000410000 */
[----:B------:R-:W-:Y:S01]  /*7120*/  FSETP.GE.FTZ.AND P4, PT, R196, RZ, PT ;  /* 0x000000ffc400720b */ /* 0x000fe20003f96000 */
[----:B------:R-:W-:Y:S01]  /*7130*/  FMUL.FTZ R25, R242, R25 ;  /* 0x00000019f2197220 */ /* 0x000fe20000410000 */
[-C--:B------:R-:W-:Y:S01]  /*7140*/  FSEL R10, R11, R186.reuse, P3 ;  /* 0x000000ba0b0a7208 */ /* 0x080fe20001800000 */
[----:B------:R-:W-:Y:S01]  /*7150*/  FADD.FTZ R11, -R186, R26 ;  /* 0x0000001aba0b7221 */ /* 0x000fe20000010100 */
[----:B------:R-:W-:Y:S01]  /*7160*/  F2FP.F16.F32.PACK_AB R28, R24, R29 ;  /* 0x0000001d181c723e */ /* 0x000fe200000000ff */
[----:B------:R-:W-:Y:S01]  /*7170*/  FADD.FTZ R29, -R186, R14 ;  /* 0x0000000eba1d7221 */ /* 0x000fe20000010100 */
[----:B------:R-:W-:Y:S01]  /*7180*/  FSEL R13, R13, R186, P4 ;  /* 0x000000ba0d0d7208 */ /* 0x000fe20002000000 */
[----:B------:R-:W-:Y:S01]  /*7190*/  FMUL.FTZ R10, R197, R10 ;  /* 0x0000000ac50a7220 */ /* 0x000fe20000410000 */
[----:B------:R-:W-:Y:S01]  /*71a0*/  FSETP.GE.FTZ.AND P2, PT, R200, RZ, PT ;  /* 0x000000ffc800720b */ /* 0x000fe20003f56000 */
[----:B------:R-:W-:Y:S01]  /*71b0*/  FMUL.FTZ R22, R243, R22 ;  /* 0x00000016f3167220 */ /* 0x000fe20000410000 */
[----:B------:R-:W-:Y:S01]  /*71c0*/  FSETP.GE.FTZ.AND P1, PT, R201, RZ, PT ;  /* 0x000000ffc900720b */ /* 0x000fe20003f36000 */
[----:B------:R-:W-:Y:S01]  /*71d0*/  FMUL.FTZ R13, R196, R13 ;  /* 0x0000000dc40d7220 */ /* 0x000fe20000410000 */
[----:B------:R-:W-:Y:S02]  /*71e0*/  F2FP.F16.F32.PACK_AB R5, R12, R5 ;  /* 0x000000050c05723e */ /* 0x000fe400000000ff */
[-C--:B------:R-:W-:Y:S02]  /*71f0*/  FSEL R29, R29, R186.reuse, P2 ;  /* 0x000000ba1d1d7208 */ /* 0x080fe40001000000 */
        /* <DEDUP_REMOVED lines=8> */
[-C--:B------:R-:W-:Y:S02]  /*7280*/  FSEL R11, R11, R186.reuse, P2 ;  /* 0x000000ba0b0b7208 */ /* 0x080fe40001000000 */
        /* <DEDUP_REMOVED lines=22> */
[----:B------:R-:W-:Y:S01]  /*73f0*/  FSETP.GE.FTZ.AND P2, PT, R228, RZ, PT ;  /* 0x000000ffe400720b */ /* 0x000fe20003f56000 */
[----:B------:R-:W-:Y:S01]  /*7400*/  FADD.FTZ R31, -R186, R62 ;  /* 0x0000003eba1f7221 */ /* 0x000fe20000010100 */
[----:B------:R-:W-:Y:S01]  /*7410*/  FSETP.GE.FTZ.AND P1, PT, R229, RZ, PT ;  /* 0x000000ffe500720b */ /* 0x000fe20003f36000 */
[----:B------:R-:W-:Y:S01]  /*7420*/  STS [R163+0xc000], R8 ;  /* 0x00c00008a3007388 */ /* 0x000fe20000000800 */
[-C--:B------:R-:W-:Y:S02]  /*7430*/  FSEL R15, R15, R186.reuse, P2 ;  /* 0x000000ba0f0f7208 */ /* 0x080fe40001000000 */
[-C--:B------:R-:W-:Y:S01]  /*7440*/  FSEL R14, R43, R186.reuse, P1 ;  /* 0x000000ba2b0e7208 */ /* 0x080fe20000800000 */
[----:B------:R-:W-:Y:S01]  /*7450*/  STS [R163+0xc400], R10 ;  /* 0x00c4000aa3007388 */ /* 0x000fe20000000800 */
[----:B------:R-:W-:Y:S01]  /*7460*/  FSETP.GE.FTZ.AND P2, PT, R232, RZ, PT ;  /* 0x000000ffe800720b */ /* 0x000fe20003f56000 */
[----:B------:R-:W-:Y:S01]  /*7470*/  FMUL.FTZ R15, R228, R15 ;  /* 0x0000000fe40f7220 */ /* 0x000fe20000410000 */
[----:B------:R-:W-:Y:S01]  /*7480*/  FSETP.GE.FTZ.AND P5, PT, R233, RZ, PT ;  /* 0x000000ffe900720b */ /* 0x000fe20003fb6000 */
[----:B------:R-:W-:Y:S01]  /*7490*/  STS [R170+0xc000], R5 ;  /* 0x00c00005aa007388 */ /* 0x000fe20000000800 */
[----:B------:R-:W-:Y:S01]  /*74a0*/  FSEL R11, R11, R186, P2 ;  /* 0x000000ba0b0b7208 */ /* 0x000fe20001000000 */
[----:B------:R-:W-:Y:S01]  /*74b0*/  FMUL.FTZ R14, R229, R14 ;  /* 0x0000000ee50e7220 */ /* 0x000fe20000410000 */
        /* <DEDUP_REMOVED lines=21> */
[----:B------:R-:W-:Y:S01]  /*7610*/  @P1 FADD.FTZ R186, -R186, R63 ;  /* 0x0000003fbaba1221 */ /* 0x000fe20000010100 */
[----:B------:R-:W-:Y:S01]  /*7620*/  STS [R162+0xc400], R15 ;  /* 0x00c4000fa2007388 */ /* 0x000fe20000000800 */
[----:B------:R-:W-:Y:S01]  /*7630*/  F2FP.F16.F32.PACK_AB R64, R189, R64 ;  /* 0x00000040bd40723e */ /* 0x000fe200000000ff */
[----:B------:R-:W-:Y:S01]  /*7640*/  FMUL.FTZ R31, R250, R31 ;  /* 0x0000001ffa1f7220 */ /* 0x000fe20000410000 */
[----:B------:R-:W-:Y:S01]  /*7650*/  FMUL.FTZ R186, R252, R186 ;  /* 0x000000bafcba7220 */ /* 0x000fe20000410000 */
[----:B------:R-:W-:Y:S01]  /*7660*/  STS [R167+0xc000], R18 ;  /* 0x00c00012a7007388 */ /* 0x000fe20000000800 */
[----:B------:R-:W-:Y:S02]  /*7670*/  F2FP.F16.F32.PACK_AB R33, R22, R27 ;  /* 0x0000001b1621723e */ /* 0x000fe400000000ff */
[----:B------:R-:W-:Y:S01]  /*7680*/  LEA R52, R147, UR4, 0x1 ;  /* 0x0000000493347c11 */ /* 0x000fe2000f8e08ff */
[----:B------:R-:W-:Y:S01]  /*7690*/  STS [R167+0xc400], R16 ;  /* 0x00c40010a7007388 */ /* 0x000fe20000000800 */
[----:B------:R-:W-:Y:S03]  /*76a0*/  F2FP.F16.F32.PACK_AB R186, R186, R31 ;  /* 0x0000001fbaba723e */ /* 0x000fe600000000ff */
[----:B------:R1:W-:Y:S04]  /*76b0*/  STS [R166+0xa000], R53 ;  /* 0x00a00035a6007388 */ /* 0x0003e80000000800 */
[----:B------:R-:W-:Y:S04]  /*76c0*/  STS [R166+0xa400], R21 ;  /* 0x00a40015a6007388 */ /* 0x000fe80000000800 */
[----:B------:R-:W-:Y:S04]  /*76d0*/  STS [R165+0xa000], R64 ;  /* 0x00a00040a5007388 */ /* 0x000fe80000000800 */
[----:B------:R-:W-:Y:S04]  /*76e0*/  STS [R165+0xa400], R20 ;  /* 0x00a40014a5007388 */ /* 0x000fe80000000800 */
[----:B------:R-:W-:Y:S04]  /*76f0*/  STS [R166+0xc000], R25 ;  /* 0x00c00019a6007388 */ /* 0x000fe80000000800 */
[----:B------:R-:W-:Y:S04]  /*7700*/  STS [R166+0xc400], R33 ;  /* 0x00c40021a6007388 */ /* 0x000fe80000000800 */
[----:B------:R-:W-:Y:S01]  /*7710*/  STS [R165+0xc000], R28 ;  /* 0x00c0001ca5007388 */ /* 0x000fe20000000800 */
[----:B-1----:R-:W-:Y:S03]  /*7720*/  LEA R53, R152, UR4, 0x1 ;  /* 0x0000000498357c11 */ /* 0x002fe6000f8e08ff */
        /* <DEDUP_REMOVED lines=75> */
.L_x_809:
        /* <DEDUP_REMOVED lines=13> */
[----:B------:R-:W-:Y:S01]  /*7cb0*/  IMAD.U32 R105, RZ, RZ, UR32 ;  /* 0x00000020ff697e24 */ /* 0x000fe2000f8e00ff */
[----:B------:R-:W-:Y:S01]  /*7cc0*/  @UP3 UIADD3 UR7, UP2, UR16, -0x200, URZ ;  /* 0xfffffe0010073890 */ /* 0x000fe2000ff5e03f */
[----:B------:R-:W-:Y:S01]  /*7cd0*/  IMAD.U32 R107, RZ, RZ, UR33 ;  /* 0x00000021ff6b7e24 */ /* 0x000fe2000f8e00ff */
[----:B------:R-:W3:Y:S01]  /*7ce0*/  LDSM.16.MT88.4 R28, [R52+0x6400] ;  /* 0x00640000341c783b */ /* 0x000ee20000004200 */
[----:B------:R-:W-:Y:S01]  /*7cf0*/  IMAD.U32 R101, RZ, RZ, UR31 ;  /* 0x0000001fff657e24 */ /* 0x000fe2000f8e00ff */
[----:B------:R-:W-:Y:S01]  /*7d00*/  UIADD3 UR10, UR11, -0x1, URZ ;  /* 0xffffffff0b0a7890 */ /* 0x000fe2000fffe03f */
[----:B------:R-:W-:Y:S01]  /*7d10*/  IMAD.U32 R103, RZ, RZ, UR32 ;  /* 0x00000020ff677e24 */ /* 0x000fe2000f8e00ff */
[----:B------:R-:W4:Y:S01]  /*7d20*/  LDSM.16.M88.4 R32, [R137] ;  /* 0x000000008920783b */ /* 0x000f220000000200 */
[----:B------:R-:W-:Y:S01]  /*7d30*/  IMAD.U32 R65, RZ, RZ, UR30 ;  /* 0x0000001eff417e24 */ /* 0x000fe2000f8e00ff */
[----:B------:R-:W-:Y:S01]  /*7d40*/  @UP3 UIADD3.X UR5, UR17, -0x1, URZ, UP2, !UPT ;  /* 0xffffffff11053890 */ /* 0x000fe200097fe43f */
[----:B------:R-:W-:Y:S01]  /*7d50*/  IMAD.U32 R67, RZ, RZ, UR31 ;  /* 0x0000001fff437e24 */ /* 0x000fe2000f8e00ff */
[----:B------:R-:W-:Y:S01]  /*7d60*/  LDSM.16.M88.4 R36, [R140] ;  /* 0x000000008c24783b */ /* 0x000fe20000000200 */
[----:B------:R-:W-:Y:S02]  /*7d70*/  IMAD.U32 R63, RZ, RZ, UR30 ;  /* 0x0000001eff3f7e24 */ /* 0x000fe4000f8e00ff */
[----:B------:R-:W-:Y:S01]  /*7d80*/  IMAD.U32 R59, RZ, RZ, UR29 ;  /* 0x0000001dff3b7e24 */ /* 0x000fe2000f8e00ff */
[----:B------:R-:W4:Y:S01]  /*7d90*/  LDSM.16.MT88.4 R40, [R52+0x6800] ;  /* 0x006800003428783b */ /* 0x000f220000004200 */
[----:B------:R-:W-:Y:S03]  /*7da0*/  IMAD.U32 R55, RZ, RZ, UR28 ;  /* 0x0000001cff377e24 */ /* 0x000fe6000f8e00ff */
        /* <DEDUP_REMOVED lines=43> */
[----:B------:R-:W-:Y:S01]  /*8060*/  @P0 VIADD R36, R150, 0xffffff80 ;  /* 0xffffff8096240836 */ /* 0x000fe20000000000 */
[C---:B---3--:R-:W-:Y:S01]  /*8070*/  HMMA.16816.F32 R8, R44.reuse, R48, R8 ;  /* 0x000000302c08723c */ /* 0x048fe20000001808 */
[----:B------:R-:W-:Y:S04]  /*8080*/  IMAD.U32 R43, RZ, RZ, UR25 ;  /* 0x00000019ff2b7e24 */ /* 0x000fe8000f8e00ff */
[----:B------:R-:W-:Y:S01]  /*8090*/  @P0 IMAD.WIDE R38, R36, R171, UR16 ;  /* 0x0000001024260e25 */ /* 0x000fe2000f8e02ab */
[-C--:B------:R-:W-:Y:S01]  /*80a0*/  HMMA.16816.F32 R12, R44, R50.reuse, R12 ;  /* 0x000000322c0c723c */ /* 0x080fe2000000180c */
[----:B------:R-:W-:Y:S01]  /*80b0*/  @UP3 UMOV UR16, UR7 ;  /* 0x0000000700103c82 */ /* 0x000fe20008000000 */
[----:B------:R-:W-:Y:S02]  /*80c0*/  @UP3 UMOV UR17, UR5 ;  /* 0x0000000500113c82 */ /* 0x000fe40008000000 */
[----:B------:R-:W5:Y:S01]  /*80d0*/  @P0 LDG.E R175, desc[UR14][R38.64] ;  /* 0x0000000e26af0981 */ /* 0x000f62000c1e1900 */
[----:B------:R-:W-:Y:S01]  /*80e0*/  LEA R184, P1, R37, R184, 0x2 ;  /* 0x000000b825b87211 */ /* 0x000fe200078210ff */
[----:B------:R-:W-:Y:S01]  /*80f0*/  HMMA.16816.F32 R16, R20, R50, R16 ;  /* 0x000000321410723c */ /* 0x000fe20000001810 */
[----:B------:R-:W-:Y:S01]  /*8100*/  IMAD.U32 R47, RZ, RZ, UR26 ;  /* 0x0000001aff2f7e24 */ /* 0x000fe2000f8e00ff */
[----:B------:R-:W-:Y:S03]  /*8110*/  LDSM.16.MT88.4 R20, [R138] ;  /* 0x000000008a14783b */ /* 0x000fe60000004200 */
[-C--:B------:R-:W-:Y:S01]  /*8120*/  LEA R56, P6, R113, R184.reuse, 0x2 ;  /* 0x000000b871387211 */ /* 0x080fe200078c10ff */
[-C--:B----4-:R-:W-:Y:S01]  /*8130*/  HMMA.16816.F32 R4, R24, R28.reuse, R4 ;  /* 0x0000001c1804723c */ /* 0x090fe20000001804 */
[----:B------:R-:W5:Y:S01]  /*8140*/  @P0 LDG.E R176, desc[UR14][R38.64+0x20] ;  /* 0x0000200e26b00981 */ /* 0x000f62000c1e1900 */
[----:B------:R-:W-:Y:S03]  /*8150*/  IMAD.U32 R51, RZ, RZ, UR27 ;  /* 0x0000001bff337e24 */ /* 0x000fe6000f8e00ff */
[----:B------:R-:W5:Y:S01]  /*8160*/  @P0 LDG.E R173, desc[UR14][R38.64+0x100] ;  /* 0x0001000e26ad0981 */ /* 0x000f62000c1e1900 */
[C---:B-1----:R-:W-:Y:S01]  /*8170*/  HMMA.16816.F32 R8, R32.reuse, R28, R8 ;  /* 0x0000001c2008723c */ /* 0x042fe20000001808 */
[----:B------:R-:W-:Y:S01]  /*8180*/  IMAD.U32 R49, RZ, RZ, UR27 ;  /* 0x0000001bff317e24 */ /* 0x000fe2000f8e00ff */
[----:B------:R-:W-:Y:S01]  /*8190*/  MOV R37, UR24 ;  /* 0x0000001800257c02 */ /* 0x000fe20008000f00 */
[----:B------:R1:W5:Y:S02]  /*81a0*/  @P0 LDG.E R174, desc[UR14][R38.64+0x120] ;  /* 0x0001200e26ae0981 */ /* 0x000364000c1e1900 */
[-C--:B------:R-:W-:Y:S01]  /*81b0*/  LEA R60, P0, R117, R184.reuse, 0x2 ;  /* 0x000000b8753c7211 */ /* 0x080fe200078010ff */
[-C--:B------:R-:W-:Y:S01]  /*81c0*/  HMMA.16816.F32 R12, R32, R30.reuse, R12 ;  /* 0x0000001e200c723c */ /* 0x080fe2000000180c */
[----:B------:R-:W-:Y:S04]  /*81d0*/  IMAD.U32 R29, RZ, RZ, UR20 ;  /* 0x00000014ff1d7e24 */ /* 0x000fe8000f8e00ff */
[-C--:B------:R-:W-:Y:S01]  /*81e0*/  LEA R50, P5, R109, R184.reuse, 0x2 ;  /* 0x000000b86d327211 */ /* 0x080fe200078a10ff */
[----:B------:R-:W-:Y:S01]  /*81f0*/  HMMA.16816.F32 R16, R24, R30, R16 ;  /* 0x0000001e1810723c */ /* 0x000fe20000001810 */
[----:B------:R-:W-:Y:S01]  /*8200*/  MOV R35, UR23 ;  /* 0x0000001700237c02 */ /* 0x000fe20008000f00 */
[----:B------:R-:W-:Y:S03]  /*8210*/  IMAD.U32 R45, RZ, RZ, UR26 ;  /* 0x0000001aff2d7e24 */ /* 0x000fe6000f8e00ff */
[----:B------:R-:W-:Y:S01]  /*8220*/  LEA.HI.X.SX32 R185, R29, R185, 0x2, P1 ;  /* 0x000000b91db97211 */ /* 0x000fe200008f16ff */
[----:B------:R-:W-:Y:S01]  /*8230*/  IMAD.U32 R33, RZ, RZ, UR23 ;  /* 0x00000017ff217e24 */ /* 0x000fe2000f8e00ff */
[-C--:B------:R-:W-:Y:S01]  /*8240*/  LEA R34, P1, R61, R184.reuse, 0x2 ;  /* 0x000000b83d227211 */ /* 0x080fe200078210ff */
[----:B------:R-:W-:Y:S02]  /*8250*/  IMAD.U32 R31, RZ, RZ, UR22 ;  /* 0x00000016ff1f7e24 */ /* 0x000fe4000f8e00ff */
[----:B------:R-:W-:Y:S01]  /*8260*/  REDG.E.ADD.F32.FTZ.RN.STRONG.GPU desc[UR14][R184.64], R4 ;  /* 0x00000004b80079a6 */ /* 0x000fe2000c10f38e */
[-C--:B------:R-:W-:Y:S01]  /*8270*/  LEA.HI.X.SX32 R61, R115, R185.reuse, 0x2, P0 ;  /* 0x000000b9733d7211 */ /* 0x080fe200000f16ff */
[----:B------:R-:W-:Y:S01]  /*8280*/  IMAD.U32 R27, RZ, RZ, UR21 ;  /* 0x00000015ff1b7e24 */ /* 0x000fe2000f8e00ff */
[-C--:B------:R-:W-:Y:S01]  /*8290*/  LEA R30, P0, R57, R184.reuse, 0x2 ;  /* 0x000000b8391e7211 */ /* 0x080fe200078010ff */
[----:B------:R-:W-:Y:S01]  /*82a0*/  IMAD.U32 R29, RZ, RZ, UR22 ;  /* 0x00000016ff1d7e24 */ /* 0x000fe2000f8e00ff */
[-C--:B------:R-:W-:Y:S01]  /*82b0*/  LEA.HI.X.SX32 R57, R111, R185.reuse, 0x2, P6 ;  /* 0x000000b96f397211 */ /* 0x080fe200030f16ff */
[----:B------:R-:W-:Y:S01]  /*82c0*/  REDG.E.ADD.F32.FTZ.RN.STRONG.GPU desc[UR14][R60.64], R5 ;  /* 0x000000053c0079a6 */ /* 0x000fe2000c10f38e */
[-C--:B------:R-:W-:Y:S01]  /*82d0*/  LEA R48, P6, R51, R184.reuse, 0x2 ;  /* 0x000000b833307211 */ /* 0x080fe200078c10ff */
[----:B-1----:R-:W-:Y:S01]  /*82e0*/  IMAD.U32 R39, RZ, RZ, UR24 ;  /* 0x00000018ff277e24 */ /* 0x002fe2000f8e00ff */
[-C--:B------:R-:W-:Y:S01]  /*82f0*/  LEA R46, P4, R105, R184.reuse, 0x2 ;  /* 0x000000b8692e7211 */ /* 0x080fe200078810ff */
[----:B------:R-:W-:Y:S01]  /*8300*/  REDG.E.ADD.F32.FTZ.RN.STRONG.GPU desc[UR14][R56.64], R6 ;  /* 0x00000006380079a6 */ /* 0x000fe2000c10f38e */
[-C--:B------:R-:W-:Y:S01]  /*8310*/  LEA.HI.X.SX32 R51, R107, R185.reuse, 0x2, P5 ;  /* 0x000000b96b337211 */ /* 0x080fe200028f16ff */
[----:B------:R-:W-:Y:S01]  /*8320*/  IMAD.U32 R25, RZ, RZ, UR21 ;  /* 0x00000015ff197e24 */ /* 0x000fe2000f8e00ff */
[-C--:B------:R-:W-:Y:S02]  /*8330*/  LEA R44, P5, R47, R184.reuse, 0x2 ;  /* 0x000000b82f2c7211 */ /* 0x080fe400078a10ff */
[-C--:B------:R-:W-:Y:S01]  /*8340*/  LEA R42, P3, R101, R184.reuse, 0x2 ;  /* 0x000000b8652a7211 */ /* 0x080fe200078610ff */
[----:B------:R-:W-:Y:S01]  /*8350*/  REDG.E.ADD.F32.FTZ.RN.STRONG.GPU desc[UR14][R50.64], R7 ;  /* 0x00000007320079a6 */ /* 0x000fe2000c10f38e */
[-C--:B------:R-:W-:Y:S02]  /*8360*/  LEA.HI.X.SX32 R47, R103, R185.reuse, 0x2, P4 ;  /* 0x000000b9672f7211 */ /* 0x080fe400020f16ff */
[-C--:B------:R-:W-:Y:S01]  /*8370*/  LEA R40, P4, R43, R184.reuse, 0x2 ;  /* 0x000000b82b287211 */ /* 0x080fe200078810ff */
[----:B------:R-:W1:Y:S01]  /*8380*/  LDSM.16.MT88.4 R4, [R143+0xa000] ;  /* 0x00a000008f04783b */ /* 0x000e620000004200 */
        /* <DEDUP_REMOVED lines=13> */
[-C--:B------:R-:W-:Y:S01]  /*8460*/  LEA.HI.X.SX32 R45, R45, R185.reuse, 0x2, P5 ;  /* 0x000000b92d2d7211 */ /* 0x080fe200028f16ff */
[----:B------:R-:W-:Y:S01]  /*8470*/  REDG.E.ADD.F32.FTZ.RN.STRONG.GPU desc[UR14][R30.64], R16 ;  /* 0x000000101e0079a6 */ /* 0x000fe2000c10f38e */
[-C--:B------:R-:W-:Y:S02]  /*8480*/  LEA.HI.X.SX32 R41, R41, R185.reuse, 0x2, P4 ;  /* 0x000000b929297211 */ /* 0x080fe400020f16ff */
[-C--:B------:R-:W-:Y:S01]  /*8490*/  LEA.HI.X.SX32 R37, R37, R185.reuse, 0x2, P3 ;  /* 0x000000b925257211 */ /* 0x080fe200018f16ff */
[----:B------:R-:W-:Y:S01]  /*84a0*/  REDG.E.ADD.F32.FTZ.RN.STRONG.GPU desc[UR14][R48.64], R17 ;  /* 0x00000011300079a6 */ /* 0x000fe2000c10f38e */
[-C--:B------:R-:W-:Y:S02]  /*84b0*/  LEA.HI.X.SX32 R55, R33, R185.reuse, 0x2, P2 ;  /* 0x000000b921377211 */ /* 0x080fe400010f16ff */
[----:B------:R-:W-:Y:S01]  /*84c0*/  LEA R62, P0, R27, R184, 0x2 ;  /* 0x000000b81b3e7211 */ /* 0x000fe200078010ff */
[----:B------:R-:W-:Y:S01]  /*84d0*/  REDG.E.ADD.F32.FTZ.RN.STRONG.GPU desc[UR14][R44.64], R18 ;  /* 0x000000122c0079a6 */ /* 0x000fe2000c10f38e */
[-C--:B------:R-:W-:Y:S02]  /*84e0*/  LEA.HI.X.SX32 R59, R29, R185.reuse, 0x2, P1 ;  /* 0x000000b91d3b7211 */ /* 0x080fe400008f16ff */
[----:B------:R-:W-:Y:S01]  /*84f0*/  LEA.HI.X.SX32 R63, R25, R185, 0x2, P0 ;  /* 0x000000b9193f7211 */ /* 0x000fe200000f16ff */
[----:B------:R-:W-:Y:S01]  /*8500*/  REDG.E.ADD.F32.FTZ.RN.STRONG.GPU desc[UR14][R40.64], R19 ;  /* 0x00000013280079a6 */ /* 0x000fe2000c10f38e */
[----:B------:R-:W-:Y:S01]  /*8510*/  PLOP3.LUT P0, PT, PT, PT, UP1, 0x80, 0x0 ;  /* 0x000000000000781c */ /* 0x000fe20003f0f018 */
[----:B------:R-:W-:Y:S01]  /*8520*/  @UP3 UIADD3 UR19, UP1, UR19, -0x200, URZ ;  /* 0xfffffe0013133890 */ /* 0x000fe2000ff3e03f */
[----:B------:R-:W-:Y:S01]  /*8530*/  ISETP.LT.AND P1, PT, RZ, UR11, PT ;  /* 0x0000000bff007c0c */ /* 0x000fe2000bf21270 */
[----:B------:R-:W-:Y:S01]  /*8540*/  REDG.E.ADD.F32.FTZ.RN.STRONG.GPU desc[UR14][R36.64], R12 ;  /* 0x0000000c240079a6 */ /* 0x000fe2000c10f38e */
[----:B------:R-:W-:Y:S01]  /*8550*/  UMOV UR11, UR10 ;  /* 0x0000000a000b7c82 */ /* 0x000fe20008000000 */
[----:B------:R-:W-:Y:S01]  /*8560*/  @UP3 UIADD3.X UR18, UR18, -0x1, URZ, UP1, !UPT ;  /* 0xffffffff12123890 */ /* 0x000fe20008ffe43f */
[-C--:B-1----:R-:W-:Y:S01]  /*8570*/  HMMA.16816.F32 R84, R4, R20.reuse, R84 ;  /* 0x000000140454723c */ /* 0x082fe20000001854 */
[----:B------:R-:W-:Y:S04]  /*8580*/  REDG.E.ADD.F32.FTZ.RN.STRONG.GPU desc[UR14][R54.64], R13 ;  /* 0x0000000d360079a6 */ /* 0x000fe8000c10f38e */
[----:B------:R-:W-:Y:S04]  /*8590*/  REDG.E.ADD.F32.FTZ.RN.STRONG.GPU desc[UR14][R58.64], R14 ;  /* 0x0000000e3a0079a6 */ /* 0x000fe8000c10f38e */
[----:B------:R-:W-:Y:S04]  /*85a0*/  REDG.E.ADD.F32.FTZ.RN.STRONG.GPU desc[UR14][R62.64], R15 ;  /* 0x0000000f3e0079a6 */ /* 0x000fe8000c10f38e */
[----:B------:R-:W1:Y:S04]  /*85b0*/  LDSM.16.MT88.4 R8, [R143+0xe000] ;  /* 0x00e000008f08783b */ /* 0x000e680000004200 */
[----:B------:R-:W-:Y:S04]  /*85c0*/  LDSM.16.MT88.4 R24, [R143+0xa800] ;  /* 0x00a800008f18783b */ /* 0x000fe80000004200 */
[----:B------:R-:W2:Y:S04]  /*85d0*/  LDSM.16.MT88.4 R28, [R138+0x400] ;  /* 0x000400008a1c783b */ /* 0x000ea80000004200 */
[----:B------:R-:W3:Y:S04]  /*85e0*/  LDSM.16.MT88.4 R32, [R143+0xe800] ;  /* 0x00e800008f20783b */ /* 0x000ee80000004200 */
[----:B------:R-:W-:Y:S04]  /*85f0*/  LDSM.16.MT88.4 R12, [R138+0x800] ;  /* 0x000800008a0c783b */ /* 0x000fe80000004200 */
[----:B------:R-:W-:Y:S01]  /*8600*/  LDSM.16.MT88.4 R16, [R143+0xb800] ;  /* 0x00b800008f10783b */ /* 0x000fe20000004200 */
[C---:B-1----:R-:W-:Y:S06]  /*8610*/  HMMA.16816.F32 R88, R8.reuse, R20, R88 ;  /* 0x000000140858723c */ /* 0x042fec0000001858 */
[-C--:B------:R-:W-:Y:S01]  /*8620*/  HMMA.16816.F32 R92, R8, R22.reuse, R92 ;  /* 0x00000016085c723c */ /* 0x080fe2000000185c */
[----:B------:R-:W1:Y:S05]  /*8630*/  LDSM.16.MT88.4 R8, [R143+0xb000] ;  /* 0x00b000008f08783b */ /* 0x000e6a0000004200 */
[----:B------:R-:W-:Y:S01]  /*8640*/  HMMA.16816.F32 R96, R4, R22, R96 ;  /* 0x000000160460723c */ /* 0x000fe20000001860 */
[----:B------:R-:W4:Y:S04]  /*8650*/  LDSM.16.MT88.4 R4, [R143+0xf000] ;  /* 0x00f000008f04783b */ /* 0x000f280000004200 */
[----:B------:R-:W4:Y:S01]  /*8660*/  LDSM.16.MT88.4 R20, [R138+0xc00] ;  /* 0x000c00008a14783b */ /* 0x000f220000004200 */
[-C--:B--2---:R-:W-:Y:S06]  /*8670*/  HMMA.16816.F32 R84, R24, R28.reuse, R84 ;  /* 0x0000001c1854723c */ /* 0x084fec0000001854 */
[C---:B---3--:R-:W-:Y:S06]  /*8680*/  HMMA.16816.F32 R88, R32.reuse, R28, R88 ;  /* 0x0000001c2058723c */ /* 0x048fec0000001858 */
[-C--:B------:R-:W-:Y:S06]  /*8690*/  HMMA.16816.F32 R92, R32, R30.reuse, R92 ;  /* 0x0000001e205c723c */ /* 0x080fec000000185c */
[----:B------:R-:W-:Y:S01]  /*86a0*/  HMMA.16816.F32 R96, R24, R30, R96 ;  /* 0x0000001e1860723c */ /* 0x000fe20000001860 */
[----:B------:R-:W2:Y:S04]  /*86b0*/  LDSM.16.MT88.4 R24, [R143+0xf800] ;  /* 0x00f800008f18783b */ /* 0x000ea80000004200 */
[----:B------:R-:W-:Y:S01]  /*86c0*/  LDSM.16.MT88.4 R28, [R138+0x1000] ;  /* 0x001000008a1c783b */ /* 0x000fe20000004200 */
[-C--:B-1----:R-:W-:Y:S06]  /*86d0*/  HMMA.16816.F32 R84, R8, R12.reuse, R84 ;  /* 0x0000000c0854723c */ /* 0x082fec0000001854 */
[C---:B----4-:R-:W-:Y:S06]  /*86e0*/  HMMA.16816.F32 R88, R4.reuse, R12, R88 ;  /* 0x0000000c0458723c */ /* 0x050fec0000001858 */
[-C--:B------:R-:W-:Y:S01]  /*86f0*/  HMMA.16816.F32 R92, R4, R14.reuse, R92 ;  /* 0x0000000e045c723c */ /* 0x080fe2000000185c */
[----:B------:R-:W1:Y:S05]  /*8700*/  LDSM.16.MT88.4 R4, [R143+0xc000] ;  /* 0x00c000008f04783b */ /* 0x000e6a0000004200 */
[----:B------:R-:W-:Y:S01]  /*8710*/  HMMA.16816.F32 R96, R8, R14, R96 ;  /* 0x0000000e0860723c */ /* 0x000fe20000001860 */
[----:B------:R-:W3:Y:S04]  /*8720*/  LDSM.16.MT88.4 R8, [R143+0x10000] ;  /* 0x010000008f08783b */ /* 0x000ee80000004200 */
[----:B------:R-:W-:Y:S01]  /*8730*/  LDSM.16.MT88.4 R12, [R143+0xc800] ;  /* 0x00c800008f0c783b */ /* 0x000fe20000004200 */
[-C--:B------:R-:W-:Y:S06]  /*8740*/  HMMA.16816.F32 R84, R16, R20.reuse, R84 ;  /* 0x000000141054723c */ /* 0x080fec0000001854 */
[C---:B--2---:R-:W-:Y:S06]  /*8750*/  HMMA.16816.F32 R88, R24.reuse, R20, R88 ;  /* 0x000000141858723c */ /* 0x044fec0000001858 */
[-C--:B------:R-:W-:Y:S01]  /*8760*/  HMMA.16816.F32 R92, R24, R22.reuse, R92 ;  /* 0x00000016185c723c */ /* 0x080fe2000000185c */
[----:B------:R-:W2:Y:S05]  /*8770*/  LDSM.16.MT88.4 R24, [R138+0x1400] ;  /* 0x001400008a18783b */ /* 0x000eaa0000004200 */
[----:B------:R-:W-:Y:S01]  /*8780*/  HMMA.16816.F32 R96, R16, R22, R96 ;  /* 0x000000161060723c */ /* 0x000fe20000001860 */
[----:B------:R-:W4:Y:S04]  /*8790*/  LDSM.16.MT88.4 R16, [R143+0x10800] ;  /* 0x010800008f10783b */ /* 0x000f280000004200 */
[----:B------:R-:W-:Y:S01]  /*87a0*/  LDSM.16.MT88.4 R20, [R138+0x1800] ;  /* 0x001800008a14783b */ /* 0x000fe20000004200 */
[-C--:B-1----:R-:W-:Y:S06]  /*87b0*/  HMMA.16816.F32 R84, R4, R28.reuse, R84 ;  /* 0x0000001c0454723c */ /* 0x082fec0000001854 */
[C---:B---3--:R-:W-:Y:S06]  /*87c0*/  HMMA.16816.F32 R88, R8.reuse, R28, R88 ;  /* 0x0000001c0858723c */ /* 0x048fec0000001858 */
[-C--:B------:R-:W-:Y:S01]  /*87d0*/  HMMA.16816.F32 R92, R8, R30.reuse, R92 ;  /* 0x0000001e085c723c */ /* 0x080fe2000000185c */
[----:B------:R-:W1:Y:S05]  /*87e0*/  LDSM.16.MT88.4 R8, [R143+0xd000] ;  /* 0x00d000008f08783b */ /* 0x000e6a0000004200 */
[----:B------:R-:W-:Y:S01]  /*87f0*/  HMMA.16816.F32 R96, R4, R30, R96 ;  /* 0x0000001e0460723c */ /* 0x000fe20000001860 */
[----:B------:R-:W3:Y:S04]  /*8800*/  LDSM.16.MT88.4 R4, [R143+0x11000] ;  /* 0x011000008f04783b */ /* 0x000ee80000004200 */
[----:B------:R-:W-:Y:S01]  /*8810*/  LDSM.16.MT88.4 R28, [R138+0x1c00] ;  /* 0x001c00008a1c783b */ /* 0x000fe20000004200 */
[-C--:B--2---:R-:W-:Y:S06]  /*8820*/  HMMA.16816.F32 R84, R12, R24.reuse, R84 ;  /* 0x000000180c54723c */ /* 0x084fec0000001854 */
[C---:B----4-:R-:W-:Y:S06]  /*8830*/  HMMA.16816.F32 R88, R16.reuse, R24, R88 ;  /* 0x000000181058723c */ /* 0x050fec0000001858 */
[-C--:B------:R-:W-:Y:S01]  /*8840*/  HMMA.16816.F32 R92, R16, R26.reuse, R92 ;  /* 0x0000001a105c723c */ /* 0x080fe2000000185c */
[----:B------:R-:W2:Y:S05]  /*8850*/  LDSM.16.MT88.4 R16, [R143+0xd800] ;  /* 0x00d800008f10783b */ /* 0x000eaa0000004200 */
[----:B------:R-:W-:Y:S01]  /*8860*/  HMMA.16816.F32 R96, R12, R26, R96 ;  /* 0x0000001a0c60723c */ /* 0x000fe20000001860 */
[----:B------:R-:W4:Y:S05]  /*8870*/  LDSM.16.MT88.4 R12, [R143+0x11800] ;  /* 0x011800008f0c783b */ /* 0x000f2a0000004200 */
[-C--:B-1----:R-:W-:Y:S06]  /*8880*/  HMMA.16816.F32 R84, R8, R20.reuse, R84 ;  /* 0x000000140854723c */ /* 0x082fec0000001854 */
[C---:B---3--:R-:W-:Y:S06]  /*8890*/  HMMA.16816.F32 R88, R4.reuse, R20, R88 ;  /* 0x000000140458723c */ /* 0x048fec0000001858 */
[-C--:B------:R-:W-:Y:S06]  /*88a0*/  HMMA.16816.F32 R92, R4, R22.reuse, R92 ;  /* 0x00000016045c723c */ /* 0x080fec000000185c */
[----:B------:R-:W-:Y:S05]  /*88b0*/  HMMA.16816.F32 R96, R8, R22, R96 ;  /* 0x000000160860723c */ /* 0x000fea0000001860 */
[C---:B------:R-:W-:Y:S01]  /*88c0*/  VIADD R4, R138.reuse, 0xffffe000 ;  /* 0xffffe0008a047836 */ /* 0x040fe20000000000 */
[-C--:B--2---:R-:W-:Y:S05]  /*88d0*/  HMMA.16816.F32 R84, R16, R28.reuse, R84 ;  /* 0x0000001c1054723c */ /* 0x084fea0000001854 */
        /* <DEDUP_REMOVED lines=101> */
.L_x_811:
        /* <DEDUP_REMOVED lines=21> */
.L_x_812:
        /* <DEDUP_REMOVED lines=9> */
[C---:B------:R-:W-:Y:S01]  /*9110*/  IADD3 R0, R16.reuse, 0x40, RZ ;  /* 0x0000004010007810 */ /* 0x040fe20007ffe0ff */
[----:B------:R-:W-:Y:S01]  /*9120*/  UIMAD UR7, UR18, UR9, UR7 ;  /* 0x00000009120772a4 */ /* 0x000fe2000f8e0207 */
[----:B------:R-:W-:Y:S01]  /*9130*/  ISETP.GE.AND P2, PT, R16, UR6, PT ;  /* 0x0000000610007c0c */ /* 0x000fe2000bf46270 */
[----:B------:R-:W-:Y:S01]  /*9140*/  IMAD.WIDE.U32 R6, R5, UR18, R20 ;  /* 0x0000001205067c25 */ /* 0x000fe2000f8e0014 */
[----:B------:R-:W-:Y:S01]  /*9150*/  ULDC.64 UR16, c[0x0][0x468] ;  /* 0x00011a0000107ab9 */ /* 0x000fe20000000a00 */
[----:B------:R-:W-:Y:S01]  /*9160*/  BSSY B0, `(.L_x_813) ;  /* 0x0000019000007945 */ /* 0x000fe20003800000 */
[----:B------:R-:W-:Y:S01]  /*9170*/  ISETP.GE.AND P1, PT, R0, UR6, PT ;  /* 0x0000000600007c0c */ /* 0x000fe2000bf26270 */
[----:B------:R-:W-:Y:S01]  /*9180*/  IMAD.U32 R4, RZ, RZ, UR7 ;  /* 0x00000007ff047e24 */ /* 0x000fe2000f8e00ff */
[----:B------:R-:W-:Y:S01]  /*9190*/  IADD3 R6, P0, R6, UR19, RZ ;  /* 0x0000001306067c10 */ /* 0x000fe2000ff1e0ff */
[----:B------:R-:W-:Y:S01]  /*91a0*/  UIMAD UR7, UR21, UR16, URZ ;  /* 0x00000010150772a4 */ /* 0x000fe2000f8e023f */
[----:B------:R-:W-:Y:S01]  /*91b0*/  IMAD.U32 R22, RZ, RZ, UR16 ;  /* 0x00000010ff167e24 */ /* 0x000fe2000f8e00ff */
[----:B------:R-:W-:-:S02]  /*91c0*/  SHF.R.S32.HI R0, RZ, 0x1f, R16 ;  /* 0x0000001fff007819 */ /* 0x000fc40000011410 */
[----:B------:R-:W-:Y:S01]  /*91d0*/  IADD3.X R7, R7, UR20, R4, P0, !PT ;  /* 0x0000001407077c10 */ /* 0x000fe200087fe404 */
[----:B------:R-:W-:Y:S01]  /*91e0*/  UIMAD UR17, UR57, UR17, UR7 ;  /* 0x00000011391172a4 */ /* 0x000fe2000f8e0207 */
[----:B------:R1:W3:Y:S01]  /*91f0*/  LDS.128 R12, [R53+0x7000] ;  /* 0x00700000350c7984 */ /* 0x0002e20000000c00 */
[----:B------:R-:W-:-:S03]  /*9200*/  IMAD.WIDE.U32 R22, R22, UR57, R6 ;  /* 0x0000003916167c25 */ /* 0x000fc6000f8e0006 */
[----:B------:R1:W4:Y:S02]  /*9210*/  LDS.128 R8, [R53+0x9000] ;  /* 0x0090000035087984 */ /* 0x0003240000000c00 */
        /* <DEDUP_REMOVED lines=13> */
.L_x_814:
[----:B------:R-:W-:Y:S05]  /*92f0*/  BSYNC B0 ;  /* 0x0000000000007941 */ /* 0x000fea0003800000 */
.L_x_813:
        /* <DEDUP_REMOVED lines=14> */
.L_x_816:
[----:B------:R-:W-:Y:S05]  /*93e0*/  BSYNC B0 ;  /* 0x0000000000007941 */ /* 0x000fea0003800000 */
.L_x_815:
        /* <DEDUP_REMOVED lines=19> */
[----:B------:R-:W-:-:S03]  /*9520*/  ULDC.64 UR6, c[0x0][0x3f8] ;  /* 0x0000fe0000067ab9 */ /* 0x000fc60000000a00 */
[----:B------:R-:W-:-:S04]  /*9530*/  IMAD.WIDE.U32 R20, R16, UR10, R12 ;  /* 0x0000000a10147c25 */ /* 0x000fc8000f8e000c */
[----:B------:R-:W-:Y:S01]  /*9540*/  IMAD R12, R16, UR11, R15 ;  /* 0x0000000b100c7c24 */ /* 0x000fe2000f8e020f */
[----:B------:R-:W-:-:S04]  /*9550*/  LEA R14, P0, R20, UR6, 0x1 ;  /* 0x00000006140e7c11 */ /* 0x000fc8000f8008ff */
[----:B------:R-:W-:-:S04]  /*9560*/  IADD3 R12, R21, R12, RZ ;  /* 0x0000000c150c7210 */ /* 0x000fc80007ffe0ff */
[----:B------:R-:W-:-:S05]  /*9570*/  LEA.HI.X R15, R20, UR7, R12, 0x1, P0 ;  /* 0x00000007140f7c11 */ /* 0x000fca00080f0c0c */
[----:B-1----:R2:W-:Y:S02]  /*9580*/  STG.E.128 desc[UR14][R14.64], R4 ;  /* 0x000000040e007986 */ /* 0x0025e4000c101d0e */
.L_x_818:
[----:B------:R-:W-:Y:S05]  /*9590*/  BSYNC B0 ;  /* 0x0000000000007941 */ /* 0x000fea0003800000 */
.L_x_817:
[----:B------:R-:W-:Y:S05]  /*95a0*/  @P1 BRA `(.L_x_819) ;  /* 0x00000008003c1947 */ /* 0x000fea0003800000 */
[----:B------:R-:W-:Y:S01]  /*95b0*/  IADD3 R16, P0, R16, 0x40, RZ ;  /* 0x0000004010107810 */ /* 0x000fe20007f1e0ff */
[----:B------:R-:W-:Y:S01]  /*95c0*/  ULDC.64 UR6, c[0x0][0x3f8] ;  /* 0x0000fe0000067ab9 */ /* 0x000fe20000000a00 */
[----:B------:R-:W-:Y:S02]  /*95d0*/  MOV R12, R18 ;  /* 0x00000012000c7202 */ /* 0x000fe40000000f00 */
[----:B------:R-:W-:-:S03]  /*95e0*/  IADD3.X R0, RZ, R0, RZ, P0, !PT ;  /* 0x00000000ff007210 */ /* 0x000fc600007fe4ff */
[----:B-12---:R-:W-:-:S04]  /*95f0*/  IMAD.WIDE.U32 R6, R16, UR10, R12 ;  /* 0x0000000a10067c25 */ /* 0x006fc8000f8e000c */
[----:B------:R-:W-:Y:S01]  /*9600*/  IMAD R5, R0, UR10, RZ ;  /* 0x0000000a00057c24 */ /* 0x000fe2000f8e02ff */
[----:B------:R-:W-:-:S03]  /*9610*/  LEA R4, P0, R6, UR6, 0x1 ;  /* 0x0000000606047c11 */ /* 0x000fc6000f8008ff */
[----:B------:R-:W-:-:S05]  /*9620*/  IMAD R5, R16, UR11, R5 ;  /* 0x0000000b10057c24 */ /* 0x000fca000f8e0205 */
[----:B------:R-:W-:-:S04]  /*9630*/  IADD3 R5, R7, R5, RZ ;  /* 0x0000000507057210 */ /* 0x000fc80007ffe0ff */
[----:B------:R-:W-:-:S05]  /*9640*/  LEA.HI.X R5, R6, UR7, R5, 0x1, P0 ;  /* 0x0000000706057c11 */ /* 0x000fca00080f0c05 */
[----:B----4-:R1:W-:Y:S01]  /*9650*/  STG.E.128 desc[UR14][R4.64], R8 ;  /* 0x0000000804007986 */ /* 0x0103e2000c101d0e */
[----:B------:R-:W-:Y:S05]  /*9660*/  BRA `(.L_x_819) ;  /* 0x00000008000c7947 */ /* 0x000fea0003800000 */
.L_x_807:
        /* <DEDUP_REMOVED lines=24> */
.L_x_820:
[----:B------:R-:W-:Y:S01]  /*97f0*/  @UP0 UIADD3 UR5, UR37, UR38, URZ ;  /* 0x0000002625050290 */ /* 0x000fe2000fffe03f */
[----:B-1----:R-:W-:Y:S01]  /*9800*/  SHF.R.S32.HI R4, RZ, 0x1f, R5 ;  /* 0x0000001fff047819 */ /* 0x002fe20000011405 */
        /* <DEDUP_REMOVED lines=20> */
.L_x_821:
        /* <DEDUP_REMOVED lines=14> */
[----:B------:R-:W-:Y:S01]  /*9a30*/  IMAD.U32 R10, RZ, RZ, UR12 ;  /* 0x0000000cff0a7e24 */ /* 0x000fe2000f8e00ff */
[----:B------:R-:W-:Y:S01]  /*9a40*/  IADD3.X R7, R7, UR21, R5, P0, !PT ;  /* 0x0000001507077c10 */ /* 0x000fe200087fe405 */
[----:B------:R-:W-:Y:S01]  /*9a50*/  UIMAD UR13, UR57, UR13, UR7 ;  /* 0x0000000d390d72a4 */ /* 0x000fe2000f8e0207 */
[----:B------:R-:W-:-:S02]  /*9a60*/  VIADD R0, R4, 0x40 ;  /* 0x0000004004007836 */ /* 0x000fc40000000000 */
[----:B------:R-:W-:-:S03]  /*9a70*/  IMAD.WIDE.U32 R10, R10, UR57, R6 ;  /* 0x000000390a0a7c25 */ /* 0x000fc6000f8e0006 */
[----:B------:R-:W-:Y:S01]  /*9a80*/  ISETP.GE.AND P1, PT, R0, UR6, PT ;  /* 0x0000000600007c0c */ /* 0x000fe2000bf26270 */
[----:B------:R-:W-:Y:S01]  /*9a90*/  VIADD R7, R11, UR13 ;  /* 0x0000000d0b077c36 */ /* 0x000fe20008000000 */
[----:B------:R-:W-:Y:S02]  /*9aa0*/  SHF.R.S32.HI R0, RZ, 0x1f, R4 ;  /* 0x0000001fff007819 */ /* 0x000fe40000011404 */
[----:B------:R-:W-:Y:S09]  /*9ab0*/  @P2 BRA `(.L_x_823) ;  /* 0x0000000000242947 */ /* 0x000ff20003800000 */
        /* <DEDUP_REMOVED lines=8> */
[----:B------:R1:W-:Y:S02]  /*9b40*/  STG.E.128 desc[UR14][R14.64], RZ ;  /* 0x000000ff0e007986 */ /* 0x0003e4000c101d0e */
.L_x_823:
[----:B------:R-:W-:Y:S05]  /*9b50*/  BSYNC B0 ;  /* 0x0000000000007941 */ /* 0x000fea0003800000 */
.L_x_822:
[----:B------:R-:W-:Y:S04]  /*9b60*/  BSSY B0, `(.L_x_824) ;  /* 0x000000d000007945 */ /* 0x000fe80003800000 */
        /* <DEDUP_REMOVED lines=11> */
[----:B------:R2:W-:Y:S02]  /*9c20*/  STG.E.128 desc[UR14][R6.64], RZ ;  /* 0x000000ff06007986 */ /* 0x0005e4000c101d0e */
.L_x_825:
[----:B------:R-:W-:Y:S05]  /*9c30*/  BSYNC B0 ;  /* 0x0000000000007941 */ /* 0x000fea0003800000 */
.L_x_824:
[----:B------:R-:W-:Y:S01]  /*9c40*/  UIMAD UR6, UR19, UR10, URZ ;  /* 0x0000000a130672a4 */ /* 0x000fe2000f8e023f */
[----:B------:R-:W-:Y:S01]  /*9c50*/  IMAD.U32 R5, RZ, RZ, UR10 ;  /* 0x0000000aff057e24 */ /* 0x000fe2000f8e00ff */
[----:B------:R-:W-:Y:S01]  /*9c60*/  USHF.R.S32.HI UR8, URZ, 0x1f, UR57 ;  /* 0x0000001f3f087899 */ /* 0x000fe20008011439 */
[----:B------:R-:W-:Y:S01]  /*9c70*/  BSSY B0, `(.L_x_826) ;  /* 0x0000016000007945 */ /* 0x000fe20003800000 */
[----:B------:R-:W-:Y:S01]  /*9c80*/  UIMAD UR6, UR18, UR11, UR6 ;  /* 0x0000000b120672a4 */ /* 0x000fe2000f8e0206 */
[----:B------:R-:W-:-:S05]  /*9c90*/  IMAD.WIDE.U32 R8, R5, UR18, R8 ;  /* 0x0000001205087c25 */ /* 0x000fca000f8e0008 */
[----:B------:R-:W-:Y:S01]  /*9ca0*/  IMAD.U32 R5, RZ, RZ, UR6 ;  /* 0x00000006ff057e24 */ /* 0x000fe2000f8e00ff */
[----:B--2---:R-:W-:Y:S01]  /*9cb0*/  IADD3 R6, P0, R8, UR5, RZ ;  /* 0x0000000508067c10 */ /* 0x004fe2000ff1e0ff */
        /* <DEDUP_REMOVED lines=17> */
.L_x_827:
[----:B------:R-:W-:Y:S05]  /*9dd0*/  BSYNC B0 ;  /* 0x0000000000007941 */ /* 0x000fea0003800000 */
.L_x_826:
[----:B------:R-:W-:Y:S05]  /*9de0*/  @P1 BRA `(.L_x_819) ;  /* 0x00000000002c1947 */ /* 0x000fea0003800000 */
[----:B------:R-:W-:Y:S01]  /*9df0*/  IADD3 R4, P0, R4, 0x40, RZ ;  /* 0x0000004004047810 */ /* 0x000fe20007f1e0ff */
[----:B------:R-:W-:Y:S01]  /*9e00*/  ULDC.64 UR6, c[0x0][0x3f8] ;  /* 0x0000fe0000067ab9 */ /* 0x000fe20000000a00 */
[----:B------:R-:W-:Y:S02]  /*9e10*/  MOV R6, R8 ;  /* 0x0000000800067202 */ /* 0x000fe40000000f00 */
[----:B------:R-:W-:-:S03]  /*9e20*/  IADD3.X R5, RZ, R0, RZ, P0, !PT ;  /* 0x00000000ff057210 */ /* 0x000fc600007fe4ff */
[----:B------:R-:W-:-:S04]  /*9e30*/  IMAD.WIDE.U32 R6, R4, UR10, R6 ;  /* 0x0000000a04067c25 */ /* 0x000fc8000f8e0006 */
[----:B------:R-:W-:-:S04]  /*9e40*/  IMAD R5, R5, UR10, RZ ;  /* 0x0000000a05057c24 */ /* 0x000fc8000f8e02ff */
[----:B------:R-:W-:Y:S01]  /*9e50*/  IMAD R5, R4, UR11, R5 ;  /* 0x0000000b04057c24 */ /* 0x000fe2000f8e0205 */
[----:B------:R-:W-:-:S04]  /*9e60*/  LEA R4, P0, R6, UR6, 0x1 ;  /* 0x0000000606047c11 */ /* 0x000fc8000f8008ff */
[----:B------:R-:W-:-:S04]  /*9e70*/  IADD3 R5, R5, R7, RZ ;  /* 0x0000000705057210 */ /* 0x000fc80007ffe0ff */
[----:B------:R-:W-:-:S05]  /*9e80*/  LEA.HI.X R5, R6, UR7, R5, 0x1, P0 ;  /* 0x0000000706057c11 */ /* 0x000fca00080f0c05 */
[----:B------:R3:W-:Y:S02]  /*9e90*/  STG.E.128 desc[UR14][R4.64], RZ ;  /* 0x000000ff04007986 */ /* 0x0007e4000c101d0e */
.L_x_819:
[----:B------:R-:W-:Y:S05]  /*9ea0*/  BSYNC B1 ;  /* 0x0000000000017941 */ /* 0x000fea0003800000 */
.L_x_802:
[----:B------:R-:W-:Y:S01]  /*9eb0*/  R2UR UR6, R157 ;  /* 0x000000009d0672ca */ /* 0x000fe200000e0000 */
[----:B------:R-:W-:Y:S02]  /*9ec0*/  ULDC UR5, c[0x0][0xc] ;  /* 0x0000030000057ab9 */ /* 0x000fe40000000800 */
[----:B------:R-:W-:-:S10]  /*9ed0*/  UIADD3 UR36, UR5, UR36, URZ ;  /* 0x0000002405247290 */ /* 0x000fd4000fffe03f */
[----:B------:R-:W-:-:S06]  /*9ee0*/  UISETP.GE.AND UP0, UPT, UR36, UR6, UPT ;  /* 0x000000062400728c */ /* 0x000fcc000bf06270 */
[----:B------:R-:W-:-:S13]  /*9ef0*/  PLOP3.LUT P0, PT, PT, PT, UP0, 0x80, 0x0 ;  /* 0x000000000000781c */ /* 0x000fda0003f0f008 */
[----:B------:R-:W-:Y:S05]  /*9f00*/  @P0 BRA `(.L_x_828) ;  /* 0x0000000000040947 */ /* 0x000fea0003800000 */
[----:B------:R-:W-:Y:S05]  /*9f10*/  BRA `(.L_x_829) ;  /* 0xffffff6c00247947 */ /* 0x000fea000383ffff */
.L_x_828:
[----:B------:R-:W-:Y:S05]  /*9f20*/  EXIT ;  /* 0x000000000000794d */ /* 0x000fea0003800000 */
.L_x_830:
        /* <DEDUP_REMOVED lines=13> */
.L_x_1353:


//--------------------- .text._ZN5flash44flash_bwd_dq_dk_dv_loop_seqk_parallel_kernelI23Flash_bwd_kernel_traitsILi32ELi128ELi128ELi8ELi4ELi4ELi4ELb0ELb0EN7cutlass6half_tE19Flash_kernel_traitsILi32ELi128ELi128ELi8ES3_EELb0ELb0ELb0ELb0ELb0ELb1ELb1EEEvNS_16Flash_bwd_paramsE --------------------------
	.section	.text._ZN5flash44flash_bwd_dq_dk_dv_loop_seqk_parallel_kernelI23Flash_bwd_kernel_traitsILi32ELi128ELi128ELi8ELi4ELi4ELi4ELb0ELb0EN7cutlass6half_tE19Flash_kernel_traitsILi32ELi128ELi128ELi8ES3_EELb0ELb0ELb0ELb0ELb0ELb1ELb1EEEvNS_16Flash_bwd_paramsE,"ax",@progbits
	.align	128
        .global         _ZN5flash44flash_bwd_dq_dk_dv_loop_seqk_parallel_kernelI23Flash_bwd_kernel_traitsILi32ELi128ELi128ELi8ELi4ELi4ELi4ELb0ELb0EN7cutlass6half_tE19Flash_kernel_traitsILi32ELi128ELi128ELi8ES3_EELb0ELb0ELb0ELb0ELb0ELb1ELb1EEEvNS_16Flash_bwd_paramsE
        .type           _ZN5flash44flash_bwd_dq_dk_dv_loop_seqk_parallel_kernelI23Flash_bwd_kernel_traitsILi32ELi128ELi128ELi8ELi4ELi4ELi4ELb0ELb0EN7cutlass6half_tE19Flash_kernel_traitsILi32ELi128ELi128ELi8ES3_EELb0ELb0ELb0ELb0ELb0ELb1ELb1EEEvNS_16Flash_bwd_paramsE,@function
        .size           _ZN5flash44flash_bwd_dq_dk_dv_loop_seqk_parallel_kernelI23Flash_bwd_kernel_traitsILi32ELi128ELi128ELi8ELi4ELi4ELi4ELb0ELb0EN7cutlass6half_tE19Flash_kernel_traitsILi32ELi128ELi128ELi8ES3_EELb0ELb0ELb0ELb0ELb0ELb1ELb1EEEvNS_16Flash_bwd_paramsE,(.L_x_1354 - _ZN5flash44flash_bwd_dq_dk_dv_loop_seqk_parallel_kernelI23Flash_bwd_kernel_traitsILi32ELi128ELi128ELi8ELi4ELi4ELi4ELb0ELb0EN7cutlass6half_tE19Flash_kernel_traitsILi32ELi128ELi128ELi8ES3_EELb0ELb0ELb0ELb0ELb0ELb1ELb1EEEvNS_16Flash_bwd_paramsE)
        .other          _ZN5flash44flash_bwd_dq_dk_dv_loop_seqk_parallel_kernelI23Flash_bwd_kernel_traitsILi32ELi128ELi128ELi8ELi4ELi4ELi4ELb0ELb0EN7cutlass6half_tE19Flash_kernel_traitsILi32ELi128ELi128ELi8ES3_EELb0ELb0ELb0ELb0ELb0ELb1ELb1EEEvNS_16Flash_bwd_paramsE,@"STO_CUDA_ENTRY STV_DEFAULT"
_ZN5flash44flash_bwd_dq_dk_dv_loop_seqk_parallel_kernelI23Flash_bwd_kernel_traitsILi32ELi128ELi128ELi8ELi4ELi4ELi4ELb0ELb0EN7cutlass6half_tE19Flash_kernel_traitsILi32ELi128ELi128ELi8ES3_EELb0ELb0ELb0ELb0ELb0ELb1ELb1EEEvNS_16Flash_bwd_paramsE:
.text._ZN5flash44flash_bwd_dq_dk_dv_loop_seqk_parallel_kernelI23Flash_bwd_kernel_traitsILi32ELi128ELi128ELi8ELi4ELi4ELi4ELb0ELb0EN7cutlass6half_tE19Flash_kernel_traitsILi32ELi128ELi128ELi8ES3_EELb0ELb0ELb0ELb0ELb0ELb1ELb1EEEvNS_16Flash_bwd_paramsE:
        /* <DEDUP_REMOVED lines=14> */
[----:B------:R-:W3:Y:S01]  /*00e0*/  S2UR UR57, SR_CTAID.Z ;  /* 0x00000000003979c3 */ /* 0x000ee20000002700 */
[----:B------:R-:W-:Y:S01]  /*00f0*/  UMOV UR5, 0x400 ;  /* 0x0000040000057882 */ /* 0x000fe20000000000 */
[----:B------:R-:W-:Y:S01]  /*0100*/  IMAD.MOV.U32 R212, RZ, RZ, -0x10 ;  /* 0xfffffff0ffd47424 */ /* 0x000fe200078e00ff */
[----:B------:R-:W-:Y:S01]  /*0110*/  ULDC.64 UR10, c[0x0][0x208] ;  /* 0x00008200000a7ab9 */ /* 0x000fe20000000a00 */
[----:B------:R-:W-:Y:S01]  /*0120*/  IMAD.MOV.U32 R123, RZ, RZ, 0x20 ;  /* 0x00000020ff7b7424 */ /* 0x000fe200078e00ff */
[----:B------:R-:W-:Y:S01]  /*0130*/  UMOV UR60, 0xffffe000 ;  /* 0xffffe000003c7882 */ /* 0x000fe20000000000 */
[----:B------:R-:W-:Y:S02]  /*0140*/  IMAD.MOV.U32 R120, RZ, RZ, 0x40 ;  /* 0x00000040ff787424 */ /* 0x000fe400078e00ff */
[----:B------:R-:W4:Y:S08]  /*0150*/  S2UR UR4, SR_CgaCtaId ;  /* 0x00000000000479c3 */ /* 0x000f300000008800 */
[----:B------:R-:W5:Y:S01]  /*0160*/  S2UR UR45, SR_CTAID.Y ;  /* 0x00000000002d79c3 */ /* 0x000f620000002600 */
[----:B---3--:R-:W-:Y:S01]  /*0170*/  USHF.R.S32.HI UR6, URZ, 0x1f, UR57 ;  /* 0x0000001f3f067899 */ /* 0x008fe20008011439 */
[----:B--2---:R-:W-:Y:S01]  /*0180*/  SHF.R.S32.HI R11, RZ, 0x1f, R21 ;  /* 0x0000001fff0b7819 */ /* 0x004fe20000011415 */
[----:B----4-:R-:W-:-:S03]  /*0190*/  ULEA UR4, UR4, UR5, 0x18 ;  /* 0x0000000504047291 */ /* 0x010fc6000f8ec03f */
        /* <DEDUP_REMOVED lines=118> */
[----:B------:R-:W-:Y:S01]  /*0900*/  USHF.R.S32.HI UR6, URZ, 0x1f, UR45 ;  /* 0x0000001f3f067899 */ /* 0x000fe2000801142d */
[----:B------:R-:W-:Y:S01]  /*0910*/  IMAD.U32 R4, RZ, RZ, UR5 ;  /* 0x00000005ff047e24 */ /* 0x000fe2000f8e00ff */
[----:B------:R-:W-:Y:S01]  /*0920*/  USHF.R.S32.HI UR5, URZ, 0x1f, UR57 ;  /* 0x0000001f3f057899 */ /* 0x000fe20008011439 */
[----:B------:R-:W-:Y:S01]  /*0930*/  SHF.R.U32.HI R8, RZ, 0x3, R0 ;  /* 0x00000003ff087819 */ /* 0x000fe20000011600 */
[----:B------:R-:W-:Y:S01]  /*0940*/  IMAD.IADD R119, R12, 0x1, R119 ;  /* 0x000000010c777824 */ /* 0x000fe200078e0277 */
[----:B------:R-:W-:Y:S01]  /*0950*/  LEA R216, R19, UR4, 0x1 ;  /* 0x0000000413d87c11 */ /* 0x000fe2000f8e08ff */
[----:B------:R-:W-:Y:S01]  /*0960*/  IMAD.U32 R4, RZ, RZ, UR6 ;  /* 0x00000006ff047e24 */ /* 0x000fe2000f8e00ff */
[----:B------:R-:W-:Y:S01]  /*0970*/  LOP3.LUT R8, R8, R0, R7, 0x1e, !PT ;  /* 0x0000000008087212 */ /* 0x000fe200078e1e07 */
[----:B------:R-:W-:Y:S01]  /*0980*/  IMAD.SHL.U32 R0, R17, 0x20, RZ ;  /* 0x0000002011007824 */ /* 0x000fe200078e00ff */
[----:B------:R-:W-:Y:S01]  /*0990*/  SEL R212, R212, 0x10, !P6 ;  /* 0x00000010d4d47807 */ /* 0x000fe20007000000 */
[----:B------:R-:W-:Y:S01]  /*09a0*/  VIADD R211, R216, 0x40 ;  /* 0x00000040d8d37836 */ /* 0x000fe20000000000 */
[----:B------:R-:W-:Y:S01]  /*09b0*/  SEL R213, R123, 0xffffffe0, !P5 ;  /* 0xffffffe07bd57807 */ /* 0x000fe20006800000 */
[----:B------:R-:W-:Y:S01]  /*09c0*/  IMAD.IADD R8, R8, 0x1, R10 ;  /* 0x0000000108087824 */ /* 0x000fe200078e020a */
[----:B------:R-:W-:Y:S01]  /*09d0*/  SEL R120, R120, 0xffffffc0, !P2 ;  /* 0xffffffc078787807 */ /* 0x000fe20005000000 */
[----:B------:R-:W-:Y:S01]  /*09e0*/  IMAD R129, R129, 0x200, R0 ;  /* 0x0000020081817824 */ /* 0x000fe200078e0200 */
[----:B------:R-:W-:Y:S01]  /*09f0*/  SEL R117, R123, 0xffffffe0, !P0 ;  /* 0xffffffe07b757807 */ /* 0x000fe20004000000 */
[C---:B-1----:R-:W-:Y:S01]  /*0a00*/  IMAD.SHL.U32 R2, R15.reuse, 0x40, RZ ;  /* 0x000000400f027824 */ /* 0x042fe200078e00ff */
[----:B------:R-:W-:Y:S01]  /*0a10*/  LEA R116, R116, UR4, 0x1 ;  /* 0x0000000474747c11 */ /* 0x000fe2000f8e08ff */
[C---:B------:R-:W-:Y:S01]  /*0a20*/  @P4 VIADD R211, R216.reuse, 0xffffffc0 ;  /* 0xffffffc0d8d34836 */ /* 0x040fe20000000000 */
[----:B------:R-:W-:Y:S01]  /*0a30*/  LOP3.LUT P0, RZ, R15, 0x2, RZ, 0xc0, !PT ;  /* 0x000000020fff7812 */ /* 0x000fe2000780c0ff */
[----:B------:R-:W-:Y:S01]  /*0a40*/  IMAD.IADD R217, R216, 0x1, R212 ;  /* 0x00000001d8d97824 */ /* 0x000fe200078e02d4 */
[----:B------:R-:W-:Y:S01]  /*0a50*/  LOP3.LUT R2, R2, 0xc0, RZ, 0xc0, !PT ;  /* 0x000000c002027812 */ /* 0x000fe200078ec0ff */
[----:B------:R-:W-:Y:S01]  /*0a60*/  IMAD.IADD R212, R212, 0x1, R211 ;  /* 0x00000001d4d47824 */ /* 0x000fe200078e02d3 */
[----:B------:R-:W-:Y:S01]  /*0a70*/  SEL R123, R123, 0xffffffe0, !P0 ;  /* 0xffffffe07b7b7807 */ /* 0x000fe20004000000 */
[--C-:B------:R-:W-:Y:S01]  /*0a80*/  IMAD.IADD R218, R216, 0x1, R213.reuse ;  /* 0x00000001d8da7824 */ /* 0x100fe200078e02d5 */
[----:B------:R-:W-:Y:S01]  /*0a90*/  SHF.R.U32.HI R5, RZ, 0x3, R2 ;  /* 0x00000003ff057819 */ /* 0x000fe20000011602 */
[----:B------:R-:W-:-:S02]  /*0aa0*/  IMAD.IADD R215, R217, 0x1, R213 ;  /* 0x00000001d9d77824 */ /* 0x000fc400078e02d5 */
[----:B------:R-:W-:Y:S01]  /*0ab0*/  IMAD.IADD R214, R213, 0x1, R211 ;  /* 0x00000001d5d67824 */ /* 0x000fe200078e02d3 */
[----:B------:R-:W-:Y:S01]  /*0ac0*/  LOP3.LUT R6, R5, R2, R6, 0x1e, !PT ;  /* 0x0000000205067212 */ /* 0x000fe200078e1e06 */
        /* <DEDUP_REMOVED lines=23> */
.L_x_859:
        /* <DEDUP_REMOVED lines=67> */
.L_x_831:
        /* <DEDUP_REMOVED lines=63> */
[----:B------:R-:W-:Y:S01]  /*1460*/  ULDC UR37, c[0x0][0x2c4] ;  /* 0x0000b10000257ab9 */ /* 0x000fe20000000800 */
[----:B------:R-:W-:Y:S02]  /*1470*/  @UP1 UIADD3 UR22, UR15, UR21, URZ ;  /* 0x000000150f161290 */ /* 0x000fe4000fffe03f */
[----:B------:R-:W-:Y:S01]  /*1480*/  IMAD.HI.U32 R4, R5, R0, R4 ;  /* 0x0000000005047227 */ /* 0x000fe200078e0004 */
[----:B------:R-:W-:Y:S01]  /*1490*/  MOV R0, R3 ;  /* 0x0000000300007202 */ /* 0x000fe20000000f00 */
[----:B------:R-:W-:Y:S01]  /*14a0*/  UIMAD.WIDE.U32 UR14, UR8, UR12, URZ ;  /* 0x0000000c080e72a5 */ /* 0x000fe2000f8e003f */
[----:B------:R-:W-:Y:S01]  /*14b0*/  @UP0 UMOV UR47, UR16 ;  /* 0x00000010002f0c82 */ /* 0x000fe20008000000 */
[----:B------:R-:W-:-:S02]  /*14c0*/  UIMAD UR5, UR8, UR5, UR7 ;  /* 0x00000005080572a4 */ /* 0x000fc4000f8e0207 */
        /* <DEDUP_REMOVED lines=14> */
[----:B------:R-:W-:Y:S02]  /*15b0*/  @UP3 UIMAD UR17, UR57, UR17, UR5 ;  /* 0x00000011391132a4 */ /* 0x000fe4000f8e0205 */
[----:B------:R-:W-:Y:S02]  /*15c0*/  USHF.R.S32.HI UR16, URZ, 0x1f, UR14 ;  /* 0x0000001f3f107899 */ /* 0x000fe4000801140e */
[----:B------:R-:W-:-:S02]  /*15d0*/  UIADD3 UR5, UP2, UR14, UR29, URZ ;  /* 0x0000001d0e057290 */ /* 0x000fc4000ff5e03f */
[----:B------:R-:W-:Y:S01]  /*15e0*/  @!P1 IMAD.IADD R0, R0, 0x1, -R7 ;  /* 0x0000000100009824 */ /* 0x000fe200078e0a07 */
[----:B------:R-:W-:Y:S01]  /*15f0*/  @!UP3 UIMAD UR12, UR45, UR61, UR57 ;  /* 0x0000003d2d0cb2a4 */ /* 0x000fe2000f8e0239 */
[----:B------:R-:W-:Y:S01]  /*1600*/  @!P1 IADD3 R6, R6, 0x1, RZ ;  /* 0x0000000106069810 */ /* 0x000fe20007ffe0ff */
[----:B------:R-:W-:Y:S01]  /*1610*/  UIADD3.X UR15, UR16, UR19, URZ, UP2, !UPT ;  /* 0x00000013100f7290 */ /* 0x000fe200097fe43f */
[----:B------:R-:W-:Y:S01]  /*1620*/  PLOP3.LUT P1, PT, PT, PT, UP0, 0x80, 0x0 ;  /* 0x000000000000781c */ /* 0x000fe20003f2f008 */
[----:B------:R-:W-:Y:S01]  /*1630*/  UIMAD UR7, UR9, UR5, URZ ;  /* 0x00000005090772a4 */ /* 0x000fe2000f8e023f */
[----:B------:R-:W-:Y:S01]  /*1640*/  ISETP.GE.U32.AND P0, PT, R0, R7, PT ;  /* 0x000000070000720c */ /* 0x000fe20003f06070 */
[----:B------:R-:W-:Y:S01]  /*1650*/  @UP0 UIADD3 UR27, UR32, UR34, URZ ;  /* 0x00000022201b0290 */ /* 0x000fe2000fffe03f */
[----:B------:R-:W-:Y:S01]  /*1660*/  LOP3.LUT R0, R8, UR57, RZ, 0x3c, !PT ;  /* 0x0000003908007c12 */ /* 0x000fe2000f8e3cff */
[----:B------:R-:W-:Y:S01]  /*1670*/  @!UP3 UIMAD UR17, UR12, UR37, URZ ;  /* 0x000000250c11b2a4 */ /* 0x000fe2000f8e023f */
[----:B------:R-:W-:-:S02]  /*1680*/  @UP0 ULDC.64 UR20, c[0x0][0x250] ;  /* 0x0000940000140ab9 */ /* 0x000fc40000000a00 */
[----:B------:R-:W-:Y:S01]  /*1690*/  ISETP.GE.AND P2, PT, R0, RZ, PT ;  /* 0x000000ff0000720c */ /* 0x000fe20003f46270 */
[----:B------:R-:W-:Y:S02]  /*16a0*/  UIMAD.WIDE.U32 UR36, UR8, UR5, URZ ;  /* 0x00000005082472a5 */ /* 0x000fe4000f8e003f */
[----:B------:R-:W-:Y:S02]  /*16b0*/  UIMAD UR12, UR9, UR18, URZ ;  /* 0x00000012090c72a4 */ /* 0x000fe4000f8e023f */
[----:B------:R-:W-:Y:S02]  /*16c0*/  UIMAD UR5, UR8, UR15, UR7 ;  /* 0x0000000f080572a4 */ /* 0x000fe4000f8e0207 */
[----:B------:R-:W-:Y:S01]  /*16d0*/  @UP0 UIMAD.WIDE.U32 UR8, UR27, UR20, URZ ;  /* 0x000000141b0802a5 */ /* 0x000fe2000f8e003f */
[----:B------:R-:W-:Y:S01]  /*16e0*/  @P0 VIADD R6, R6, 0x1 ;  /* 0x0000000106060836 */ /* 0x000fe20000000000 */
[----:B------:R-:W-:Y:S01]  /*16f0*/  UIMAD UR51, UR57, UR43, URZ ;  /* 0x0000002b393372a4 */ /* 0x000fe2000f8e023f */
[----:B------:R-:W-:Y:S01]  /*1700*/  PLOP3.LUT P0, PT, PT, PT, UP3, 0x80, 0x0 ;  /* 0x000000000000781c */ /* 0x000fe20003f0f038 */
[----:B------:R-:W-:-:S02]  /*1710*/  @UP0 UIMAD UR7, UR27, UR21, URZ ;  /* 0x000000151b0702a4 */ /* 0x000fc4000f8e023f */
[----:B------:R-:W-:Y:S01]  /*1720*/  USEL UR52, UR42, URZ, UP5 ;  /* 0x0000003f2a347287 */ /* 0x000fe2000a800000 */
[----:B------:R-:W-:Y:S01]  /*1730*/  @!P2 IADD3 R6, -R6, RZ, RZ ;  /* 0x000000ff0606a210 */ /* 0x000fe20007ffe1ff */
[----:B------:R-:W-:Y:S01]  /*1740*/  USHF.R.S32.HI UR50, URZ, 0x1f, UR23 ;  /* 0x0000001f3f327899 */ /* 0x000fe20008011417 */
[----:B------:R-:W-:Y:S01]  /*1750*/  @!P3 LOP3.LUT R6, RZ, R8, RZ, 0x33, !PT ;  /* 0x00000008ff06b212 */ /* 0x000fe200078e33ff */
[----:B------:R-:W-:Y:S02]  /*1760*/  @!UP1 UIADD3 UR48, UR31, UR28, URZ ;  /* 0x0000001c1f309290 */ /* 0x000fe4000fffe03f */
[----:B------:R-:W-:Y:S02]  /*1770*/  @UP1 UIADD3 UR46, UR13, UR12, URZ ;  /* 0x0000000c0d2e1290 */ /* 0x000fe4000fffe03f */
[----:B------:R-:W-:Y:S02]  /*1780*/  USHF.R.S32.HI UR54, URZ, 0x1f, UR51 ;  /* 0x0000001f3f367899 */ /* 0x000fe40008011433 */
[----:B------:R-:W-:-:S02]  /*1790*/  USEL UR53, UR26, URZ, UP5 ;  /* 0x0000003f1a357287 */ /* 0x000fc4000a800000 */
        /* <DEDUP_REMOVED lines=16> */
.L_x_833:
        /* <DEDUP_REMOVED lines=13> */
.L_x_834:
        /* <DEDUP_REMOVED lines=11> */
.L_x_835:
[----:B------:R-:W-:-:S04]  /*1a20*/  UIMAD UR5, UR45, UR61, UR57 ;  /* 0x0000003d2d0572a4 */ /* 0x000fc8000f8e0239 */
[----:B------:R-:W-:-:S12]  /*1a30*/  UIMAD UR5, UR5, UR59, URZ ;  /* 0x0000003b050572a4 */ /* 0x000fd8000f8e023f */
.L_x_836:
[----:B------:R-:W1:Y:S01]  /*1a40*/  S2R R5, SR_TID.X ;  /* 0x0000000000057919 */ /* 0x000e620000002100 */
[----:B------:R-:W2:Y:S01]  /*1a50*/  LDC.64 R12, c[0x0][0x420] ;  /* 0x00010800ff0c7b82 */ /* 0x000ea20000000a00 */
[----:B------:R-:W-:Y:S01]  /*1a60*/  USHF.R.S32.HI UR28, URZ, 0x1f, UR57 ;  /* 0x0000001f3f1c7899 */ /* 0x000fe20008011439 */
[----:B------:R-:W-:Y:S01]  /*1a70*/  BSSY B1, `(.L_x_832) ;  /* 0x0000828000017945 */ /* 0x000fe20003800000 */
[----:B------:R-:W-:Y:S01]  /*1a80*/  ULDC.64 UR8, c[0x0][0x428] ;  /* 0x00010a0000087ab9 */ /* 0x000fe20000000a00 */
[----:B------:R-:W-:Y:S02]  /*1a90*/  UIADD3 UR18, UR14, UR5, URZ ;  /* 0x000000050e127290 */ /* 0x000fe4000fffe03f */
[----:B------:R-:W-:Y:S01]  /*1aa0*/  UIMAD UR5, UR28, UR8, URZ ;  /* 0x000000081c0572a4 */ /* 0x000fe2000f8e023f */
[----:B------:R-:W-:Y:S01]  /*1ab0*/  ULDC UR7, c[0x0][0x2dc] ;  /* 0x0000b70000077ab9 */ /* 0x000fe20000000800 */
[----:B------:R-:W-:Y:S02]  /*1ac0*/  UIADD3 UR13, UR14, UR17, URZ ;  /* 0x000000110e0d7290 */ /* 0x000fe4000fffe03f */
[----:B------:R-:W-:-:S02]  /*1ad0*/  UIMAD UR17, UR7, UR61, URZ ;  /* 0x0000003d071172a4 */ /* 0x000fc4000f8e023f */
[----:B------:R-:W-:Y:S02]  /*1ae0*/  UIMAD UR7, UR57, UR9, UR5 ;  /* 0x00000009390772a4 */ /* 0x000fe4000f8e0205 */
[----:B------:R-:W-:Y:S01]  /*1af0*/  UISETP.GE.AND UP4, UPT, UR35, 0x1, UPT ;  /* 0x000000012300788c */ /* 0x000fe2000bf86270 */
[----:B------:R-:W-:Y:S01]  /*1b00*/  ULDC.64 UR30, c[0x0][0x3e0] ;  /* 0x0000f800001e7ab9 */ /* 0x000fe20000000a00 */
[----:B------:R-:W-:Y:S01]  /*1b10*/  ULDC.64 UR26, c[0x0][0x2b0] ;  /* 0x0000ac00001a7ab9 */ /* 0x000fe20000000a00 */
[----:B------:R-:W-:Y:S01]  /*1b20*/  ULDC.64 UR40, c[0x0][0x478] ;  /* 0x00011e0000287ab9 */ /* 0x000fe20000000a00 */
        /* <DEDUP_REMOVED lines=13> */
[--C-:B------:R-:W-:Y:S02]  /*1c00*/  SHF.R.S32.HI R5, RZ, 0x1f, R4.reuse ;  /* 0x0000001fff057819 */ /* 0x100fe40000011404 */
[----:B------:R-:W-:Y:S01]  /*1c10*/  IADD3 R8, P0, R4, UR12, RZ ;  /* 0x0000000c04087c10 */ /* 0x000fe2000ff1e0ff */
[----:B------:R-:W-:Y:S01]  /*1c20*/  IMAD R15, R7, UR38, RZ ;  /* 0x00000026070f7c24 */ /* 0x000fe2000f8e02ff */
[----:B------:R-:W-:Y:S01]  /*1c30*/  ULEA.HI.SX32 UR12, UR44, 0xffffffff, 0x19 ;  /* 0xffffffff2c0c7891 */ /* 0x000fe2000f8fca3f */
[----:B------:R-:W-:Y:S01]  /*1c40*/  IMAD.WIDE.U32 R10, R0, UR38, R4 ;  /* 0x00000026000a7c25 */ /* 0x000fe2000f8e0004 */
[----:B------:R-:W-:-:S03]  /*1c50*/  IADD3.X R9, R5, UR48, RZ, P0, !PT ;  /* 0x0000003005097c10 */ /* 0x000fc600087fe4ff */
[----:B--2---:R-:W-:Y:S01]  /*1c60*/  IMAD R7, R12, UR16, RZ ;  /* 0x000000100c077c24 */ /* 0x004fe2000f8e02ff */
[----:B------:R-:W-:Y:S01]  /*1c70*/  IADD3 R10, P0, R10, UR56, RZ ;  /* 0x000000380a0a7c10 */ /* 0x000fe2000ff1e0ff */
[----:B------:R-:W-:Y:S02]  /*1c80*/  IMAD R0, R0, UR39, R15 ;  /* 0x0000002700007c24 */ /* 0x000fe4000f8e020f */
[----:B------:R-:W-:Y:S02]  /*1c90*/  IMAD R7, R13, UR14, R7 ;  /* 0x0000000e0d077c24 */ /* 0x000fe4000f8e0207 */
[----:B------:R-:W-:Y:S01]  /*1ca0*/  IMAD.WIDE.U32 R8, R12, UR14, R8 ;  /* 0x0000000e0c087c25 */ /* 0x000fe2000f8e0008 */
[----:B------:R-:W-:Y:S01]  /*1cb0*/  IADD3.X R11, R11, UR22, R0, P0, !PT ;  /* 0x000000160b0b7c10 */ /* 0x000fe200087fe400 */
[----:B------:R-:W-:Y:S02]  /*1cc0*/  USHF.L.U32 UR22, UR17, 0x7, URZ ;  /* 0x0000000711167899 */ /* 0x000fe4000800063f */
[----:B------:R-:W-:Y:S01]  /*1cd0*/  IMAD.U32 R0, RZ, RZ, UR8 ;  /* 0x00000008ff007e24 */ /* 0x000fe2000f8e00ff */
[----:B------:R-:W-:Y:S01]  /*1ce0*/  ULDC.64 UR8, c[0x0][0x258] ;  /* 0x0000960000087ab9 */ /* 0x000fe20000000a00 */
[----:B------:R-:W-:Y:S01]  /*1cf0*/  IMAD.IADD R9, R9, 0x1, R7 ;  /* 0x0000000109097824 */ /* 0x000fe200078e0207 */
[----:B------:R-:W-:Y:S01]  /*1d00*/  UIMAD UR5, UR28, UR8, URZ ;  /* 0x000000081c0572a4 */ /* 0x000fe2000f8e023f */
[----:B------:R-:W-:Y:S01]  /*1d10*/  SHF.R.S32.HI R7, RZ, 0x5, R14 ;  /* 0x00000005ff077819 */ /* 0x000fe2000001140e */
[----:B------:R-:W-:Y:S01]  /*1d20*/  ULDC.64 UR14, c[0x0][0x210] ;  /* 0x00008400000e7ab9 */ /* 0x000fe20000000a00 */
[----:B------:R-:W-:Y:S01]  /*1d30*/  IMAD.WIDE.U32 R8, R0, UR57, R8 ;  /* 0x0000003900087c25 */ /* 0x000fe2000f8e0008 */
[----:B------:R-:W-:-:S02]  /*1d40*/  UIMAD UR9, UR57, UR9, UR5 ;  /* 0x00000009390972a4 */ /* 0x000fc4000f8e0205 */
[----:B------:R-:W-:Y:S01]  /*1d50*/  UIADD3 UR5, UP3, UP2, UR36, UR22, UR51 ;  /* 0x0000001624057290 */ /* 0x000fe2000fa7e033 */
[----:B------:R-:W-:Y:S01]  /*1d60*/  IMAD.U32 R0, RZ, RZ, UR8 ;  /* 0x00000008ff007e24 */ /* 0x000fe2000f8e00ff */
[----:B------:R-:W-:Y:S01]  /*1d70*/  ULDC.64 UR28, c[0x0][0x400] ;  /* 0x00010000001c7ab9 */ /* 0x000fe20000000a00 */
[----:B------:R-:W-:Y:S01]  /*1d80*/  VIADD R9, R9, UR7 ;  /* 0x0000000709097c36 */ /* 0x000fe20008000000 */
[----:B------:R-:W-:Y:S01]  /*1d90*/  USHF.R.S32.HI UR7, URZ, 0x1f, UR22 ;  /* 0x0000001f3f077899 */ /* 0x000fe20008011416 */
[----:B------:R-:W-:Y:S01]  /*1da0*/  IMAD.WIDE.U32 R10, R0, UR57, R10 ;  /* 0x00000039000a7c25 */ /* 0x000fe2000f8e000a */
[----:B------:R-:W-:Y:S02]  /*1db0*/  UIADD3 UR8, UP1, UP0, UR53, UR5, UR55 ;  /* 0x0000000535087290 */ /* 0x000fe4000f83e037 */
[----:B------:R-:W-:Y:S01]  /*1dc0*/  UIADD3.X UR5, UR19, UR7, UR54, UP3, UP2 ;  /* 0x0000000713057290 */ /* 0x000fe20009fe4436 */
[----:B------:R-:W-:Y:S01]  /*1dd0*/  VIADD R15, R11, UR9 ;  /* 0x000000090b0f7c36 */ /* 0x000fe20008000000 */
[----:B------:R-:W-:Y:S01]  /*1de0*/  LEA R14, P0, R10, UR14, 0x1 ;  /* 0x0000000e0a0e7c11 */ /* 0x000fe2000f8008ff */
[----:B------:R-:W-:Y:S01]  /*1df0*/  IMAD R7, R7, UR17, R16 ;  /* 0x0000001107077c24 */ /* 0x000fe2000f8e0210 */
[----:B------:R-:W-:Y:S01]  /*1e00*/  UIADD3.X UR5, UR52, UR5, UR46, UP1, UP0 ;  /* 0x0000000534057290 */ /* 0x000fe20008fe042e */
[-C--:B------:R-:W-:Y:S01]  /*1e10*/  IMAD R0, R18, R12.reuse, RZ ;  /* 0x0000000c12007224 */ /* 0x080fe200078e02ff */
[----:B------:R-:W-:Y:S01]  /*1e20*/  LEA.HI.X R15, R10, UR15, R15, 0x1, P0 ;  /* 0x0000000f0a0f7c11 */ /* 0x000fe200080f0c0f */
[----:B------:R-:W-:Y:S01]  /*1e30*/  IMAD.WIDE.U32 R8, R3, R12, R8 ;  /* 0x0000000c03087225 */ /* 0x000fe200078e0008 */
[----:B------:R-:W-:Y:S01]  /*1e40*/  PLOP3.LUT P0, PT, PT, PT, UP4, 0x80, 0x0 ;  /* 0x000000000000781c */ /* 0x000fe20003f0f048 */
[----:B------:R-:W-:-:S02]  /*1e50*/  UIMAD.WIDE UR18, UR18, 0x4, UR40 ;  /* 0x00000004121278a5 */ /* 0x000fc4000f8e0228 */
[----:B------:R-:W-:Y:S01]  /*1e60*/  IMAD R11, R3, R13, R0 ;  /* 0x0000000d030b7224 */ /* 0x000fe200078e0200 */
[----:B------:R-:W-:Y:S02]  /*1e70*/  IADD3 R0, P2, R7, UR8, RZ ;  /* 0x0000000807007c10 */ /* 0x000fe4000ff5e0ff */
[----:B------:R-:W-:Y:S01]  /*1e80*/  LEA R10, P3, R8, UR30, 0x1 ;  /* 0x0000001e080a7c11 */ /* 0x000fe2000f8608ff */
[----:B------:R-:W-:Y:S01]  /*1e90*/  IMAD.IADD R9, R9, 0x1, R11 ;  /* 0x0000000109097824 */ /* 0x000fe200078e020b */
[----:B------:R-:W-:Y:S02]  /*1ea0*/  LEA R29, P1, R0, UR28, 0x2 ;  /* 0x0000001c001d7c11 */ /* 0x000fe4000f8210ff */
[----:B------:R-:W-:Y:S02]  /*1eb0*/  LEA.HI.X.SX32 R7, R7, UR5, 0x1, P2 ;  /* 0x0000000507077c11 */ /* 0x000fe400090f0eff */
[----:B------:R-:W-:Y:S02]  /*1ec0*/  LEA.HI.X R11, R8, UR31, R9, 0x1, P3 ;  /* 0x0000001f080b7c11 */ /* 0x000fe400098f0c09 */
[----:B------:R-:W-:Y:S01]  /*1ed0*/  LEA.HI.X R28, R0, UR29, R7, 0x2, P1 ;  /* 0x0000001d001c7c11 */ /* 0x000fe200088f1407 */
[----:B------:R-:W-:Y:S06]  /*1ee0*/  @!P0 BRA `(.L_x_837) ;  /* 0x0000007400648947 */ /* 0x000fec0003800000 */
[----:B------:R-:W2:Y:S04]  /*1ef0*/  LDL R30, [R1+0x34] ;  /* 0x00003400011e7983 */ /* 0x000ea80000100800 */
[----:B------:R-:W3:Y:S01]  /*1f00*/  LDL R19, [R1+0x2c] ;  /* 0x00002c0001137983 */ /* 0x000ee20000100800 */
[----:B------:R-:W-:Y:S01]  /*1f10*/  UMOV UR8, UR12 ;  /* 0x0000000c00087c82 */ /* 0x000fe20008000000 */
[----:B------:R-:W-:Y:S01]  /*1f20*/  UIMAD UR16, UR33, -0x80, UR6 ;  /* 0xffffff80211078a4 */ /* 0x000fe2000f8e0206 */
[----:B------:R-:W-:Y:S01]  /*1f30*/  VIADD R7, R3, 0x40 ;  /* 0x0000004003077836 */ /* 0x000fe20000000000 */
[----:B------:R-:W-:Y:S02]  /*1f40*/  UIMAD UR5, UR8, -0x80, UR35 ;  /* 0xffffff80080578a4 */ /* 0x000fe4000f8e0223 */
[----:B------:R-:W-:Y:S01]  /*1f50*/  UIMAD UR7, UR50, UR24, URZ ;  /* 0x00000018320772a4 */ /* 0x000fe2000f8e023f */
[----:B------:R-:W-:Y:S01]  /*1f60*/  IMAD.U32 R8, RZ, RZ, UR24 ;  /* 0x00000018ff087e24 */ /* 0x000fe2000f8e00ff */
[C---:B------:R-:W-:Y:S01]  /*1f70*/  ISETP.GE.AND P1, PT, R7.reuse, UR16, PT ;  /* 0x0000001007007c0c */ /* 0x040fe2000bf26270 */
[----:B------:R-:W-:Y:S01]  /*1f80*/  IMAD.U32 R0, RZ, RZ, UR20 ;  /* 0x00000014ff007e24 */ /* 0x000fe2000f8e00ff */
[----:B------:R-:W-:Y:S01]  /*1f90*/  ISETP.GE.AND P3, PT, R7, UR5, PT ;  /* 0x0000000507007c0c */ /* 0x000fe2000bf66270 */
[----:B------:R-:W-:Y:S01]  /*1fa0*/  UIMAD UR9, UR23, UR25, UR7 ;  /* 0x00000019170972a4 */ /* 0x000fe2000f8e0207 */
[--C-:B------:R-:W-:Y:S01]  /*1fb0*/  IMAD.WIDE.U32 R8, R8, UR23, R4.reuse ;  /* 0x0000001708087c25 */ /* 0x100fe2000f8e0004 */
[----:B------:R-:W-:Y:S01]  /*1fc0*/  ULDC.64 UR14, c[0x0][0x260] ;  /* 0x00009800000e7ab9 */ /* 0x000fe20000000a00 */
[----:B------:R-:W-:Y:S01]  /*1fd0*/  ULDC.64 UR12, c[0x0][0x268] ;  /* 0x00009a00000c7ab9 */ /* 0x000fe20000000a00 */
[----:B------:R-:W-:Y:S01]  /*1fe0*/  IADD3 R8, P0, R8, UR47, RZ ;  /* 0x0000002f08087c10 */ /* 0x000fe2000ff1e0ff */
[----:B------:R-:W-:-:S04]  /*1ff0*/  IMAD.WIDE.U32 R4, R0, UR23, R4 ;  /* 0x0000001700047c25 */ /* 0x000fc8000f8e0004 */
[----:B------:R-:W-:Y:S02]  /*2000*/  IMAD.SHL.U32 R16, R13, 0x80, RZ ;  /* 0x000000800d107824 */ /* 0x000fe400078e00ff */
[----:B------:R-:W-:Y:S01]  /*2010*/  IMAD.MOV.U32 R232, RZ, RZ, R10 ;  /* 0x000000ffffe87224 */ /* 0x000fe200078e000a */
[----:B------:R-:W-:Y:S01]  /*2020*/  ISETP.GE.AND P4, PT, R3, UR5, PT ;  /* 0x0000000503007c0c */ /* 0x000fe2000bf86270 */
[----:B------:R-:W-:Y:S01]  /*2030*/  IMAD.WIDE.U32 R12, R12, 0x80, RZ ;  /* 0x000000800c0c7825 */ /* 0x000fe200078e00ff */
[----:B------:R-:W-:Y:S01]  /*2040*/  UIMAD UR7, UR50, UR20, URZ ;  /* 0x00000014320772a4 */ /* 0x000fe2000f8e023f */
[----:B------:R-:W1:Y:S02]  /*2050*/  @!P1 LDC.64 R24, c[0x0][0x218] ;  /* 0x00008600ff189b82 */ /* 0x000e640000000a00 */
[----:B------:R-:W-:Y:S01]  /*2060*/  IMAD.MOV.U32 R233, RZ, RZ, R11 ;  /* 0x000000ffffe97224 */ /* 0x000fe200078e000b */
[----:B------:R-:W-:Y:S01]  /*2070*/  @!P3 IADD3 R10, P2, R232, R12, RZ ;  /* 0x0000000ce80ab210 */ /* 0x000fe20007f5e0ff */
[----:B------:R-:W-:-:S03]  /*2080*/  UIMAD UR7, UR23, UR21, UR7 ;  /* 0x00000015170772a4 */ /* 0x000fc6000f8e0207 */
[----:B------:R-:W-:Y:S02]  /*2090*/  @!P3 IADD3.X R11, R233, R13, R16, P2, !PT ;  /* 0x0000000de90bb210 */ /* 0x000fe400017fe410 */
[----:B------:R-:W-:Y:S01]  /*20a0*/  IADD3 R4, P2, R4, UR42, RZ ;  /* 0x0000002a04047c10 */ /* 0x000fe2000ff5e0ff */
[----:B------:R-:W-:Y:S02]  /*20b0*/  IMAD.MOV.U32 R230, RZ, RZ, R14 ;  /* 0x000000ffffe67224 */ /* 0x000fe400078e000e */
[----:B------:R-:W-:Y:S02]  /*20c0*/  IMAD.MOV.U32 R231, RZ, RZ, R15 ;  /* 0x000000ffffe77224 */ /* 0x000fe400078e000f */
[----:B------:R-:W-:Y:S02]  /*20d0*/  IMAD.MOV.U32 R32, RZ, RZ, 0x7f800000 ;  /* 0x7f800000ff207424 */ /* 0x000fe400078e00ff */
[----:B--2---:R-:W-:-:S05]  /*20e0*/  VIADD R7, R30, 0x8 ;  /* 0x000000081e077836 */ /* 0x004fca0000000000 */
[----:B------:R-:W-:Y:S01]  /*20f0*/  ISETP.GE.AND P6, PT, R7, UR5, PT ;  /* 0x0000000507007c0c */ /* 0x000fe2000bfc6270 */
[----:B------:R-:W-:-:S05]  /*2100*/  IMAD.U32 R7, RZ, RZ, UR9 ;  /* 0x00000009ff077e24 */ /* 0x000fca000f8e00ff */
[----:B------:R-:W-:Y:S02]  /*2110*/  IADD3.X R9, R9, UR49, R7, P0, !PT ;  /* 0x0000003109097c10 */ /* 0x000fe400087fe407 */
[----:B------:R-:W-:Y:S01]  /*2120*/  PLOP3.LUT P0, PT, PT, PT, UP5, 0x80, 0x0 ;  /* 0x000000000000781c */ /* 0x000fe20003f0f058 */
[----:B------:R-:W-:-:S05]  /*2130*/  VIADD R0, R30, 0x40 ;  /* 0x000000401e007836 */ /* 0x000fca0000000000 */
[----:B------:R-:W-:Y:S01]  /*2140*/  ISETP.GE.AND P5, PT, R0, UR5, PT ;  /* 0x0000000500007c0c */ /* 0x000fe2000bfa6270 */
[----:B------:R-:W-:-:S04]  /*2150*/  IMAD R0, R17, UR14, RZ ;  /* 0x0000000e11007c24 */ /* 0x000fc8000f8e02ff */
[C---:B------:R-:W-:Y:S01]  /*2160*/  IMAD R13, R6.reuse, UR15, R0 ;  /* 0x0000000f060d7c24 */ /* 0x040fe2000f8e0200 */
[----:B---3--:R-:W-:Y:S01]  /*2170*/  LEA R0, R19, UR4, 0x1 ;  /* 0x0000000413007c11 */ /* 0x008fe2000f8e08ff */
[----:B------:R-:W-:Y:S01]  /*2180*/  @P0 BAR.SYNC.DEFER_BLOCKING 0x0 ;  /* 0x0000000000000b1d */ /* 0x000fe20000010000 */
[----:B------:R-:W-:Y:S02]  /*2190*/  IMAD.U32 R7, RZ, RZ, UR7 ;  /* 0x00000007ff077e24 */ /* 0x000fe4000f8e00ff */
[----:B------:R-:W-:-:S03]  /*21a0*/  IMAD.WIDE.U32 R8, R6, UR14, R8 ;  /* 0x0000000e06087c25 */ /* 0x000fc6000f8e0008 */
[----:B------:R-:W-:Y:S01]  /*21b0*/  IADD3.X R5, R5, UR43, R7, P2, !PT ;  /* 0x0000002b05057c10 */ /* 0x000fe200097fe407 */
[----:B------:R-:W-:Y:S01]  /*21c0*/  IMAD R7, R17, UR12, RZ ;  /* 0x0000000c11077c24 */ /* 0x000fe2000f8e02ff */
[----:B------:R-:W-:Y:S01]  /*21d0*/  ISETP.GE.AND P2, PT, R3, UR16, PT ;  /* 0x0000001003007c0c */ /* 0x000fe2000bf46270 */
[----:B------:R-:W-:Y:S02]  /*21e0*/  USHF.L.U32 UR9, UR39, 0x7, URZ ;  /* 0x0000000727097899 */ /* 0x000fe4000800063f */
[C---:B------:R-:W-:Y:S01]  /*21f0*/  IMAD R12, R6.reuse, UR13, R7 ;  /* 0x0000000d060c7c24 */ /* 0x040fe2000f8e0207 */
[----:B------:R-:W-:Y:S01]  /*2200*/  ULEA.HI UR7, UR8, UR8, URZ, 0x1 ;  /* 0x0000000808077291 */ /* 0x000fe2000f8f083f */
[----:B------:R-:W-:Y:S01]  /*2210*/  IMAD.WIDE.U32 R4, R6, UR12, R4 ;  /* 0x0000000c06047c25 */ /* 0x000fe2000f8e0004 */
[----:B------:R-:W-:Y:S01]  /*2220*/  UIMAD.WIDE.U32 UR12, UR38, 0x80, URZ ;  /* 0x00000080260c78a5 */ /* 0x000fe2000f8e003f */
[----:B------:R-:W-:Y:S04]  /*2230*/  @P4 STS [R0+0x4000], RZ ;  /* 0x004000ff00004388 */ /* 0x000fe80000000800 */
[----:B------:R-:W-:Y:S04]  /*2240*/  @P4 STS [R0+0x4004], RZ ;  /* 0x004004ff00004388 */ /* 0x000fe80000000800 */
[----:B------:R-:W-:Y:S01]  /*2250*/  @P4 STS.64 [R0+0x4008], RZ ;  /* 0x004008ff00004388 */ /* 0x000fe20000000a00 */
[----:B------:R-:W2:Y:S03]  /*2260*/  @!P2 LDC.64 R22, c[0x0][0x218] ;  /* 0x00008600ff16ab82 */ /* 0x000ea60000000a00 */
[----:B------:R-:W-:Y:S01]  /*2270*/  @!PT LDS RZ, [RZ] ;  /* 0x00000000fffff984 */ /* 0x000fe20000000800 */
[----:B------:R-:W-:Y:S01]  /*2280*/  @!PT LDS RZ, [RZ] ;  /* 0x00000000fffff984 */ /* 0x000fe20000000800 */
[----:B------:R-:W-:Y:S01]  /*2290*/  @!PT LDS RZ, [RZ] ;  /* 0x00000000fffff984 */ /* 0x000fe20000000800 */
[----:B------:R-:W-:Y:S04]  /*22a0*/  @!P4 LDGSTS.E.BYPASS.LTC128B.128 [R0+0x4000], desc[UR10][R232.64] ;  /* 0x04000000e800cfae */ /* 0x000fe8000b901d4a */
[----:B------:R-:W-:Y:S01]  /*22b0*/  @P3 STS.128 [R0+0x5000], RZ ;  /* 0x005000ff00003388 */ /* 0x000fe20000000c00 */
[----:B------:R-:W3:Y:S03]  /*22c0*/  @!P2 LDC.64 R26, c[0x0][0x220] ;  /* 0x00008800ff1aab82 */ /* 0x000ee60000000a00 */
[----:B------:R-:W-:Y:S01]  /*22d0*/  @!PT LDS RZ, [RZ] ;  /* 0x00000000fffff984 */ /* 0x000fe20000000800 */
[----:B------:R-:W-:Y:S01]  /*22e0*/  @!PT LDS RZ, [RZ] ;  /* 0x00000000fffff984 */ /* 0x000fe20000000800 */
[----:B------:R-:W-:Y:S01]  /*22f0*/  @!PT LDS RZ, [RZ] ;  /* 0x00000000fffff984 */ /* 0x000fe20000000800 */
[----:B------:R4:W-:Y:S01]  /*2300*/  @!P3 LDGSTS.E.BYPASS.LTC128B.128 [R0+0x5000], desc[UR10][R10.64] ;  /* 0x050000000a00bfae */ /* 0x0009e2000b901d4a */
[----:B------:R-:W-:Y:S01]  /*2310*/  IMAD.IADD R7, R9, 0x1, R13 ;  /* 0x0000000109077824 */ /* 0x000fe200078e020d */
[----:B------:R-:W-:Y:S01]  /*2320*/  ULOP3.LUT UR7, UR7, 0xfffffffe, URZ, 0xc0, !UPT ;  /* 0xfffffffe07077892 */ /* 0x000fe2000f8ec03f */
[----:B------:R-:W-:-:S02]  /*2330*/  IMAD.IADD R5, R5, 0x1, R12 ;  /* 0x0000000105057824 */ /* 0x000fc400078e020c */
[----:B------:R-:W-:Y:S02]  /*2340*/  @!P1 IMAD.MOV.U32 R9, RZ, RZ, R7 ;  /* 0x000000ffff099224 */ /* 0x000fe400078e0007 */
[----:B------:R-:W-:Y:S01]  /*2350*/  IMAD.U32 R12, RZ, RZ, UR9 ;  /* 0x00000009ff0c7e24 */ /* 0x000fe2000f8e00ff */
[----:B------:R-:W-:Y:S01]  /*2360*/  UIADD3 UR7, UR8, -UR7, URZ ;  /* 0x8000000708077290 */ /* 0x000fe2000fffe03f */
[----:B------:R-:W-:Y:S01]  /*2370*/  @!P2 IMAD.MOV.U32 R6, RZ, RZ, R8 ;  /* 0x000000ffff06a224 */ /* 0x000fe200078e0008 */
[----:B----4-:R-:W-:-:S05]  /*2380*/  @!P1 IADD3 R10, P0, R3, 0x40, RZ ;  /* 0x00000040030a9810 */ /* 0x010fca0007f1e0ff */
[----:B------:R-:W-:Y:S01]  /*2390*/  @!P1 IMAD.X R11, RZ, RZ, R18, P0 ;  /* 0x000000ffff0b9224 */ /* 0x000fe200000e0612 */
[----:B------:R-:W-:-:S03]  /*23a0*/  @!P3 IADD3 R14, P0, R230, UR12, RZ ;  /* 0x0000000ce60ebc10 */ /* 0x000fc6000ff1e0ff */
[----:B------:R-:W-:Y:S01]  /*23b0*/  @!P1 IMAD R11, R11, UR24, RZ ;  /* 0x000000180b0b9c24 */ /* 0x000fe2000f8e02ff */
[----:B------:R-:W-:-:S03]  /*23c0*/  @!P3 IADD3.X R15, R231, UR13, R12, P0, !PT ;  /* 0x0000000de70fbc10 */ /* 0x000fc600087fe40c */
[C---:B------:R-:W-:Y:S02]  /*23d0*/  @!P1 IMAD R21, R10.reuse, UR25, R11 ;  /* 0x000000190a159c24 */ /* 0x040fe4000f8e020b */
[----:B------:R-:W-:Y:S01]  /*23e0*/  @!P1 IMAD.WIDE.U32 R10, R10, UR24, R8 ;  /* 0x000000180a0a9c25 */ /* 0x000fe2000f8e0008 */
[----:B------:R-:W-:Y:S01]  /*23f0*/  @!P1 IADD3 R12, P0, R3, 0x40, RZ ;  /* 0x00000040030c9810 */ /* 0x000fe20007f1e0ff */
[----:B------:R-:W-:Y:S02]  /*2400*/  UISETP.NE.AND UP0, UPT, UR7, 0x1, UPT ;  /* 0x000000010700788c */ /* 0x000fe4000bf05270 */
[----:B------:R-:W-:Y:S02]  /*2410*/  @!P2 IMAD R8, R18, UR24, RZ ;  /* 0x000000181208ac24 */ /* 0x000fe4000f8e02ff */
[----:B------:R-:W-:Y:S02]  /*2420*/  @!P1 IMAD.MOV.U32 R16, RZ, RZ, R4 ;  /* 0x000000ffff109224 */ /* 0x000fe400078e0004 */
[----:B------:R-:W-:-:S02]  /*2430*/  @!P1 IMAD.MOV.U32 R17, RZ, RZ, R5 ;  /* 0x000000ffff119224 */ /* 0x000fc400078e0005 */
[----:B------:R-:W-:Y:S01]  /*2440*/  @!P2 IMAD R13, R18, UR20, RZ ;  /* 0x00000014120dac24 */ /* 0x000fe2000f8e02ff */
[----:B------:R-:W-:Y:S01]  /*2450*/  UMOV UR12, UR26 ;  /* 0x0000001a000c7c82 */ /* 0x000fe20008000000 */
[C---:B------:R-:W-:Y:S01]  /*2460*/  @!P2 IMAD R20, R3.reuse, UR25, R8 ;  /* 0x000000190314ac24 */ /* 0x040fe2000f8e0208 */
[----:B------:R-:W-:Y:S01]  /*2470*/  UMOV UR9, UR27 ;  /* 0x0000001b00097c82 */ /* 0x000fe20008000000 */
[----:B------:R-:W-:-:S04]  /*2480*/  @!P2 IMAD.WIDE.U32 R8, R3, UR24, R6 ;  /* 0x000000180308ac25 */ /* 0x000fc8000f8e0006 */
[----:B------:R-:W-:Y:S01]  /*2490*/  VIADD R118, R129, 0x1000 ;  /* 0x0000100081767836 */ /* 0x000fe20000000000 */
[----:B------:R-:W-:Y:S01]  /*24a0*/  CS2R R94, SRZ ;  /* 0x00000000005e7805 */ /* 0x000fe2000001ff00 */
[----:B------:R-:W-:Y:S01]  /*24b0*/  VIADD R6, R19, 0x1000 ;  /* 0x0000100013067836 */ /* 0x000fe20000000000 */
[----:B------:R-:W-:Y:S01]  /*24c0*/  CS2R R92, SRZ ;  /* 0x00000000005c7805 */ /* 0x000fe2000001ff00 */
[----:B------:R-:W-:Y:S01]  /*24d0*/  @!P1 IMAD.X R7, RZ, RZ, R18, P0 ;  /* 0x000000ffff079224 */ /* 0x000fe200000e0612 */
[----:B------:R-:W-:Y:S01]  /*24e0*/  PLOP3.LUT P0, PT, PT, PT, UP0, 0x80, 0x0 ;  /* 0x000000000000781c */ /* 0x000fe20003f0f008 */
[----:B------:R-:W-:Y:S01]  /*24f0*/  IMAD.SHL.U32 R122, R129, 0x2, RZ ;  /* 0x00000002817a7824 */ /* 0x000fe200078e00ff */
[----:B------:R-:W-:Y:S01]  /*2500*/  CS2R R98, SRZ ;  /* 0x0000000000627805 */ /* 0x000fe2000001ff00 */
[----:B------:R-:W-:Y:S01]  /*2510*/  @!P1 IMAD R7, R7, UR20, RZ ;  /* 0x0000001407079c24 */ /* 0x000fe2000f8e02ff */
[----:B------:R-:W-:Y:S02]  /*2520*/  SEL R6, R6, R19, !P0 ;  /* 0x0000001306067207 */ /* 0x000fe40004000000 */
[----:B------:R-:W-:-:S02]  /*2530*/  CS2R R96, SRZ ;  /* 0x0000000000607805 */ /* 0x000fc4000001ff00 */
[----:B------:R-:W-:Y:S01]  /*2540*/  CS2R R90, SRZ ;  /* 0x00000000005a7805 */ /* 0x000fe2000001ff00 */
[----:B------:R-:W-:Y:S01]  /*2550*/  @!P1 IMAD R19, R12, UR21, R7 ;  /* 0x000000150c139c24 */ /* 0x000fe2000f8e0207 */
[----:B------:R-:W-:Y:S01]  /*2560*/  LEA R31, R6, UR4, 0x1 ;  /* 0x00000004061f7c11 */ /* 0x000fe2000f8e08ff */
[----:B------:R-:W-:Y:S01]  /*2570*/  @!P1 IMAD.WIDE.U32 R6, R12, UR20, R16 ;  /* 0x000000140c069c25 */ /* 0x000fe2000f8e0010 */
[----:B------:R-:W-:Y:S01]  /*2580*/  CS2R R88, SRZ ;  /* 0x0000000000587805 */ /* 0x000fe2000001ff00 */
[----:B------:R-:W4:Y:S01]  /*2590*/  @!P1 LDC.64 R16, c[0x0][0x220] ;  /* 0x00008800ff109b82 */ /* 0x000f220000000a00 */
[----:B------:R-:W-:Y:S01]  /*25a0*/  CS2R R86, SRZ ;  /* 0x0000000000567805 */ /* 0x000fe2000001ff00 */
[----:B------:R-:W-:Y:S01]  /*25b0*/  @P4 STS [R31], RZ ;  /* 0x000000ff1f004388 */ /* 0x000fe20000000800 */
[C---:B------:R-:W-:Y:S01]  /*25c0*/  @!P2 IMAD R18, R3.reuse, UR21, R13 ;  /* 0x000000150312ac24 */ /* 0x040fe2000f8e020d */
[----:B------:R-:W-:Y:S02]  /*25d0*/  CS2R R84, SRZ ;  /* 0x0000000000547805 */ /* 0x000fe4000001ff00 */
[----:B------:R-:W-:Y:S01]  /*25e0*/  CS2R R78, SRZ ;  /* 0x00000000004e7805 */ /* 0x000fe2000001ff00 */
[----:B------:R-:W-:Y:S01]  /*25f0*/  @P4 STS [R31+0x4], RZ ;  /* 0x000004ff1f004388 */ /* 0x000fe20000000800 */
[----:B------:R-:W-:Y:S01]  /*2600*/  @!P2 IMAD.WIDE.U32 R4, R3, UR20, R4 ;  /* 0x000000140304ac25 */ /* 0x000fe2000f8e0004 */
[----:B------:R-:W-:-:S02]  /*2610*/  CS2R R76, SRZ ;  /* 0x00000000004c7805 */ /* 0x000fc4000001ff00 */
[----:B------:R-:W-:Y:S01]  /*2620*/  CS2R R82, SRZ ;  /* 0x0000000000527805 */ /* 0x000fe2000001ff00 */
[----:B------:R-:W-:Y:S01]  /*2630*/  @P4 STS [R31+0x8], RZ ;  /* 0x000008ff1f004388 */ /* 0x000fe20000000800 */
[----:B------:R-:W-:Y:S01]  /*2640*/  @!P2 IMAD.IADD R3, R9, 0x1, R20 ;  /* 0x000000010903a824 */ /* 0x000fe200078e0214 */
[----:B------:R-:W-:Y:S02]  /*2650*/  CS2R R80, SRZ ;  /* 0x0000000000507805 */ /* 0x000fe4000001ff00 */
[----:B------:R-:W-:Y:S01]  /*2660*/  CS2R R74, SRZ ;  /* 0x00000000004a7805 */ /* 0x000fe2000001ff00 */
[----:B------:R-:W-:Y:S01]  /*2670*/  @P4 STS [R31+0xc], RZ ;  /* 0x00000cff1f004388 */ /* 0x000fe20000000800 */
[----:B------:R-:W-:Y:S02]  /*2680*/  CS2R R72, SRZ ;  /* 0x0000000000487805 */ /* 0x000fe4000001ff00 */
[----:B------:R-:W-:Y:S02]  /*2690*/  CS2R R70, SRZ ;  /* 0x0000000000467805 */ /* 0x000fe4000001ff00 */
[----:B------:R-:W-:Y:S01]  /*26a0*/  CS2R R68, SRZ ;  /* 0x0000000000447805 */ /* 0x000fe2000001ff00 */
[----:B------:R-:W-:Y:S01]  /*26b0*/  @!PT LDS RZ, [RZ] ;  /* 0x00000000fffff984 */ /* 0x000fe20000000800 */
[----:B------:R-:W-:Y:S01]  /*26c0*/  @!PT LDS RZ, [RZ] ;  /* 0x00000000fffff984 */ /* 0x000fe20000000800 */
[----:B------:R-:W-:Y:S01]  /*26d0*/  @!PT LDS RZ, [RZ] ;  /* 0x00000000fffff984 */ /* 0x000fe20000000800 */
[----:B------:R-:W-:Y:S01]  /*26e0*/  @!P4 LDGSTS.E.BYPASS.LTC128B.128 [R31], desc[UR10][R230.64] ;  /* 0x00000000e61fcfae */ /* 0x000fe2000b901d4a */
[C---:B--2---:R-:W-:Y:S01]  /*26f0*/  @!P2 LEA R12, P4, R8.reuse, R22, 0x1 ;  /* 0x00000016080ca211 */ /* 0x044fe200078808ff */
[----:B------:R-:W-:Y:S01]  /*2700*/  UMOV UR14, UR18 ;  /* 0x00000012000e7c82 */ /* 0x000fe20008000000 */
[----:B------:R-:W-:Y:S01]  /*2710*/  UMOV UR13, UR19 ;  /* 0x00000013000d7c82 */ /* 0x000fe20008000000 */
[----:B------:R-:W-:Y:S01]  /*2720*/  @P3 STS [R31+0x1000], RZ ;  /* 0x001000ff1f003388 */ /* 0x000fe20000000800 */
[----:B------:R-:W-:Y:S01]  /*2730*/  @!P2 LEA.HI.X R13, R8, R23, R3, 0x1, P4 ;  /* 0x00000017080da211 */ /* 0x000fe200020f0c03 */
[----:B------:R-:W-:-:S02]  /*2740*/  UIADD3 UR16, -UR22, URZ, URZ ;  /* 0x0000003f16107290 */ /* 0x000fc4000fffe13f */
[----:B------:R-:W-:Y:S01]  /*2750*/  @P3 STS [R31+0x1004], RZ ;  /* 0x001004ff1f003388 */ /* 0x000fe20000000800 */
[----:B------:R-:W-:Y:S01]  /*2760*/  @!P1 IMAD.IADD R3, R11, 0x1, R21 ;  /* 0x000000010b039824 */ /* 0x000fe200078e0215 */
[----:B------:R-:W-:Y:S02]  /*2770*/  USHF.L.U32 UR31, UR17, 0x3, URZ ;  /* 0x00000003111f7899 */ /* 0x000fe4000800063f */
[----:B------:R-:W-:Y:S01]  /*2780*/  @P3 STS [R31+0x1008], RZ ;  /* 0x001008ff1f003388 */ /* 0x000fe20000000800 */
[----:B------:R-:W-:Y:S01]  /*2790*/  @!P2 IMAD.IADD R5, R5, 0x1, R18 ;  /* 0x000000010505a824 */ /* 0x000fe200078e0212 */
[----:B------:R-:W-:Y:S02]  /*27a0*/  USHF.L.U32 UR30, UR17, 0x4, URZ ;  /* 0x00000004111e7899 */ /* 0x000fe4000800063f */
[----:B------:R-:W-:Y:S01]  /*27b0*/  @P3 STS [R31+0x100c], RZ ;  /* 0x00100cff1f003388 */ /* 0x000fe20000000800 */
[----:B------:R-:W-:Y:S02]  /*27c0*/  UIMAD UR29, UR17, 0x18, URZ ;  /* 0x00000018111d78a4 */ /* 0x000fe4000f8e023f */
[----:B------:R-:W-:Y:S01]  /*27d0*/  USHF.L.U32 UR28, UR17, 0x5, URZ ;  /* 0x00000005111c7899 */ /* 0x000fe2000800063f */
[----:B------:R-:W-:Y:S01]  /*27e0*/  @!PT LDS RZ, [RZ] ;  /* 0x00000000fffff984 */ /* 0x000fe20000000800 */
[----:B------:R-:W-:Y:S01]  /*27f0*/  @!PT LDS RZ, [RZ] ;  /* 0x00000000fffff984 */ /* 0x000fe20000000800 */
[----:B------:R-:W-:Y:S01]  /*2800*/  @!PT LDS RZ, [RZ] ;  /* 0x00000000fffff984 */ /* 0x000fe20000000800 */
[----:B------:R1:W-:Y:S01]  /*2810*/  @!P3 LDGSTS.E.BYPASS.LTC128B.128 [R31+0x1000], desc[UR10][R14.64] ;  /* 0x010000000e1fbfae */ /* 0x0003e2000b901d4a */
[----:B---3--:R-:W-:Y:S01]  /*2820*/  @!P2 LEA R8, P3, R4, R26, 0x1 ;  /* 0x0000001a0408a211 */ /* 0x008fe200078608ff */
[----:B------:R-:W-:-:S03]  /*2830*/  ULDC UR7, c[0x0][0x2ec] ;  /* 0x0000bb0000077ab9 */ /* 0x000fc60000000800 */
[----:B------:R-:W-:Y:S01]  /*2840*/  @!P2 LEA.HI.X R9, R4, R27, R5, 0x1, P3 ;  /* 0x0000001b0409a211 */ /* 0x000fe200018f0c05 */
[----:B------:R-:W-:Y:S01]  /*2850*/  @!P1 IMAD.IADD R5, R7, 0x1, R19 ;  /* 0x0000000107059824 */ /* 0x000fe200078e0213 */
[----:B------:R-:W-:Y:S01]  /*2860*/  @P2 STS [R0+0x6000], RZ ;  /* 0x006000ff00002388 */ /* 0x000fe20000000800 */
[----:B----4-:R-:W-:-:S03]  /*2870*/  @!P1 LEA R4, P3, R6, R16, 0x1 ;  /* 0x0000001006049211 */ /* 0x010fc600078608ff */
[----:B------:R-:W-:Y:S04]  /*2880*/  @P2 STS [R0+0x6004], RZ ;  /* 0x006004ff00002388 */ /* 0x000fe80000000800 */
[----:B------:R-:W-:Y:S01]  /*2890*/  @P2 STS.64 [R0+0x6008], RZ ;  /* 0x006008ff00002388 */ /* 0x000fe20000000a00 */
[----:B------:R-:W-:-:S03]  /*28a0*/  @!P1 LEA.HI.X R5, R6, R17, R5, 0x1, P3 ;  /* 0x0000001106059211 */ /* 0x000fc600018f0c05 */
[----:B------:R-:W-:Y:S01]  /*28b0*/  @!PT LDS RZ, [RZ] ;  /* 0x00000000fffff984 */ /* 0x000fe20000000800 */
[----:B------:R-:W-:Y:S01]  /*28c0*/  @!PT LDS RZ, [RZ] ;  /* 0x00000000fffff984 */ /* 0x000fe20000000800 */
[----:B------:R-:W-:Y:S01]  /*28d0*/  @!PT LDS RZ, [RZ] ;  /* 0x00000000fffff984 */ /* 0x000fe20000000800 */
[----:B------:R-:W-:Y:S01]  /*28e0*/  @!P2 LDGSTS.E.BYPASS.LTC128B.128 [R0+0x6000], desc[UR10][R12.64] ;  /* 0x060000000c00afae */ /* 0x000fe2000b901d4a */
[----:B-1----:R-:W-:-:S04]  /*28f0*/  @!P1 LEA R14, P4, R10, R24, 0x1 ;  /* 0x000000180a0e9211 */ /* 0x002fc800078808ff */
[----:B------:R-:W-:Y:S01]  /*2900*/  @!P1 LEA.HI.X R15, R10, R25, R3, 0x1, P4 ;  /* 0x000000190a0f9211 */ /* 0x000fe200020f0c03 */
[----:B------:R-:W-:Y:S01]  /*2910*/  @P1 STS.128 [R0+0x7000], RZ ;  /* 0x007000ff00001388 */ /* 0x000fe20000000c00 */
[----:B------:R-:W-:-:S03]  /*2920*/  VIADD R3, R30, 0x48 ;  /* 0x000000481e037836 */ /* 0x000fc60000000000 */
[----:B------:R-:W-:Y:S01]  /*2930*/  @!PT LDS RZ, [RZ] ;  /* 0x00000000fffff984 */ /* 0x000fe20000000800 */
[----:B------:R-:W-:Y:S01]  /*2940*/  @!PT LDS RZ, [RZ] ;  /* 0x00000000fffff984 */ /* 0x000fe20000000800 */
[----:B------:R-:W-:Y:S01]  /*2950*/  @!PT LDS RZ, [RZ] ;  /* 0x00000000fffff984 */ /* 0x000fe20000000800 */
[----:B------:R-:W-:Y:S01]  /*2960*/  @!P1 LDGSTS.E.BYPASS.LTC128B.128 [R0+0x7000], desc[UR10][R14.64] ;  /* 0x070000000e009fae */ /* 0x000fe2000b901d4a */
[C---:B------:R-:W-:Y:S01]  /*2970*/  IMAD.SHL.U32 R6, R30.reuse, 0x4, RZ ;  /* 0x000000041e067824 */ /* 0x040fe200078e00ff */
[----:B------:R-:W-:Y:S02]  /*2980*/  ISETP.GE.AND P4, PT, R30, UR5, PT ;  /* 0x000000051e007c0c */ /* 0x000fe4000bf86270 */
[----:B------:R-:W-:Y:S04]  /*2990*/  @P2 STS [R0+0x8000], RZ ;  /* 0x008000ff00002388 */ /* 0x000fe80000000800 */
[----:B------:R-:W-:Y:S04]  /*29a0*/  @P2 STS [R0+0x8004], RZ ;  /* 0x008004ff00002388 */ /* 0x000fe80000000800 */
[----:B------:R-:W-:Y:S01]  /*29b0*/  @P2 STS.64 [R0+0x8008], RZ ;  /* 0x008008ff00002388 */ /* 0x000fe20000000a00 */
[----:B------:R-:W-:-:S03]  /*29c0*/  ISETP.GE.AND P3, PT, R3, UR5, PT ;  /* 0x0000000503007c0c */ /* 0x000fc6000bf66270 */
        /* <DEDUP_REMOVED lines=8> */
[----:B------:R2:W-:Y:S01]  /*2a50*/  @!P1 LDGSTS.E.BYPASS.LTC128B.128 [R0+0x9000], desc[UR10][R4.64] ;  /* 0x0900000004009fae */ /* 0x0005e2000b901d4a */
[----:B------:R-:W-:-:S03]  /*2a60*/  IMAD.MOV.U32 R22, RZ, RZ, 0x7f800000 ;  /* 0x7f800000ff167424 */ /* 0x000fc600078e00ff */
[----:B------:R3:W-:Y:S01]  /*2a70*/  STL [R1+0x8], R31 ;  /* 0x0000081f01007387 */ /* 0x0007e20000100800 */
[----:B------:R-:W-:-:S03]  /*2a80*/  IMAD.MOV.U32 R20, RZ, RZ, 0x7f800000 ;  /* 0x7f800000ff147424 */ /* 0x000fc600078e00ff */
[----:B------:R-:W0:Y:S01]  /*2a90*/  LDGDEPBAR ;  /* 0x00000000000079af */ /* 0x000e220000000000 */
[----:B-1----:R-:W-:Y:S02]  /*2aa0*/  SHF.R.S32.HI R8, RZ, 0x1f, R30 ;  /* 0x0000001fff087819 */ /* 0x002fe4000001141e */
[----:B--2---:R-:W-:Y:S02]  /*2ab0*/  IADD3 R4, P2, R6, UR12, RZ ;  /* 0x0000000c06047c10 */ /* 0x004fe4000ff5e0ff */
[----:B------:R-:W-:Y:S01]  /*2ac0*/  SHF.L.U64.HI R5, R30, 0x2, R8 ;  /* 0x000000021e057819 */ /* 0x000fe20000010208 */
[----:B---3--:R-:W-:-:S03]  /*2ad0*/  IMAD.MOV.U32 R31, RZ, RZ, 0x7f800000 ;  /* 0x7f800000ff1f7424 */ /* 0x008fc600078e00ff */
[----:B------:R-:W-:Y:S02]  /*2ae0*/  IADD3.X R5, R5, UR9, RZ, P2, !PT ;  /* 0x0000000905057c10 */ /* 0x000fe400097fe4ff */
[----:B------:R-:W-:-:S03]  /*2af0*/  SHF.R.S32.HI R0, RZ, 0x1f, R3 ;  /* 0x0000001fff007819 */ /* 0x000fc60000011403 */
[----:B------:R-:W2:Y:S01]  /*2b00*/  @!P4 LDG.E R32, desc[UR10][R4.64] ;  /* 0x0000000a0420c981 */ /* 0x000ea2000c1e1900 */
[----:B------:R-:W-:-:S03]  /*2b10*/  @!P3 LEA R6, P1, R3, UR12, 0x2 ;  /* 0x0000000c0306bc11 */ /* 0x000fc6000f8210ff */
[----:B------:R-:W3:Y:S04]  /*2b20*/  @!P6 LDG.E R31, desc[UR10][R4.64+0x20] ;  /* 0x0000200a041fe981 */ /* 0x000ee8000c1e1900 */
[----:B------:R-:W4:Y:S01]  /*2b30*/  @!P5 LDG.E R22, desc[UR10][R4.64+0x100] ;  /* 0x0001000a0416d981 */ /* 0x000f22000c1e1900 */
[----:B------:R-:W-:-:S05]  /*2b40*/  @!P3 LEA.HI.X R7, R3, UR9, R0, 0x2, P1 ;  /* 0x000000090307bc11 */ /* 0x000fca00088f1400 */
[----:B------:R1:W5:Y:S01]  /*2b50*/  @!P3 LDG.E R20, desc[UR10][R6.64] ;  /* 0x0000000a0614b981 */ /* 0x000362000c1e1900 */
[C---:B------:R-:W-:Y:S02]  /*2b60*/  IMAD.SHL.U32 R3, R30.reuse, 0x4, RZ ;  /* 0x000000041e037824 */ /* 0x040fe400078e00ff */
[C---:B------:R-:W-:Y:S01]  /*2b70*/  VIADD R0, R30.reuse, 0xffffff80 ;  /* 0xffffff801e007836 */ /* 0x040fe20000000000 */
[----:B------:R-:W-:Y:S04]  /*2b80*/  STL [R1+0x4], R29 ;  /* 0x0000041d01007387 */ /* 0x000fe80000100800 */
[----:B------:R-:W-:Y:S01]  /*2b90*/  STL [R1], R28 ;  /* 0x0000001c01007387 */ /* 0x000fe20000100800 */
[----:B-1----:R-:W-:Y:S01]  /*2ba0*/  SHF.L.U64.HI R6, R30, 0x2, R8 ;  /* 0x000000021e067819 */ /* 0x002fe20000010208 */
[----:B------:R-:W-:Y:S01]  /*2bb0*/  VIADD R4, R124, 0x1000 ;  /* 0x000010007c047836 */ /* 0x000fe20000000000 */
[----:B------:R-:W-:Y:S01]  /*2bc0*/  UIADD3 UR5, UR23, 0x80, URZ ;  /* 0x0000008017057890 */ /* 0x000fe2000fffe03f */
[----:B------:R-:W-:Y:S01]  /*2bd0*/  SEL R118, R118, R129, !P0 ;  /* 0x0000008176767207 */ /* 0x000fe20004000000 */
[----:B------:R-:W-:-:S03]  /*2be0*/  UIMAD UR27, UR17, 0x28, URZ ;  /* 0x00000028111b78a4 */ /* 0x000fc6000f8e023f */
[----:B------:R-:W-:Y:S01]  /*2bf0*/  LEA R118, R118, UR4, 0x1 ;  /* 0x0000000476767c11 */ /* 0x000fe2000f8e08ff */
[----:B------:R-:W-:Y:S02]  /*2c00*/  UIMAD UR26, UR17, 0x30, URZ ;  /* 0x00000030111a78a4 */ /* 0x000fe4000f8e023f */
[----:B------:R-:W-:Y:S02]  /*2c10*/  UIMAD UR25, UR17, 0x38, URZ ;  /* 0x00000038111978a4 */ /* 0x000fe4000f8e023f */
[----:B------:R-:W-:Y:S02]  /*2c20*/  USHF.L.U32 UR24, UR17, 0x6, URZ ;  /* 0x0000000611187899 */ /* 0x000fe4000800063f */
[----:B------:R-:W-:Y:S02]  /*2c30*/  UIMAD UR23, UR17, 0x48, URZ ;  /* 0x00000048111778a4 */ /* 0x000fe4000f8e023f */
[----:B------:R-:W-:Y:S02]  /*2c40*/  UIMAD UR22, UR17, 0x50, URZ ;  /* 0x00000050111678a4 */ /* 0x000fe4000f8e023f */
[----:B------:R-:W-:-:S02]  /*2c50*/  UIMAD UR21, UR17, 0x58, URZ ;  /* 0x00000058111578a4 */ /* 0x000fc4000f8e023f */
[----:B------:R-:W-:Y:S02]  /*2c60*/  UIMAD UR20, UR17, 0x60, URZ ;  /* 0x00000060111478a4 */ /* 0x000fe4000f8e023f */
[----:B------:R-:W-:Y:S02]  /*2c70*/  UIMAD UR19, UR17, 0x68, URZ ;  /* 0x00000068111378a4 */ /* 0x000fe4000f8e023f */
[----:B------:R-:W-:Y:S02]  /*2c80*/  UIMAD UR18, UR17, 0x70, URZ ;  /* 0x00000070111278a4 */ /* 0x000fe4000f8e023f */
[----:B------:R-:W-:Y:S02]  /*2c90*/  UISETP.GE.AND UP0, UPT, UR5, UR6, UPT ;  /* 0x000000060500728c */ /* 0x000fe4000bf06270 */
[----:B------:R-:W-:Y:S01]  /*2ca0*/  UIMAD UR17, UR17, 0x78, URZ ;  /* 0x00000078111178a4 */ /* 0x000fe2000f8e023f */
[----:B------:R-:W-:Y:S01]  /*2cb0*/  ULDC UR5, c[0x0][0x39c] ;  /* 0x0000e70000057ab9 */ /* 0x000fe20000000800 */
[----:B--2---:R-:W-:Y:S04]  /*2cc0*/  STL [R1+0x14], R32 ;  /* 0x0000142001007387 */ /* 0x004fe80000100800 */
[----:B---3--:R-:W-:Y:S04]  /*2cd0*/  STL [R1+0x18], R31 ;  /* 0x0000181f01007387 */ /* 0x008fe80000100800 */
[----:B----4-:R-:W-:Y:S04]  /*2ce0*/  STL [R1+0xc], R22 ;  /* 0x00000c1601007387 */ /* 0x010fe80000100800 */
[----:B------:R1:W-:Y:S04]  /*2cf0*/  STL [R1+0x28], R3 ;  /* 0x0000280301007387 */ /* 0x0003e80000100800 */
[----:B-----5:R2:W-:Y:S04]  /*2d00*/  STL [R1+0x10], R20 ;  /* 0x0000101401007387 */ /* 0x0205e80000100800 */
[----:B------:R2:W-:Y:S01]  /*2d10*/  STL [R1+0x24], R6 ;  /* 0x0000240601007387 */ /* 0x0005e20000100800 */
[----:B-1----:R-:W-:-:S04]  /*2d20*/  SHF.R.S32.HI R3, RZ, 0x1f, R0 ;  /* 0x0000001fff037819 */ /* 0x002fc80000011400 */
[C---:B------:R-:W-:Y:S01]  /*2d30*/  SHF.L.U64.HI R5, R0.reuse, 0x2, R3 ;  /* 0x0000000200057819 */ /* 0x040fe20000010203 */
[----:B------:R-:W-:-:S04]  /*2d40*/  IMAD.SHL.U32 R0, R0, 0x4, RZ ;  /* 0x0000000400007824 */ /* 0x000fc800078e00ff */
[----:B------:R2:W-:Y:S04]  /*2d50*/  STL [R1+0x20], R5 ;  /* 0x0000200501007387 */ /* 0x0005e80000100800 */
[----:B------:R2:W-:Y:S01]  /*2d60*/  STL [R1+0x1c], R0 ;  /* 0x00001c0001007387 */ /* 0x0005e20000100800 */
[----:B------:R-:W-:-:S04]  /*2d70*/  SEL R3, R4, R124, !P0 ;  /* 0x0000007c04037207 */ /* 0x000fc80004000000 */
[----:B------:R-:W-:-:S07]  /*2d80*/  LEA R3, R3, UR4, 0x1 ;  /* 0x0000000403037c11 */ /* 0x000fce000f8e08ff */
.L_x_840:
        /* <DEDUP_REMOVED lines=80> */
[----:B-1----:R-:W-:Y:S01]  /*3290*/  IMAD.MOV.U32 R8, RZ, RZ, R81 ;  /* 0x000000ffff087224 */ /* 0x002fe200078e0051 */
[----:B---3--:R-:W-:Y:S08]  /*32a0*/  FSETP.NEU.FTZ.AND P3, PT, R131, -INF , PT ;  /* 0xff8000008300780b */ /* 0x008ff00003f7d000 */
[----:B------:R-:W1:Y:S01]  /*32b0*/  MUFU.TANH R80, R5 ;  /* 0x0000000500507308 */ /* 0x000e620000002400 */
[----:B--2---:R-:W2:Y:S09]  /*32c0*/  LDL R12, [R1+0xc] ;  /* 0x00000c00010c7983 */ /* 0x004eb20000100800 */
[----:B------:R-:W-:Y:S01]  /*32d0*/  MUFU.TANH R69, R6 ;  /* 0x0000000600457308 */ /* 0x000fe20000002400 */
[----:B----4-:R-:W3:Y:S09]  /*32e0*/  LDL R13, [R1+0x10] ;  /* 0x00001000010d7983 */ /* 0x010ef20000100800 */
[----:B------:R4:W1:Y:S10]  /*32f0*/  MUFU.TANH R68, R7 ;  /* 0x0000000700447308 */ /* 0x0008740000002400 */
[----:B------:R1:W-:Y:S10]  /*3300*/  MUFU.TANH R204, R11 ;  /* 0x0000000b00cc7308 */ /* 0x0003f40000002400 */
[----:B------:R1:W-:Y:S01]  /*3310*/  MUFU.TANH R205, R10 ;  /* 0x0000000a00cd7308 */ /* 0x0003e20000002400 */
[----:B----4-:R-:W4:Y:S09]  /*3320*/  LDSM.16.M88.4 R4, [R117+0x6400] ;  /* 0x006400007504783b */ /* 0x010f320000000200 */
[----:B------:R4:W-:Y:S01]  /*3330*/  MUFU.TANH R187, R9 ;  /* 0x0000000900bb7308 */ /* 0x0009e20000002400 */
[----:B-1----:R-:W-:Y:S05]  /*3340*/  IMAD.U32 R11, RZ, RZ, UR33 ;  /* 0x00000021ff0b7e24 */ /* 0x002fea000f8e00ff */
[----:B------:R-:W-:Y:S04]  /*3350*/  @P1 LEA R11, R11, R0, 0x7 ;  /* 0x000000000b0b1211 */ /* 0x000fe800078e38ff */
[----:B------:R-:W-:Y:S01]  /*3360*/  MUFU.TANH R201, R15 ;  /* 0x0000000f00c97308 */ /* 0x000fe20000002400 */
[----:B------:R-:W-:Y:S01]  /*3370*/  PLOP3.LUT P1, PT, PT, PT, UP0, 0x80, 0x0 ;  /* 0x000000000000781c */ /* 0x000fe20003f2f008 */
[----:B------:R-:W-:Y:S01]  /*3380*/  FMUL.FTZ R10, R131, 1.4426950216293334961 ;  /* 0x3fb8aa3b830a7820 */ /* 0x000fe20000410000 */
[C---:B------:R-:W-:Y:S01]  /*3390*/  @P0 VIADD R0, R11.reuse, 0x1 ;  /* 0x000000010b000836 */ /* 0x040fe20000000000 */
[----:B------:R-:W-:Y:S02]  /*33a0*/  PLOP3.LUT P0, PT, PT, PT, UP0, 0x80, 0x0 ;  /* 0x000000000000781c */ /* 0x000fe40003f0f008 */
[----:B------:R-:W-:Y:S04]  /*33b0*/  @P4 ISETP.GE.AND P4, PT, R11, UR6, PT ;  /* 0x000000060b004c0c */ /* 0x000fe8000bf86270 */
[----:B------:R-:W-:Y:S01]  /*33c0*/  MUFU.TANH R75, R16 ;  /* 0x00000010004b7308 */ /* 0x000fe20000002400 */
[----:B------:R-:W-:Y:S01]  /*33d0*/  FSEL R10, R10, RZ, P3 ;  /* 0x000000ff0a0a7208 */ /* 0x000fe20001800000 */
[----:B----4-:R-:W-:Y:S01]  /*33e0*/  FMUL.FTZ R9, R130, 1.4426950216293334961 ;  /* 0x3fb8aa3b82097820 */ /* 0x010fe20000410000 */
[----:B------:R-:W-:Y:S02]  /*33f0*/  @P5 ISETP.GE.AND P5, PT, R0, UR6, PT ;  /* 0x0000000600005c0c */ /* 0x000fe4000bfa6270 */
[----:B------:R-:W-:Y:S02]  /*3400*/  MOV R0, R80 ;  /* 0x0000005000007202 */ /* 0x000fe40000000f00 */
[----:B------:R-:W-:Y:S03]  /*3410*/  @P1 FSEL R8, R81, -INF , !P4 ;  /* 0xff80000051081808 */ /* 0x000fe60006000000 */
[----:B------:R-:W-:Y:S01]  /*3420*/  MUFU.TANH R202, R14 ;  /* 0x0000000e00ca7308 */ /* 0x000fe20000002400 */
[----:B------:R-:W-:Y:S02]  /*3430*/  @P0 FSEL R0, R80, -INF , !P5 ;  /* 0xff80000050000808 */ /* 0x000fe40006800000 */
[----:B------:R-:W-:Y:S02]  /*3440*/  FSETP.NEU.FTZ.AND P3, PT, R130, -INF , PT ;  /* 0xff8000008200780b */ /* 0x000fe40003f7d000 */
[----:B------:R-:W-:Y:S01]  /*3450*/  PLOP3.LUT P1, PT, PT, PT, UP0, 0x80, 0x0 ;  /* 0x000000000000781c */ /* 0x000fe20003f2f008 */
[--C-:B------:R-:W-:Y:S01]  /*3460*/  FFMA.FTZ R0, R0, UR7, -R10.reuse ;  /* 0x0000000700007c23 */ /* 0x100fe2000801080a */
[----:B------:R-:W-:Y:S03]  /*3470*/  FSEL R9, R9, RZ, P3 ;  /* 0x000000ff09097208 */ /* 0x000fe60001800000 */
[----:B------:R-:W-:Y:S01]  /*3480*/  MUFU.TANH R160, R18 ;  /* 0x0000001200a07308 */ /* 0x000fe20000002400 */
[-C--:B------:R-:W-:Y:S01]  /*3490*/  HMMA.16816.F32 R20, R104, R4.reuse, R20 ;  /* 0x000000046814723c */ /* 0x080fe20000001814 */
[----:B------:R-:W-:Y:S05]  /*34a0*/  PLOP3.LUT P0, PT, PT, PT, UP0, 0x80, 0x0 ;  /* 0x000000000000781c */ /* 0x000fea0003f0f008 */
[C---:B------:R-:W-:Y:S03]  /*34b0*/  HMMA.16816.F32 R24, R112.reuse, R4, R24 ;  /* 0x000000047018723c */ /* 0x040fe60000001818 */
[----:B------:R-:W-:Y:S03]  /*34c0*/  MUFU.EX2 R132, R0 ;  /* 0x0000000000847308 */ /* 0x000fe60000000800 */
[-C--:B------:R-:W-:Y:S07]  /*34d0*/  HMMA.16816.F32 R28, R112, R6.reuse, R28 ;  /* 0x00000006701c723c */ /* 0x080fee000000181c */
[----:B------:R-:W-:Y:S01]  /*34e0*/  MUFU.TANH R159, R19 ;  /* 0x00000013009f7308 */ /* 0x000fe20000002400 */
[----:B------:R-:W-:Y:S03]  /*34f0*/  FFMA.FTZ R4, R8, UR7, -R10 ;  /* 0x0000000708047c23 */ /* 0x000fe6000801080a */
[----:B------:R-:W-:Y:S01]  /*3500*/  IMAD.MOV.U32 R5, RZ, RZ, R68 ;  /* 0x000000ffff057224 */ /* 0x000fe200078e0044 */
[C---:B------:R-:W-:Y:S05]  /*3510*/  HMMA.16816.F32 R32, R104.reuse, R6, R32 ;  /* 0x000000066820723c */ /* 0x040fea0000001820 */
[----:B------:R1:W-:Y:S01]  /*3520*/  MUFU.EX2 R82, R4 ;  /* 0x0000000400527308 */ /* 0x0003e20000000800 */
[----:B------:R-:W-:Y:S01]  /*3530*/  @P1 FSEL R5, R68, -INF , !P5 ;  /* 0xff80000044051808 */ /* 0x000fe20006800000 */
[----:B------:R-:W-:Y:S01]  /*3540*/  FMUL.FTZ R20, R20, UR5 ;  /* 0x0000000514147c20 */ /* 0x000fe20008410000 */
[----:B------:R-:W-:Y:S03]  /*3550*/  PLOP3.LUT P1, PT, PT, PT, UP0, 0x80, 0x0 ;  /* 0x000000000000781c */ /* 0x000fe60003f2f008 */
[----:B------:R-:W-:Y:S01]  /*3560*/  FMUL.FTZ R21, R21, UR5 ;  /* 0x0000000515157c20 */ /* 0x000fe20008410000 */
[----:B------:R-:W-:Y:S03]  /*3570*/  FMUL.FTZ R22, R22, UR5 ;  /* 0x0000000516167c20 */ /* 0x000fe60008410000 */
[----:B------:R-:W4:Y:S01]  /*3580*/  MUFU.TANH R74, R17 ;  /* 0x00000011004a7308 */ /* 0x000f220000002400 */
        /* <DEDUP_REMOVED lines=8> */
[----:B-1----:R-:W-:Y:S01]  /*3610*/  IMAD.MOV.U32 R4, RZ, RZ, R69 ;  /* 0x000000ffff047224 */ /* 0x002fe200078e0045 */
[----:B------:R-:W-:Y:S01]  /*3620*/  @P2 FSEL R4, R69, -INF , !P4 ;  /* 0xff80000045042808 */ /* 0x000fe20006000000 */
[----:B------:R-:W-:Y:S01]  /*3630*/  FMUL.FTZ R29, R29, UR5 ;  /* 0x000000051d1d7c20 */ /* 0x000fe20008410000 */
[----:B------:R-:W-:Y:S01]  /*3640*/  FMUL.FTZ R32, R32, UR5 ;  /* 0x0000000520207c20 */ /* 0x000fe20008410000 */
[----:B------:R-:W-:Y:S01]  /*3650*/  FMUL.FTZ R34, R34, UR5 ;  /* 0x0000000522227c20 */ /* 0x000fe20008410000 */
[----:B------:R-:W-:Y:S01]  /*3660*/  FMUL.FTZ R35, R35, UR5 ;  /* 0x0000000523237c20 */ /* 0x000fe20008410000 */
[--C-:B------:R-:W-:Y:S03]  /*3670*/  FFMA.FTZ R0, R4, UR7, -R9.reuse ;  /* 0x0000000704007c23 */ /* 0x100fe60008010809 */
[----:B------:R-:W-:Y:S01]  /*3680*/  MUFU.TANH R251, R21 ;  /* 0x0000001500fb7308 */ /* 0x000fe20000002400 */
[----:B----4-:R-:W-:Y:S01]  /*3690*/  MOV R14, R74 ;  /* 0x0000004a000e7202 */ /* 0x010fe20000000f00 */
[----:B------:R-:W-:Y:S01]  /*36a0*/  FMUL.FTZ R33, R33, UR5 ;  /* 0x0000000521217c20 */ /* 0x000fe20008410000 */
[----:B------:R-:W-:Y:S07]  /*36b0*/  FMUL.FTZ R30, R30, UR5 ;  /* 0x000000051e1e7c20 */ /* 0x000fee0008410000 */
        /* <DEDUP_REMOVED lines=21> */
[----:B------:R-:W-:Y:S10]  /*3810*/  MUFU.TANH R149, R35 ;  /* 0x0000002300957308 */ /* 0x000ff40000002400 */
[----:B------:R-:W1:Y:S01]  /*3820*/  MUFU.TANH R245, R33 ;  /* 0x0000002100f57308 */ /* 0x000e620000002400 */
[C---:B--2---:R-:W-:Y:S01]  /*3830*/  FMUL.FTZ R8, R12.reuse, 1.4426950216293334961 ;  /* 0x3fb8aa3b0c087820 */ /* 0x044fe20000410000 */
[----:B------:R-:W-:Y:S01]  /*3840*/  FSETP.NEU.FTZ.AND P2, PT, R12, -INF , PT ;  /* 0xff8000000c00780b */ /* 0x000fe20003f5d000 */
[----:B------:R-:W-:Y:S01]  /*3850*/  IMAD.MOV.U32 R12, RZ, RZ, R187 ;  /* 0x000000ffff0c7224 */ /* 0x000fe200078e00bb */
[----:B------:R-:W-:Y:S02]  /*3860*/  @P0 FSEL R12, R187, -INF , !P5 ;  /* 0xff800000bb0c0808 */ /* 0x000fe40006800000 */
[----:B------:R-:W-:Y:S02]  /*3870*/  FSEL R8, R8, RZ, P2 ;  /* 0x000000ff08087208 */ /* 0x000fe40001000000 */
[----:B------:R-:W-:Y:S02]  /*3880*/  PLOP3.LUT P2, PT, PT, PT, UP0, 0x80, 0x0 ;  /* 0x000000000000781c */ /* 0x000fe40003f4f008 */
[C---:B---3--:R-:W-:Y:S01]  /*3890*/  FSETP.NEU.FTZ.AND P3, PT, R13.reuse, -INF , PT ;  /* 0xff8000000d00780b */ /* 0x048fe20003f7d000 */
[--C-:B------:R-:W-:Y:S01]  /*38a0*/  FFMA.FTZ R4, R0, UR7, -R8.reuse ;  /* 0x0000000700047c23 */ /* 0x100fe20008010808 */
[----:B------:R-:W-:Y:S01]  /*38b0*/  FFMA.FTZ R12, R12, UR7, -R8 ;  /* 0x000000070c0c7c23 */ /* 0x000fe20008010808 */
[----:B------:R-:W-:Y:S01]  /*38c0*/  FMUL.FTZ R0, R13, 1.4426950216293334961 ;  /* 0x3fb8aa3b0d007820 */ /* 0x000fe20000410000 */
[----:B------:R-:W-:Y:S01]  /*38d0*/  PLOP3.LUT P0, PT, PT, PT, UP0, 0x80, 0x0 ;  /* 0x000000000000781c */ /* 0x000fe20003f0f008 */
[----:B------:R2:W-:Y:S01]  /*38e0*/  MUFU.EX2 R226, R4 ;  /* 0x0000000400e27308 */ /* 0x0005e20000000800 */
[----:B------:R-:W-:Y:S01]  /*38f0*/  IMAD.MOV.U32 R13, RZ, RZ, R202 ;  /* 0x000000ffff0d7224 */ /* 0x000fe200078e00ca */
[----:B------:R-:W-:Y:S02]  /*3900*/  PLOP3.LUT P5, PT, PT, PT, UP0, 0x80, 0x0 ;  /* 0x000000000000781c */ /* 0x000fe40003faf008 */
[----:B------:R-:W-:Y:S02]  /*3910*/  FSEL R0, R0, RZ, P3 ;  /* 0x000000ff00007208 */ /* 0x000fe40001800000 */
[----:B------:R-:W-:Y:S04]  /*3920*/  PLOP3.LUT P3, PT, PT, PT, UP0, 0x80, 0x0 ;  /* 0x000000000000781c */ /* 0x000fe80003f6f008 */
[----:B------:R3:W-:Y:S01]  /*3930*/  MUFU.EX2 R225, R12 ;  /* 0x0000000c00e17308 */ /* 0x0007e20000000800 */
[----:B--2---:R-:W-:Y:S01]  /*3940*/  IMAD.MOV.U32 R4, RZ, RZ, R205 ;  /* 0x000000ffff047224 */ /* 0x004fe200078e00cd */
[----:B------:R-:W-:Y:S02]  /*3950*/  @P2 FSEL R4, R205, -INF , !P4 ;  /* 0xff800000cd042808 */ /* 0x000fe40006000000 */
[----:B------:R-:W-:Y:S02]  /*3960*/  PLOP3.LUT P2, PT, PT, PT, UP0, 0x80, 0x0 ;  /* 0x000000000000781c */ /* 0x000fe40003f4f008 */
[----:B------:R-:W-:Y:S01]  /*3970*/  PLOP3.LUT P4, PT, PT, PT, UP0, 0x80, 0x0 ;  /* 0x000000000000781c */ /* 0x000fe20003f8f008 */
[--C-:B------:R-:W-:Y:S04]  /*3980*/  FFMA.FTZ R4, R4, UR7, -R0.reuse ;  /* 0x0000000704047c23 */ /* 0x100fe80008010800 */
[----:B------:R2:W-:Y:S06]  /*3990*/  MUFU.EX2 R236, R4 ;  /* 0x0000000400ec7308 */ /* 0x0005ec0000000800 */
[----:B---3--:R-:W-:Y:S01]  /*39a0*/  @P2 VIADD R12, R11, 0x9 ;  /* 0x000000090b0c2836 */ /* 0x008fe20000000000 */
[----:B------:R-:W-:Y:S04]  /*39b0*/  PLOP3.LUT P2, PT, PT, PT, UP0, 0x80, 0x0 ;  /* 0x000000000000781c */ /* 0x000fe80003f4f008 */
[----:B------:R-:W-:Y:S02]  /*39c0*/  @P4 ISETP.GE.AND P4, PT, R12, UR6, PT ;  /* 0x000000060c004c0c */ /* 0x000fe4000bf86270 */
[----:B------:R-:W-:Y:S01]  /*39d0*/  MOV R12, R201 ;  /* 0x000000c9000c7202 */ /* 0x000fe20000000f00 */
[----:B--2---:R-:W-:Y:S01]  /*39e0*/  FFMA.FTZ R4, R5, UR7, -R0 ;  /* 0x0000000705047c23 */ /* 0x004fe20008010800 */
[----:B------:R-:W-:Y:S03]  /*39f0*/  MOV R5, R184 ;  /* 0x000000b800057202 */ /* 0x000fe60000000f00 */
[----:B------:R2:W-:Y:S02]  /*3a00*/  MUFU.EX2 R235, R4 ;  /* 0x0000000400eb7308 */ /* 0x0005e40000000800 */
[----:B--2---:R-:W-:Y:S01]  /*3a10*/  @P0 VIADD R4, R11, 0x8 ;  /* 0x000000080b040836 */ /* 0x004fe20000000000 */
[----:B------:R-:W-:Y:S04]  /*3a20*/  PLOP3.LUT P0, PT, PT, PT, UP0, 0x80, 0x0 ;  /* 0x000000000000781c */ /* 0x000fe80003f0f008 */
        /* <DEDUP_REMOVED lines=21> */
[----:B--2---:R-:W2:Y:S09]  /*3b80*/  LDSM.16.M88.4 R4, [R117+0x6800] ;  /* 0x006800007504783b */ /* 0x004eb20000000200 */
[----:B------:R1:W-:Y:S01]  /*3b90*/  MUFU.EX2 R78, R14 ;  /* 0x0000000e004e7308 */ /* 0x0003e20000000800 */
        /* <DEDUP_REMOVED lines=8> */
[----:B------:R-:W-:Y:S02]  /*3c20*/  PLOP3.LUT P4, PT, PT, PT, UP0, 0x80, 0x0 ;  /* 0x000000000000781c */ /* 0x000fe40003f8f008 */
[----:B-1----:R-:W-:Y:S01]  /*3c30*/  MOV R14, R245 ;  /* 0x000000f5000e7202 */ /* 0x002fe20000000f00 */
[----:B---3--:R-:W-:Y:S01]  /*3c40*/  IMAD.MOV.U32 R12, RZ, RZ, R160 ;  /* 0x000000ffff0c7224 */ /* 0x008fe200078e00a0 */
[----:B------:R-:W-:Y:S02]  /*3c50*/  @P2 FSEL R12, R160, -INF , !P3 ;  /* 0xff800000a00c2808 */ /* 0x000fe40005800000 */
[----:B------:R-:W-:Y:S02]  /*3c60*/  PLOP3.LUT P2, PT, PT, PT, UP0, 0x80, 0x0 ;  /* 0x000000000000781c */ /* 0x000fe40003f4f008 */
[----:B------:R-:W-:Y:S01]  /*3c70*/  PLOP3.LUT P3, PT, PT, PT, UP0, 0x80, 0x0 ;  /* 0x000000000000781c */ /* 0x000fe20003f6f008 */
[--C-:B------:R-:W-:Y:S01]  /*3c80*/  FFMA.FTZ R12, R12, UR7, -R9.reuse ;  /* 0x000000070c0c7c23 */ /* 0x100fe20008010809 */
[-C--:B--2---:R-:W-:Y:S03]  /*3c90*/  HMMA.16816.F32 R36, R104, R4.reuse, R36 ;  /* 0x000000046824723c */ /* 0x084fe60000001824 */
        /* <DEDUP_REMOVED lines=8> */
[----:B------:R-:W-:Y:S01]  /*3d20*/  FMUL.FTZ R38, R38, UR5 ;  /* 0x0000000526267c20 */ /* 0x000fe20008410000 */
[----:B------:R1:W-:Y:S02]  /*3d30*/  MUFU.EX2 R190, R12 ;  /* 0x0000000c00be7308 */ /* 0x0003e40000000800 */
[----:B------:R-:W-:Y:S01]  /*3d40*/  @P0 IADD3 R13, R11, 0x11, RZ ;  /* 0x000000110b0d0810 */ /* 0x000fe20007ffe0ff */
[----:B------:R-:W-:Y:S01]  /*3d50*/  FMUL.FTZ R39, R39, UR5 ;  /* 0x0000000527277c20 */ /* 0x000fe20008410000 */
[----:B------:R-:W-:Y:S01]  /*3d60*/  PLOP3.LUT P0, PT, PT, PT, UP0, 0x80, 0x0 ;  /* 0x000000000000781c */ /* 0x000fe20003f0f008 */
[----:B------:R-:W-:Y:S01]  /*3d70*/  FMUL.FTZ R40, R40, UR5 ;  /* 0x0000000528287c20 */ /* 0x000fe20008410000 */
[----:B------:R-:W-:Y:S01]  /*3d80*/  @P4 ISETP.GE.AND P4, PT, R13, UR6, PT ;  /* 0x000000060d004c0c */ /* 0x000fe2000bf86270 */
[----:B------:R-:W-:Y:S03]  /*3d90*/  IMAD.MOV.U32 R13, RZ, RZ, R193 ;  /* 0x000000ffff0d7224 */ /* 0x000fe600078e00c1 */
        /* <DEDUP_REMOVED lines=8> */
[----:B------:R-:W2:Y:S01]  /*3e20*/  MUFU.TANH R243, R37 ;  /* 0x0000002500f37308 */ /* 0x000ea20000002400 */
        /* <DEDUP_REMOVED lines=8> */
[--C-:B------:R-:W-:Y:S01]  /*3eb0*/  FFMA.FTZ R4, R4, UR7, -R10.reuse ;  /* 0x0000000704047c23 */ /* 0x100fe2000801080a */
[----:B------:R-:W-:Y:S01]  /*3ec0*/  @P1 FSEL R12, R252, -INF , !P3 ;  /* 0xff800000fc0c1808 */ /* 0x000fe20005800000 */
[----:B------:R-:W-:Y:S01]  /*3ed0*/  FMUL.FTZ R51, R51, UR5 ;  /* 0x0000000533337c20 */ /* 0x000fe20008410000 */
[----:B------:R-:W-:Y:S01]  /*3ee0*/  FMUL.FTZ R47, R47, UR5 ;  /* 0x000000052f2f7c20 */ /* 0x000fe20008410000 */
[----:B------:R-:W-:Y:S02]  /*3ef0*/  PLOP3.LUT P1, PT, PT, PT, UP0, 0x80, 0x0 ;  /* 0x000000000000781c */ /* 0x000fe40003f2f008 */
[----:B------:R-:W-:Y:S03]  /*3f00*/  FFMA.FTZ R5, R12, UR7, -R10 ;  /* 0x000000070c057c23 */ /* 0x000fe6000801080a */
[----:B------:R-:W-:Y:S01]  /*3f10*/  MUFU.EX2 R76, R4 ;  /* 0x00000004004c7308 */ /* 0x000fe20000000800 */
[----:B------:R-:W-:Y:S02]  /*3f20*/  MOV R12, R153 ;  /* 0x00000099000c7202 */ /* 0x000fe40000000f00 */
[----:B------:R-:W-:Y:S07]  /*3f30*/  PLOP3.LUT P0, PT, PT, PT, UP0, 0x80, 0x0 ;  /* 0x000000000000781c */ /* 0x000fee0003f0f008 */
        /* <DEDUP_REMOVED lines=14> */
[--C-:B-1----:R-:W-:Y:S01]  /*4020*/  FFMA.FTZ R4, R12, UR7, -R9.reuse ;  /* 0x000000070c047c23 */ /* 0x102fe20008010809 */
[----:B------:R-:W-:Y:S02]  /*4030*/  MOV R12, R175 ;  /* 0x000000af000c7202 */ /* 0x000fe40000000f00 */
[----:B------:R-:W-:Y:S02]  /*4040*/  @P0 FSEL R12, R175, -INF , !P4 ;  /* 0xff800000af0c0808 */ /* 0x000fe40006000000 */
[----:B------:R-:W-:Y:S04]  /*4050*/  PLOP3.LUT P0, PT, PT, PT, UP0, 0x80, 0x0 ;  /* 0x000000000000781c */ /* 0x000fe80003f0f008 */
[----:B------:R1:W-:Y:S01]  /*4060*/  MUFU.EX2 R181, R4 ;  /* 0x0000000400b57308 */ /* 0x0003e20000000800 */
[----:B------:R-:W-:Y:S09]  /*4070*/  FFMA.FTZ R12, R12, UR7, -R8 ;  /* 0x000000070c0c7c23 */ /* 0x000ff20008010808 */
[----:B------:R-:W-:Y:S10]  /*4080*/  MUFU.EX2 R207, R12 ;  /* 0x0000000c00cf7308 */ /* 0x000ff40000000800 */
[----:B------:R-:W-:Y:S01]  /*4090*/  MUFU.TANH R152, R44 ;  /* 0x0000002c00987308 */ /* 0x000fe20000002400 */
        /* <DEDUP_REMOVED lines=10> */
[----:B------:R-:W3:Y:S01]  /*4140*/  MUFU.TANH R173, R47 ;  /* 0x0000002f00ad7308 */ /* 0x000ee20000002400 */
[----:B-1----:R-:W-:Y:S01]  /*4150*/  IMAD.MOV.U32 R4, RZ, RZ, R196 ;  /* 0x000000ffff047224 */ /* 0x002fe200078e00c4 */
[----:B------:R-:W-:Y:S02]  /*4160*/  @P2 FSEL R4, R196, -INF , !P3 ;  /* 0xff800000c4042808 */ /* 0x000fe40005800000 */
[----:B------:R-:W-:Y:S02]  /*4170*/  PLOP3.LUT P3, PT, PT, PT, UP0, 0x80, 0x0 ;  /* 0x000000000000781c */ /* 0x000fe40003f6f008 */
[----:B------:R-:W-:Y:S01]  /*4180*/  PLOP3.LUT P2, PT, PT, PT, UP0, 0x80, 0x0 ;  /* 0x000000000000781c */ /* 0x000fe20003f4f008 */
[--C-:B------:R-:W-:Y:S03]  /*4190*/  FFMA.FTZ R4, R4, UR7, -R0.reuse ;  /* 0x0000000704047c23 */ /* 0x100fe60008010800 */
[----:B------:R-:W-:Y:S10]  /*41a0*/  MUFU.TANH R240, R48 ;  /* 0x0000003000f07308 */ /* 0x000ff40000002400 */
[----:B------:R1:W-:Y:S01]  /*41b0*/  MUFU.EX2 R228, R4 ;  /* 0x0000000400e47308 */ /* 0x0003e20000000800 */
[----:B------:R-:W-:Y:S02]  /*41c0*/  @P2 IADD3 R12, R11, 0x19, RZ ;  /* 0x000000190b0c2810 */ /* 0x000fe40007ffe0ff */
[----:B------:R-:W-:Y:S02]  /*41d0*/  PLOP3.LUT P2, PT, PT, PT, UP0, 0x80, 0x0 ;  /* 0x000000000000781c */ /* 0x000fe40003f4f008 */
[----:B------:R-:W-:Y:S05]  /*41e0*/  @P4 ISETP.GE.AND P4, PT, R12, UR6, PT ;  /* 0x000000060c004c0c */ /* 0x000fea000bf86270 */
[----:B------:R-:W-:Y:S01]  /*41f0*/  MUFU.TANH R138, R50 ;  /* 0x00000032008a7308 */ /* 0x000fe20000002400 */
[----:B------:R-:W-:Y:S09]  /*4200*/  MOV R12, R192 ;  /* 0x000000c0000c7202 */ /* 0x000ff20000000f00 */
[----:B------:R-:W-:Y:S01]  /*4210*/  MUFU.TANH R239, R49 ;  /* 0x0000003100ef7308 */ /* 0x000fe20000002400 */
[----:B-1----:R-:W-:Y:S01]  /*4220*/  FFMA.FTZ R4, R5, UR7, -R0 ;  /* 0x0000000705047c23 */ /* 0x002fe20008010800 */
[----:B------:R-:W-:Y:S08]  /*4230*/  IMAD.MOV.U32 R5, RZ, RZ, R172 ;  /* 0x000000ffff057224 */ /* 0x000ff000078e00ac */
        /* <DEDUP_REMOVED lines=23> */
[----:B------:R-:W-:Y:S04]  /*43b0*/  FFMA.FTZ R14, R14, UR7, -R10 ;  /* 0x000000070e0e7c23 */ /* 0x000fe8000801080a */
[----:B------:R2:W-:Y:S01]  /*43c0*/  MUFU.EX2 R223, R13 ;  /* 0x0000000d00df7308 */ /* 0x0005e20000000800 */
[----:B-1----:R-:W1:Y:S09]  /*43d0*/  LDSM.16.M88.4 R4, [R117+0x6c00] ;  /* 0x006c00007504783b */ /* 0x002e720000000200 */
[----:B------:R-:W-:Y:S01]  /*43e0*/  MUFU.EX2 R72, R14 ;  /* 0x0000000e00487308 */ /* 0x000fe20000000800 */
[----:B----4-:R-:W-:Y:S01]  /*43f0*/  IMAD.MOV.U32 R12, RZ, RZ, R246 ;  /* 0x000000ffff0c7224 */ /* 0x010fe200078e00f6 */
[----:B------:R-:W-:Y:S02]  /*4400*/  @P1 FSEL R12, R246, -INF , !P3 ;  /* 0xff800000f60c1808 */ /* 0x000fe40005800000 */
[----:B------:R-:W-:Y:S03]  /*4410*/  PLOP3.LUT P1, PT, PT, PT, UP0, 0x80, 0x0 ;  /* 0x000000000000781c */ /* 0x000fe60003f2f008 */
[----:B------:R-:W-:Y:S01]  /*4420*/  FFMA.FTZ R12, R12, UR7, -R10 ;  /* 0x000000070c0c7c23 */ /* 0x000fe2000801080a */
[----:B--2---:R-:W-:Y:S03]  /*4430*/  MOV R13, R149 ;  /* 0x00000095000d7202 */ /* 0x004fe60000000f00 */
[----:B------:R2:W-:Y:S06]  /*4440*/  MUFU.EX2 R73, R12 ;  /* 0x0000000c00497308 */ /* 0x0005ec0000000800 */
[----:B------:R-:W-:Y:S02]  /*4450*/  @P1 FSEL R13, R149, -INF , !P4 ;  /* 0xff800000950d1808 */ /* 0x000fe40006000000 */
[----:B------:R-:W-:Y:S02]  /*4460*/  PLOP3.LUT P1, PT, PT, PT, UP0, 0x80, 0x0 ;  /* 0x000000000000781c */ /* 0x000fe40003f2f008 */
[----:B------:R-:W-:Y:S01]  /*4470*/  PLOP3.LUT P4, PT, PT, PT, UP0, 0x80, 0x0 ;  /* 0x000000000000781c */ /* 0x000fe20003f8f008 */
        /* <DEDUP_REMOVED lines=8> */
[-C--:B------:R-:W-:Y:S01]  /*4500*/  HMMA.16816.F32 R60, R112, R6.reuse, R60 ;  /* 0x00000006703c723c */ /* 0x080fe2000000183c */
[----:B------:R-:W2:Y:S04]  /*4510*/  LDL R115, [R1+0x28] ;  /* 0x0000280001737983 */ /* 0x000ea80000100800 */
[----:B------:R-:W-:Y:S01]  /*4520*/  MOV R4, R243 ;  /* 0x000000f300047202 */ /* 0x000fe20000000f00 */
[----:B------:R-:W-:Y:S01]  /*4530*/  HMMA.16816.F32 R64, R104, R6, R64 ;  /* 0x000000066840723c */ /* 0x000fe20000001840 */
[----:B------:R-:W4:Y:S04]  /*4540*/  LDL R113, [R1+0x24] ;  /* 0x0000240001717983 */ /* 0x000f280000100800 */
[--C-:B-1----:R-:W-:Y:S01]  /*4550*/  FFMA.FTZ R12, R13, UR7, -R9.reuse ;  /* 0x000000070d0c7c23 */ /* 0x102fe20008010809 */
        /* <DEDUP_REMOVED lines=11> */
[----:B---3--:R-:W-:Y:S01]  /*4610*/  MOV R6, R173 ;  /* 0x000000ad00067202 */ /* 0x008fe20000000f00 */
        /* <DEDUP_REMOVED lines=27> */
[----:B------:R-:W3:Y:S10]  /*47d0*/  MUFU.TANH R134, R55 ;  /* 0x0000003700867308 */ /* 0x000ef40000002400 */
[----:B------:R-:W2:Y:S01]  /*47e0*/  MUFU.TANH R147, R56 ;  /* 0x0000003800937308 */ /* 0x000ea20000002400 */
[----:B-1----:R-:W-:Y:S01]  /*47f0*/  IMAD.MOV.U32 R5, RZ, RZ, R146 ;  /* 0x000000ffff057224 */ /* 0x002fe200078e0092 */
[----:B------:R-:W-:Y:S02]  /*4800*/  @P2 FSEL R5, R146, -INF , !P3 ;  /* 0xff80000092052808 */ /* 0x000fe40005800000 */
[----:B------:R-:W-:Y:S03]  /*4810*/  PLOP3.LUT P2, PT, PT, PT, UP0, 0x80, 0x0 ;  /* 0x000000000000781c */ /* 0x000fe60003f4f008 */
[--C-:B------:R-:W-:Y:S03]  /*4820*/  FFMA.FTZ R4, R5, UR7, -R9.reuse ;  /* 0x0000000705047c23 */ /* 0x100fe60008010809 */
[----:B------:R-:W-:Y:S01]  /*4830*/  MUFU.TANH R148, R57 ;  /* 0x0000003900947308 */ /* 0x000fe20000002400 */
[----:B------:R-:W-:Y:S01]  /*4840*/  IMAD.MOV.U32 R5, RZ, RZ, R162 ;  /* 0x000000ffff057224 */ /* 0x000fe200078e00a2 */
[----:B------:R-:W-:Y:S01]  /*4850*/  @P1 FSEL R5, R162, -INF , !P3 ;  /* 0xff800000a2051808 */ /* 0x000fe20005800000 */
[----:B---3--:R-:W-:Y:S01]  /*4860*/  IMAD.MOV.U32 R7, RZ, RZ, R134 ;  /* 0x000000ffff077224 */ /* 0x008fe200078e0086 */
[----:B------:R-:W-:Y:S03]  /*4870*/  PLOP3.LUT P1, PT, PT, PT, UP0, 0x80, 0x0 ;  /* 0x000000000000781c */ /* 0x000fe60003f2f008 */
[----:B------:R-:W-:Y:S03]  /*4880*/  FFMA.FTZ R5, R5, UR7, -R8 ;  /* 0x0000000705057c23 */ /* 0x000fe60008010808 */
[----:B------:R1:W-:Y:S10]  /*4890*/  MUFU.EX2 R158, R4 ;  /* 0x00000004009e7308 */ /* 0x0003f40000000800 */
[----:B------:R3:W-:Y:S10]  /*48a0*/  MUFU.EX2 R189, R5 ;  /* 0x0000000500bd7308 */ /* 0x0007f40000000800 */
[----:B------:R-:W-:Y:S01]  /*48b0*/  MUFU.TANH R163, R59 ;  /* 0x0000003b00a37308 */ /* 0x000fe20000002400 */
[--C-:B-1----:R-:W-:Y:S01]  /*48c0*/  FFMA.FTZ R4, R12, UR7, -R9.reuse ;  /* 0x000000070c047c23 */ /* 0x102fe20008010809 */
[----:B------:R-:W-:Y:S02]  /*48d0*/  MOV R12, R179 ;  /* 0x000000b3000c7202 */ /* 0x000fe40000000f00 */
[----:B------:R-:W-:Y:S02]  /*48e0*/  @P1 FSEL R12, R179, -INF , !P4 ;  /* 0xff800000b30c1808 */ /* 0x000fe40006000000 */
[----:B------:R-:W-:Y:S04]  /*48f0*/  PLOP3.LUT P1, PT, PT, PT, UP0, 0x80, 0x0 ;  /* 0x000000000000781c */ /* 0x000fe80003f2f008 */
[----:B------:R1:W-:Y:S01]  /*4900*/  MUFU.EX2 R157, R4 ;  /* 0x00000004009d7308 */ /* 0x0003e20000000800 */
[----:B---3--:R-:W-:Y:S01]  /*4910*/  IMAD.MOV.U32 R5, RZ, RZ, R180 ;  /* 0x000000ffff057224 */ /* 0x008fe200078e00b4 */
[----:B------:R-:W-:Y:S02]  /*4920*/  @P2 FSEL R5, R180, -INF , !P3 ;  /* 0xff800000b4052808 */ /* 0x000fe40005800000 */
[----:B------:R-:W-:Y:S02]  /*4930*/  PLOP3.LUT P2, PT, PT, PT, UP0, 0x80, 0x0 ;  /* 0x000000000000781c */ /* 0x000fe40003f4f008 */
[----:B------:R-:W-:Y:S04]  /*4940*/  PLOP3.LUT P3, PT, PT, PT, UP0, 0x80, 0x0 ;  /* 0x000000000000781c */ /* 0x000fe80003f6f008 */
[----:B------:R-:W3:Y:S10]  /*4950*/  MUFU.TANH R164, R58 ;  /* 0x0000003a00a47308 */ /* 0x000ef40000002400 */
[----:B------:R-:W3:Y:S01]  /*4960*/  MUFU.TANH R141, R60 ;  /* 0x0000003c008d7308 */ /* 0x000ee20000002400 */
[----:B-1----:R-:W-:Y:S02]  /*4970*/  MOV R4, R161 ;  /* 0x000000a100047202 */ /* 0x002fe40000000f00 */
[----:B------:R-:W-:Y:S02]  /*4980*/  @P0 FSEL R4, R161, -INF , !P4 ;  /* 0xff800000a1040808 */ /* 0x000fe40006000000 */
[----:B------:R-:W-:Y:S02]  /*4990*/  PLOP3.LUT P0, PT, PT, PT, UP0, 0x80, 0x0 ;  /* 0x000000000000781c */ /* 0x000fe40003f0f008 */
[----:B------:R-:W-:Y:S01]  /*49a0*/  PLOP3.LUT P4, PT, PT, PT, UP0, 0x80, 0x0 ;  /* 0x000000000000781c */ /* 0x000fe20003f8f008 */
[----:B------:R-:W-:Y:S02]  /*49b0*/  FFMA.FTZ R4, R4, UR7, -R8 ;  /* 0x0000000704047c23 */ /* 0x000fe40008010808 */
[----:B------:R-:W1:Y:S10]  /*49c0*/  MUFU.TANH R156, R62 ;  /* 0x0000003e009c7308 */ /* 0x000e740000002400 */
[----:B------:R3:W-:Y:S10]  /*49d0*/  MUFU.EX2 R186, R4 ;  /* 0x0000000400ba7308 */ /* 0x0007f40000000800 */
[----:B------:R-:W1:Y:S10]  /*49e0*/  MUFU.TANH R140, R61 ;  /* 0x0000003d008c7308 */ /* 0x000e740000002400 */
[----:B------:R-:W1:Y:S01]  /*49f0*/  MUFU.TANH R224, R64 ;  /* 0x0000004000e07308 */ /* 0x000e620000002400 */
[----:B---3--:R-:W-:Y:S01]  /*4a00*/  FFMA.FTZ R4, R5, UR7, -R0 ;  /* 0x0000000705047c23 */ /* 0x008fe20008010800 */
[----:B------:R-:W-:Y:S08]  /*4a10*/  IMAD.MOV.U32 R5, RZ, RZ, R152 ;  /* 0x000000ffff057224 */ /* 0x000ff000078e0098 */
[----:B------:R3:W-:Y:S10]  /*4a20*/  MUFU.EX2 R210, R4 ;  /* 0x0000000400d27308 */ /* 0x0007f40000000800 */
[----:B------:R-:W-:Y:S10]  /*4a30*/  MUFU.TANH R221, R65 ;  /* 0x0000004100dd7308 */ /* 0x000ff40000002400 */
[----:B------:R-:W-:Y:S01]  /*4a40*/  MUFU.TANH R131, R66 ;  /* 0x0000004200837308 */ /* 0x000fe20000002400 */
[----:B---3--:R-:W-:Y:S09]  /*4a50*/  FFMA.FTZ R4, R12, UR7, -R0 ;  /* 0x000000070c047c23 */ /* 0x008ff20008010800 */
[----:B------:R3:W-:Y:S10]  /*4a60*/  MUFU.EX2 R209, R4 ;  /* 0x0000000400d17308 */ /* 0x0007f40000000800 */
[----:B------:R-:W-:Y:S10]  /*4a70*/  MUFU.TANH R130, R67 ;  /* 0x0000004300827308 */ /* 0x000ff40000002400 */
[----:B------:R-:W4:Y:S01]  /*4a80*/  MUFU.TANH R154, R63 ;  /* 0x0000003f009a7308 */ /* 0x000f220000002400 */
[C---:B---3--:R-:W-:Y:S01]  /*4a90*/  @P2 VIADD R4, R11.reuse, 0x28 ;  /* 0x000000280b042836 */ /* 0x048fe20000000000 */
        /* <DEDUP_REMOVED lines=16> */
[----:B---3--:R-:W-:Y:S01]  /*4ba0*/  IMAD.MOV.U32 R5, RZ, RZ, R174 ;  /* 0x000000ffff057224 */ /* 0x008fe200078e00ae */
[----:B------:R-:W-:Y:S02]  /*4bb0*/  @P2 FSEL R5, R174, -INF , !P5 ;  /* 0xff800000ae052808 */ /* 0x000fe40006800000 */
[----:B------:R-:W-:Y:S03]  /*4bc0*/  PLOP3.LUT P2, PT, PT, PT, UP0, 0x80, 0x0 ;  /* 0x000000000000781c */ /* 0x000fe60003f4f008 */
[----:B-1----:R-:W-:Y:S01]  /*4bd0*/  FFMA.FTZ R4, R5, UR7, -R0 ;  /* 0x0000000705047c23 */ /* 0x002fe20008010800 */
        /* <DEDUP_REMOVED lines=12> */
[----:B---3--:R-:W-:Y:S02]  /*4ca0*/  MOV R5, R137 ;  /* 0x0000008900057202 */ /* 0x008fe40000000f00 */
[----:B------:R-:W-:Y:S02]  /*4cb0*/  @P0 FSEL R5, R137, -INF , !P6 ;  /* 0xff80000089050808 */ /* 0x000fe40007000000 */
[----:B------:R-:W-:Y:S02]  /*4cc0*/  PLOP3.LUT P0, PT, PT, PT, UP0, 0x80, 0x0 ;  /* 0x000000000000781c */ /* 0x000fe40003f0f008 */
[----:B------:R-:W-:Y:S01]  /*4cd0*/  PLOP3.LUT P2, PT, PT, PT, UP0, 0x80, 0x0 ;  /* 0x000000000000781c */ /* 0x000fe20003f4f008 */
[--C-:B------:R-:W-:Y:S01]  /*4ce0*/  FFMA.FTZ R5, R5, UR7, -R9.reuse ;  /* 0x0000000705057c23 */ /* 0x100fe20008010809 */
[----:B------:R-:W-:Y:S03]  /*4cf0*/  PLOP3.LUT P6, PT, PT, PT, UP0, 0x80, 0x0 ;  /* 0x000000000000781c */ /* 0x000fe60003fcf008 */
[----:B------:R3:W-:Y:S01]  /*4d00*/  MUFU.EX2 R143, R5 ;  /* 0x00000005008f7308 */ /* 0x0007e20000000800 */
[----:B-1----:R-:W-:Y:S01]  /*4d10*/  IMAD.MOV.U32 R4, RZ, RZ, R240 ;  /* 0x000000ffff047224 */ /* 0x002fe200078e00f0 */
[----:B------:R-:W-:Y:S02]  /*4d20*/  @P1 FSEL R4, R240, -INF , !P5 ;  /* 0xff800000f0041808 */ /* 0x000fe40006800000 */
[----:B------:R-:W-:Y:S03]  /*4d30*/  PLOP3.LUT P1, PT, PT, PT, UP0, 0x80, 0x0 ;  /* 0x000000000000781c */ /* 0x000fe60003f2f008 */
[----:B------:R-:W-:Y:S04]  /*4d40*/  FFMA.FTZ R4, R4, UR7, -R10 ;  /* 0x0000000704047c23 */ /* 0x000fe8000801080a */
[----:B------:R1:W-:Y:S01]  /*4d50*/  MUFU.EX2 R250, R4 ;  /* 0x0000000400fa7308 */ /* 0x0003e20000000800 */
[----:B---3--:R-:W-:Y:S01]  /*4d60*/  MOV R5, R237 ;  /* 0x000000ed00057202 */ /* 0x008fe20000000f00 */
        /* <DEDUP_REMOVED lines=13> */
[----:B--2---:R-:W-:Y:S01]  /*4e40*/  IMAD.MOV.U32 R6, RZ, RZ, R147 ;  /* 0x000000ffff067224 */ /* 0x004fe200078e0093 */
        /* <DEDUP_REMOVED lines=16> */
[----:B--2---:R-:W-:Y:S01]  /*4f50*/  IMAD.MOV.U32 R4, RZ, RZ, R135 ;  /* 0x000000ffff047224 */ /* 0x004fe200078e0087 */
        /* <DEDUP_REMOVED lines=12> */
[----:B--2---:R-:W-:Y:S05]  /*5020*/  F2FP.F16.F32.PACK_AB R4, R2, R3 ;  /* 0x000000030204723e */ /* 0x004fea00000000ff */
        /* <DEDUP_REMOVED lines=8> */
[----:B--2---:R-:W-:Y:S02]  /*50b0*/  F2FP.F16.F32.PACK_AB R4, R190, R191 ;  /* 0x000000bfbe04723e */ /* 0x004fe400000000ff */
[----:B---3--:R-:W-:Y:S03]  /*50c0*/  F2FP.F16.F32.PACK_AB R5, R225, R226 ;  /* 0x000000e2e105723e */ /* 0x008fe600000000ff */
[----:B------:R2:W-:Y:S01]  /*50d0*/  STS [R217+0x12400], R4 ;  /* 0x01240004d9007388 */ /* 0x0005e20000000800 */
[----:B-1----:R-:W-:Y:S02]  /*50e0*/  MOV R6, R163 ;  /* 0x000000a300067202 */ /* 0x002fe40000000f00 */
[----:B------:R-:W-:Y:S01]  /*50f0*/  @P0 FSEL R6, R163, -INF , !P5 ;  /* 0xff800000a3060808 */ /* 0x000fe20006800000 */
[----:B------:R1:W-:Y:S01]  /*5100*/  STS [R216+0x14000], R5 ;  /* 0x01400005d8007388 */ /* 0x0003e20000000800 */
[----:B------:R-:W-:Y:S01]  /*5110*/  PLOP3.LUT P0, PT, PT, PT, UP0, 0x80, 0x0 ;  /* 0x000000000000781c */ /* 0x000fe20003f0f008 */
[----:B----4-:R-:W-:Y:S01]  /*5120*/  IMAD.MOV.U32 R7, RZ, RZ, R141 ;  /* 0x000000ffff077224 */ /* 0x010fe200078e008d */
[----:B------:R-:W-:Y:S05]  /*5130*/  @P3 FSEL R7, R141, -INF , !P6 ;  /* 0xff8000008d073808 */ /* 0x000fea0007000000 */
[----:B------:R-:W-:Y:S04]  /*5140*/  FFMA.FTZ R7, R7, UR7, -R8 ;  /* 0x0000000707077c23 */ /* 0x000fe80008010808 */
[----:B------:R3:W-:Y:S01]  /*5150*/  MUFU.EX2 R166, R7 ;  /* 0x0000000700a67308 */ /* 0x0007e20000000800 */
[----:B--2---:R-:W-:Y:S02]  /*5160*/  F2FP.F16.F32.PACK_AB R4, R235, R236 ;  /* 0x000000eceb04723e */ /* 0x004fe400000000ff */
[----:B-1----:R-:W-:Y:S03]  /*5170*/  F2FP.F16.F32.PACK_AB R5, R219, R220 ;  /* 0x000000dcdb05723e */ /* 0x002fe600000000ff */
[----:B------:R1:W-:Y:S04]  /*5180*/  STS [R216+0x14400], R4 ;  /* 0x01440004d8007388 */ /* 0x0003e80000000800 */
[----:B------:R2:W-:Y:S01]  /*5190*/  STS [R217+0x14000], R5 ;  /* 0x01400005d9007388 */ /* 0x0005e20000000800 */
[----:B---3--:R-:W-:Y:S01]  /*51a0*/  IMAD.MOV.U32 R7, RZ, RZ, R156 ;  /* 0x000000ffff077224 */ /* 0x008fe200078e009c */
[----:B------:R-:W-:Y:S02]  /*51b0*/  @P0 FSEL R7, R156, -INF , !P6 ;  /* 0xff8000009c070808 */ /* 0x000fe40007000000 */
[----:B------:R-:W-:Y:S01]  /*51c0*/  PLOP3.LUT P0, PT, PT, PT, UP0, 0x80, 0x0 ;  /* 0x000000000000781c */ /* 0x000fe20003f0f008 */
[----:B-1----:R-:W-:Y:S01]  /*51d0*/  FFMA.FTZ R4, R6, UR7, -R0 ;  /* 0x0000000706047c23 */ /* 0x002fe20008010800 */
[----:B------:R-:W-:Y:S02]  /*51e0*/  MOV R6, R140 ;  /* 0x0000008c00067202 */ /* 0x000fe40000000f00 */
[----:B------:R-:W-:Y:S01]  /*51f0*/  @P1 FSEL R6, R140, -INF , !P2 ;  /* 0xff8000008c061808 */ /* 0x000fe20005000000 */
[----:B------:R1:W-:Y:S01]  /*5200*/  MUFU.EX2 R197, R4 ;  /* 0x0000000400c57308 */ /* 0x0003e20000000800 */
[----:B--2---:R-:W-:Y:S02]  /*5210*/  F2FP.F16.F32.PACK_AB R5, R181, R182 ;  /* 0x000000b6b505723e */ /* 0x004fe400000000ff */
        /* <DEDUP_REMOVED lines=32> */
[----:B------:R-:W-:Y:S02]  /*5420*/  IADD3.X R115, R113, UR13, RZ, P0, !PT ;  /* 0x0000000d71737c10 */ /* 0x000fe400087fe4ff */
[----:B-1----:R-:W-:Y:S03]  /*5430*/  F2FP.F16.F32.PACK_AB R4, R72, R73 ;  /* 0x000000494804723e */ /* 0x002fe600000000ff */
[----:B------:R-:W2:Y:S04]  /*5440*/  LDG.E R112, desc[UR10][R114.64] ;  /* 0x0000000a72707981 */ /* 0x000ea8000c1e1900 */
[----:B------:R1:W-:Y:S01]  /*5450*/  STS [R215+0x12000], R4 ;  /* 0x01200004d7007388 */ /* 0x0003e20000000800 */
[----:B---3--:R-:W-:Y:S02]  /*5460*/  F2FP.F16.F32.PACK_AB R0, R241, R242 ;  /* 0x000000f2f100723e */ /* 0x008fe400000000ff */
[----:B-1----:R-:W-:Y:S05]  /*5470*/  F2FP.F16.F32.PACK_AB R4, R167, R168 ;  /* 0x000000a8a704723e */ /* 0x002fea00000000ff */
[----:B------:R1:W-:Y:S04]  /*5480*/  STS [R215+0x12400], R4 ;  /* 0x01240004d7007388 */ /* 0x0003e80000000800 */
[----:B------:R3:W-:Y:S01]  /*5490*/  STS [R218+0x14000], R5 ;  /* 0x01400005da007388 */ /* 0x0007e20000000800 */
[----:B-1----:R-:W-:Y:S02]  /*54a0*/  F2FP.F16.F32.PACK_AB R4, R199, R200 ;  /* 0x000000c8c704723e */ /* 0x002fe400000000ff */
[----:B---3--:R-:W-:Y:S05]  /*54b0*/  F2FP.F16.F32.PACK_AB R5, R227, R228 ;  /* 0x000000e4e305723e */ /* 0x008fea00000000ff */
[----:B------:R1:W-:Y:S04]  /*54c0*/  STS [R218+0x14400], R5 ;  /* 0x01440005da007388 */ /* 0x0003e80000000800 */
[----:B------:R3:W-:Y:S01]  /*54d0*/  STS [R215+0x14000], R4 ;  /* 0x01400004d7007388 */ /* 0x0007e20000000800 */
[----:B-1----:R-:W-:Y:S01]  /*54e0*/  F2FP.F16.F32.PACK_AB R5, R70, R71 ;  /* 0x000000474605723e */ /* 0x002fe200000000ff */
[--C-:B---3--:R-:W-:Y:S01]  /*54f0*/  FFMA.FTZ R4, R6, UR7, -R9.reuse ;  /* 0x0000000706047c23 */ /* 0x108fe20008010809 */
        /* <DEDUP_REMOVED lines=10> */
[----:B---3--:R-:W-:Y:S02]  /*55a0*/  F2FP.F16.F32.PACK_AB R6, R143, R144 ;  /* 0x000000908f06723e */ /* 0x008fe400000000ff */
[----:B----4-:R-:W-:Y:S03]  /*55b0*/  F2FP.F16.F32.PACK_AB R5, R186, R189 ;  /* 0x000000bdba05723e */ /* 0x010fe600000000ff */
[----:B------:R3:W-:Y:S04]  /*55c0*/  STS [R212+0x12400], R6 ;  /* 0x01240006d4007388 */ /* 0x0007e80000000800 */
[----:B------:R4:W-:Y:S01]  /*55d0*/  STS [R211+0x14000], R5 ;  /* 0x01400005d3007388 */ /* 0x0009e20000000800 */
[----:B-1----:R-:W-:Y:S02]  /*55e0*/  F2FP.F16.F32.PACK_AB R4, R209, R210 ;  /* 0x000000d2d104723e */ /* 0x002fe400000000ff */
[----:B------:R-:W-:Y:S03]  /*55f0*/  F2FP.F16.F32.PACK_AB R7, R177, R178 ;  /* 0x000000b2b107723e */ /* 0x000fe600000000ff */
        /* <DEDUP_REMOVED lines=11> */
[----:B----4-:R-:W-:Y:S05]  /*56b0*/  F2FP.F16.F32.PACK_AB R5, R133, R136 ;  /* 0x000000888505723e */ /* 0x010fea00000000ff */
[----:B------:R-:W-:Y:S04]  /*56c0*/  STS [R213+0x12400], R5 ;  /* 0x01240005d5007388 */ /* 0x000fe80000000800 */
[----:B------:R-:W-:Y:S04]  /*56d0*/  STS [R214+0x14000], R7 ;  /* 0x01400007d6007388 */ /* 0x000fe80000000800 */
[----:B------:R-:W-:Y:S01]  /*56e0*/  STS [R214+0x14400], R6 ;  /* 0x01440006d6007388 */ /* 0x000fe20000000800 */
[----:B-1----:R-:W-:Y:S02]  /*56f0*/  F2FP.F16.F32.PACK_AB R4, R165, R166 ;  /* 0x000000a6a504723e */ /* 0x002fe400000000ff */
[----:B------:R-:W-:Y:S03]  /*5700*/  F2FP.F16.F32.PACK_AB R0, R185, R194 ;  /* 0x000000c2b900723e */ /* 0x000fe600000000ff */
[----:B------:R-:W-:Y:S04]  /*5710*/  STS [R213+0x14000], R4 ;  /* 0x01400004d5007388 */ /* 0x000fe80000000800 */
[----:B------:R1:W-:Y:S04]  /*5720*/  STS [R213+0x14400], R0 ;  /* 0x01440000d5007388 */ /* 0x0003e80000000800 */
[----:B------:R-:W-:Y:S08]  /*5730*/  LDSM.16.M88.4 R64, [R122+UR4+0x4000] ;  /* 0x004000047a40783b */ /* 0x000ff00008000200 */
[----:B------:R-:W3:Y:S08]  /*5740*/  LDSM.16.M88.4 R16, [R116+0x8000] ;  /* 0x008000007410783b */ /* 0x000ef00000000200 */
[----:B------:R-:W4:Y:S01]  /*5750*/  LDSM.16.M88.4 R60, [R122+UR4+0x5000] ;  /* 0x005000047a3c783b */ /* 0x000f220008000200 */
[----:B-1----:R-:W-:Y:S07]  /*5760*/  IMAD.U32 R0, RZ, RZ, UR4 ;  /* 0x00000004ff007e24 */ /* 0x002fee000f8e00ff */
[----:B------:R-:W1:Y:S01]  /*5770*/  LDSM.16.M88.4 R32, [R116+0x8400] ;  /* 0x008400007420783b */ /* 0x000e620000000200 */
[----:B------:R-:W-:Y:S07]  /*5780*/  IADD3 R0, R122, 0x4000, R0 ;  /* 0x000040007a007810 */ /* 0x000fee0007ffe000 */
[----:B------:R-:W2:Y:S08]  /*5790*/  LDSM.16.M88.4 R48, [R116+0x8800] ;  /* 0x008800007430783b */ /* 0x000eb00000000200 */
[----:B------:R-:W2:Y:S01]  /*57a0*/  LDSM.16.M88.4 R100, [R116+0x8c00] ;  /* 0x008c00007464783b */ /* 0x000ea20000000200 */
[-C--:B---3--:R-:W-:Y:S07]  /*57b0*/  HMMA.16816.F32 R4, R64, R16.reuse, RZ ;  /* 0x000000104004723c */ /* 0x088fee00000018ff */
[----:B------:R-:W-:Y:S01]  /*57c0*/  LDSM.16.M88.4 R108, [R117+0x8000] ;  /* 0x00800000756c783b */ /* 0x000fe20000000200 */
[C---:B----4-:R-:W-:Y:S06]  /*57d0*/  HMMA.16816.F32 R8, R60.reuse, R16, RZ ;  /* 0x000000103c08723c */ /* 0x050fec00000018ff */
[-C--:B------:R-:W-:Y:S06]  /*57e0*/  HMMA.16816.F32 R12, R60, R18.reuse, RZ ;  /* 0x000000123c0c723c */ /* 0x080fec00000018ff */
[C---:B------:R-:W-:Y:S06]  /*57f0*/  HMMA.16816.F32 R16, R64.reuse, R18, RZ ;  /* 0x000000124010723c */ /* 0x040fec00000018ff */
[-C--:B-1----:R-:W-:Y:S06]  /*5800*/  HMMA.16816.F32 R20, R64, R32.reuse, RZ ;  /* 0x000000204014723c */ /* 0x082fec00000018ff */
        /* <DEDUP_REMOVED lines=10> */
[----:B------:R-:W-:Y:S01]  /*58b0*/  IADD3 R100, R0, R123, RZ ;  /* 0x0000007b00647210 */ /* 0x000fe20007ffe0ff */
[----:B------:R-:W-:Y:S04]  /*58c0*/  FFMA.FTZ R0, -R81, R81, 1 ;  /* 0x3f80000051007423 */ /* 0x000fe80000010151 */
[----:B------:R-:W1:Y:S01]  /*58d0*/  LDSM.16.M88.4 R104, [R100] ;  /* 0x000000006468783b */ /* 0x000e620000000200 */
[----:B------:R-:W-:Y:S04]  /*58e0*/  HMMA.16816.F32 R64, R64, R102, RZ ;  /* 0x000000664040723c */ /* 0x000fe800000018ff */
[----:B------:R-:W-:Y:S03]  /*58f0*/  FMUL.FTZ R0, R0, UR5 ;  /* 0x0000000500007c20 */ /* 0x000fe60008410000 */
[----:B------:R-:W2:Y:S01]  /*5900*/  LDSM.16.M88.4 R100, [R100+0x1000] ;  /* 0x001000006464783b */ /* 0x000ea20000000200 */
[-C--:B-1----:R-:W-:Y:S06]  /*5910*/  HMMA.16816.F32 R4, R104, R108.reuse, R4 ;  /* 0x0000006c6804723c */ /* 0x082fec0000001804 */
[C---:B--2---:R-:W-:Y:S06]  /*5920*/  HMMA.16816.F32 R8, R100.reuse, R108, R8 ;  /* 0x0000006c6408723c */ /* 0x044fec0000001808 */
[-C--:B------:R-:W-:Y:S06]  /*5930*/  HMMA.16816.F32 R12, R100, R110.reuse, R12 ;  /* 0x0000006e640c723c */ /* 0x080fec000000180c */
[C---:B------:R-:W-:Y:S01]  /*5940*/  HMMA.16816.F32 R16, R104.reuse, R110, R16 ;  /* 0x0000006e6810723c */ /* 0x040fe20000001810 */
[----:B------:R-:W1:Y:S05]  /*5950*/  LDSM.16.M88.4 R108, [R117+0x8400] ;  /* 0x00840000756c783b */ /* 0x000e6a0000000200 */
[C---:B------:R-:W-:Y:S01]  /*5960*/  FADD.FTZ R5, -R112.reuse, R5 ;  /* 0x0000000570057221 */ /* 0x040fe20000010100 */
[----:B------:R-:W-:Y:S04]  /*5970*/  FADD.FTZ R4, -R112, R4 ;  /* 0x0000000470047221 */ /* 0x000fe80000010100 */
[----:B------:R-:W-:Y:S01]  /*5980*/  FMUL.FTZ R132, R132, R5 ;  /* 0x0000000584847220 */ /* 0x000fe20000410000 */
[----:B------:R-:W-:Y:S01]  /*5990*/  FMUL.FTZ R4, R82, R4 ;  /* 0x0000000452047220 */ /* 0x000fe20000410000 */
[----:B------:R-:W2:Y:S03]  /*59a0*/  LDG.E R5, desc[UR10][R114.64+0x20] ;  /* 0x0000200a72057981 */ /* 0x000ea6000c1e1900 */
[----:B------:R-:W-:Y:S01]  /*59b0*/  FMUL.FTZ R113, R4, R0 ;  /* 0x0000000004717220 */ /* 0x000fe20000410000 */
[----:B------:R3:W5:Y:S04]  /*59c0*/  LDL.LU R82, [R1+0x84] ;  /* 0x0000840001527983 */ /* 0x0007680000300800 */
[----:B------:R3:W5:Y:S03]  /*59d0*/  LDL.LU R81, [R1+0x80] ;  /* 0x0000800001517983 */ /* 0x0007660000300800 */
[C---:B------:R-:W-:Y:S01]  /*59e0*/  FADD.FTZ R16, -R112.reuse, R16 ;  /* 0x0000001070107221 */ /* 0x040fe20000010100 */
[----:B------:R3:W5:Y:S01]  /*59f0*/  LDG.E R4, desc[UR10][R114.64+0x100] ;  /* 0x0001000a72047981 */ /* 0x000762000c1e1900 */
[C---:B------:R-:W-:Y:S02]  /*5a00*/  FADD.FTZ R17, -R112.reuse, R17 ;  /* 0x0000001170117221 */ /* 0x040fe40000010100 */
[----:B------:R-:W-:Y:S01]  /*5a10*/  FMUL.FTZ R16, R79, R16 ;  /* 0x000000104f107220 */ /* 0x000fe20000410000 */
[----:B------:R3:W5:Y:S01]  /*5a20*/  LDG.E R0, desc[UR10][R114.64+0x120] ;  /* 0x0001200a72007981 */ /* 0x000762000c1e1900 */
[-C--:B-1----:R-:W-:Y:S06]  /*5a30*/  HMMA.16816.F32 R20, R104, R108.reuse, R20 ;  /* 0x0000006c6814723c */ /* 0x082fec0000001814 */
[C---:B------:R-:W-:Y:S06]  /*5a40*/  HMMA.16816.F32 R24, R100.reuse, R108, R24 ;  /* 0x0000006c6418723c */ /* 0x040fec0000001818 */
[-C--:B------:R-:W-:Y:S06]  /*5a50*/  HMMA.16816.F32 R28, R100, R110.reuse, R28 ;  /* 0x0000006e641c723c */ /* 0x080fec000000181c */
[C---:B------:R-:W-:Y:S01]  /*5a60*/  HMMA.16816.F32 R32, R104.reuse, R110, R32 ;  /* 0x0000006e6820723c */ /* 0x040fe20000001820 */
[----:B------:R-:W1:Y:S05]  /*5a70*/  LDSM.16.M88.4 R108, [R117+0x8800] ;  /* 0x00880000756c783b */ /* 0x000e6a0000000200 */
[C---:B------:R-:W-:Y:S01]  /*5a80*/  FADD.FTZ R21, -R112.reuse, R21 ;  /* 0x0000001570157221 */ /* 0x040fe20000010100 */
[C---:B------:R-:W-:Y:S11]  /*5a90*/  FADD.FTZ R20, -R112.reuse, R20 ;  /* 0x0000001470147221 */ /* 0x040ff60000010100 */
[----:B------:R-:W-:Y:S06]  /*5aa0*/  @!UPT UIADD3 URZ, URZ, URZ, URZ ;  /* 0x0000003f3f3ff290 */ /* 0x000fec000fffe03f */
[C---:B------:R-:W-:Y:S01]  /*5ab0*/  FADD.FTZ R33, -R112.reuse, R33 ;  /* 0x0000002170217221 */ /* 0x040fe20000010100 */
[----:B------:R-:W-:Y:S01]  /*5ac0*/  FADD.FTZ R32, -R112, R32 ;  /* 0x0000002070207221 */ /* 0x000fe20000010100 */
[-C--:B-1----:R-:W-:Y:S06]  /*5ad0*/  HMMA.16816.F32 R36, R104, R108.reuse, R36 ;  /* 0x0000006c6824723c */ /* 0x082fec0000001824 */
[C---:B------:R-:W-:Y:S06]  /*5ae0*/  HMMA.16816.F32 R40, R100.reuse, R108, R40 ;  /* 0x0000006c6428723c */ /* 0x040fec0000001828 */
[-C--:B------:R-:W-:Y:S06]  /*5af0*/  HMMA.16816.F32 R44, R100, R110.reuse, R44 ;  /* 0x0000006e642c723c */ /* 0x080fec000000182c */
[C---:B------:R-:W-:Y:S01]  /*5b00*/  HMMA.16816.F32 R48, R104.reuse, R110, R48 ;  /* 0x0000006e6830723c */ /* 0x040fe20000001830 */
[----:B------:R-:W1:Y:S05]  /*5b10*/  LDSM.16.M88.4 R108, [R117+0x8c00] ;  /* 0x008c0000756c783b */ /* 0x000e6a0000000200 */
[-C--:B-1----:R-:W-:Y:S06]  /*5b20*/  HMMA.16816.F32 R52, R104, R108.reuse, R52 ;  /* 0x0000006c6834723c */ /* 0x082fec0000001834 */
[C---:B------:R-:W-:Y:S06]  /*5b30*/  HMMA.16816.F32 R56, R100.reuse, R108, R56 ;  /* 0x0000006c6438723c */ /* 0x040fec0000001838 */
[-C--:B------:R-:W-:Y:S05]  /*5b40*/  HMMA.16816.F32 R60, R100, R110.reuse, R60 ;  /* 0x0000006e643c723c */ /* 0x080fea000000183c */
[----:B------:R-:W-:Y:S01]  /*5b50*/  FFMA.FTZ R108, -R80, R80, 1 ;  /* 0x3f800000506c7423 */ /* 0x000fe20000010150 */
[----:B------:R-:W-:Y:S01]  /*5b60*/  HMMA.16816.F32 R64, R104, R110, R64 ;  /* 0x0000006e6840723c */ /* 0x000fe20000001840 */
[----:B------:R3:W5:Y:S04]  /*5b70*/  LDL.LU R80, [R1+0x7c] ;  /* 0x00007c0001507983 */ /* 0x0007680000300800 */
[----:B------:R3:W5:Y:S01]  /*5b80*/  LDL.LU R79, [R1+0x78] ;  /* 0x00007800014f7983 */ /* 0x0007620000300800 */
[----:B------:R-:W-:Y:S01]  /*5b90*/  FFMA.FTZ R100, -R75, R75, 1 ;  /* 0x3f8000004b647423 */ /* 0x000fe2000001014b */
[----:B------:R-:W-:Y:S01]  /*5ba0*/  FMUL.FTZ R104, R76, R21 ;  /* 0x000000154c687220 */ /* 0x000fe20000410000 */
[----:B------:R-:W-:Y:S03]  /*5bb0*/  FFMA.FTZ R21, -R74, R74, 1 ;  /* 0x3f8000004a157423 */ /* 0x000fe6000001014a */
[----:B------:R-:W-:Y:S01]  /*5bc0*/  FMUL.FTZ R102, R78, R17 ;  /* 0x000000114e667220 */ /* 0x000fe20000410000 */
        /* <DEDUP_REMOVED lines=8> */
[----:B------:R-:W-:Y:S01]  /*5c50*/  FMUL.FTZ R20, R20, UR5 ;  /* 0x0000000514147c20 */ /* 0x000fe20008410000 */
[----:B------:R3:W5:Y:S01]  /*5c60*/  LDL.LU R76, [R1+0x6c] ;  /* 0x00006c00014c7983 */ /* 0x0007620000300800 */
[----:B------:R-:W-:Y:S01]  /*5c70*/  FADD.FTZ R52, -R112, R52 ;  /* 0x0000003470347221 */ /* 0x000fe20000010100 */
[----:B------:R-:W-:Y:S01]  /*5c80*/  FFMA.FTZ R17, -R251, R251, 1 ;  /* 0x3f800000fb117423 */ /* 0x000fe200000101fb */
[----:B------:R-:W-:Y:S01]  /*5c90*/  F2FP.F16.F32.PACK_AB R102, R21, R100 ;  /* 0x000000641566723e */ /* 0x000fe200000000ff */
[----:B------:R3:W5:Y:S01]  /*5ca0*/  LDL.LU R75, [R1+0x68] ;  /* 0x00006800014b7983 */ /* 0x0007620000300800 */
[----:B------:R-:W-:Y:S01]  /*5cb0*/  FMUL.FTZ R21, R72, R33 ;  /* 0x0000002148157220 */ /* 0x000fe20000410000 */
[----:B------:R-:W-:Y:S01]  /*5cc0*/  FMUL.FTZ R20, R103, R20 ;  /* 0x0000001467147220 */ /* 0x000fe20000410000 */
[C---:B------:R-:W-:Y:S01]  /*5cd0*/  FADD.FTZ R33, -R112.reuse, R37 ;  /* 0x0000002570217221 */ /* 0x040fe20000010100 */
[----:B------:R3:W5:Y:S01]  /*5ce0*/  LDL.LU R74, [R1+0x64] ;  /* 0x00006400014a7983 */ /* 0x0007620000300800 */
[----:B------:R-:W-:Y:S01]  /*5cf0*/  FMUL.FTZ R17, R17, UR5 ;  /* 0x0000000511117c20 */ /* 0x000fe20008410000 */
[----:B------:R-:W-:Y:S01]  /*5d00*/  FADD.FTZ R103, -R112, R53 ;  /* 0x0000003570677221 */ /* 0x000fe20000010100 */
[----:B------:R-:W-:Y:S01]  /*5d10*/  FMUL.FTZ R33, R70, R33 ;  /* 0x0000002146217220 */ /* 0x000fe20000410000 */
[----:B------:R-:W-:Y:S01]  /*5d20*/  FMUL.FTZ R53, R248, R52 ;  /* 0x00000034f8357220 */ /* 0x000fe20000410000 */
[----:B------:R-:W-:Y:S01]  /*5d30*/  FMUL.FTZ R17, R104, R17 ;  /* 0x0000001168117220 */ /* 0x000fe20000410000 */
[----:B------:R-:W-:Y:S01]  /*5d40*/  FMUL.FTZ R103, R247, R103 ;  /* 0x00000067f7677220 */ /* 0x000fe20000410000 */
[C---:B------:R-:W-:Y:S01]  /*5d50*/  FADD.FTZ R52, -R112.reuse, R65 ;  /* 0x0000004170347221 */ /* 0x040fe20000010100 */
[----:B------:R-:W-:Y:S01]  /*5d60*/  FFMA.FTZ R37, -R243, R243, 1 ;  /* 0x3f800000f3257423 */ /* 0x000fe200000101f3 */
[----:B------:R-:W-:Y:S01]  /*5d70*/  FFMA.FTZ R100, -R245, R245, 1 ;  /* 0x3f800000f5647423 */ /* 0x000fe200000101f5 */
[----:B------:R-:W-:Y:S01]  /*5d80*/  F2FP.F16.F32.PACK_AB R104, R17, R20 ;  /* 0x000000141168723e */ /* 0x000fe200000000ff */
[----:B------:R-:W-:Y:S01]  /*5d90*/  FMUL.FTZ R20, R73, R32 ;  /* 0x0000002049147220 */ /* 0x000fe20000410000 */
[----:B------:R-:W-:Y:S01]  /*5da0*/  FADD.FTZ R32, -R112, R36 ;  /* 0x0000002470207221 */ /* 0x000fe20000010100 */
        /* <DEDUP_REMOVED lines=9> */
[----:B------:R-:W-:Y:S01]  /*5e40*/  FMUL.FTZ R36, R36, UR5 ;  /* 0x0000000524247c20 */ /* 0x000fe20008410000 */
[----:B------:R-:W-:Y:S01]  /*5e50*/  FFMA.FTZ R17, -R244, R244, 1 ;  /* 0x3f800000f4117423 */ /* 0x000fe200000101f4 */
[----:B------:R-:W-:Y:S01]  /*5e60*/  FMUL.FTZ R33, R33, UR5 ;  /* 0x0000000521217c20 */ /* 0x000fe20008410000 */
[----:B------:R3:W5:Y:S01]  /*5e70*/  LDL.LU R70, [R1+0x54] ;  /* 0x0000540001467983 */ /* 0x0007620000300800 */
[----:B------:R-:W-:Y:S01]  /*5e80*/  FMUL.FTZ R100, R100, UR5 ;  /* 0x0000000564647c20 */ /* 0x000fe20008410000 */
[----:B------:R-:W-:Y:S01]  /*5e90*/  FMUL.FTZ R17, R17, UR5 ;  /* 0x0000000511117c20 */ /* 0x000fe20008410000 */
[----:B------:R-:W-:Y:S02]  /*5ea0*/  FMUL.FTZ R101, R108, UR5 ;  /* 0x000000056c657c20 */ /* 0x000fe40008410000 */
[----:B------:R-:W-:Y:S01]  /*5eb0*/  FMUL.FTZ R100, R21, R100 ;  /* 0x0000006415647220 */ /* 0x000fe20000410000 */
[----:B------:R-:W-:Y:S01]  /*5ec0*/  FADD.FTZ R21, -R112, R48 ;  /* 0x0000003070157221 */ /* 0x000fe20000010100 */
[----:B------:R-:W-:Y:S01]  /*5ed0*/  FMUL.FTZ R48, R32, R17 ;  /* 0x0000001120307220 */ /* 0x000fe20000410000 */
[----:B------:R-:W-:Y:S01]  /*5ee0*/  FFMA.FTZ R32, -R238, R238, 1 ;  /* 0x3f800000ee207423 */ /* 0x000fe200000101ee */
[----:B------:R-:W-:Y:S01]  /*5ef0*/  FMUL.FTZ R101, R132, R101 ;  /* 0x0000006584657220 */ /* 0x000fe20000410000 */
[----:B------:R-:W-:Y:S01]  /*5f00*/  FMUL.FTZ R17, R250, R21 ;  /* 0x00000015fa117220 */ /* 0x000fe20000410000 */
[----:B------:R-:W-:Y:S01]  /*5f10*/  FFMA.FTZ R21, -R237, R237, 1 ;  /* 0x3f800000ed157423 */ /* 0x000fe200000101ed */
[----:B------:R-:W-:Y:S01]  /*5f20*/  FMUL.FTZ R32, R32, UR5 ;  /* 0x0000000520207c20 */ /* 0x000fe20008410000 */
[----:B------:R-:W-:Y:S01]  /*5f30*/  F2FP.F16.F32.PACK_AB R48, R37, R48 ;  /* 0x000000302530723e */ /* 0x000fe200000000ff */
[----:B------:R-:W-:Y:S01]  /*5f40*/  FMUL.FTZ R36, R17, R36 ;  /* 0x0000002411247220 */ /* 0x000fe20000410000 */
[----:B------:R-:W-:Y:S01]  /*5f50*/  F2FP.F16.F32.PACK_AB R16, R101, R113 ;  /* 0x000000716510723e */ /* 0x000fe200000000ff */
[----:B------:R-:W-:Y:S01]  /*5f60*/  FMUL.FTZ R32, R53, R32 ;  /* 0x0000002035207220 */ /* 0x000fe20000410000 */
[----:B------:R-:W-:Y:S01]  /*5f70*/  FMUL.FTZ R21, R21, UR5 ;  /* 0x0000000515157c20 */ /* 0x000fe20008410000 */
[----:B------:R-:W-:Y:S01]  /*5f80*/  FFMA.FTZ R17, -R221, R221, 1 ;  /* 0x3f800000dd117423 */ /* 0x000fe200000101dd */
[----:B------:R-:W-:Y:S02]  /*5f90*/  FFMA.FTZ R101, -R246, R246, 1 ;  /* 0x3f800000f6657423 */ /* 0x000fe400000101f6 */
[----:B------:R-:W-:Y:S01]  /*5fa0*/  FMUL.FTZ R21, R103, R21 ;  /* 0x0000001567157220 */ /* 0x000fe20000410000 */
[----:B------:R-:W-:Y:S01]  /*5fb0*/  FMUL.FTZ R17, R17, UR5 ;  /* 0x0000000511117c20 */ /* 0x000fe20008410000 */
[----:B------:R-:W-:Y:S03]  /*5fc0*/  FMUL.FTZ R101, R101, UR5 ;  /* 0x0000000565657c20 */ /* 0x000fe60008410000 */
[----:B------:R-:W-:Y:S01]  /*5fd0*/  FMUL.FTZ R17, R52, R17 ;  /* 0x0000001134117220 */ /* 0x000fe20000410000 */
[----:B------:R-:W-:Y:S01]  /*5fe0*/  FMUL.FTZ R101, R20, R101 ;  /* 0x0000006514657220 */ /* 0x000fe20000410000 */
[C---:B------:R-:W-:Y:S01]  /*5ff0*/  FADD.FTZ R20, -R112.reuse, R49 ;  /* 0x0000003170147221 */ /* 0x040fe20000010100 */
[----:B------:R-:W-:Y:S03]  /*6000*/  FADD.FTZ R49, -R112, R64 ;  /* 0x0000004070317221 */ /* 0x000fe60000010100 */
[----:B------:R-:W-:Y:S01]  /*6010*/  FMUL.FTZ R20, R249, R20 ;  /* 0x00000014f9147220 */ /* 0x000fe20000410000 */
[----:B------:R-:W-:Y:S01]  /*6020*/  FMUL.FTZ R49, R242, R49 ;  /* 0x00000031f2317220 */ /* 0x000fe20000410000 */
[----:B------:R-:W-:Y:S02]  /*6030*/  F2FP.F16.F32.PACK_AB R100, R100, R101 ;  /* 0x000000656464723e */ /* 0x000fe400000000ff */
[----:B------:R-:W-:Y:S01]  /*6040*/  FMUL.FTZ R33, R20, R33 ;  /* 0x0000002114217220 */ /* 0x000fe20000410000 */
[----:B------:R-:W-:Y:S04]  /*6050*/  FFMA.FTZ R20, -R224, R224, 1 ;  /* 0x3f800000e0147423 */ /* 0x000fe800000101e0 */
[----:B------:R-:W-:Y:S01]  /*6060*/  FMUL.FTZ R20, R20, UR5 ;  /* 0x0000000514147c20 */ /* 0x000fe20008410000 */
[----:B------:R-:W-:Y:S02]  /*6070*/  F2FP.F16.F32.PACK_AB R37, R33, R36 ;  /* 0x000000242125723e */ /* 0x000fe400000000ff */
[----:B------:R-:W-:Y:S01]  /*6080*/  F2FP.F16.F32.PACK_AB R36, R21, R32 ;  /* 0x000000201524723e */ /* 0x000fe200000000ff */
[----:B------:R-:W-:Y:S01]  /*6090*/  FMUL.FTZ R20, R49, R20 ;  /* 0x0000001431147220 */ /* 0x000fe20000410000 */
[----:B------:R-:W-:Y:S02]  /*60a0*/  FFMA.FTZ R21, -R69, R69, 1 ;  /* 0x3f80000045157423 */ /* 0x000fe40000010145 */
[----:B------:R3:W5:Y:S02]  /*60b0*/  LDL.LU R69, [R1+0x50] ;  /* 0x0000500001457983 */ /* 0x0007640000300800 */
[----:B------:R-:W-:Y:S01]  /*60c0*/  F2FP.F16.F32.PACK_AB R33, R17, R20 ;  /* 0x000000141121723e */ /* 0x000fe200000000ff */
[----:B------:R-:W-:Y:S01]  /*60d0*/  FFMA.FTZ R17, -R68, R68, 1 ;  /* 0x3f80000044117423 */ /* 0x000fe20000010144 */
[----:B------:R-:W-:Y:S01]  /*60e0*/  FMUL.FTZ R21, R21, UR5 ;  /* 0x0000000515157c20 */ /* 0x000fe20008410000 */
[----:B------:R3:W5:Y:S02]  /*60f0*/  LDL.LU R68, [R1+0x4c] ;  /* 0x00004c0001447983 */ /* 0x0007640000300800 */
[----:B------:R-:W-:Y:S01]  /*6100*/  FMUL.FTZ R17, R17, UR5 ;  /* 0x0000000511117c20 */ /* 0x000fe20008410000 */
[C---:B--2---:R-:W-:Y:S01]  /*6110*/  FADD.FTZ R6, -R5.reuse, R6 ;  /* 0x0000000605067221 */ /* 0x044fe20000010100 */
[----:B------:R-:W-:Y:S03]  /*6120*/  FADD.FTZ R7, -R5, R7 ;  /* 0x0000000705077221 */ /* 0x000fe60000010100 */
[----:B------:R-:W-:Y:S01]  /*6130*/  FMUL.FTZ R32, R3, R6 ;  /* 0x0000000603207220 */ /* 0x000fe20000410000 */
[----:B------:R-:W-:Y:S01]  /*6140*/  FMUL.FTZ R20, R2, R7 ;  /* 0x0000000702147220 */ /* 0x000fe20000410000 */
[----:B------:R3:W5:Y:S04]  /*6150*/  LDL.LU R3, [R1+0x48] ;  /* 0x0000480001037983 */ /* 0x0007680000300800 */
[----:B------:R3:W5:Y:S01]  /*6160*/  LDL.LU R2, [R1+0x44] ;  /* 0x0000440001027983 */ /* 0x0007620000300800 */
[----:B------:R-:W-:Y:S05]  /*6170*/  @!P1 BRA `(.L_x_838) ;  /* 0x0000000000589947 */ /* 0x000fea0003800000 */
[----:B------:R-:W2:Y:S01]  /*6180*/  LDL.LU R105, [R1+0x8] ;  /* 0x0000080001697983 */ /* 0x000ea20000300800 */
[----:B------:R-:W1:Y:S01]  /*6190*/  LDC R49, c[0x0][0x240] ;  /* 0x00009000ff317b82 */ /* 0x000e620000000800 */
[----:B------:R-:W-:Y:S04]  /*61a0*/  ULOP3.LUT UR15, UR8, 0x1, URZ, 0xc0, !UPT ;  /* 0x00000001080f7892 */ /* 0x000fe8000f8ec03f */
[----:B------:R-:W-:Y:S03]  /*61b0*/  UISETP.NE.U32.AND UP1, UPT, UR15, 0x1, UPT ;  /* 0x000000010f00788c */ /* 0x000fe6000bf25070 */
[----:B------:R-:W4:Y:S01]  /*61c0*/  LDC R52, c[0x0][0x244] ;  /* 0x00009100ff347b82 */ /* 0x000f220000000800 */
[----:B------:R-:W-:Y:S06]  /*61d0*/  USEL UR15, UR60, 0x2000, !UP1 ;  /* 0x000020003c0f7887 */ /* 0x000fec000c800000 */
[----:B------:R-:W-:Y:S01]  /*61e0*/  IADD3 R118, R118, UR15, RZ ;  /* 0x0000000f76767c10 */ /* 0x000fe2000fffe0ff */
[----:B--2---:R-:W-:Y:S02]  /*61f0*/  VIADD R105, R105, UR15 ;  /* 0x0000000f69697c36 */ /* 0x004fe40008000000 */
[C---:B-1----:R-:W-:Y:S03]  /*6200*/  IMAD.U32 R6, R49.reuse, -0x80, RZ ;  /* 0xffffff8031067824 */ /* 0x042fe600078e00ff */
[----:B------:R1:W-:Y:S02]  /*6210*/  STL [R1+0x8], R105 ;  /* 0x0000086901007387 */ /* 0x0003e40000100800 */
        /* <DEDUP_REMOVED lines=9> */
[----:B----4-:R-:W-:Y:S05]  /*62b0*/  LEA.HI.X R7, R49, R231, R52, 0x7, P0 ;  /* 0x000000e731077211 */ /* 0x010fea00000f3c34 */
[----:B------:R1:W-:Y:S04]  /*62c0*/  LDGSTS.E.BYPASS.LTC128B.128 [R105+0x1000], desc[UR10][R6.64] ;  /* 0x0100000006697fae */ /* 0x0003e8000b901d4a */
[----:B------:R-:W0:Y:S02]  /*62d0*/  LDGDEPBAR ;  /* 0x00000000000079af */ /* 0x000e240000000000 */
.L_x_838:
[----:B------:R-:W2:Y:S01]  /*62e0*/  LDL R53, [R1+0x2c] ;  /* 0x00002c0001357983 */ /* 0x000ea20000100800 */
[----:B------:R-:W-:Y:S01]  /*62f0*/  FMUL.FTZ R21, R32, R21 ;  /* 0x0000001520157220 */ /* 0x000fe20000410000 */
[----:B------:R-:W-:Y:S01]  /*6300*/  FMUL.FTZ R20, R20, R17 ;  /* 0x0000001114147220 */ /* 0x000fe20000410000 */
[C---:B-----5:R-:W-:Y:S01]  /*6310*/  FADD.FTZ R11, -R0.reuse, R11 ;  /* 0x0000000b000b7221 */ /* 0x060fe20000010100 */
[----:B------:R-:W4:Y:S01]  /*6320*/  LDL.LU R52, [R1] ;  /* 0x0000000001347983 */ /* 0x000f220000300800 */
[C---:B------:R-:W-:Y:S01]  /*6330*/  FADD.FTZ R15, -R0.reuse, R15 ;  /* 0x0000000f000f7221 */ /* 0x040fe20000010100 */
[----:B------:R-:W-:Y:S01]  /*6340*/  FADD.FTZ R27, -R0, R27 ;  /* 0x0000001b001b7221 */ /* 0x000fe20000010100 */
[----:B------:R-:W-:Y:S01]  /*6350*/  FMUL.FTZ R11, R235, R11 ;  /* 0x0000000beb0b7220 */ /* 0x000fe20000410000 */
[----:B------:R-:W3:Y:S01]  /*6360*/  LDL.LU R49, [R1+0x4] ;  /* 0x0000040001317983 */ /* 0x000ee20000300800 */
[----:B------:R-:W-:Y:S01]  /*6370*/  FMUL.FTZ R15, R229, R15 ;  /* 0x0000000fe50f7220 */ /* 0x000fe20000410000 */
[----:B------:R-:W-:Y:S01]  /*6380*/  FMUL.FTZ R27, R227, R27 ;  /* 0x0000001be31b7220 */ /* 0x000fe20000410000 */
[----:B-1----:R-:W-:Y:S01]  /*6390*/  FFMA.FTZ R7, -R155, R155, 1 ;  /* 0x3f8000009b077423 */ /* 0x002fe2000001019b */
[----:B------:R1:W-:Y:S01]  /*63a0*/  STS [R216+0xa000], R16 ;  /* 0x00a00010d8007388 */ /* 0x0003e20000000800 */
[----:B------:R-:W-:Y:S01]  /*63b0*/  FFMA.FTZ R17, -R160, R160, 1 ;  /* 0x3f800000a0117423 */ /* 0x000fe200000101a0 */
[C---:B------:R-:W-:Y:S01]  /*63c0*/  FADD.FTZ R18, -R5.reuse, R18 ;  /* 0x0000001205127221 */ /* 0x040fe20000010100 */
[C---:B------:R-:W-:Y:S01]  /*63d0*/  FADD.FTZ R19, -R5.reuse, R19 ;  /* 0x0000001305137221 */ /* 0x040fe20000010100 */
[----:B------:R-:W-:Y:S01]  /*63e0*/  FADD.FTZ R22, -R5, R22 ;  /* 0x0000001605167221 */ /* 0x000fe20000010100 */
[----:B------:R-:W-:Y:S01]  /*63f0*/  FFMA.FTZ R6, -R153, R153, 1 ;  /* 0x3f80000099067423 */ /* 0x000fe20000010199 */
[----:B------:R-:W-:Y:S01]  /*6400*/  FMUL.FTZ R32, R17, UR5 ;  /* 0x0000000511207c20 */ /* 0x000fe20008410000 */
[----:B------:R-:W-:Y:S01]  /*6410*/  FMUL.FTZ R18, R191, R18 ;  /* 0x00000012bf127220 */ /* 0x000fe20000410000 */
[----:B------:R-:W-:Y:S01]  /*6420*/  FMUL.FTZ R19, R190, R19 ;  /* 0x00000013be137220 */ /* 0x000fe20000410000 */
[----:B------:R-:W-:Y:S01]  /*6430*/  FMUL.FTZ R22, R182, R22 ;  /* 0x00000016b6167220 */ /* 0x000fe20000410000 */
[C---:B------:R-:W-:Y:S01]  /*6440*/  FADD.FTZ R34, -R5.reuse, R34 ;  /* 0x0000002205227221 */ /* 0x040fe20000010100 */
[----:B------:R-:W-:Y:S01]  /*6450*/  FMUL.FTZ R18, R18, R32 ;  /* 0x0000002012127220 */ /* 0x000fe20000410000 */
[C---:B------:R-:W-:Y:S01]  /*6460*/  FADD.FTZ R23, -R5.reuse, R23 ;  /* 0x0000001705177221 */ /* 0x040fe20000010100 */
[C---:B------:R-:W-:Y:S01]  /*6470*/  FADD.FTZ R38, -R5.reuse, R38 ;  /* 0x0000002605267221 */ /* 0x040fe20000010100 */
[----:B------:R-:W-:Y:S01]  /*6480*/  FADD.FTZ R39, -R5, R39 ;  /* 0x0000002705277221 */ /* 0x000fe20000010100 */
[----:B------:R-:W-:Y:S01]  /*6490*/  FMUL.FTZ R34, R168, R34 ;  /* 0x00000022a8227220 */ /* 0x000fe20000410000 */
[----:B------:R-:W-:Y:S01]  /*64a0*/  FMUL.FTZ R23, R181, R23 ;  /* 0x00000017b5177220 */ /* 0x000fe20000410000 */
[----:B------:R-:W-:Y:S01]  /*64b0*/  FMUL.FTZ R38, R158, R38 ;  /* 0x000000269e267220 */ /* 0x000fe20000410000 */
[----:B------:R-:W-:Y:S01]  /*64c0*/  FMUL.FTZ R39, R157, R39 ;  /* 0x000000279d277220 */ /* 0x000fe20000410000 */
[C---:B------:R-:W-:Y:S01]  /*64d0*/  FADD.FTZ R50, -R5.reuse, R50 ;  /* 0x0000003205327221 */ /* 0x040fe20000010100 */
[C---:B------:R-:W-:Y:S01]  /*64e0*/  FADD.FTZ R51, -R5.reuse, R51 ;  /* 0x0000003305337221 */ /* 0x040fe20000010100 */
[C---:B------:R-:W-:Y:S01]  /*64f0*/  FADD.FTZ R35, -R5.reuse, R35 ;  /* 0x0000002305237221 */ /* 0x040fe20000010100 */
[----:B------:R-:W-:Y:S01]  /*6500*/  FADD.FTZ R54, -R5, R54 ;  /* 0x0000003605367221 */ /* 0x000fe20000010100 */
[----:B------:R-:W-:Y:S01]  /*6510*/  FMUL.FTZ R50, R144, R50 ;  /* 0x0000003290327220 */ /* 0x000fe20000410000 */
[----:B------:R-:W-:Y:S01]  /*6520*/  FMUL.FTZ R51, R143, R51 ;  /* 0x000000338f337220 */ /* 0x000fe20000410000 */
[----:B-1----:R-:W-:Y:S01]  /*6530*/  FFMA.FTZ R16, -R159, R159, 1 ;  /* 0x3f8000009f107423 */ /* 0x002fe2000001019f */
[C---:B------:R-:W-:Y:S01]  /*6540*/  FADD.FTZ R55, -R5.reuse, R55 ;  /* 0x0000003705377221 */ /* 0x040fe20000010100 */
[C---:B------:R-:W-:Y:S01]  /*6550*/  FADD.FTZ R66, -R5.reuse, R66 ;  /* 0x0000004205427221 */ /* 0x040fe20000010100 */
[----:B------:R-:W-:Y:S01]  /*6560*/  FADD.FTZ R67, -R5, R67 ;  /* 0x0000004305437221 */ /* 0x000fe20000010100 */
[----:B------:R-:W-:Y:S01]  /*6570*/  FMUL.FTZ R17, R16, UR5 ;  /* 0x0000000510117c20 */ /* 0x000fe20008410000 */
[----:B------:R-:W-:Y:S01]  /*6580*/  FMUL.FTZ R16, R7, UR5 ;  /* 0x0000000507107c20 */ /* 0x000fe20008410000 */
[----:B------:R-:W-:Y:S01]  /*6590*/  FMUL.FTZ R7, R6, UR5 ;  /* 0x0000000506077c20 */ /* 0x000fe20008410000 */
[----:B------:R-:W-:Y:S01]  /*65a0*/  FFMA.FTZ R5, -R130, R130, 1 ;  /* 0x3f80000082057423 */ /* 0x000fe20000010182 */
[----:B------:R-:W-:Y:S01]  /*65b0*/  FMUL.FTZ R6, R19, R17 ;  /* 0x0000001113067220 */ /* 0x000fe20000410000 */
[----:B------:R-:W-:Y:S01]  /*65c0*/  FMUL.FTZ R22, R22, R16 ;  /* 0x0000001016167220 */ /* 0x000fe20000410000 */
[----:B------:R-:W-:Y:S01]  /*65d0*/  FFMA.FTZ R17, -R150, R150, 1 ;  /* 0x3f80000096117423 */ /* 0x000fe20000010196 */
[----:B------:R-:W-:Y:S01]  /*65e0*/  FFMA.FTZ R16, -R149, R149, 1 ;  /* 0x3f80000095107423 */ /* 0x000fe20000010195 */
[----:B------:R-:W-:Y:S01]  /*65f0*/  FMUL.FTZ R23, R23, R7 ;  /* 0x0000000717177220 */ /* 0x000fe20000410000 */
[----:B------:R-:W-:Y:S01]  /*6600*/  F2FP.F16.F32.PACK_AB R6, R6, R18 ;  /* 0x000000120606723e */ /* 0x000fe200000000ff */
[----:B------:R-:W-:Y:S01]  /*6610*/  FMUL.FTZ R19, R17, UR5 ;  /* 0x0000000511137c20 */ /* 0x000fe20008410000 */
[----:B------:R-:W-:Y:S01]  /*6620*/  FMUL.FTZ R18, R16, UR5 ;  /* 0x0000000510127c20 */ /* 0x000fe20008410000 */
[----:B------:R-:W-:Y:S01]  /*6630*/  FFMA.FTZ R17, -R146, R146, 1 ;  /* 0x3f80000092117423 */ /* 0x000fe20000010192 */
[----:B------:R-:W-:Y:S01]  /*6640*/  FFMA.FTZ R16, -R145, R145, 1 ;  /* 0x3f80000091107423 */ /* 0x000fe20000010191 */
[----:B------:R-:W-:Y:S01]  /*6650*/  FMUL.FTZ R34, R34, R19 ;  /* 0x0000001322227220 */ /* 0x000fe20000410000 */
[----:B------:R-:W-:Y:S01]  /*6660*/  F2FP.F16.F32.PACK_AB R7, R20, R21 ;  /* 0x000000151407723e */ /* 0x000fe200000000ff */
[----:B------:R-:W-:Y:S01]  /*6670*/  FMUL.FTZ R17, R17, UR5 ;  /* 0x0000000511117c20 */ /* 0x000fe20008410000 */
[----:B------:R-:W-:Y:S01]  /*6680*/  FMUL.FTZ R16, R16, UR5 ;  /* 0x0000000510107c20 */ /* 0x000fe20008410000 */
[----:B------:R-:W-:Y:S01]  /*6690*/  F2FP.F16.F32.PACK_AB R22, R23, R22 ;  /* 0x000000161716723e */ /* 0x000fe200000000ff */
[----:B------:R-:W-:Y:S01]  /*66a0*/  FMUL.FTZ R67, R133, R67 ;  /* 0x0000004385437220 */ /* 0x000fe20000410000 */
[----:B------:R1:W-:Y:S01]  /*66b0*/  STS [R216+0xa400], R7 ;  /* 0x00a40007d8007388 */ /* 0x0003e20000000800 */
[----:B------:R-:W-:Y:S01]  /*66c0*/  FMUL.FTZ R38, R38, R17 ;  /* 0x0000001126267220 */ /* 0x000fe20000410000 */
[----:B------:R-:W-:Y:S01]  /*66d0*/  FMUL.FTZ R19, R39, R16 ;  /* 0x0000001027137220 */ /* 0x000fe20000410000 */
[----:B------:R-:W-:Y:S01]  /*66e0*/  FFMA.FTZ R17, -R138, R138, 1 ;  /* 0x3f8000008a117423 */ /* 0x000fe2000001018a */
[----:B------:R1:W-:Y:S01]  /*66f0*/  STS [R217+0xa400], R6 ;  /* 0x00a40006d9007388 */ /* 0x0003e20000000800 */
[----:B------:R-:W-:Y:S01]  /*6700*/  FFMA.FTZ R16, -R137, R137, 1 ;  /* 0x3f80000089107423 */ /* 0x000fe20000010189 */
[----:B------:R-:W-:Y:S01]  /*6710*/  FMUL.FTZ R5, R5, UR5 ;  /* 0x0000000505057c20 */ /* 0x000fe20008410000 */
[----:B------:R-:W-:Y:S01]  /*6720*/  FMUL.FTZ R17, R17, UR5 ;  /* 0x0000000511117c20 */ /* 0x000fe20008410000 */
[----:B------:R-:W-:Y:S01]  /*6730*/  STS [R217+0xa000], R102 ;  /* 0x00a00066d9007388 */ /* 0x000fe20000000800 */
[----:B------:R-:W-:Y:S01]  /*6740*/  FMUL.FTZ R16, R16, UR5 ;  /* 0x0000000510107c20 */ /* 0x000fe20008410000 */
[----:B------:R-:W-:Y:S01]  /*6750*/  FMUL.FTZ R67, R67, R5 ;  /* 0x0000000543437220 */ /* 0x000fe20000410000 */
[----:B------:R-:W-:Y:S01]  /*6760*/  FMUL.FTZ R50, R50, R17 ;  /* 0x0000001132327220 */ /* 0x000fe20000410000 */
[----:B------:R-:W-:Y:S01]  /*6770*/  FFMA.FTZ R17, -R134, R134, 1 ;  /* 0x3f80000086117423 */ /* 0x000fe20000010186 */
[----:B------:R-:W-:Y:S01]  /*6780*/  FMUL.FTZ R51, R51, R16 ;  /* 0x0000001033337220 */ /* 0x000fe20000410000 */
[----:B------:R-:W-:Y:S01]  /*6790*/  FFMA.FTZ R16, -R131, R131, 1 ;  /* 0x3f80000083107423 */ /* 0x000fe20000010183 */
[----:B------:R-:W-:Y:S01]  /*67a0*/  FMUL.FTZ R55, R139, R55 ;  /* 0x000000378b377220 */ /* 0x000fe20000410000 */
[----:B------:R-:W-:Y:S01]  /*67b0*/  FMUL.FTZ R66, R136, R66 ;  /* 0x0000004288427220 */ /* 0x000fe20000410000 */
[----:B------:R-:W-:Y:S01]  /*67c0*/  FMUL.FTZ R17, R17, UR5 ;  /* 0x0000000511117c20 */ /* 0x000fe20008410000 */
[----:B------:R-:W-:Y:S01]  /*67d0*/  FMUL.FTZ R16, R16, UR5 ;  /* 0x0000000510107c20 */ /* 0x000fe20008410000 */
[C---:B------:R-:W-:Y:S01]  /*67e0*/  FADD.FTZ R8, -R4.reuse, R8 ;  /* 0x0000000804087221 */ /* 0x040fe20000010100 */
[C---:B------:R-:W-:Y:S01]  /*67f0*/  FADD.FTZ R9, -R4.reuse, R9 ;  /* 0x0000000904097221 */ /* 0x040fe20000010100 */
[----:B------:R-:W-:Y:S01]  /*6800*/  FADD.FTZ R13, -R4, R13 ;  /* 0x0000000d040d7221 */ /* 0x000fe20000010100 */
[----:B------:R-:W-:Y:S01]  /*6810*/  FFMA.FTZ R5, -R183, R183, 1 ;  /* 0x3f800000b7057423 */ /* 0x000fe200000101b7 */
[----:B------:R-:W-:Y:S01]  /*6820*/  FMUL.FTZ R55, R55, R17 ;  /* 0x0000001137377220 */ /* 0x000fe20000410000 */
[----:B------:R-:W-:Y:S01]  /*6830*/  FMUL.FTZ R66, R66, R16 ;  /* 0x0000001042427220 */ /* 0x000fe20000410000 */
        /* <DEDUP_REMOVED lines=10> */
[----:B------:R-:W-:Y:S01]  /*68e0*/  FFMA.FTZ R5, -R171, R171, 1 ;  /* 0x3f800000ab057423 */ /* 0x000fe200000101ab */
[----:B------:R-:W-:Y:S01]  /*68f0*/  FMUL.FTZ R29, R199, R29 ;  /* 0x0000001dc71d7220 */ /* 0x000fe20000410000 */
[----:B------:R-:W-:Y:S01]  /*6900*/  FMUL.FTZ R17, R17, R9 ;  /* 0x0000000911117220 */ /* 0x000fe20000410000 */
[----:B------:R-:W-:Y:S01]  /*6910*/  FMUL.FTZ R16, R16, R8 ;  /* 0x0000000810107220 */ /* 0x000fe20000410000 */
[----:B------:R-:W-:Y:S01]  /*6920*/  FMUL.FTZ R5, R5, UR5 ;  /* 0x0000000505057c20 */ /* 0x000fe20008410000 */
[----:B------:R-:W-:Y:S01]  /*6930*/  FADD.FTZ R12, -R4, R12 ;  /* 0x0000000c040c7221 */ /* 0x000fe20000010100 */
[----:B-1----:R-:W-:Y:S01]  /*6940*/  FFMA.FTZ R7, -R184, R184, 1 ;  /* 0x3f800000b8077423 */ /* 0x002fe200000101b8 */
[----:B------:R-:W-:Y:S01]  /*6950*/  FADD.FTZ R28, -R4, R28 ;  /* 0x0000001c041c7221 */ /* 0x000fe20000010100 */
[----:B------:R-:W-:Y:S01]  /*6960*/  FMUL.FTZ R29, R29, R5 ;  /* 0x000000051d1d7220 */ /* 0x000fe20000410000 */
[----:B------:R-:W-:Y:S01]  /*6970*/  F2FP.F16.F32.PACK_AB R5, R16, R17 ;  /* 0x000000111005723e */ /* 0x000fe200000000ff */
[----:B------:R-:W-:Y:S01]  /*6980*/  FMUL.FTZ R12, R220, R12 ;  /* 0x0000000cdc0c7220 */ /* 0x000fe20000410000 */
[----:B------:R-:W-:Y:S01]  /*6990*/  FMUL.FTZ R7, R7, UR5 ;  /* 0x0000000507077c20 */ /* 0x000fe20008410000 */
[----:B------:R-:W-:Y:S01]  /*69a0*/  F2FP.F16.F32.PACK_AB R19, R19, R38 ;  /* 0x000000261313723e */ /* 0x000fe200000000ff */
[----:B------:R-:W-:Y:S01]  /*69b0*/  FADD.FTZ R25, -R4, R25 ;  /* 0x0000001904197221 */ /* 0x000fe20000010100 */
[----:B------:R1:W-:Y:S01]  /*69c0*/  STS [R216+0xc000], R5 ;  /* 0x00c00005d8007388 */ /* 0x0003e20000000800 */
        /* <DEDUP_REMOVED lines=8> */
[----:B------:R-:W-:Y:S01]  /*6a50*/  FMUL.FTZ R35, R167, R35 ;  /* 0x00000023a7237220 */ /* 0x000fe20000410000 */
[----:B------:R-:W-:Y:S01]  /*6a60*/  FMUL.FTZ R28, R28, R7 ;  /* 0x000000071c1c7220 */ /* 0x000fe20000410000 */
[----:B------:R-:W-:Y:S01]  /*6a70*/  FFMA.FTZ R7, -R152, R152, 1 ;  /* 0x3f80000098077423 */ /* 0x000fe20000010198 */
[----:B------:R-:W-:Y:S01]  /*6a80*/  FMUL.FTZ R25, R25, R8 ;  /* 0x0000000819197220 */ /* 0x000fe20000410000 */
[----:B------:R-:W-:Y:S01]  /*6a90*/  FADD.FTZ R41, -R4, R41 ;  /* 0x0000002904297221 */ /* 0x000fe20000010100 */
[----:B------:R-:W-:Y:S01]  /*6aa0*/  FFMA.FTZ R8, -R161, R161, 1 ;  /* 0x3f800000a1087423 */ /* 0x000fe200000101a1 */
[----:B------:R-:W-:Y:S01]  /*6ab0*/  FMUL.FTZ R44, R178, R44 ;  /* 0x0000002cb22c7220 */ /* 0x000fe20000410000 */
[----:B------:R-:W-:Y:S01]  /*6ac0*/  FMUL.FTZ R7, R7, UR5 ;  /* 0x0000000507077c20 */ /* 0x000fe20008410000 */
[----:B------:R-:W-:Y:S01]  /*6ad0*/  FMUL.FTZ R20, R35, R18 ;  /* 0x0000001223147220 */ /* 0x000fe20000410000 */
[----:B------:R-:W-:Y:S01]  /*6ae0*/  FMUL.FTZ R41, R186, R41 ;  /* 0x00000029ba297220 */ /* 0x000fe20000410000 */
[----:B------:R-:W-:Y:S01]  /*6af0*/  FMUL.FTZ R8, R8, UR5 ;  /* 0x0000000508087c20 */ /* 0x000fe20008410000 */
[C---:B------:R-:W-:Y:S01]  /*6b00*/  FADD.FTZ R24, -R4.reuse, R24 ;  /* 0x0000001804187221 */ /* 0x040fe20000010100 */
[C---:B------:R-:W-:Y:S01]  /*6b10*/  FADD.FTZ R40, -R4.reuse, R40 ;  /* 0x0000002804287221 */ /* 0x040fe20000010100 */
[C---:B------:R-:W-:Y:S01]  /*6b20*/  FADD.FTZ R45, -R4.reuse, R45 ;  /* 0x0000002d042d7221 */ /* 0x040fe20000010100 */
[C---:B------:R-:W-:Y:S01]  /*6b30*/  FADD.FTZ R56, -R4.reuse, R56 ;  /* 0x0000003804387221 */ /* 0x040fe20000010100 */
[C---:B------:R-:W-:Y:S01]  /*6b40*/  FADD.FTZ R57, -R4.reuse, R57 ;  /* 0x0000003904397221 */ /* 0x040fe20000010100 */
[C---:B------:R-:W-:Y:S01]  /*6b50*/  FADD.FTZ R60, -R4.reuse, R60 ;  /* 0x0000003c043c7221 */ /* 0x040fe20000010100 */
[----:B------:R-:W-:Y:S01]  /*6b60*/  FADD.FTZ R61, -R4, R61 ;  /* 0x0000003d043d7221 */ /* 0x000fe20000010100 */
[----:B------:R-:W-:Y:S01]  /*6b70*/  FFMA.FTZ R18, -R135, R135, 1 ;  /* 0x3f80000087127423 */ /* 0x000fe20000010187 */
[----:B------:R-:W-:Y:S01]  /*6b80*/  FFMA.FTZ R6, -R151, R151, 1 ;  /* 0x3f80000097067423 */ /* 0x000fe20000010197 */
[----:B------:R-:W-:Y:S01]  /*6b90*/  FFMA.FTZ R4, -R147, R147, 1 ;  /* 0x3f80000093047423 */ /* 0x000fe20000010193 */
[----:B------:R-:W-:Y:S01]  /*6ba0*/  FMUL.FTZ R44, R44, R7 ;  /* 0x000000072c2c7220 */ /* 0x000fe20000410000 */
[----:B------:R-:W-:Y:S01]  /*6bb0*/  FFMA.FTZ R7, -R148, R148, 1 ;  /* 0x3f80000094077423 */ /* 0x000fe20000010194 */
[----:B------:R-:W-:Y:S01]  /*6bc0*/  FMUL.FTZ R17, R41, R8 ;  /* 0x0000000829117220 */ /* 0x000fe20000410000 */
[----:B------:R-:W-:Y:S01]  /*6bd0*/  FMUL.FTZ R18, R18, UR5 ;  /* 0x0000000512127c20 */ /* 0x000fe20008410000 */
[----:B------:R-:W-:Y:S01]  /*6be0*/  FMUL.FTZ R54, R142, R54 ;  /* 0x000000368e367220 */ /* 0x000fe20000410000 */
[----:B------:R-:W-:Y:S01]  /*6bf0*/  FMUL.FTZ R45, R177, R45 ;  /* 0x0000002db12d7220 */ /* 0x000fe20000410000 */
[----:B------:R-:W-:Y:S01]  /*6c00*/  FMUL.FTZ R6, R6, UR5 ;  /* 0x0000000506067c20 */ /* 0x000fe20008410000 */
[----:B------:R-:W-:Y:S01]  /*6c10*/  FMUL.FTZ R8, R4, UR5 ;  /* 0x0000000504087c20 */ /* 0x000fe20008410000 */
[----:B------:R-:W-:Y:S01]  /*6c20*/  FFMA.FTZ R9, -R176, R176, 1 ;  /* 0x3f800000b0097423 */ /* 0x000fe200000101b0 */
[----:B------:R-:W-:Y:S01]  /*6c30*/  FFMA.FTZ R4, -R140, R140, 1 ;  /* 0x3f8000008c047423 */ /* 0x000fe2000001018c */
[----:B------:R-:W-:Y:S01]  /*6c40*/  FMUL.FTZ R57, R169, R57 ;  /* 0x00000039a9397220 */ /* 0x000fe20000410000 */
[----:B------:R-:W-:Y:S01]  /*6c50*/  FMUL.FTZ R7, R7, UR5 ;  /* 0x0000000507077c20 */ /* 0x000fe20008410000 */
[----:B-1----:R-:W-:Y:S01]  /*6c60*/  FFMA.FTZ R5, -R205, R205, 1 ;  /* 0x3f800000cd057423 */ /* 0x002fe200000101cd */
[----:B------:R-:W-:Y:S01]  /*6c70*/  FMUL.FTZ R54, R54, R18 ;  /* 0x0000001236367220 */ /* 0x000fe20000410000 */
[----:B------:R-:W-:Y:S01]  /*6c80*/  FMUL.FTZ R16, R45, R6 ;  /* 0x000000062d107220 */ /* 0x000fe20000410000 */
[----:B------:R-:W-:Y:S01]  /*6c90*/  FMUL.FTZ R24, R208, R24 ;  /* 0x00000018d0187220 */ /* 0x000fe20000410000 */
[----:B------:R-:W-:Y:S01]  /*6ca0*/  FMUL.FTZ R9, R9, UR5 ;  /* 0x0000000509097c20 */ /* 0x000fe20008410000 */
[----:B------:R-:W-:Y:S01]  /*6cb0*/  F2FP.F16.F32.PACK_AB R18, R13, R12 ;  /* 0x0000000c0d12723e */ /* 0x000fe200000000ff */
[----:B------:R-:W-:Y:S01]  /*6cc0*/  FMUL.FTZ R61, R165, R61 ;  /* 0x0000003da53d7220 */ /* 0x000fe20000410000 */
[----:B------:R-:W-:Y:S01]  /*6cd0*/  FMUL.FTZ R4, R4, UR5 ;  /* 0x0000000504047c20 */ /* 0x000fe20008410000 */
[----:B------:R-:W-:Y:S01]  /*6ce0*/  FFMA.FTZ R6, -R141, R141, 1 ;  /* 0x3f8000008d067423 */ /* 0x000fe2000001018d */
[----:B------:R-:W-:Y:S01]  /*6cf0*/  FMUL.FTZ R13, R57, R7 ;  /* 0x00000007390d7220 */ /* 0x000fe20000410000 */
[----:B------:R-:W-:Y:S01]  /*6d00*/  FMUL.FTZ R7, R5, UR5 ;  /* 0x0000000505077c20 */ /* 0x000fe20008410000 */
[----:B------:R-:W-:Y:S01]  /*6d10*/  FMUL.FTZ R24, R24, R9 ;  /* 0x0000000918187220 */ /* 0x000fe20000410000 */
[----:B------:R-:W-:Y:S01]  /*6d20*/  FADD.FTZ R14, -R0, R14 ;  /* 0x0000000e000e7221 */ /* 0x000fe20000010100 */
[----:B------:R-:W-:Y:S01]  /*6d30*/  FFMA.FTZ R5, -R202, R202, 1 ;  /* 0x3f800000ca057423 */ /* 0x000fe200000101ca */
[----:B------:R-:W-:Y:S01]  /*6d40*/  FMUL.FTZ R12, R61, R4 ;  /* 0x000000043d0c7220 */ /* 0x000fe20000410000 */
[----:B------:R-:W-:Y:S01]  /*6d50*/  FMUL.FTZ R60, R166, R60 ;  /* 0x0000003ca63c7220 */ /* 0x000fe20000410000 */
[----:B------:R-:W-:Y:S01]  /*6d60*/  FMUL.FTZ R6, R6, UR5 ;  /* 0x0000000506067c20 */ /* 0x000fe20008410000 */
[----:B------:R-:W-:Y:S01]  /*6d70*/  FFMA.FTZ R9, -R162, R162, 1 ;  /* 0x3f800000a2097423 */ /* 0x000fe200000101a2 */
[----:B------:R-:W-:Y:S01]  /*6d80*/  FADD.FTZ R10, -R0, R10 ;  /* 0x0000000a000a7221 */ /* 0x000fe20000010100 */
[----:B------:R-:W-:Y:S01]  /*6d90*/  FFMA.FTZ R4, -R204, R204, 1 ;  /* 0x3f800000cc047423 */ /* 0x000fe200000101cc */
[----:B------:R-:W-:Y:S01]  /*6da0*/  FMUL.FTZ R14, R234, R14 ;  /* 0x0000000eea0e7220 */ /* 0x000fe20000410000 */
[----:B------:R-:W-:Y:S01]  /*6db0*/  FMUL.FTZ R5, R5, UR5 ;  /* 0x0000000505057c20 */ /* 0x000fe20008410000 */
[----:B------:R-:W-:Y:S01]  /*6dc0*/  FMUL.FTZ R60, R60, R6 ;  /* 0x000000063c3c7220 */ /* 0x000fe20000410000 */
[----:B------:R-:W-:Y:S01]  /*6dd0*/  FMUL.FTZ R40, R189, R40 ;  /* 0x00000028bd287220 */ /* 0x000fe20000410000 */
[----:B------:R-:W-:Y:S01]  /*6de0*/  FMUL.FTZ R9, R9, UR5 ;  /* 0x0000000509097c20 */ /* 0x000fe20008410000 */
[----:B------:R-:W-:Y:S01]  /*6df0*/  FMUL.FTZ R10, R236, R10 ;  /* 0x0000000aec0a7220 */ /* 0x000fe20000410000 */
[----:B------:R-:W-:Y:S01]  /*6e00*/  FMUL.FTZ R6, R4, UR5 ;  /* 0x0000000504067c20 */ /* 0x000fe20008410000 */
        /* <DEDUP_REMOVED lines=8> */
[----:B------:R-:W-:Y:S01]  /*6e90*/  FMUL.FTZ R26, R228, R26 ;  /* 0x0000001ae41a7220 */ /* 0x000fe20000410000 */
[----:B------:R-:W-:Y:S01]  /*6ea0*/  FMUL.FTZ R6, R5, UR5 ;  /* 0x0000000505067c20 */ /* 0x000fe20008410000 */
[----:B------:R-:W-:Y:S01]  /*6eb0*/  F2FP.F16.F32.PACK_AB R17, R17, R9 ;  /* 0x000000091111723e */ /* 0x000fe200000000ff */
[----:B------:R-:W-:Y:S01]  /*6ec0*/  FMUL.FTZ R9, R15, R4 ;  /* 0x000000040f097220 */ /* 0x000fe20000410000 */
[----:B------:R-:W-:Y:S01]  /*6ed0*/  F2FP.F16.F32.PACK_AB R10, R10, R7 ;  /* 0x000000070a0a723e */ /* 0x000fe200000000ff */
[----:B------:R-:W-:Y:S01]  /*6ee0*/  FMUL.FTZ R26, R26, R6 ;  /* 0x000000061a1a7220 */ /* 0x000fe20000410000 */
[----:B------:R-:W-:Y:S01]  /*6ef0*/  FMUL.FTZ R56, R170, R56 ;  /* 0x00000038aa387220 */ /* 0x000fe20000410000 */
[----:B------:R-:W-:Y:S01]  /*6f00*/  FFMA.FTZ R4, -R195, R195, 1 ;  /* 0x3f800000c3047423 */ /* 0x000fe200000101c3 */
[----:B------:R-:W-:Y:S01]  /*6f10*/  FADD.FTZ R43, -R0, R43 ;  /* 0x0000002b002b7221 */ /* 0x000fe20000010100 */
[----:B------:R-:W-:Y:S01]  /*6f20*/  STS [R216+0xc400], R10 ;  /* 0x00c4000ad8007388 */ /* 0x000fe20000000800 */
[----:B------:R-:W-:Y:S01]  /*6f30*/  FFMA.FTZ R6, -R179, R179, 1 ;  /* 0x3f800000b3067423 */ /* 0x000fe200000101b3 */
[----:B------:R-:W-:Y:S01]  /*6f40*/  F2FP.F16.F32.PACK_AB R9, R9, R14 ;  /* 0x0000000e0909723e */ /* 0x000fe200000000ff */
[----:B------:R-:W-:Y:S01]  /*6f50*/  FMUL.FTZ R56, R56, R8 ;  /* 0x0000000838387220 */ /* 0x000fe20000410000 */
[----:B------:R-:W-:Y:S01]  /*6f60*/  STS [R217+0xc000], R18 ;  /* 0x00c00012d9007388 */ /* 0x000fe20000000800 */
[----:B------:R-:W-:Y:S01]  /*6f70*/  FADD.FTZ R30, -R0, R30 ;  /* 0x0000001e001e7221 */ /* 0x000fe20000010100 */
[----:B------:R-:W-:Y:S01]  /*6f80*/  FFMA.FTZ R5, -R193, R193, 1 ;  /* 0x3f800000c1057423 */ /* 0x000fe200000101c1 */
[----:B------:R-:W-:Y:S01]  /*6f90*/  FMUL.FTZ R8, R4, UR5 ;  /* 0x0000000504087c20 */ /* 0x000fe20008410000 */
[----:B------:R-:W-:Y:S01]  /*6fa0*/  STS [R217+0xc400], R9 ;  /* 0x00c40009d9007388 */ /* 0x000fe20000000800 */
[----:B------:R-:W-:Y:S01]  /*6fb0*/  FMUL.FTZ R43, R209, R43 ;  /* 0x0000002bd12b7220 */ /* 0x000fe20000410000 */
[----:B------:R-:W-:Y:S01]  /*6fc0*/  FMUL.FTZ R6, R6, UR5 ;  /* 0x0000000506067c20 */ /* 0x000fe20008410000 */
[----:B------:R-:W-:Y:S01]  /*6fd0*/  FADD.FTZ R31, -R0, R31 ;  /* 0x0000001f001f7221 */ /* 0x000fe20000010100 */
[----:B------:R-:W-:Y:S01]  /*6fe0*/  STS [R218+0xa000], R104 ;  /* 0x00a00068da007388 */ /* 0x000fe20000000800 */
[----:B------:R-:W-:Y:S01]  /*6ff0*/  FFMA.FTZ R4, -R192, R192, 1 ;  /* 0x3f800000c0047423 */ /* 0x000fe200000101c0 */
[----:B------:R-:W-:Y:S01]  /*7000*/  FMUL.FTZ R30, R223, R30 ;  /* 0x0000001edf1e7220 */ /* 0x000fe20000410000 */
[----:B------:R-:W-:Y:S01]  /*7010*/  FMUL.FTZ R5, R5, UR5 ;  /* 0x0000000505057c20 */ /* 0x000fe20008410000 */
[----:B------:R-:W-:Y:S01]  /*7020*/  STS [R218+0xa400], R22 ;  /* 0x00a40016da007388 */ /* 0x000fe20000000800 */
[----:B------:R-:W-:Y:S01]  /*7030*/  FMUL.FTZ R43, R43, R6 ;  /* 0x000000062b2b7220 */ /* 0x000fe20000410000 */
[----:B------:R-:W-:Y:S01]  /*7040*/  FMUL.FTZ R8, R27, R8 ;  /* 0x000000081b087220 */ /* 0x000fe20000410000 */
[----:B------:R-:W-:Y:S01]  /*7050*/  FMUL.FTZ R31, R222, R31 ;  /* 0x0000001fde1f7220 */ /* 0x000fe20000410000 */
[----:B------:R-:W-:Y:S01]  /*7060*/  STS [R215+0xa000], R100 ;  /* 0x00a00064d7007388 */ /* 0x000fe20000000800 */
[----:B------:R-:W-:Y:S01]  /*7070*/  FMUL.FTZ R4, R4, UR5 ;  /* 0x0000000504047c20 */ /* 0x000fe20008410000 */
[----:B------:R-:W-:Y:S01]  /*7080*/  FFMA.FTZ R6, -R164, R164, 1 ;  /* 0x3f800000a4067423 */ /* 0x000fe200000101a4 */
[----:B------:R-:W-:Y:S01]  /*7090*/  FADD.FTZ R58, -R0, R58 ;  /* 0x0000003a003a7221 */ /* 0x000fe20000010100 */
[----:B------:R-:W-:Y:S01]  /*70a0*/  F2FP.F16.F32.PACK_AB R20, R20, R34 ;  /* 0x000000221414723e */ /* 0x000fe200000000ff */
[----:B------:R-:W-:Y:S01]  /*70b0*/  FMUL.FTZ R30, R30, R5 ;  /* 0x000000051e1e7220 */ /* 0x000fe20000410000 */
[----:B------:R-:W-:Y:S01]  /*70c0*/  FADD.FTZ R46, -R0, R46 ;  /* 0x0000002e002e7221 */ /* 0x000fe20000010100 */
[----:B------:R-:W-:Y:S01]  /*70d0*/  FFMA.FTZ R5, -R174, R174, 1 ;  /* 0x3f800000ae057423 */ /* 0x000fe200000101ae */
[----:B------:R-:W-:Y:S01]  /*70e0*/  FMUL.FTZ R31, R31, R4 ;  /* 0x000000041f1f7220 */ /* 0x000fe20000410000 */
[----:B------:R-:W-:Y:S01]  /*70f0*/  STS [R215+0xa400], R20 ;  /* 0x00a40014d7007388 */ /* 0x000fe20000000800 */
[----:B------:R-:W-:Y:S01]  /*7100*/  FMUL.FTZ R6, R6, UR5 ;  /* 0x0000000506067c20 */ /* 0x000fe20008410000 */
[----:B------:R-:W-:Y:S01]  /*7110*/  FMUL.FTZ R58, R198, R58 ;  /* 0x0000003ac63a7220 */ /* 0x000fe20000410000 */
[----:B------:R-:W-:Y:S01]  /*7120*/  F2FP.F16.F32.PACK_AB R24, R25, R24 ;  /* 0x000000181918723e */ /* 0x000fe200000000ff */
[----:B------:R-:W-:Y:S01]  /*7130*/  FMUL.FTZ R46, R206, R46 ;  /* 0x0000002ece2e7220 */ /* 0x000fe20000410000 */
[----:B------:R-:W-:Y:S01]  /*7140*/  F2FP.F16.F32.PACK_AB R8, R8, R26 ;  /* 0x0000001a0808723e */ /* 0x000fe200000000ff */
[----:B------:R-:W-:Y:S01]  /*7150*/  FMUL.FTZ R5, R5, UR5 ;  /* 0x0000000505057c20 */ /* 0x000fe20008410000 */
[----:B------:R-:W-:Y:S01]  /*7160*/  FADD.FTZ R47, -R0, R47 ;  /* 0x0000002f002f7221 */ /* 0x000fe20000010100 */
[----:B------:R-:W-:Y:S01]  /*7170*/  FFMA.FTZ R4, -R173, R173, 1 ;  /* 0x3f800000ad047423 */ /* 0x000fe200000101ad */
[----:B------:R-:W-:Y:S01]  /*7180*/  FMUL.FTZ R58, R58, R6 ;  /* 0x000000063a3a7220 */ /* 0x000fe20000410000 */
[----:B------:R-:W-:Y:S01]  /*7190*/  FADD.FTZ R42, -R0, R42 ;  /* 0x0000002a002a7221 */ /* 0x000fe20000010100 */
[----:B------:R-:W-:Y:S01]  /*71a0*/  FFMA.FTZ R7, -R180, R180, 1 ;  /* 0x3f800000b4077423 */ /* 0x000fe200000101b4 */
[----:B------:R-:W-:Y:S01]  /*71b0*/  F2FP.F16.F32.PACK_AB R6, R31, R30 ;  /* 0x0000001e1f06723e */ /* 0x000fe200000000ff */
[----:B------:R-:W-:Y:S01]  /*71c0*/  STS [R218+0xc000], R24 ;  /* 0x00c00018da007388 */ /* 0x000fe20000000800 */
[----:B------:R-:W-:Y:S01]  /*71d0*/  F2FP.F16.F32.PACK_AB R28, R29, R28 ;  /* 0x0000001c1d1c723e */ /* 0x000fe200000000ff */
[----:B------:R-:W-:Y:S01]  /*71e0*/  FMUL.FTZ R46, R46, R5 ;  /* 0x000000052e2e7220 */ /* 0x000fe20000410000 */
[----:B------:R-:W-:Y:S01]  /*71f0*/  FMUL.FTZ R47, R203, R47 ;  /* 0x0000002fcb2f7220 */ /* 0x000fe20000410000 */
[----:B------:R-:W-:Y:S01]  /*7200*/  STS [R218+0xc400], R8 ;  /* 0x00c40008da007388 */ /* 0x000fe20000000800 */
[----:B------:R-:W-:Y:S01]  /*7210*/  FMUL.FTZ R4, R4, UR5 ;  /* 0x0000000504047c20 */ /* 0x000fe20008410000 */
[----:B------:R-:W-:Y:S01]  /*7220*/  FMUL.FTZ R42, R210, R42 ;  /* 0x0000002ad22a7220 */ /* 0x000fe20000410000 */
[----:B------:R-:W-:Y:S01]  /*7230*/  FMUL.FTZ R7, R7, UR5 ;  /* 0x0000000507077c20 */ /* 0x000fe20008410000 */
[----:B------:R-:W-:Y:S01]  /*7240*/  FFMA.FTZ R5, -R163, R163, 1 ;  /* 0x3f800000a3057423 */ /* 0x000fe200000101a3 */
[C---:B------:R-:W-:Y:S01]  /*7250*/  FADD.FTZ R59, -R0.reuse, R59 ;  /* 0x0000003b003b7221 */ /* 0x040fe20000010100 */
[----:B------:R-:W-:Y:S01]  /*7260*/  STS [R215+0xc000], R28 ;  /* 0x00c0001cd7007388 */ /* 0x000fe20000000800 */
[C---:B------:R-:W-:Y:S01]  /*7270*/  FADD.FTZ R62, -R0.reuse, R62 ;  /* 0x0000003e003e7221 */ /* 0x040fe20000010100 */
[----:B------:R-:W-:Y:S01]  /*7280*/  FADD.FTZ R63, -R0, R63 ;  /* 0x0000003f003f7221 */ /* 0x000fe20000010100 */
[----:B------:R-:W-:Y:S01]  /*7290*/  FMUL.FTZ R47, R47, R4 ;  /* 0x000000042f2f7220 */ /* 0x000fe20000410000 */
[----:B------:R-:W-:Y:S01]  /*72a0*/  STS [R215+0xc400], R6 ;  /* 0x00c40006d7007388 */ /* 0x000fe20000000800 */
[----:B------:R-:W-:Y:S01]  /*72b0*/  FFMA.FTZ R0, -R154, R154, 1 ;  /* 0x3f8000009a007423 */ /* 0x000fe2000001019a */
[----:B------:R-:W-:Y:S01]  /*72c0*/  FMUL.FTZ R42, R42, R7 ;  /* 0x000000072a2a7220 */ /* 0x000fe20000410000 */
[----:B------:R-:W-:Y:S01]  /*72d0*/  FMUL.FTZ R5, R5, UR5 ;  /* 0x0000000505057c20 */ /* 0x000fe20008410000 */
[----:B------:R-:W-:Y:S01]  /*72e0*/  FMUL.FTZ R59, R197, R59 ;  /* 0x0000003bc53b7220 */ /* 0x000fe20000410000 */
[----:B------:R-:W-:Y:S01]  /*72f0*/  FFMA.FTZ R4, -R156, R156, 1 ;  /* 0x3f8000009c047423 */ /* 0x000fe2000001019c */
[----:B------:R-:W-:Y:S01]  /*7300*/  F2FP.F16.F32.PACK_AB R50, R51, R50 ;  /* 0x000000323332723e */ /* 0x000fe200000000ff */
[----:B------:R-:W-:Y:S01]  /*7310*/  STS [R211+0xa000], R48 ;  /* 0x00a00030d3007388 */ /* 0x000fe20000000800 */
[----:B------:R-:W-:Y:S01]  /*7320*/  FMUL.FTZ R7, R0, UR5 ;  /* 0x0000000500077c20 */ /* 0x000fe20008410000 */
[----:B------:R-:W-:Y:S01]  /*7330*/  FMUL.FTZ R4, R4, UR5 ;  /* 0x0000000504047c20 */ /* 0x000fe20008410000 */
[----:B------:R-:W-:Y:S01]  /*7340*/  FMUL.FTZ R0, R59, R5 ;  /* 0x000000053b007220 */ /* 0x000fe20000410000 */
[----:B------:R-:W-:Y:S01]  /*7350*/  STS [R211+0xa400], R19 ;  /* 0x00a40013d3007388 */ /* 0x000fe20000000800 */
[----:B------:R-:W-:Y:S01]  /*7360*/  FMUL.FTZ R62, R194, R62 ;  /* 0x0000003ec23e7220 */ /* 0x000fe20000410000 */
[----:B------:R-:W-:Y:S01]  /*7370*/  F2FP.F16.F32.PACK_AB R5, R43, R42 ;  /* 0x0000002a2b05723e */ /* 0x000fe200000000ff */
[----:B------:R-:W-:Y:S01]  /*7380*/  FMUL.FTZ R63, R185, R63 ;  /* 0x0000003fb93f7220 */ /* 0x000fe20000410000 */
[----:B------:R-:W-:Y:S01]  /*7390*/  STS [R212+0xa000], R37 ;  /* 0x00a00025d4007388 */ /* 0x000fe20000000800 */
[----:B------:R-:W-:Y:S01]  /*73a0*/  FMUL.FTZ R62, R62, R4 ;  /* 0x000000043e3e7220 */ /* 0x000fe20000410000 */
[----:B------:R-:W-:Y:S01]  /*73b0*/  F2FP.F16.F32.PACK_AB R16, R16, R44 ;  /* 0x0000002c1010723e */ /* 0x000fe200000000ff */
[----:B------:R-:W-:Y:S01]  /*73c0*/  FMUL.FTZ R7, R63, R7 ;  /* 0x000000073f077220 */ /* 0x000fe20000410000 */
[----:B------:R-:W-:Y:S01]  /*73d0*/  STS [R212+0xa400], R50 ;  /* 0x00a40032d4007388 */ /* 0x000fe20000000800 */
[----:B------:R-:W-:Y:S02]  /*73e0*/  F2FP.F16.F32.PACK_AB R4, R47, R46 ;  /* 0x0000002e2f04723e */ /* 0x000fe400000000ff */
[----:B------:R-:W-:Y:S01]  /*73f0*/  F2FP.F16.F32.PACK_AB R54, R55, R54 ;  /* 0x000000363736723e */ /* 0x000fe200000000ff */
[----:B------:R-:W-:Y:S01]  /*7400*/  STS [R211+0xc000], R17 ;  /* 0x00c00011d3007388 */ /* 0x000fe20000000800 */
[----:B------:R-:W-:Y:S02]  /*7410*/  F2FP.F16.F32.PACK_AB R66, R67, R66 ;  /* 0x000000424342723e */ /* 0x000fe400000000ff */
[----:B------:R-:W-:Y:S01]  /*7420*/  F2FP.F16.F32.PACK_AB R13, R13, R56 ;  /* 0x000000380d0d723e */ /* 0x000fe200000000ff */
        /* <DEDUP_REMOVED lines=18> */
[----:B------:R-:W4:Y:S04]  /*7550*/  LDSM.16.MT88.4 R12, [R2+0x16000] ;  /* 0x01600000020c783b */ /* 0x000f280000004200 */
[----:B------:R-:W-:Y:S04]  /*7560*/  LDSM.16.MT88.4 R16, [R2+0x12800] ;  /* 0x012800000210783b */ /* 0x000fe80000004200 */
[----:B------:R-:W3:Y:S04]  /*7570*/  LDSM.16.MT88.4 R20, [R0+0x4400] ;  /* 0x004400000014783b */ /* 0x000ee80000004200 */
[----:B------:R-:W3:Y:S01]  /*7580*/  LDSM.16.MT88.4 R24, [R2+0x16800] ;  /* 0x016800000218783b */ /* 0x000ee20000004200 */
[-C--:B-1----:R-:W-:Y:S05]  /*7590*/  HMMA.16816.F32 R68, R4, R8.reuse, R68 ;  /* 0x000000080444723c */ /* 0x082fea0000001844 */
[----:B--2---:R-:W-:Y:S01]  /*75a0*/  LEA R59, R53, UR4, 0x1 ;  /* 0x00000004353b7c11 */ /* 0x004fe2000f8e08ff */
[C---:B----4-:R-:W-:Y:S05]  /*75b0*/  HMMA.16816.F32 R72, R12.reuse, R8, R72 ;  /* 0x000000080c48723c */ /* 0x050fea0000001848 */
[----:B------:R-:W-:Y:S01]  /*75c0*/  MOV R53, R52 ;  /* 0x0000003400357202 */ /* 0x000fe20000000f00 */
[-C--:B------:R-:W-:Y:S01]  /*75d0*/  HMMA.16816.F32 R76, R12, R10.reuse, R76 ;  /* 0x0000000a0c4c723c */ /* 0x080fe2000000184c */
[----:B------:R-:W-:Y:S04]  /*75e0*/  LDSM.16.MT88.4 R12, [R2+0x17000] ;  /* 0x01700000020c783b */ /* 0x000fe80000004200 */
[----:B---3--:R-:W-:Y:S01]  /*75f0*/  MOV R52, R49 ;  /* 0x0000003100347202 */ /* 0x008fe20000000f00 */
[----:B------:R-:W-:Y:S01]  /*7600*/  HMMA.16816.F32 R80, R4, R10, R80 ;  /* 0x0000000a0450723c */ /* 0x000fe20000001850 */
[----:B------:R-:W-:Y:S04]  /*7610*/  LDSM.16.MT88.4 R4, [R2+0x13000] ;  /* 0x013000000204783b */ /* 0x000fe80000004200 */
[----:B------:R-:W1:Y:S01]  /*7620*/  LDSM.16.MT88.4 R8, [R0+0x4800] ;  /* 0x004800000008783b */ /* 0x000e620000004200 */
[-C--:B------:R-:W-:Y:S06]  /*7630*/  HMMA.16816.F32 R68, R16, R20.reuse, R68 ;  /* 0x000000141044723c */ /* 0x080fec0000001844 */
        /* <DEDUP_REMOVED lines=61> */
.L_x_839:
        /* <DEDUP_REMOVED lines=82> */
[----:B------:R1:W-:Y:S01]  /*7f30*/  STL [R1], R39 ;  /* 0x0000002701007387 */ /* 0x0003e20000100800 */
        /* <DEDUP_REMOVED lines=223> */
.L_x_841:
        /* <DEDUP_REMOVED lines=21> */
.L_x_842:
        /* <DEDUP_REMOVED lines=39> */
.L_x_844:
[----:B------:R-:W-:Y:S05]  /*90f0*/  BSYNC B0 ;  /* 0x0000000000007941 */ /* 0x000fea0003800000 */
.L_x_843:
        /* <DEDUP_REMOVED lines=13> */
.L_x_846:
[----:B------:R-:W-:Y:S05]  /*91d0*/  BSYNC B0 ;  /* 0x0000000000007941 */ /* 0x000fea0003800000 */
.L_x_845:
        /* <DEDUP_REMOVED lines=27> */
.L_x_848:
[----:B------:R-:W-:Y:S05]  /*9390*/  BSYNC B0 ;  /* 0x0000000000007941 */ /* 0x000fea0003800000 */
.L_x_847:
        /* <DEDUP_REMOVED lines=14> */
.L_x_837:
        /* <DEDUP_REMOVED lines=24> */
.L_x_850:
        /* <DEDUP_REMOVED lines=22> */
.L_x_851:
        /* <DEDUP_REMOVED lines=33> */
.L_x_853:
[----:B------:R-:W-:Y:S05]  /*9970*/  BSYNC B0 ;  /* 0x0000000000007941 */ /* 0x000fea0003800000 */
.L_x_852:
        /* <DEDUP_REMOVED lines=14> */
.L_x_855:
[----:B------:R-:W-:Y:S05]  /*9a60*/  BSYNC B0 ;  /* 0x0000000000007941 */ /* 0x000fea0003800000 */
.L_x_854:
        /* <DEDUP_REMOVED lines=26> */
.L_x_857:
[----:B------:R-:W-:Y:S05]  /*9c10*/  BSYNC B0 ;  /* 0x0000000000007941 */ /* 0x000fea0003800000 */
.L_x_856:
        /* <DEDUP_REMOVED lines=13> */
.L_x_849:
[----:B------:R-:W-:Y:S05]  /*9cf0*/  BSYNC B1 ;  /* 0x0000000000017941 */ /* 0x000fea0003800000 */
.L_x_832:
        /* <DEDUP_REMOVED lines=8> */
.L_x_858:
[----:B------:R-:W-:Y:S05]  /*9d80*/  EXIT ;  /* 0x000000000000794d */ /* 0x000fea0003800000 */
.L_x_860:
        /* <DEDUP_REMOVED lines=15> */
.L_x_1354:


//--------------------- .text._ZN5flash44flash_bwd_dq_dk_dv_loop_seqk_parallel_kernelI23Flash_bwd_kernel_traitsILi32ELi128ELi128ELi8ELi4ELi4ELi4ELb0ELb0EN7cutlass6half_tE19Flash_kernel_traitsILi32ELi128ELi128ELi8ES3_EELb1ELb0ELb0ELb0ELb0ELb0ELb0EEEvNS_16Flash_bwd_paramsE --------------------------
	.section	.text._ZN5flash44flash_bwd_dq_dk_dv_loop_seqk_parallel_kernelI23Flash_bwd_kernel_traitsILi32ELi128ELi128ELi8ELi4ELi4ELi4ELb0ELb0EN7cutlass6half_tE19Flash_kernel_traitsILi32ELi128ELi128ELi8ES3_EELb1ELb0ELb0ELb0ELb0ELb0ELb0EEEvNS_16Flash_bwd_paramsE,"ax",@progbits
	.align	128
        .global         _ZN5flash44flash_bwd_dq_dk_dv_loop_seqk_parallel_kernelI23Flash_bwd_kernel_traitsILi32ELi128ELi128ELi8ELi4ELi4ELi4ELb0ELb0EN7cutlass6half_tE19Flash_kernel_traitsILi32ELi128ELi128ELi8ES3_EELb1ELb0ELb0ELb0ELb0ELb0ELb0EEEvNS_16Flash_bwd_paramsE
        .type           _ZN5flash44flash_bwd_dq_dk_dv_loop_seqk_parallel_kernelI23Flash_bwd_kernel_traitsILi32ELi128ELi128ELi8ELi4ELi4ELi4ELb0ELb0EN7cutlass6half_tE19Flash_kernel_traitsILi32ELi128ELi128ELi8ES3_EELb1ELb0ELb0ELb0ELb0ELb0ELb0EEEvNS_16Flash_bwd_paramsE,@function
        .size           _ZN5flash44flash_bwd_dq_dk_dv_loop_seqk_parallel_kernelI23Flash_bwd_kernel_traitsILi32ELi128ELi128ELi8ELi4ELi4ELi4ELb0ELb0EN7cutlass6half_tE19Flash_kernel_traitsILi32ELi128ELi128ELi8ES3_EELb1ELb0ELb0ELb0ELb0ELb0ELb0EEEvNS_16Flash_bwd_paramsE,(.L_x_1355 - _ZN5flash44flash_bwd_dq_dk_dv_loop_seqk_parallel_kernelI23Flash_bwd_kernel_traitsILi32ELi128ELi128ELi8ELi4ELi4ELi4ELb0ELb0EN7cutlass6half_tE19Flash_kernel_traitsILi32ELi128ELi128ELi8ES3_EELb1ELb0ELb0ELb0ELb0ELb0ELb0EEEvNS_16Flash_bwd_paramsE)
        .other          _ZN5flash44flash_bwd_dq_dk_dv_loop_seqk_parallel_kernelI23Flash_bwd_kernel_traitsILi32ELi128ELi128ELi8ELi4ELi4ELi4ELb0ELb0EN7cutlass6half_tE19Flash_kernel_traitsILi32ELi128ELi128ELi8ES3_EELb1ELb0ELb0ELb0ELb0ELb0ELb0EEEvNS_16Flash_bwd_paramsE,@"STO_CUDA_ENTRY STV_DEFAULT"
_ZN5flash44flash_bwd_dq_dk_dv_loop_seqk_parallel_kernelI23Flash_bwd_kernel_traitsILi32ELi128ELi128ELi8ELi4ELi4ELi4ELb0ELb0EN7cutlass6half_tE19Flash_kernel_traitsILi32ELi128ELi128ELi8ES3_EELb1ELb0ELb0ELb0ELb0ELb0ELb0EEEvNS_16Flash_bwd_paramsE:
.text._ZN5flash44flash_bwd_dq_dk_dv_loop_seqk_parallel_kernelI23Flash_bwd_kernel_traitsILi32ELi128ELi128ELi8ELi4ELi4ELi4ELb0ELb0EN7cutlass6half_tE19Flash_kernel_traitsILi32ELi128ELi128ELi8ES3_EELb1ELb0ELb0ELb0ELb0ELb0ELb0EEEvNS_16Flash_bwd_paramsE:
        /* <DEDUP_REMOVED lines=25> */
[CC--:B------:R-:W-:Y:S02]  /*0190*/  LEA.HI R151, R153.reuse, R162.reuse, RZ, 0x7 ;  /* 0x000000a299977211 */ /* 0x0c0fe400078f38ff */
[CC--:B------:R-:W-:Y:S01]  /*01a0*/  LEA.HI R2, R153.reuse, R162.reuse, RZ, 0x4 ;  /* 0x000000a299027211 */ /* 0x0c0fe200078f20ff */
[----:B----4-:R-:W-:Y:S01]  /*01b0*/  USHF.R.S32.HI UR5, URZ, 0x1f, UR57 ;  /* 0x0000001f3f057899 */ /* 0x010fe20008011439 */
[CC--:B------:R-:W-:Y:S01]  /*01c0*/  LEA.HI R11, R153.reuse, R162.reuse, RZ, 0x2 ;  /* 0x000000a2990b7211 */ /* 0x0c0fe200078f10ff */
[----:B------:R-:W-:Y:S01]  /*01d0*/  USHF.R.S32.HI UR6, URZ, 0x1f, UR57 ;  /* 0x0000001f3f067899 */ /* 0x000fe20008011439 */
[----:B------:R-:W-:Y:S02]  /*01e0*/  LEA.HI R153, R153, R162, RZ, 0x5 ;  /* 0x000000a299997211 */ /* 0x000fe400078f28ff */
[----:B------:R-:W-:Y:S01]  /*01f0*/  LOP3.LUT R143, R10, 0xfffffff8, RZ, 0xc0, !PT ;  /* 0xfffffff80a8f7812 */ /* 0x000fe200078ec0ff */
[----:B------:R-:W-:Y:S01]  /*0200*/  IMAD.U32 R157, RZ, RZ, UR5 ;  /* 0x00000005ff9d7e24 */ /* 0x000fe2000f8e00ff */
[----:B------:R-:W-:Y:S01]  /*0210*/  LOP3.LUT R7, R153, 0xffffffe0, RZ, 0xc0, !PT ;  /* 0xffffffe099077812 */ /* 0x000fe200078ec0ff */
[----:B------:R-:W-:Y:S01]  /*0220*/  USHF.R.S32.HI UR5, URZ, 0x1f, UR46 ;  /* 0x0000001f3f057899 */ /* 0x000fe2000801142e */
[----:B------:R-:W-:Y:S01]  /*0230*/  SHF.R.S32.HI R3, RZ, 0x4, R2 ;  /* 0x00000004ff037819 */ /* 0x000fe20000011402 */
[----:B------:R-:W-:Y:S01]  /*0240*/  IMAD.IADD R143, R162, 0x1, -R143 ;  /* 0x00000001a28f7824 */ /* 0x000fe200078e0a8f */
[----:B------:R-:W-:Y:S01]  /*0250*/  LOP3.LUT R13, R2, 0xfffffff0, RZ, 0xc0, !PT ;  /* 0xfffffff0020d7812 */ /* 0x000fe200078ec0ff */
[----:B------:R-:W-:Y:S01]  /*0260*/  IMAD.IADD R4, R162, 0x1, -R7 ;  /* 0x00000001a2047824 */ /* 0x000fe200078e0a07 */
[----:B------:R-:W-:Y:S01]  /*0270*/  LEA.HI R2, R2, R3, RZ, 0x1 ;  /* 0x0000000302027211 */ /* 0x000fe200078f08ff */
[----:B------:R-:W-:Y:S01]  /*0280*/  IMAD.U32 R161, RZ, RZ, UR6 ;  /* 0x00000006ffa17e24 */ /* 0x000fe2000f8e00ff */
[----:B------:R-:W-:Y:S01]  /*0290*/  LEA.HI R7, R143, R143, RZ, 0x1 ;  /* 0x0000008f8f077211 */ /* 0x000fe200078f08ff */
[----:B------:R-:W-:Y:S01]  /*02a0*/  IMAD.IADD R13, R162, 0x1, -R13 ;  /* 0x00000001a20d7824 */ /* 0x000fe200078e0a0d */
[----:B------:R-:W-:Y:S01]  /*02b0*/  LOP3.LUT R2, R2, 0xfffffffe, RZ, 0xc0, !PT ;  /* 0xfffffffe02027812 */ /* 0x000fe200078ec0ff */
[----:B------:R-:W-:Y:S01]  /*02c0*/  IMAD.U32 R159, RZ, RZ, UR6 ;  /* 0x00000006ff9f7e24 */ /* 0x000fe2000f8e00ff */
[----:B------:R-:W-:Y:S01]  /*02d0*/  LOP3.LUT R0, R7, 0x7fffffe, RZ, 0xc0, !PT ;  /* 0x07fffffe07007812 */ /* 0x000fe200078ec0ff */
[----:B------:R-:W-:Y:S01]  /*02e0*/  UIADD3 UR6, UR4, 0xa000, URZ ;  /* 0x0000a00004067890 */ /* 0x000fe2000fffe03f */
[----:B------:R-:W-:Y:S01]  /*02f0*/  LOP3.LUT R5, R11, 0xfffffffc, RZ, 0xc0, !PT ;  /* 0xfffffffc0b057812 */ /* 0x000fe200078ec0ff */
[----:B------:R-:W-:Y:S01]  /*0300*/  IMAD.IADD R2, R3, 0x1, -R2 ;  /* 0x0000000103027824 */ /* 0x000fe200078e0a02 */
[----:B------:R-:W-:Y:S01]  /*0310*/  SHF.R.S32.HI R152, RZ, 0x5, R153 ;  /* 0x00000005ff987819 */ /* 0x000fe20000011499 */
[----:B------:R-:W-:Y:S01]  /*0320*/  IMAD.IADD R3, R143, 0x1, -R0 ;  /* 0x000000018f037824 */ /* 0x000fe200078e0a00 */
[----:B------:R-:W-:Y:S01]  /*0330*/  LEA.HI R0, R13, R13, RZ, 0x1 ;  /* 0x0000000d0d007211 */ /* 0x000fe200078f08ff */
[----:B------:R-:W-:Y:S01]  /*0340*/  IMAD.IADD R162, R162, 0x1, -R5 ;  /* 0x00000001a2a27824 */ /* 0x000fe200078e0a05 */
[----:B------:R-:W-:Y:S01]  /*0350*/  SHF.R.S32.HI R154, RZ, 0x2, R11 ;  /* 0x00000002ff9a7819 */ /* 0x000fe2000001140b */
[----:B------:R-:W-:Y:S01]  /*0360*/  IMAD.SHL.U32 R143, R143, 0x40, RZ ;  /* 0x000000408f8f7824 */ /* 0x000fe200078e00ff */
[----:B------:R-:W-:Y:S01]  /*0370*/  SHF.R.S32.HI R153, RZ, 0x1f, R153 ;  /* 0x0000001fff997819 */ /* 0x000fe20000011499 */
[----:B------:R-:W-:Y:S01]  /*0380*/  IMAD.SHL.U32 R12, R162, 0x2, RZ ;  /* 0x00000002a20c7824 */ /* 0x000fe200078e00ff */
[----:B------:R-:W-:Y:S01]  /*0390*/  SHF.R.S32.HI R11, RZ, 0x1f, R11 ;  /* 0x0000001fff0b7819 */ /* 0x000fe2000001140b */
[C---:B------:R-:W-:Y:S01]  /*03a0*/  IMAD.SHL.U32 R148, R2.reuse, 0x8, RZ ;  /* 0x0000000802947824 */ /* 0x040fe200078e00ff */
[--C-:B------:R-:W-:Y:S01]  /*03b0*/  SHF.R.S32.HI R6, RZ, 0x1, R0.reuse ;  /* 0x00000001ff067819 */ /* 0x100fe20000011400 */
[----:B------:R-:W-:Y:S01]  /*03c0*/  IMAD.SHL.U32 R147, R2, 0x10, RZ ;  /* 0x0000001002937824 */ /* 0x000fe200078e00ff */
[----:B------:R-:W-:Y:S01]  /*03d0*/  SHF.R.S32.HI R5, RZ, 0x1f, R0 ;  /* 0x0000001fff057819 */ /* 0x000fe20000011400 */
[----:B------:R-:W-:Y:S01]  /*03e0*/  IMAD.U32 R155, RZ, RZ, UR5 ;  /* 0x00000005ff9b7e24 */ /* 0x000fe2000f8e00ff */
[----:B------:R-:W-:Y:S01]  /*03f0*/  LEA.HI R153, R153, R152, RZ, 0x2 ;  /* 0x0000009899997211 */ /* 0x000fe200078f10ff */
[----:B------:R-:W-:Y:S01]  /*0400*/  IMAD.U32 R160, RZ, RZ, UR5 ;  /* 0x00000005ffa07e24 */ /* 0x000fe2000f8e00ff */
[----:B------:R-:W-:Y:S01]  /*0410*/  LEA.HI R11, R11, R154, RZ, 0x3 ;  /* 0x0000009a0b0b7211 */ /* 0x000fe200078f18ff */
[----:B------:R-:W-:Y:S01]  /*0420*/  UIADD3 UR5, UR4, 0x6000, URZ ;  /* 0x0000600004057890 */ /* 0x000fe2000fffe03f */
[----:B------:R-:W-:Y:S01]  /*0430*/  LEA.HI R5, R5, R6, RZ, 0x2 ;  /* 0x0000000605057211 */ /* 0x000fe200078f10ff */
[----:B------:R-:W-:Y:S01]  /*0440*/  IMAD.SHL.U32 R162, R162, 0x8, RZ ;  /* 0x00000008a2a27824 */ /* 0x000fe200078e00ff */
[----:B------:R-:W-:-:S02]  /*0450*/  SHF.R.S32.HI R151, RZ, 0x7, R151 ;  /* 0x00000007ff977819 */ /* 0x000fc40000011497 */
[----:B------:R-:W-:Y:S02]  /*0460*/  LOP3.LUT R153, R153, 0xfffffffc, RZ, 0xc0, !PT ;  /* 0xfffffffc99997812 */ /* 0x000fe400078ec0ff */
[----:B------:R-:W-:Y:S01]  /*0470*/  SHF.R.S32.HI R9, RZ, 0x1f, R4 ;  /* 0x0000001fff097819 */ /* 0x000fe20000011404 */
[----:B------:R-:W-:Y:S01]  /*0480*/  IMAD R146, R151, 0x8, R2 ;  /* 0x0000000897927824 */ /* 0x000fe200078e0202 */
[----:B------:R-:W-:Y:S01]  /*0490*/  LOP3.LUT R11, R11, 0xfffffff8, RZ, 0xc0, !PT ;  /* 0xfffffff80b0b7812 */ /* 0x000fe200078ec0ff */
[----:B------:R-:W-:Y:S01]  /*04a0*/  IMAD.IADD R153, R152, 0x1, -R153 ;  /* 0x0000000198997824 */ /* 0x000fe200078e0a99 */
[----:B------:R-:W-:Y:S01]  /*04b0*/  LOP3.LUT R5, R5, 0xfffffffc, RZ, 0xc0, !PT ;  /* 0xfffffffc05057812 */ /* 0x000fe200078ec0ff */
[----:B------:R-:W-:Y:S01]  /*04c0*/  IMAD R146, R146, 0x8, R3 ;  /* 0x0000000892927824 */ /* 0x000fe200078e0203 */
[----:B------:R-:W-:Y:S01]  /*04d0*/  LEA.HI R9, R9, R4, RZ, 0x2 ;  /* 0x0000000409097211 */ /* 0x000fe200078f10ff */
[----:B------:R-:W-:Y:S01]  /*04e0*/  IMAD.IADD R11, R154, 0x1, -R11 ;  /* 0x000000019a0b7824 */ /* 0x000fe200078e0a0b */
[----:B------:R-:W-:Y:S01]  /*04f0*/  SHF.R.S32.HI R4, RZ, 0x1f, R13 ;  /* 0x0000001fff047819 */ /* 0x000fe2000001140d */
[----:B------:R-:W-:Y:S01]  /*0500*/  IMAD.IADD R5, R6, 0x1, -R5 ;  /* 0x0000000106057824 */ /* 0x000fe200078e0a05 */
[----:B------:R-:W-:Y:S01]  /*0510*/  SHF.R.S32.HI R7, RZ, 0x1, R7 ;  /* 0x00000001ff077819 */ /* 0x000fe20000011407 */
[----:B------:R-:W-:Y:S01]  /*0520*/  IMAD.SHL.U32 R6, R153, 0x10, RZ ;  /* 0x0000001099067824 */ /* 0x000fe200078e00ff */
[----:B------:R-:W-:Y:S01]  /*0530*/  LEA.HI R3, R4, R13, RZ, 0x3 ;  /* 0x0000000d04037211 */ /* 0x000fe200078f18ff */
[--C-:B------:R-:W-:Y:S01]  /*0540*/  IMAD R158, R151, 0x2000, R12.reuse ;  /* 0x00002000979e7824 */ /* 0x100fe200078e020c */
[----:B------:R-:W-:Y:S01]  /*0550*/  LOP3.LUT R4, R11, 0x1, RZ, 0xc0, !PT ;  /* 0x000000010b047812 */ /* 0x000fe200078ec0ff */
[----:B------:R-:W-:Y:S01]  /*0560*/  IMAD R171, R153, 0x200, R12 ;  /* 0x0000020099ab7824 */ /* 0x000fe200078e020c */
[----:B------:R-:W-:-:S02]  /*0570*/  LOP3.LUT R143, R143, 0x1c0, RZ, 0xc0, !PT ;  /* 0x000001c08f8f7812 */ /* 0x000fc400078ec0ff */
[C---:B------:R-:W-:Y:S01]  /*0580*/  LOP3.LUT P0, RZ, R7.reuse, 0x2, RZ, 0xc0, !PT ;  /* 0x0000000207ff7812 */ /* 0x040fe2000780c0ff */
[----:B------:R-:W-:Y:S01]  /*0590*/  IMAD.SHL.U32 R7, R7, 0x40, RZ ;  /* 0x0000004007077824 */ /* 0x000fe200078e00ff */
[----:B------:R-:W-:Y:S02]  /*05a0*/  LEA.HI.SX32 R150, R9, R6, 0x1e ;  /* 0x0000000609967211 */ /* 0x000fe400078ff2ff */
[----:B------:R-:W-:Y:S02]  /*05b0*/  ISETP.NE.U32.AND P6, PT, R4, 0x1, PT ;  /* 0x000000010400780c */ /* 0x000fe40003fc5070 */
[----:B------:R-:W-:Y:S02]  /*05c0*/  LOP3.LUT R9, R143, 0x30, R6, 0xf8, !PT ;  /* 0x000000308f097812 */ /* 0x000fe400078ef806 */
[----:B------:R-:W-:Y:S02]  /*05d0*/  LEA.HI R4, R11, R11, RZ, 0x1 ;  /* 0x0000000b0b047211 */ /* 0x000fe400078f08ff */
[----:B------:R-:W-:-:S02]  /*05e0*/  LOP3.LUT R7, R7, 0xc0, RZ, 0xc0, !PT ;  /* 0x000000c007077812 */ /* 0x000fc400078ec0ff */
[----:B------:R-:W-:Y:S02]  /*05f0*/  LOP3.LUT R142, R3, 0xfffffff8, RZ, 0xc0, !PT ;  /* 0xfffffff8038e7812 */ /* 0x000fe400078ec0ff */
[----:B------:R-:W-:Y:S01]  /*0600*/  LOP3.LUT R8, R9, 0x8, R10, 0xf8, !PT ;  /* 0x0000000809087812 */ /* 0x000fe200078ef80a */
[----:B------:R-:W-:Y:S01]  /*0610*/  IMAD.SHL.U32 R9, R11, 0x40, RZ ;  /* 0x000000400b097824 */ /* 0x000fe200078e00ff */
[----:B------:R-:W-:Y:S01]  /*0620*/  LOP3.LUT R6, R4, 0x3fffffe, RZ, 0xc0, !PT ;  /* 0x03fffffe04067812 */ /* 0x000fe200078ec0ff */
[----:B------:R-:W-:Y:S01]  /*0630*/  IMAD.IADD R142, R13, 0x1, -R142 ;  /* 0x000000010d8e7824 */ /* 0x000fe200078e0a8e */
[----:B------:R-:W-:Y:S02]  /*0640*/  SHF.R.S32.HI R4, RZ, 0x1, R4 ;  /* 0x00000001ff047819 */ /* 0x000fe40000011404 */
[----:B------:R-:W-:Y:S01]  /*0650*/  LOP3.LUT R10, R7, 0x8, R10, 0xf8, !PT ;  /* 0x00000008070a7812 */ /* 0x000fe200078ef80a */
[----:B------:R-:W-:Y:S01]  /*0660*/  IMAD.IADD R6, R11, 0x1, -R6 ;  /* 0x000000010b067824 */ /* 0x000fe200078e0a06 */
[----:B------:R-:W-:-:S02]  /*0670*/  SHF.R.U32.HI R7, RZ, 0x3, R7 ;  /* 0x00000003ff077819 */ /* 0x000fc40000011607 */
[C---:B------:R-:W-:Y:S01]  /*0680*/  LOP3.LUT P5, RZ, R11.reuse, 0x2, RZ, 0xc0, !PT ;  /* 0x000000020bff7812 */ /* 0x040fe200078ac0ff */
[----:B------:R-:W-:Y:S01]  /*0690*/  IMAD R171, R6, 0x20, R171 ;  /* 0x0000002006ab7824 */ /* 0x000fe200078e02ab */
[----:B------:R-:W-:Y:S01]  /*06a0*/  LOP3.LUT P4, RZ, R11, 0x4, RZ, 0xc0, !PT ;  /* 0x000000040bff7812 */ /* 0x000fe2000788c0ff */
[----:B------:R-:W-:Y:S01]  /*06b0*/  IMAD.SHL.U32 R6, R151, 0x8, RZ ;  /* 0x0000000897067824 */ /* 0x000fe200078e00ff */
[----:B------:R-:W-:Y:S02]  /*06c0*/  LOP3.LUT R9, R9, 0x1c0, RZ, 0xc0, !PT ;  /* 0x000001c009097812 */ /* 0x000fe400078ec0ff */
[----:B------:R-:W-:Y:S02]  /*06d0*/  LOP3.LUT P3, RZ, R4, 0x2, RZ, 0xc0, !PT ;  /* 0x0000000204ff7812 */ /* 0x000fe4000786c0ff */
[----:B------:R-:W-:Y:S01]  /*06e0*/  LOP3.LUT R7, R10, R7, RZ, 0x3c, !PT ;  /* 0x000000070a077212 */ /* 0x000fe200078e3cff */
[----:B------:R-:W-:Y:S01]  /*06f0*/  IMAD.SHL.U32 R10, R153, 0x400, RZ ;  /* 0x00000400990a7824 */ /* 0x000fe200078e00ff */
[----:B------:R-:W-:-:S02]  /*0700*/  LEA.HI R9, R9, R9, RZ, 0x1d ;  /* 0x0000000909097211 */ /* 0x000fc400078fe8ff */
[C---:B------:R-:W-:Y:S01]  /*0710*/  R2P PR, R142.reuse, 0x6 ;  /* 0x000000068e007804 */ /* 0x040fe20000000000 */
[----:B------:R-:W-:Y:S01]  /*0720*/  IMAD.SHL.U32 R142, R142, 0x40, RZ ;  /* 0x000000408e8e7824 */ /* 0x000fe200078e00ff */
[----:B------:R-:W-:Y:S01]  /*0730*/  SHF.R.U32.HI R143, RZ, 0x3, R143 ;  /* 0x00000003ff8f7819 */ /* 0x000fe2000001168f */
[----:B------:R-:W-:Y:S01]  /*0740*/  IMAD.U32 R146, R146, 0x20, R7 ;  /* 0x0000002092927824 */ /* 0x000fe200078e0007 */
[----:B------:R-:W-:Y:S01]  /*0750*/  IADD3 R158, R9, R158, R10 ;  /* 0x0000009e099e7210 */ /* 0x000fe20007ffe00a */
[----:B------:R-:W-:Y:S01]  /*0760*/  IMAD.SHL.U32 R9, R4, 0x40, RZ ;  /* 0x0000004004097824 */ /* 0x000fe200078e00ff */
[----:B------:R-:W-:Y:S01]  /*0770*/  LOP3.LUT R0, R0, 0x7fffffe, RZ, 0xc0, !PT ;  /* 0x07fffffe00007812 */ /* 0x000fe200078ec0ff */
[----:B------:R-:W-:Y:S01]  /*0780*/  IMAD.SHL.U32 R146, R146, 0x2, RZ ;  /* 0x0000000292927824 */ /* 0x000fe200078e00ff */
[----:B------:R-:W-:Y:S02]  /*0790*/  LOP3.LUT R142, R142, 0x1c0, RZ, 0xc0, !PT ;  /* 0x000001c08e8e7812 */ /* 0x000fe400078ec0ff */
[----:B------:R-:W-:Y:S01]  /*07a0*/  LOP3.LUT R143, R8, R143, RZ, 0x3c, !PT ;  /* 0x0000008f088f7212 */ /* 0x000fe200078e3cff */
[----:B------:R-:W-:Y:S01]  /*07b0*/  IMAD.IADD R0, R13, 0x1, -R0 ;  /* 0x000000010d007824 */ /* 0x000fe200078e0a00 */
[----:B------:R-:W-:-:S02]  /*07c0*/  SHF.R.S32.HI R3, RZ, 0x3, R3 ;  /* 0x00000003ff037819 */ /* 0x000fc40000011403 */
[----:B------:R-:W-:Y:S01]  /*07d0*/  LOP3.LUT R9, R9, 0xc0, RZ, 0xc0, !PT ;  /* 0x000000c009097812 */ /* 0x000fe200078ec0ff */
[----:B------:R-:W-:Y:S01]  /*07e0*/  IMAD R143, R2, 0x200, R143 ;  /* 0x00000200028f7824 */ /* 0x000fe200078e028f */
[----:B------:R-:W-:Y:S01]  /*07f0*/  LOP3.LUT R148, R148, 0x8, RZ, 0xc0, !PT ;  /* 0x0000000894947812 */ /* 0x000fe200078ec0ff */
[C---:B------:R-:W-:Y:S01]  /*0800*/  IMAD R0, R3.reuse, 0x8, R0 ;  /* 0x0000000803007824 */ /* 0x040fe200078e0200 */
[----:B------:R-:W-:Y:S01]  /*0810*/  SHF.R.U32.HI R7, RZ, 0x3, R142 ;  /* 0x00000003ff077819 */ /* 0x000fe2000001168e */
[----:B------:R-:W-:Y:S01]  /*0820*/  IMAD R3, R3, 0x200, R10 ;  /* 0x0000020003037824 */ /* 0x000fe200078e020a */
[----:B------:R-:W-:Y:S01]  /*0830*/  LOP3.LUT R6, R6, 0x8, RZ, 0xc0, !PT ;  /* 0x0000000806067812 */ /* 0x000fe200078ec0ff */
[----:B------:R-:W-:Y:S01]  /*0840*/  IMAD.SHL.U32 R0, R0, 0x20, RZ ;  /* 0x0000002000007824 */ /* 0x000fe200078e00ff */
[----:B------:R-:W-:Y:S02]  /*0850*/  SEL R145, R144, 0xffffffe0, !P0 ;  /* 0xffffffe090917807 */ /* 0x000fe40004000000 */
[----:B------:R-:W-:-:S02]  /*0860*/  SHF.R.U32.HI R2, RZ, 0x3, R9 ;  /* 0x00000003ff027819 */ /* 0x000fc40000011609 */
[----:B------:R-:W-:Y:S02]  /*0870*/  LOP3.LUT R142, R7, R142, R148, 0x1e, !PT ;  /* 0x0000008e078e7212 */ /* 0x000fe400078e1e94 */
[C---:B------:R-:W-:Y:S01]  /*0880*/  LOP3.LUT P0, RZ, R5.reuse, 0x2, RZ, 0xc0, !PT ;  /* 0x0000000205ff7812 */ /* 0x040fe2000780c0ff */
[----:B------:R-:W-:Y:S01]  /*0890*/  IMAD.SHL.U32 R5, R5, 0x40, RZ ;  /* 0x0000004005057824 */ /* 0x000fe200078e00ff */
[----:B------:R-:W-:Y:S01]  /*08a0*/  LOP3.LUT R2, R2, R9, R6, 0x1e, !PT ;  /* 0x0000000902027212 */ /* 0x000fe200078e1e06 */
[----:B------:R-:W-:Y:S01]  /*08b0*/  IMAD.IADD R142, R3, 0x1, R142 ;  /* 0x00000001038e7824 */ /* 0x000fe200078e028e */
[----:B------:R-:W-:Y:S02]  /*08c0*/  LEA R158, R158, UR4, 0x1 ;  /* 0x000000049e9e7c11 */ /* 0x000fe4000f8e08ff */
[----:B------:R-:W-:Y:S01]  /*08d0*/  LOP3.LUT R5, R5, 0xc0, RZ, 0xc0, !PT ;  /* 0x000000c005057812 */ /* 0x000fe200078ec0ff */
[----:B------:R-:W-:Y:S01]  /*08e0*/  IMAD.IADD R171, R2, 0x1, R171 ;  /* 0x0000000102ab7824 */ /* 0x000fe200078e02ab */
[----:B------:R-:W-:Y:S01]  /*08f0*/  SEL R169, R169, 0x10, !P6 ;  /* 0x00000010a9a97807 */ /* 0x000fe20007000000 */
[----:B------:R-:W-:Y:S01]  /*0900*/  VIADD R164, R158, 0x40 ;  /* 0x000000409ea47836 */ /* 0x000fe20000000000 */
[----:B------:R-:W-:Y:S01]  /*0910*/  LEA R142, R142, UR6, 0x1 ;  /* 0x000000068e8e7c11 */ /* 0x000fe2000f8e08ff */
[C---:B------:R-:W-:Y:S01]  /*0920*/  @P4 VIADD R164, R158.reuse, 0xffffffc0 ;  /* 0xffffffc09ea44836 */ /* 0x040fe20000000000 */
[----:B------:R-:W-:Y:S01]  /*0930*/  SHF.R.U32.HI R4, RZ, 0x3, R5 ;  /* 0x00000003ff047819 */ /* 0x000fe20000011605 */
[----:B------:R-:W-:Y:S01]  /*0940*/  IMAD.IADD R166, R158, 0x1, R169 ;  /* 0x000000019ea67824 */ /* 0x000fe200078e02a9 */
[----:B------:R-:W-:Y:S01]  /*0950*/  LOP3.LUT R147, R6, 0x10, R147, 0xf8, !PT ;  /* 0x0000001006937812 */ /* 0x000fe200078ef893 */
[----:B------:R-:W-:Y:S01]  /*0960*/  VIADD R141, R142, 0x20 ;  /* 0x000000208e8d7836 */ /* 0x000fe20000000000 */
[----:B------:R-:W-:Y:S01]  /*0970*/  SEL R167, R144, 0xffffffe0, !P5 ;  /* 0xffffffe090a77807 */ /* 0x000fe20006800000 */
[----:B------:R-:W-:Y:S01]  /*0980*/  IMAD.IADD R169, R169, 0x1, R164 ;  /* 0x00000001a9a97824 */ /* 0x000fe200078e02a4 */
[----:B------:R-:W-:Y:S01]  /*0990*/  SEL R136, R136, 0xffffffc0, !P2 ;  /* 0xffffffc088887807 */ /* 0x000fe20005000000 */
[----:B------:R-:W-:Y:S01]  /*09a0*/  @P1 VIADD R141, R142, 0xffffffe0 ;  /* 0xffffffe08e8d1836 */ /* 0x000fe20000000000 */
[----:B------:R-:W-:Y:S01]  /*09b0*/  LEA R171, R171, UR5, 0x1 ;  /* 0x00000005abab7c11 */ /* 0x000fe2000f8e08ff */
[--C-:B------:R-:W-:Y:S01]  /*09c0*/  IMAD.IADD R165, R158, 0x1, R167.reuse ;  /* 0x000000019ea57824 */ /* 0x100fe200078e02a7 */
[----:B------:R-:W-:Y:S01]  /*09d0*/  LOP3.LUT R148, R4, R5, R148, 0x1e, !PT ;  /* 0x0000000504947212 */ /* 0x000fe200078e1e94 */
[----:B------:R-:W-:Y:S01]  /*09e0*/  IMAD.IADD R172, R166, 0x1, R167 ;  /* 0x00000001a6ac7824 */ /* 0x000fe200078e02a7 */
[----:B------:R-:W-:Y:S01]  /*09f0*/  LOP3.LUT R147, R4, R147, R5, 0x1e, !PT ;  /* 0x0000009304937212 */ /* 0x000fe200078e1e05 */
[----:B------:R-:W-:Y:S01]  /*0a00*/  IMAD R5, R153, 0x200, R0 ;  /* 0x0000020099057824 */ /* 0x000fe200078e0200 */
[----:B------:R-:W-:Y:S01]  /*0a10*/  SEL R144, R144, 0xffffffe0, !P0 ;  /* 0xffffffe090907807 */ /* 0x000fe20004000000 */
[----:B------:R-:W-:Y:S01]  /*0a20*/  IMAD.IADD R168, R167, 0x1, R164 ;  /* 0x00000001a7a87824 */ /* 0x000fe200078e02a4 */
[----:B------:R-:W-:Y:S01]  /*0a30*/  LEA R143, R143, UR4, 0x1 ;  /* 0x000000048f8f7c11 */ /* 0x000fe2000f8e08ff */
[----:B------:R-:W-:Y:S01]  /*0a40*/  VIADD R170, R171, 0x20 ;  /* 0x00000020abaa7836 */ /* 0x000fe20000000000 */
[----:B------:R-:W-:Y:S01]  /*0a50*/  IADD3 R145, R145, UR5, R146 ;  /* 0x0000000591917c10 */ /* 0x000fe2000fffe092 */
[----:B------:R-:W-:-:S02]  /*0a60*/  IMAD.IADD R140, R142, 0x1, R136 ;  /* 0x000000018e8c7824 */ /* 0x000fc400078e0288 */
        /* <DEDUP_REMOVED lines=8> */
.L_x_905:
        /* <DEDUP_REMOVED lines=16> */
[----:B-1----:R-:W-:Y:S01]  /*0bf0*/  IMAD.U32 R12, RZ, RZ, UR6 ;  /* 0x00000006ff0c7e24 */ /* 0x002fe2000f8e00ff */
[----:B------:R-:W-:-:S02]  /*0c00*/  @UP4 UIADD3 UR8, UP1, UR16, UR8, URZ ;  /* 0x0000000810084290 */ /* 0x000fc4000ff3e03f */
[----:B------:R-:W-:Y:S01]  /*0c10*/  UIADD3.X UR12, UR5, UR11, URZ, UP2, !UPT ;  /* 0x0000000b050c7290 */ /* 0x000fe200097fe43f */
[----:B------:R-:W-:Y:S01]  /*0c20*/  IMAD.U32 R13, RZ, RZ, UR7 ;  /* 0x00000007ff0d7e24 */ /* 0x000fe2000f8e00ff */
[----:B------:R-:W-:Y:S01]  /*0c30*/  UISETP.NE.AND.EX UP2, UPT, UR11, URZ, UPT, UP0 ;  /* 0x0000003f0b00728c */ /* 0x000fe2000bf45300 */
[----:B------:R-:W-:Y:S02]  /*0c40*/  ULDC.U8 UR17, c[0x0][0x3c2] ;  /* 0x0000f08000117ab9 */ /* 0x000fe40000000000 */
[----:B------:R-:W-:Y:S01]  /*0c50*/  ULDC.64 UR10, c[0x0][0x2f8] ;  /* 0x0000be00000a7ab9 */ /* 0x000fe20000000a00 */
[----:B------:R-:W-:Y:S01]  /*0c60*/  @UP4 UIADD3.X UR9, UR5, UR9, URZ, UP1, !UPT ;  /* 0x0000000905094290 */ /* 0x000fe20008ffe43f */
[----:B---3--:R-:W-:Y:S01]  /*0c70*/  IMAD.U32 R14, RZ, RZ, UR8 ;  /* 0x00000008ff0e7e24 */ /* 0x008fe2000f8e00ff */
[----:B------:R-:W-:Y:S01]  /*0c80*/  UISETP.NE.AND UP1, UPT, UR17, URZ, UPT ;  /* 0x0000003f1100728c */ /* 0x000fe2000bf25270 */
[----:B--2---:R-:W2:Y:S01]  /*0c90*/  @P0 LDG.E R0, desc[UR14][R12.64] ;  /* 0x0000000e0c000981 */ /* 0x004ea2000c1e1900 */
[----:B------:R-:W-:Y:S01]  /*0ca0*/  UISETP.EQ.U32.AND UP4, UPT, UR10, URZ, UPT ;  /* 0x0000003f0a00728c */ /* 0x000fe2000bf82070 */
[----:B------:R-:W-:Y:S01]  /*0cb0*/  PLOP3.LUT P3, PT, PT, PT, UP2, 0x80, 0x0 ;  /* 0x000000000000781c */ /* 0x000fe20003f6f028 */
[----:B------:R-:W-:Y:S01]  /*0cc0*/  IMAD.U32 R15, RZ, RZ, UR9 ;  /* 0x00000009ff0f7e24 */ /* 0x000fe2000f8e00ff */
[----:B------:R-:W-:-:S02]  /*0cd0*/  UIADD3 UR6, UP0, UR16, UR10, URZ ;  /* 0x0000000a10067290 */ /* 0x000fc4000ff1e03f */
[----:B------:R-:W-:Y:S02]  /*0ce0*/  UISETP.EQ.OR.EX UP4, UPT, UR11, URZ, !UP1, UP4 ;  /* 0x0000003f0b00728c */ /* 0x000fe4000cf82740 */
[----:B------:R-:W3:Y:S01]  /*0cf0*/  @P1 LDG.E R5, desc[UR14][R14.64] ;  /* 0x0000000e0e051981 */ /* 0x000ee2000c1e1900 */
[----:B------:R-:W-:Y:S01]  /*0d00*/  UIADD3.X UR5, UR5, UR11, URZ, UP0, !UPT ;  /* 0x0000000b05057290 */ /* 0x000fe200087fe43f */
[----:B----4-:R-:W-:Y:S01]  /*0d10*/  IMAD.U32 R10, RZ, RZ, UR13 ;  /* 0x0000000dff0a7e24 */ /* 0x010fe2000f8e00ff */
[----:B------:R-:W-:Y:S01]  /*0d20*/  UMOV UR37, URZ ;  /* 0x0000003f00257c82 */ /* 0x000fe20008000000 */
[----:B------:R-:W-:Y:S01]  /*0d30*/  PLOP3.LUT P2, PT, PT, PT, UP4, 0x80, 0x0 ;  /* 0x000000000000781c */ /* 0x000fe20003f4f048 */
[----:B------:R-:W-:Y:S01]  /*0d40*/  IMAD.U32 R11, RZ, RZ, UR12 ;  /* 0x0000000cff0b7e24 */ /* 0x000fe2000f8e00ff */
[----:B------:R-:W-:Y:S01]  /*0d50*/  @!UP3 ULDC.64 UR8, c[0x0][0x318] ;  /* 0x0000c6000008bab9 */ /* 0x000fe20000000a00 */
[----:B------:R-:W-:Y:S02]  /*0d60*/  IMAD.U32 R8, RZ, RZ, UR6 ;  /* 0x00000006ff087e24 */ /* 0x000fe4000f8e00ff */
[----:B------:R-:W-:Y:S01]  /*0d70*/  IMAD.U32 R9, RZ, RZ, UR5 ;  /* 0x00000005ff097e24 */ /* 0x000fe2000f8e00ff */
[----:B------:R-:W4:Y:S04]  /*0d80*/  @P3 LDG.E R7, desc[UR14][R10.64] ;  /* 0x0000000e0a073981 */ /* 0x000f28000c1e1900 */
[----:B-----5:R-:W5:Y:S01]  /*0d90*/  @P3 LDG.E R4, desc[UR14][R10.64+0x4] ;  /* 0x0000040e0a043981 */ /* 0x020f62000c1e1900 */
[----:B------:R-:W-:Y:S01]  /*0da0*/  @!UP3 UISETP.NE.U32.AND UP0, UPT, UR8, URZ, UPT ;  /* 0x0000003f0800b28c */ /* 0x000fe2000bf05070 */
[----:B------:R-:W-:-:S02]  /*0db0*/  @!UP3 ULDC UR5, c[0x0][0x2cc] ;  /* 0x0000b3000005bab9 */ /* 0x000fc40000000800 */
        /* <DEDUP_REMOVED lines=22> */
.L_x_861:
        /* <DEDUP_REMOVED lines=61> */
[----:B------:R-:W-:Y:S01]  /*12f0*/  IABS R4, UR57 ;  /* 0x0000003900047c13 */ /* 0x000fe20008000000 */
[----:B------:R-:W-:-:S02]  /*1300*/  ULOP3.LUT UR16, UR19, 0xffffff80, URZ, 0xc0, !UPT ;  /* 0xffffff8013107892 */ /* 0x000fc4000f8ec03f */
[----:B------:R-:W-:Y:S01]  /*1310*/  IMAD.HI.U32 R5, R9, R5, R8 ;  /* 0x0000000509057227 */ /* 0x000fe200078e0008 */
[----:B------:R-:W-:Y:S02]  /*1320*/  UISETP.NE.AND UP0, UPT, UR39, -0x1, UPT ;  /* 0xffffffff2700788c */ /* 0x000fe4000bf05270 */
[----:B------:R-:W-:Y:S02]  /*1330*/  USHF.L.U64.HI UR18, UR46, 0x7, UR56 ;  /* 0x000000072e127899 */ /* 0x000fe40008010238 */
[----:B------:R-:W-:Y:S01]  /*1340*/  UIMAD UR26, UR7, UR31, URZ ;  /* 0x0000001f071a72a4 */ /* 0x000fe2000f8e023f */
[----:B------:R-:W-:Y:S01]  /*1350*/  IMAD.HI.U32 R8, R5, R4, RZ ;  /* 0x0000000405087227 */ /* 0x000fe200078e00ff */
[----:B------:R-:W-:Y:S02]  /*1360*/  @UP3 USEL UR5, UR5, UR7, !UP1 ;  /* 0x0000000705053287 */ /* 0x000fe4000c800000 */
[----:B------:R-:W-:Y:S01]  /*1370*/  UIADD3 UR16, UR16, -0x80, URZ ;  /* 0xffffff8010107890 */ /* 0x000fe2000fffe03f */
[----:B------:R-:W-:Y:S01]  /*1380*/  IMAD.MOV R5, RZ, RZ, -R8 ;  /* 0x000000ffff057224 */ /* 0x000fe200078e0a08 */
[----:B------:R-:W-:Y:S01]  /*1390*/  @UP3 ULDC UR11, c[0x0][0x2e4] ;  /* 0x0000b900000b3ab9 */ /* 0x000fe20000000800 */
[----:B------:R-:W-:-:S02]  /*13a0*/  USEL UR35, UR18, URZ, UP2 ;  /* 0x0000003f12237287 */ /* 0x000fc40009000000 */
[----:B------:R-:W-:Y:S01]  /*13b0*/  IMAD R5, R6, R5, R4 ;  /* 0x0000000506057224 */ /* 0x000fe200078e0204 */
[----:B------:R-:W-:Y:S01]  /*13c0*/  USEL UR55, UR12, UR10, !UP1 ;  /* 0x0000000a0c377287 */ /* 0x000fe2000c800000 */
[----:B------:R-:W-:Y:S01]  /*13d0*/  LOP3.LUT R4, R0, UR57, RZ, 0x3c, !PT ;  /* 0x0000003900047c12 */ /* 0x000fe2000f8e3cff */
[----:B------:R-:W-:Y:S02]  /*13e0*/  @UP1 UIADD3 UR21, UR17, UR26, URZ ;  /* 0x0000001a11151290 */ /* 0x000fe4000fffe03f */
[----:B------:R-:W-:Y:S01]  /*13f0*/  ISETP.GT.U32.AND P1, PT, R6, R5, PT ;  /* 0x000000050600720c */ /* 0x000fe20003f24070 */
[----:B------:R-:W-:Y:S01]  /*1400*/  @!UP3 UIMAD UR10, UR46, UR60, UR57 ;  /* 0x0000003c2e0ab2a4 */ /* 0x000fe2000f8e0239 */
[----:B------:R-:W-:Y:S01]  /*1410*/  ISETP.GE.AND P2, PT, R4, RZ, PT ;  /* 0x000000ff0400720c */ /* 0x000fe20003f46270 */
[----:B------:R-:W-:Y:S02]  /*1420*/  @UP3 UIMAD UR18, UR57, UR11, UR5 ;  /* 0x0000000b391232a4 */ /* 0x000fe4000f8e0205 */
[----:B------:R-:W-:-:S02]  /*1430*/  USHF.R.S32.HI UR17, URZ, 0x1f, UR16 ;  /* 0x0000001f3f117899 */ /* 0x000fc40008011410 */
[----:B------:R-:W-:Y:S02]  /*1440*/  UIADD3 UR5, UP2, UR16, UR33, URZ ;  /* 0x0000002110057290 */ /* 0x000fe4000ff5e03f */
[----:B------:R-:W-:Y:S01]  /*1450*/  @!UP3 UIMAD UR18, UR10, UR40, URZ ;  /* 0x000000280a12b2a4 */ /* 0x000fe2000f8e023f */
[----:B------:R-:W-:Y:S01]  /*1460*/  ULDC.U8 UR23, c[0x0][0x480] ;  /* 0x0001200000177ab9 */ /* 0x000fe20000000000 */
[----:B------:R-:W-:Y:S02]  /*1470*/  UIADD3.X UR10, UR17, UR35, URZ, UP2, !UPT ;  /* 0x00000023110a7290 */ /* 0x000fe400097fe43f */
[-C--:B------:R-:W-:Y:S01]  /*1480*/  @!P1 IADD3 R5, R5, -R6.reuse, RZ ;  /* 0x8000000605059210 */ /* 0x080fe20007ffe0ff */
[----:B------:R-:W-:Y:S01]  /*1490*/  @!P1 VIADD R8, R8, 0x1 ;  /* 0x0000000108089836 */ /* 0x000fe20000000000 */
[----:B------:R-:W-:Y:S01]  /*14a0*/  UIMAD UR9, UR9, UR5, URZ ;  /* 0x00000005090972a4 */ /* 0x000fe2000f8e023f */
[----:B------:R-:W-:Y:S01]  /*14b0*/  PLOP3.LUT P1, PT, PT, PT, UP0, 0x80, 0x0 ;  /* 0x000000000000781c */ /* 0x000fe20003f2f008 */
[----:B------:R-:W-:Y:S01]  /*14c0*/  @UP0 UIADD3 UR20, UR37, UR39, URZ ;  /* 0x0000002725140290 */ /* 0x000fe2000fffe03f */
[----:B------:R-:W-:Y:S01]  /*14d0*/  ISETP.GE.U32.AND P0, PT, R5, R6, PT ;  /* 0x000000060500720c */ /* 0x000fe20003f06070 */
[----:B------:R-:W-:-:S02]  /*14e0*/  @UP0 UIADD3 UR29, UR37, UR39, URZ ;  /* 0x00000027251d0290 */ /* 0x000fc4000fffe03f */
[----:B------:R-:W-:Y:S01]  /*14f0*/  UISETP.NE.AND UP4, UPT, UR23, URZ, UPT ;  /* 0x0000003f1700728c */ /* 0x000fe2000bf85270 */
[----:B------:R-:W-:Y:S02]  /*1500*/  @UP0 ULDC.64 UR24, c[0x0][0x250] ;  /* 0x0000940000180ab9 */ /* 0x000fe40000000a00 */
[----:B------:R-:W-:Y:S01]  /*1510*/  @UP0 ULDC.64 UR22, c[0x0][0x248] ;  /* 0x0000920000160ab9 */ /* 0x000fe20000000a00 */
[----:B------:R-:W-:Y:S02]  /*1520*/  UIMAD.WIDE.U32 UR40, UR8, UR5, URZ ;  /* 0x00000005082872a5 */ /* 0x000fe4000f8e003f */
[----:B------:R-:W-:Y:S02]  /*1530*/  UIMAD UR5, UR8, UR10, UR9 ;  /* 0x0000000a080572a4 */ /* 0x000fe4000f8e0209 */
[----:B------:R-:W-:Y:S02]  /*1540*/  @UP0 UIMAD.WIDE.U32 UR12, UR20, UR22, URZ ;  /* 0x00000016140c02a5 */ /* 0x000fe4000f8e003f */
[----:B------:R-:W-:Y:S01]  /*1550*/  @UP0 UIMAD.WIDE.U32 UR8, UR29, UR24, URZ ;  /* 0x000000181d0802a5 */ /* 0x000fe2000f8e003f */
[----:B------:R-:W-:Y:S01]  /*1560*/  @P0 VIADD R8, R8, 0x1 ;  /* 0x0000000108080836 */ /* 0x000fe20000000000 */
[----:B------:R-:W-:Y:S01]  /*1570*/  UIMAD UR50, UR57, UR61, URZ ;  /* 0x0000003d393272a4 */ /* 0x000fe2000f8e023f */
[----:B------:R-:W-:Y:S01]  /*1580*/  PLOP3.LUT P0, PT, PT, PT, UP3, 0x80, 0x0 ;  /* 0x000000000000781c */ /* 0x000fe20003f0f038 */
[----:B------:R-:W-:-:S02]  /*1590*/  @UP0 UIMAD UR11, UR20, UR23, URZ ;  /* 0x00000017140b02a4 */ /* 0x000fc4000f8e023f */
[----:B------:R-:W-:Y:S01]  /*15a0*/  @UP0 UIMAD UR10, UR29, UR25, URZ ;  /* 0x000000191d0a02a4 */ /* 0x000fe2000f8e023f */
[----:B------:R-:W-:Y:S01]  /*15b0*/  @!P2 IADD3 R8, -R8, RZ, RZ ;  /* 0x000000ff0808a210 */ /* 0x000fe20007ffe1ff */
[----:B------:R-:W-:Y:S01]  /*15c0*/  USEL UR52, UR28, URZ, UP4 ;  /* 0x0000003f1c347287 */ /* 0x000fe2000a000000 */
[----:B------:R-:W-:Y:S01]  /*15d0*/  @!P3 LOP3.LUT R8, RZ, R0, RZ, 0x33, !PT ;  /* 0x00000000ff08b212 */ /* 0x000fe200078e33ff */
[----:B------:R-:W-:Y:S02]  /*15e0*/  USEL UR51, UR49, URZ, UP4 ;  /* 0x0000003f31337287 */ /* 0x000fe4000a000000 */
[----:B------:R-:W-:Y:S02]  /*15f0*/  USHF.R.S32.HI UR38, URZ, 0x1f, UR27 ;  /* 0x0000001f3f267899 */ /* 0x000fe4000801141b */
[----:B------:R-:W-:Y:S02]  /*1600*/  @!UP1 UIADD3 UR47, UR43, UR32, URZ ;  /* 0x000000202b2f9290 */ /* 0x000fe4000fffe03f */
[----:B------:R-:W-:-:S02]  /*1610*/  USHF.R.S32.HI UR53, URZ, 0x1f, UR50 ;  /* 0x0000001f3f357899 */ /* 0x000fc40008011432 */
        /* <DEDUP_REMOVED lines=18> */
.L_x_863:
        /* <DEDUP_REMOVED lines=13> */
.L_x_864:
        /* <DEDUP_REMOVED lines=11> */
.L_x_865:
[----:B------:R-:W-:-:S04]  /*18c0*/  UIMAD UR7, UR46, UR60, UR57 ;  /* 0x0000003c2e0772a4 */ /* 0x000fc8000f8e0239 */
[----:B------:R-:W-:-:S12]  /*18d0*/  UIMAD UR7, UR7, UR58, URZ ;  /* 0x0000003a070772a4 */ /* 0x000fd8000f8e023f */
.L_x_866:
        /* <DEDUP_REMOVED lines=17> */
[----:B------:R-:W-:Y:S01]  /*19f0*/  UIADD3 UR18, UR16, UR18, URZ ;  /* 0x0000001210127290 */ /* 0x000fe2000fffe03f */
[----:B------:R-:W-:Y:S01]  /*1a00*/  IMAD.WIDE.U32 R12, R13, UR30, R162 ;  /* 0x0000001e0d0c7c25 */ /* 0x000fe2000f8e00a2 */
[----:B------:R-:W-:Y:S01]  /*1a10*/  UISETP.GE.AND UP2, UPT, UR34, 0x1, UPT ;  /* 0x000000012200788c */ /* 0x000fe2000bf46270 */
[----:B------:R-:W-:Y:S01]  /*1a20*/  ULDC.64 UR32, c[0x0][0x3e0] ;  /* 0x0000f80000207ab9 */ /* 0x000fe20000000a00 */
[----:B------:R-:W-:Y:S01]  /*1a30*/  ULDC.64 UR42, c[0x0][0x2b0] ;  /* 0x0000ac00002a7ab9 */ /* 0x000fe20000000a00 */
[----:B-1----:R-:W-:Y:S01]  /*1a40*/  IMAD R0, R4, UR17, RZ ;  /* 0x0000001104007c24 */ /* 0x002fe2000f8e02ff */
[----:B------:R-:W-:Y:S01]  /*1a50*/  IADD3 R12, P0, R12, UR54, RZ ;  /* 0x000000360c0c7c10 */ /* 0x000fe2000ff1e0ff */
[----:B------:R-:W-:Y:S01]  /*1a60*/  IMAD.WIDE.U32 R16, R4, UR16, R14 ;  /* 0x0000001004107c25 */ /* 0x000fe2000f8e000e */
[----:B------:R-:W-:Y:S01]  /*1a70*/  ULDC.64 UR44, c[0x0][0x478] ;  /* 0x00011e00002c7ab9 */ /* 0x000fe20000000a00 */
[----:B------:R-:W-:Y:S01]  /*1a80*/  ULEA.HI.SX32 UR11, UR19, 0xffffffff, 0x19 ;  /* 0xffffffff130b7891 */ /* 0x000fe2000f8fca3f */
[----:B------:R-:W-:Y:S01]  /*1a90*/  IADD3.X R13, R13, UR21, R7, P0, !PT ;  /* 0x000000150d0d7c10 */ /* 0x000fe200087fe407 */
[----:B------:R-:W-:Y:S01]  /*1aa0*/  IMAD R0, R5, UR16, R0 ;  /* 0x0000001005007c24 */ /* 0x000fe2000f8e0200 */
[----:B------:R-:W-:Y:S01]  /*1ab0*/  USHF.L.U32 UR21, UR5, 0x7, URZ ;  /* 0x0000000705157899 */ /* 0x000fe2000800063f */
        /* <DEDUP_REMOVED lines=10> */
[----:B------:R-:W-:Y:S01]  /*1b60*/  ULDC.64 UR16, c[0x0][0x210] ;  /* 0x0000840000107ab9 */ /* 0x000fe20000000a00 */
[----:B------:R-:W-:Y:S01]  /*1b70*/  USHF.R.S32.HI UR7, URZ, 0x1f, UR21 ;  /* 0x0000001f3f077899 */ /* 0x000fe20008011415 */
[----:B------:R-:W-:Y:S01]  /*1b80*/  IMAD.WIDE.U32 R16, R16, UR57, R12 ;  /* 0x0000003910107c25 */ /* 0x000fe2000f8e000c */
[----:B------:R-:W-:Y:S01]  /*1b90*/  UIADD3 UR8, UP1, UP0, UR40, UR21, UR50 ;  /* 0x0000001528087290 */ /* 0x000fe2000f83e032 */
[----:B------:R-:W-:Y:S02]  /*1ba0*/  ULDC.64 UR12, c[0x0][0x400] ;  /* 0x00010000000c7ab9 */ /* 0x000fe40000000a00 */
[----:B------:R-:W-:Y:S01]  /*1bb0*/  IMAD.IADD R7, R9, 0x1, -R10 ;  /* 0x0000000109077824 */ /* 0x000fe200078e0a0a */
[C---:B------:R-:W-:Y:S01]  /*1bc0*/  LEA R186, P0, R16.reuse, UR16, 0x1 ;  /* 0x0000001010ba7c11 */ /* 0x040fe2000f8008ff */
[----:B------:R-:W-:Y:S01]  /*1bd0*/  VIADD R10, R17, UR9 ;  /* 0x00000009110a7c36 */ /* 0x000fe20008000000 */
[----:B------:R-:W-:Y:S01]  /*1be0*/  UIADD3.X UR7, UR49, UR7, UR53, UP1, UP0 ;  /* 0x0000000731077290 */ /* 0x000fe20008fe0435 */
[----:B------:R-:W-:Y:S01]  /*1bf0*/  VIADD R15, R15, UR10 ;  /* 0x0000000a0f0f7c36 */ /* 0x000fe20008000000 */
        /* <DEDUP_REMOVED lines=18> */
[CC--:B------:R-:W-:Y:S01]  /*1d20*/  LEA.HI R10, R0.reuse, R9.reuse, RZ, 0x3 ;  /* 0x00000009000a7211 */ /* 0x0c0fe200078f18ff */
[----:B------:R-:W-:Y:S01]  /*1d30*/  ULEA.HI UR7, UR11, UR11, URZ, 0x1 ;  /* 0x0000000b0b077291 */ /* 0x000fe2000f8f083f */
[----:B------:R-:W-:Y:S01]  /*1d40*/  PLOP3.LUT P1, PT, PT, PT, UP4, 0x80, 0x0 ;  /* 0x000000000000781c */ /* 0x000fe20003f2f048 */
[----:B------:R-:W-:Y:S01]  /*1d50*/  UMOV UR16, UR18 ;  /* 0x0000001200107c82 */ /* 0x000fe20008000000 */
[----:B------:R-:W-:Y:S01]  /*1d60*/  SHF.R.S32.HI R10, RZ, 0x3, R10 ;  /* 0x00000003ff0a7819 */ /* 0x000fe2000001140a */
[----:B------:R-:W-:Y:S01]  /*1d70*/  ULOP3.LUT UR7, UR7, 0xfffffffe, URZ, 0xc0, !UPT ;  /* 0xfffffffe07077892 */ /* 0x000fe2000f8ec03f */
[----:B------:R-:W-:Y:S01]  /*1d80*/  LEA.HI R9, R0, R9, RZ, 0x2 ;  /* 0x0000000900097211 */ /* 0x000fe200078f10ff */
[----:B------:R-:W-:Y:S01]  /*1d90*/  UMOV UR17, UR19 ;  /* 0x0000001300117c82 */ /* 0x000fe20008000000 */
[----:B------:R-:W-:Y:S01]  /*1da0*/  UMOV UR19, UR8 ;  /* 0x0000000800137c82 */ /* 0x000fe20008000000 */
[----:B------:R-:W-:Y:S01]  /*1db0*/  IMAD.SHL.U32 R10, R10, 0x40, RZ ;  /* 0x000000400a0a7824 */ /* 0x000fe200078e00ff */
[----:B------:R-:W-:Y:S01]  /*1dc0*/  LEA.HI R9, R9, R154, RZ, 0x1 ;  /* 0x0000009a09097211 */ /* 0x000fe200078f08ff */
[----:B------:R-:W-:Y:S01]  /*1dd0*/  UIADD3 UR10, UR11, -UR7, URZ ;  /* 0x800000070b0a7290 */ /* 0x000fe2000fffe03f */
[----:B------:R-:W-:Y:S01]  /*1de0*/  BSSY B0, `(.L_x_868) ;  /* 0x0000023000007945 */ /* 0x000fe20003800000 */
[----:B------:R-:W-:Y:S01]  /*1df0*/  UIMAD UR7, UR11, -0x80, UR34 ;  /* 0xffffff800b0778a4 */ /* 0x000fe2000f8e0222 */
[----:B------:R-:W-:Y:S01]  /*1e00*/  LOP3.LUT R15, R10, 0xc0, RZ, 0xc0, !PT ;  /* 0x000000c00a0f7812 */ /* 0x000fe200078ec0ff */
[----:B------:R-:W-:Y:S01]  /*1e10*/  @P1 BAR.SYNC.DEFER_BLOCKING 0x0 ;  /* 0x0000000000001b1d */ /* 0x000fe20000010000 */
[----:B------:R-:W-:Y:S01]  /*1e20*/  LOP3.LUT R9, R9, 0x7fffffe, RZ, 0xc0, !PT ;  /* 0x07fffffe09097812 */ /* 0x000fe200078ec0ff */
[----:B------:R-:W-:Y:S01]  /*1e30*/  UISETP.NE.AND UP0, UPT, UR10, 0x1, UPT ;  /* 0x000000010a00788c */ /* 0x000fe2000bf05270 */
[----:B------:R-:W-:Y:S01]  /*1e40*/  LOP3.LUT R13, R15, 0x18, R162, 0xf8, !PT ;  /* 0x000000180f0d7812 */ /* 0x000fe200078ef8a2 */
[C---:B------:R-:W-:Y:S01]  /*1e50*/  VIADD R10, R154.reuse, 0x40 ;  /* 0x000000409a0a7836 */ /* 0x040fe20000000000 */
[----:B------:R-:W-:Y:S01]  /*1e60*/  SHF.R.U32.HI R0, RZ, 0x3, R15 ;  /* 0x00000003ff007819 */ /* 0x000fe2000001160f */
[C---:B------:R-:W-:Y:S01]  /*1e70*/  IMAD.IADD R9, R154.reuse, 0x1, -R9 ;  /* 0x000000019a097824 */ /* 0x040fe200078e0a09 */
[----:B------:R-:W-:Y:S01]  /*1e80*/  ISETP.GE.AND P3, PT, R154, UR7, PT ;  /* 0x000000079a007c0c */ /* 0x000fe2000bf66270 */
[----:B------:R-:W-:Y:S01]  /*1e90*/  UMOV UR18, UR9 ;  /* 0x0000000900127c82 */ /* 0x000fe20008000000 */
[----:B------:R-:W-:Y:S01]  /*1ea0*/  LOP3.LUT R0, R13, R0, RZ, 0x3c, !PT ;  /* 0x000000000d007212 */ /* 0x000fe200078e3cff */
[----:B------:R-:W-:Y:S01]  /*1eb0*/  IMAD R9, R152, 0x8, R9 ;  /* 0x0000000898097824 */ /* 0x000fe200078e0209 */
[----:B------:R-:W-:-:S02]  /*1ec0*/  PLOP3.LUT P0, PT, PT, PT, UP0, 0x80, 0x0 ;  /* 0x000000000000781c */ /* 0x000fc40003f0f008 */
[----:B------:R-:W-:Y:S01]  /*1ed0*/  ISETP.GE.AND P2, PT, R10, UR7, PT ;  /* 0x000000070a007c0c */ /* 0x000fe2000bf46270 */
[----:B------:R-:W-:-:S04]  /*1ee0*/  IMAD.U32 R9, R9, 0x20, R0 ;  /* 0x0000002009097824 */ /* 0x000fc800078e0000 */
[----:B------:R-:W-:-:S05]  /*1ef0*/  VIADD R180, R9, 0x1000 ;  /* 0x0000100009b47836 */ /* 0x000fca0000000000 */
[----:B------:R-:W-:Y:S02]  /*1f00*/  SEL R180, R180, R9, !P0 ;  /* 0x00000009b4b47207 */ /* 0x000fe40004000000 */
[----:B------:R-:W-:Y:S02]  /*1f10*/  LEA R9, R9, UR4, 0x1 ;  /* 0x0000000409097c11 */ /* 0x000fe4000f8e08ff */
[----:B------:R-:W-:-:S03]  /*1f20*/  LEA R180, R180, UR4, 0x1 ;  /* 0x00000004b4b47c11 */ /* 0x000fc6000f8e08ff */
        /* <DEDUP_REMOVED lines=14> */
.L_x_869:
[----:B------:R-:W-:Y:S05]  /*2010*/  BSYNC B0 ;  /* 0x0000000000007941 */ /* 0x000fea0003800000 */
.L_x_868:
        /* <DEDUP_REMOVED lines=13> */
.L_x_871:
[----:B------:R-:W-:Y:S05]  /*20f0*/  BSYNC B0 ;  /* 0x0000000000007941 */ /* 0x000fea0003800000 */
.L_x_870:
        /* <DEDUP_REMOVED lines=18> */
.L_x_873:
[----:B------:R-:W-:Y:S05]  /*2220*/  BSYNC B0 ;  /* 0x0000000000007941 */ /* 0x000fea0003800000 */
.L_x_872:
        /* <DEDUP_REMOVED lines=14> */
[----:B-1----:R-:W-:-:S03]  /*2310*/  IMAD.U32 R13, RZ, RZ, UR31 ;  /* 0x0000001fff0d7e24 */ /* 0x002fc6000f8e00ff */
[----:B------:R-:W-:-:S04]  /*2320*/  LEA R12, P1, R15, R186, 0x7 ;  /* 0x000000ba0f0c7211 */ /* 0x000fc800078238ff */
[----:B------:R-:W-:-:S05]  /*2330*/  LEA.HI.X R13, R15, R187, R13, 0x7, P1 ;  /* 0x000000bb0f0d7211 */ /* 0x000fca00008f3c0d */
[----:B------:R-:W-:Y:S01]  /*2340*/  @!PT LDS RZ, [RZ] ;  /* 0x00000000fffff984 */ /* 0x000fe20000000800 */
[----:B------:R-:W-:Y:S01]  /*2350*/  @!PT LDS RZ, [RZ] ;  /* 0x00000000fffff984 */ /* 0x000fe20000000800 */
[----:B------:R-:W-:Y:S01]  /*2360*/  @!PT LDS RZ, [RZ] ;  /* 0x00000000fffff984 */ /* 0x000fe20000000800 */
[----:B------:R1:W-:Y:S04]  /*2370*/  LDGSTS.E.BYPASS.LTC128B.128 [R180+0x1000], desc[UR14][R12.64] ;  /* 0x010000000cb47fae */ /* 0x0003e8000b901d4e */
.L_x_875:
[----:B------:R-:W-:Y:S05]  /*2380*/  BSYNC B0 ;  /* 0x0000000000007941 */ /* 0x000fea0003800000 */
.L_x_874:
[----:B------:R-:W-:Y:S01]  /*2390*/  UIMAD UR8, UR38, UR22, URZ ;  /* 0x00000016260872a4 */ /* 0x000fe2000f8e023f */
[----:B-1----:R-:W-:Y:S01]  /*23a0*/  IMAD.WIDE.U32 R12, R5, UR27, R162 ;  /* 0x0000001b050c7c25 */ /* 0x002fe2000f8e00a2 */
[----:B------:R-:W-:Y:S01]  /*23b0*/  ULDC.64 UR12, c[0x0][0x260] ;  /* 0x00009800000c7ab9 */ /* 0x000fe20000000a00 */
[C---:B------:R-:W-:Y:S01]  /*23c0*/  IADD3 R0, R150.reuse, 0x40, RZ ;  /* 0x0000004096007810 */ /* 0x040fe20007ffe0ff */
[----:B------:R-:W-:Y:S01]  /*23d0*/  UIMAD UR9, UR27, UR23, UR8 ;  /* 0x000000171b0972a4 */ /* 0x000fe2000f8e0208 */
[----:B------:R-:W-:Y:S01]  /*23e0*/  VIADD R4, R150, 0x8 ;  /* 0x0000000896047836 */ /* 0x000fe20000000000 */
[----:B------:R-:W-:Y:S01]  /*23f0*/  UIMAD UR8, UR36, -0x80, UR6 ;  /* 0xffffff80240878a4 */ /* 0x000fe2000f8e0206 */
[----:B------:R-:W-:Y:S01]  /*2400*/  IADD3 R14, P1, R12, UR20, RZ ;  /* 0x000000140c0e7c10 */ /* 0x000fe2000ff3e0ff */
[----:B------:R-:W-:Y:S01]  /*2410*/  BSSY B0, `(.L_x_876) ;  /* 0x0000024000007945 */ /* 0x000fe20003800000 */
[----:B------:R-:W-:Y:S01]  /*2420*/  ISETP.GE.AND P5, PT, R0, UR7, PT ;  /* 0x0000000700007c0c */ /* 0x000fe2000bfa6270 */
[----:B------:R-:W-:Y:S01]  /*2430*/  IMAD.U32 R5, RZ, RZ, UR9 ;  /* 0x00000009ff057e24 */ /* 0x000fe2000f8e00ff */
[----:B------:R-:W-:Y:S01]  /*2440*/  ISETP.GE.AND P6, PT, R4, UR7, PT ;  /* 0x0000000704007c0c */ /* 0x000fe2000bfc6270 */
[----:B------:R-:W-:Y:S01]  /*2450*/  VIADD R0, R150, 0x48 ;  /* 0x0000004896007836 */ /* 0x000fe20000000000 */
[----:B------:R-:W-:-:S02]  /*2460*/  ISETP.GE.AND P3, PT, R154, UR8, PT ;  /* 0x000000089a007c0c */ /* 0x000fc4000bf66270 */
[----:B------:R-:W-:Y:S01]  /*2470*/  IADD3.X R15, R13, UR26, R5, P1, !PT ;  /* 0x0000001a0d0f7c10 */ /* 0x000fe20008ffe405 */
[----:B------:R-:W-:Y:S01]  /*2480*/  IMAD R5, R6, UR12, RZ ;  /* 0x0000000c06057c24 */ /* 0x000fe2000f8e02ff */
[----:B------:R-:W-:Y:S02]  /*2490*/  ISETP.GE.AND P1, PT, R150, UR7, PT ;  /* 0x0000000796007c0c */ /* 0x000fe4000bf26270 */
[----:B------:R-:W-:Y:S01]  /*24a0*/  ISETP.GE.AND P4, PT, R0, UR7, PT ;  /* 0x0000000700007c0c */ /* 0x000fe2000bf86270 */
[C---:B------:R-:W-:Y:S01]  /*24b0*/  IMAD R5, R8.reuse, UR13, R5 ;  /* 0x0000000d08057c24 */ /* 0x040fe2000f8e0205 */
[----:B------:R-:W-:Y:S01]  /*24c0*/  P2R R12, PR, RZ, 0x2 ;  /* 0x00000002ff0c7803 */ /* 0x000fe20000000000 */
[----:B------:R-:W-:-:S04]  /*24d0*/  IMAD.WIDE.U32 R14, R8, UR12, R14 ;  /* 0x0000000c080e7c25 */ /* 0x000fc8000f8e000e */
[----:B------:R1:W-:Y:S01]  /*24e0*/  @P3 STS [R9+0x6000], RZ ;  /* 0x006000ff09003388 */ /* 0x0003e20000000800 */
[----:B------:R-:W-:-:S03]  /*24f0*/  IADD3 R5, R15, R5, RZ ;  /* 0x000000050f057210 */ /* 0x000fc60007ffe0ff */
        /* <DEDUP_REMOVED lines=21> */
.L_x_877:
[----:B------:R-:W-:Y:S05]  /*2650*/  BSYNC B0 ;  /* 0x0000000000007941 */ /* 0x000fea0003800000 */
.L_x_876:
[----:B------:R-:W-:Y:S01]  /*2660*/  ISETP.GE.AND P2, PT, R10, UR8, PT ;  /* 0x000000080a007c0c */ /* 0x000fe2000bf46270 */
[----:B------:R-:W-:-:S12]  /*2670*/  BSSY B0, `(.L_x_878) ;  /* 0x0000015000007945 */ /* 0x000fd80003800000 */
[----:B------:R1:W-:Y:S01]  /*2680*/  @P2 STS.128 [R9+0x7000], RZ ;  /* 0x007000ff09002388 */ /* 0x0003e20000000c00 */
        /* <DEDUP_REMOVED lines=19> */
.L_x_879:
[----:B------:R-:W-:Y:S05]  /*27c0*/  BSYNC B0 ;  /* 0x0000000000007941 */ /* 0x000fea0003800000 */
.L_x_878:
[----:B------:R-:W-:Y:S01]  /*27d0*/  UIMAD UR7, UR38, UR24, URZ ;  /* 0x00000018260772a4 */ /* 0x000fe2000f8e023f */
[----:B------:R-:W-:Y:S01]  /*27e0*/  MOV R5, UR24 ;  /* 0x0000001800057c02 */ /* 0x000fe20008000f00 */
[----:B------:R2:W-:Y:S01]  /*27f0*/  @P3 STS [R9+0x8000], RZ ;  /* 0x008000ff09003388 */ /* 0x0005e20000000800 */
[----:B------:R-:W-:Y:S01]  /*2800*/  ULDC.64 UR8, c[0x0][0x268] ;  /* 0x00009a0000087ab9 */ /* 0x000fe20000000a00 */
[----:B------:R-:W-:Y:S01]  /*2810*/  UIMAD UR7, UR27, UR25, UR7 ;  /* 0x000000191b0772a4 */ /* 0x000fe2000f8e0207 */
[----:B------:R-:W-:Y:S01]  /*2820*/  BSSY B0, `(.L_x_880) ;  /* 0x000001f000007945 */ /* 0x000fe20003800000 */
[----:B------:R-:W-:Y:S01]  /*2830*/  IMAD.WIDE.U32 R14, R5, UR27, R162 ;  /* 0x0000001b050e7c25 */ /* 0x000fe2000f8e00a2 */
[----:B------:R2:W-:Y:S03]  /*2840*/  @P3 STS [R9+0x8004], RZ ;  /* 0x008004ff09003388 */ /* 0x0005e60000000800 */
[----:B------:R-:W-:Y:S01]  /*2850*/  MOV R4, UR7 ;  /* 0x0000000700047c02 */ /* 0x000fe20008000f00 */
[----:B------:R2:W-:Y:S01]  /*2860*/  @P3 STS.64 [R9+0x8008], RZ ;  /* 0x008008ff09003388 */ /* 0x0005e20000000a00 */
[----:B-1----:R-:W-:Y:S01]  /*2870*/  IADD3 R16, P1, R14, UR28, RZ ;  /* 0x0000001c0e107c10 */ /* 0x002fe2000ff3e0ff */
[----:B------:R-:W-:-:S03]  /*2880*/  IMAD R5, R6, UR8, RZ ;  /* 0x0000000806057c24 */ /* 0x000fc6000f8e02ff */
[----:B------:R-:W-:Y:S01]  /*2890*/  IADD3.X R17, R15, UR29, R4, P1, !PT ;  /* 0x0000001d0f117c10 */ /* 0x000fe20008ffe404 */
[C---:B------:R-:W-:Y:S01]  /*28a0*/  IMAD R5, R8.reuse, UR9, R5 ;  /* 0x0000000908057c24 */ /* 0x040fe2000f8e0205 */
[----:B------:R-:W1:Y:S01]  /*28b0*/  LDC.64 R14, c[0x0][0x3b8] ;  /* 0x0000ee00ff0e7b82 */ /* 0x000e620000000a00 */
[----:B------:R-:W-:-:S05]  /*28c0*/  IMAD.WIDE.U32 R16, R8, UR8, R16 ;  /* 0x0000000808107c25 */ /* 0x000fca000f8e0010 */
[----:B------:R-:W-:Y:S01]  /*28d0*/  IADD3 R5, R17, R5, RZ ;  /* 0x0000000511057210 */ /* 0x000fe20007ffe0ff */
[----:B------:R-:W-:Y:S06]  /*28e0*/  @P3 BRA `(.L_x_881) ;  /* 0x0000000000483947 */ /* 0x000fec0003800000 */
        /* <DEDUP_REMOVED lines=18> */
.L_x_881:
[----:B------:R-:W-:Y:S05]  /*2a10*/  BSYNC B0 ;  /* 0x0000000000007941 */ /* 0x000fea0003800000 */
.L_x_880:
        /* <DEDUP_REMOVED lines=21> */
.L_x_883:
[----:B------:R-:W-:Y:S05]  /*2b70*/  BSYNC B0 ;  /* 0x0000000000007941 */ /* 0x000fea0003800000 */
.L_x_882:
[----:B------:R-:W-:Y:S01]  /*2b80*/  IMAD.MOV.U32 R13, RZ, RZ, 0x4 ;  /* 0x00000004ff0d7424 */ /* 0x000fe200078e00ff */
[----:B-1----:R-:W2:Y:S02]  /*2b90*/  LDG.E.64 R4, desc[UR14][R14.64] ;  /* 0x0000000e0e047981 */ /* 0x002ea4000c1e1b00 */
[----:B--234-:R-:W-:Y:S01]  /*2ba0*/  IMAD.MOV.U32 R9, RZ, RZ, 0x4 ;  /* 0x00000004ff097424 */ /* 0x01cfe200078e00ff */
[----:B------:R-:W-:Y:S01]  /*2bb0*/  ISETP.NE.AND P1, PT, R12, RZ, PT ;  /* 0x000000ff0c00720c */ /* 0x000fe20003f25270 */
[----:B------:R-:W-:Y:S01]  /*2bc0*/  IMAD.MOV.U32 R177, RZ, RZ, 0x7f800000 ;  /* 0x7f800000ffb17424 */ /* 0x000fe200078e00ff */
[----:B------:R-:W2:Y:S01]  /*2bd0*/  LDG.E.64 R10, desc[UR14][R14.64+0x8] ;  /* 0x0000080e0e0a7981 */ /* 0x000ea2000c1e1b00 */
[----:B------:R-:W-:Y:S02]  /*2be0*/  IMAD.MOV.U32 R179, RZ, RZ, 0x7f800000 ;  /* 0x7f800000ffb37424 */ /* 0x000fe400078e00ff */
[----:B------:R-:W-:Y:S01]  /*2bf0*/  IMAD.MOV.U32 R176, RZ, RZ, 0x7f800000 ;  /* 0x7f800000ffb07424 */ /* 0x000fe200078e00ff */
[----:B------:R-:W0:Y:S01]  /*2c00*/  LDGDEPBAR ;  /* 0x00000000000079af */ /* 0x000e220000000000 */
[----:B------:R-:W-:Y:S01]  /*2c10*/  IMAD.WIDE R12, R150, R13, UR16 ;  /* 0x00000010960c7e25 */ /* 0x000fe2000f8e020d */
[----:B------:R-:W-:-:S03]  /*2c20*/  UIMAD UR7, UR46, UR60, UR57 ;  /* 0x0000003c2e0772a4 */ /* 0x000fc6000f8e0239 */
[----:B------:R-:W-:Y:S01]  /*2c30*/  IMAD.MOV.U32 R178, RZ, RZ, 0x7f800000 ;  /* 0x7f800000ffb27424 */ /* 0x000fe200078e00ff */
[----:B------:R1:W5:Y:S01]  /*2c40*/  @!P6 LDG.E R179, desc[UR14][R12.64+0x20] ;  /* 0x0000200e0cb3e981 */ /* 0x000362000c1e1900 */
[----:B------:R-:W-:Y:S01]  /*2c50*/  @!P4 IMAD.WIDE R8, R0, R9, UR16 ;  /* 0x000000100008ce25 */ /* 0x000fe2000f8e0209 */
[----:B------:R-:W-:Y:S01]  /*2c60*/  SHF.R.S32.HI R174, RZ, 0x1f, R7 ;  /* 0x0000001fffae7819 */ /* 0x000fe20000011407 */
[----:B------:R-:W-:Y:S01]  /*2c70*/  ULDC UR38, c[0x0][0x2d0] ;  /* 0x0000b40000267ab9 */ /* 0x000fe20000000800 */
[----:B------:R1:W5:Y:S01]  /*2c80*/  @!P5 LDG.E R176, desc[UR14][R12.64+0x100] ;  /* 0x0001000e0cb0d981 */ /* 0x000362000c1e1900 */
[----:B------:R-:W-:Y:S02]  /*2c90*/  VIADD R139, R148, 0x1000 ;  /* 0x00001000948b7836 */ /* 0x000fe40000000000 */
[----:B------:R-:W-:Y:S01]  /*2ca0*/  VIADD R138, R147, 0x1000 ;  /* 0x00001000938a7836 */ /* 0x000fe20000000000 */
[----:B------:R1:W5:Y:S01]  /*2cb0*/  @!P4 LDG.E R177, desc[UR14][R8.64] ;  /* 0x0000000e08b1c981 */ /* 0x000362000c1e1900 */
[----:B------:R-:W-:Y:S01]  /*2cc0*/  USHF.L.U32 UR7, UR7, 0x5, URZ ;  /* 0x0000000507077899 */ /* 0x000fe2000800063f */
[----:B------:R-:W-:Y:S01]  /*2cd0*/  SEL R139, R139, R148, !P0 ;  /* 0x000000948b8b7207 */ /* 0x000fe20004000000 */
[----:B------:R-:W-:Y:S01]  /*2ce0*/  IMAD.MOV.U32 R173, RZ, RZ, 0x4 ;  /* 0x00000004ffad7424 */ /* 0x000fe200078e00ff */
[----:B------:R1:W5:Y:S01]  /*2cf0*/  @!P1 LDG.E R178, desc[UR14][R12.64] ;  /* 0x0000000e0cb29981 */ /* 0x000362000c1e1900 */
[----:B------:R-:W-:Y:S01]  /*2d00*/  USHF.R.S32.HI UR8, URZ, 0x1f, UR7 ;  /* 0x0000001f3f087899 */ /* 0x000fe20008011407 */
[----:B------:R-:W-:Y:S01]  /*2d10*/  SEL R138, R138, R147, !P0 ;  /* 0x000000938a8a7207 */ /* 0x000fe20004000000 */
        /* <DEDUP_REMOVED lines=17> */
[----:B------:R-:W-:Y:S01]  /*2e30*/  LEA R139, R139, UR4, 0x1 ;  /* 0x000000048b8b7c11 */ /* 0x000fe2000f8e08ff */
[----:B------:R-:W-:Y:S01]  /*2e40*/  IMAD.MOV.U32 R175, RZ, RZ, R180 ;  /* 0x000000ffffaf7224 */ /* 0x000fe200078e00b4 */
[----:B------:R-:W-:Y:S01]  /*2e50*/  LEA R138, R138, UR4, 0x1 ;  /* 0x000000048a8a7c11 */ /* 0x000fe2000f8e08ff */
[----:B------:R-:W-:Y:S02]  /*2e60*/  UIADD3 UR21, -UR21, URZ, URZ ;  /* 0x0000003f15157290 */ /* 0x000fe4000fffe13f */
        /* <DEDUP_REMOVED lines=14> */
[----:B------:R-:W-:Y:S01]  /*2f50*/  ULDC.U8 UR9, c[0x0][0x388] ;  /* 0x0000e20000097ab9 */ /* 0x000fe20000000000 */
[----:B------:R-:W-:Y:S02]  /*2f60*/  R2UR UR12, R5 ;  /* 0x00000000050c72ca */ /* 0x000fe400000e0000 */
[----:B------:R-:W-:Y:S02]  /*2f70*/  R2UR UR13, R4 ;  /* 0x00000000040d72ca */ /* 0x000fe400000e0000 */
[----:B--2---:R-:W-:Y:S01]  /*2f80*/  IADD3 R182, P2, P1, R10, UR7, R7 ;  /* 0x000000070ab67c10 */ /* 0x004fe2000f95e007 */
[----:B------:R-:W-:-:S04]  /*2f90*/  UIADD3 UR7, UR27, 0x80, URZ ;  /* 0x000000801b077890 */ /* 0x000fc8000fffe03f */
[----:B------:R-:W-:Y:S01]  /*2fa0*/  IMAD.WIDE.U32 R182, R182, -0x2daee0ad, RZ ;  /* 0xd2511f53b6b67825 */ /* 0x000fe200078e00ff */
[----:B------:R-:W-:Y:S01]  /*2fb0*/  IADD3.X R174, R11, UR8, R174, P2, P1 ;  /* 0x000000080bae7c10 */ /* 0x000fe200097e24ae */
[----:B------:R-:W-:Y:S02]  /*2fc0*/  UIMAD UR27, UR5, 0x48, URZ ;  /* 0x00000048051b78a4 */ /* 0x000fe4000f8e023f */
[----:B------:R-:W-:Y:S01]  /*2fd0*/  UISETP.GE.AND UP0, UPT, UR7, UR6, UPT ;  /* 0x000000060700728c */ /* 0x000fe2000bf06270 */
[----:B-1----:R-:W-:-:S10]  /*2fe0*/  ULDC UR8, c[0x0][0x2ec] ;  /* 0x0000bb0000087ab9 */ /* 0x002fd40000000800 */
.L_x_886:
[----:B------:R-:W-:Y:S01]  /*2ff0*/  PLOP3.LUT P0, PT, PT, PT, UP0, 0x80, 0x0 ;  /* 0x000000000000781c */ /* 0x000fe20003f0f008 */
[----:B------:R-:W0:Y:S01]  /*3000*/  LDGDEPBAR ;  /* 0x00000000000079af */ /* 0x000e220000000000 */
[----:B------:R-:W-:Y:S01]  /*3010*/  PLOP3.LUT P6, PT, PT, PT, UP0, 0x80, 0x0 ;  /* 0x000000000000781c */ /* 0x000fe20003fcf008 */
[----:B------:R-:W-:Y:S01]  /*3020*/  IMAD.IADD R149, R144, 0x1, R139 ;  /* 0x0000000190957824 */ /* 0x000fe200078e028b */
[----:B------:R-:W-:Y:S01]  /*3030*/  PLOP3.LUT P3, PT, PT, PT, UP0, 0x80, 0x0 ;  /* 0x000000000000781c */ /* 0x000fe20003f6f008 */
[----:B------:R-:W-:Y:S01]  /*3040*/  IMAD.U32 R191, RZ, RZ, UR18 ;  /* 0x00000012ffbf7e24 */ /* 0x000fe2000f8e00ff */
[----:B------:R-:W-:Y:S01]  /*3050*/  PLOP3.LUT P5, PT, PT, PT, UP0, 0x80, 0x0 ;  /* 0x000000000000781c */ /* 0x000fe20003faf008 */
[----:B------:R-:W-:Y:S01]  /*3060*/  IMAD.U32 R193, RZ, RZ, UR36 ;  /* 0x00000024ffc17e24 */ /* 0x000fe2000f8e00ff */
[----:B------:R-:W-:Y:S01]  /*3070*/  PLOP3.LUT P2, PT, PT, PT, UP0, 0x80, 0x0 ;  /* 0x000000000000781c */ /* 0x000fe20003f4f008 */
[----:B-----5:R-:W-:Y:S01]  /*3080*/  FMUL.FTZ R249, R178, 1.4426950216293334961 ;  /* 0x3fb8aa3bb2f97820 */ /* 0x020fe20000410000 */
        /* <DEDUP_REMOVED lines=90> */
[C---:B------:R-:W-:Y:S01]  /*3630*/  @P6 VIADD R181, R193.reuse, 0x10 ;  /* 0x00000010c1b56836 */ /* 0x040fe20000000000 */
        /* <DEDUP_REMOVED lines=15> */
[-C--:B------:R-:W-:Y:S05]  /*3730*/  HMMA.16816.F32 R60, R132, R102.reuse, R60 ;  /* 0x00000066843c723c */ /* 0x080fea000000183c */
        /* <DEDUP_REMOVED lines=10> */
[----:B------:R-:W-:Y:S02]  /*37e0*/  PLOP3.LUT P1, PT, PT, PT, UP0, 0x80, 0x0 ;  /* 0x000000000000781c */ /* 0x000fe40003f2f008 */
[----:B------:R-:W-:Y:S02]  /*37f0*/  PLOP3.LUT P0, PT, PT, PT, UP0, 0x80, 0x0 ;  /* 0x000000000000781c */ /* 0x000fe40003f0f008 */
[----:B------:R-:W-:Y:S02]  /*3800*/  @P2 FSEL R24, R24, -INF , !P6 ;  /* 0xff80000018182808 */ /* 0x000fe40007000000 */
        /* <DEDUP_REMOVED lines=9> */
[----:B------:R-:W-:Y:S01]  /*38a0*/  PLOP3.LUT P1, PT, PT, PT, UP0, 0x80, 0x0 ;  /* 0x000000000000781c */ /* 0x000fe20003f2f008 */
[----:B------:R-:W-:Y:S01]  /*38b0*/  @P3 VIADD R181, R193, 0x18 ;  /* 0x00000018c1b53836 */ /* 0x000fe20000000000 */
[----:B------:R-:W-:Y:S02]  /*38c0*/  PLOP3.LUT P3, PT, PT, PT, UP0, 0x80, 0x0 ;  /* 0x000000000000781c */ /* 0x000fe40003f6f008 */
[----:B------:R-:W-:Y:S02]  /*38d0*/  @P2 FSEL R27, R27, -INF , !P5 ;  /* 0xff8000001b1b2808 */ /* 0x000fe40006800000 */
[C---:B------:R-:W-:Y:S02]  /*38e0*/  LEA R196, P2, R150.reuse, R190, 0x2 ;  /* 0x000000be96c47211 */ /* 0x040fe400078410ff */
[----:B------:R-:W-:Y:S02]  /*38f0*/  @P6 ISETP.GE.AND P6, PT, R181, UR6, PT ;  /* 0x00000006b5006c0c */ /* 0x000fe4000bfc6270 */
[----:B------:R-:W-:Y:S02]  /*3900*/  @P4 FSEL R25, R25, -INF , !P5 ;  /* 0xff80000019194808 */ /* 0x000fe40006800000 */
[----:B------:R-:W-:Y:S01]  /*3910*/  PLOP3.LUT P5, PT, PT, PT, UP0, 0x80, 0x0 ;  /* 0x000000000000781c */ /* 0x000fe20003faf008 */
[----:B------:R-:W-:Y:S01]  /*3920*/  @P1 VIADD R181, R193, 0x19 ;  /* 0x00000019c1b51836 */ /* 0x000fe20000000000 */
        /* <DEDUP_REMOVED lines=11> */
[----:B------:R-:W-:Y:S02]  /*39e0*/  @P2 FSEL R34, R34, -INF , !P6 ;  /* 0xff80000022222808 */ /* 0x000fe40007000000 */
[----:B------:R-:W-:Y:S02]  /*39f0*/  @P4 ISETP.GE.AND P4, PT, R181, UR6, PT ;  /* 0x00000006b5004c0c */ /* 0x000fe4000bf86270 */
[----:B------:R-:W-:Y:S01]  /*3a00*/  PLOP3.LUT P3, PT, PT, PT, UP0, 0x80, 0x0 ;  /* 0x000000000000781c */ /* 0x000fe20003f6f008 */
[----:B------:R1:W5:Y:S01]  /*3a10*/  LDG.E R181, desc[UR14][R196.64+0x120] ;  /* 0x0001200ec4b57981 */ /* 0x000362000c1e1900 */
[----:B------:R-:W-:Y:S01]  /*3a20*/  PLOP3.LUT P6, PT, PT, PT, UP0, 0x80, 0x0 ;  /* 0x000000000000781c */ /* 0x000fe20003fcf008 */
[C---:B------:R-:W-:Y:S01]  /*3a30*/  @P0 VIADD R195, R193.reuse, 0x21 ;  /* 0x00000021c1c30836 */ /* 0x040fe20000000000 */
[----:B------:R-:W-:Y:S01]  /*3a40*/  PLOP3.LUT P0, PT, PT, PT, UP0, 0x80, 0x0 ;  /* 0x000000000000781c */ /* 0x000fe20003f0f008 */
[----:B------:R-:W-:Y:S01]  /*3a50*/  @P1 VIADD R194, R193, 0x20 ;  /* 0x00000020c1c21836 */ /* 0x000fe20000000000 */
[----:B------:R-:W-:Y:S02]  /*3a60*/  PLOP3.LUT P1, PT, PT, PT, UP0, 0x80, 0x0 ;  /* 0x000000000000781c */ /* 0x000fe40003f2f008 */
[----:B------:R-:W-:Y:S02]  /*3a70*/  PLOP3.LUT P5, PT, PT, PT, UP0, 0x80, 0x0 ;  /* 0x000000000000781c */ /* 0x000fe40003faf008 */
[----:B------:R-:W-:Y:S03]  /*3a80*/  PLOP3.LUT P2, PT, PT, PT, UP0, 0x80, 0x0 ;  /* 0x000000000000781c */ /* 0x000fe60003f4f008 */
[----:B------:R-:W-:Y:S02]  /*3a90*/  @P3 FSEL R29, R29, -INF , !P4 ;  /* 0xff8000001d1d3808 */ /* 0x000fe40006000000 */
[----:B------:R-:W-:Y:S02]  /*3aa0*/  @P6 FSEL R31, R31, -INF , !P4 ;  /* 0xff8000001f1f6808 */ /* 0x000fe40006000000 */
[----:B------:R-:W-:Y:S02]  /*3ab0*/  PLOP3.LUT P3, PT, PT, PT, UP0, 0x80, 0x0 ;  /* 0x000000000000781c */ /* 0x000fe40003f6f008 */
[----:B------:R-:W-:Y:S02]  /*3ac0*/  PLOP3.LUT P6, PT, PT, PT, UP0, 0x80, 0x0 ;  /* 0x000000000000781c */ /* 0x000fe40003fcf008 */
[----:B------:R-:W-:Y:S02]  /*3ad0*/  @P0 FSEL R35, R35, -INF , !P4 ;  /* 0xff80000023230808 */ /* 0x000fe40006000000 */
[----:B------:R-:W-:Y:S02]  /*3ae0*/  PLOP3.LUT P0, PT, PT, PT, UP0, 0x80, 0x0 ;  /* 0x000000000000781c */ /* 0x000fe40003f0f008 */
[----:B------:R-:W-:Y:S01]  /*3af0*/  @P1 FSEL R33, R33, -INF , !P4 ;  /* 0xff80000021211808 */ /* 0x000fe20006000000 */
[----:B-1----:R-:W-:Y:S01]  /*3b00*/  IMAD.U32 R196, RZ, RZ, UR11 ;  /* 0x0000000bffc47e24 */ /* 0x002fe2000f8e00ff */
[----:B------:R-:W-:Y:S02]  /*3b10*/  PLOP3.LUT P4, PT, PT, PT, UP0, 0x80, 0x0 ;  /* 0x000000000000781c */ /* 0x000fe40003f8f008 */
[----:B------:R-:W-:Y:S01]  /*3b20*/  @P5 ISETP.GE.AND P5, PT, R194, UR6, PT ;  /* 0x00000006c2005c0c */ /* 0x000fe2000bfa6270 */
[----:B------:R-:W-:Y:S01]  /*3b30*/  IMAD R196, R196, 0x8, R153 ;  /* 0x00000008c4c47824 */ /* 0x000fe200078e0299 */
[----:B------:R-:W-:Y:S01]  /*3b40*/  @P2 ISETP.GE.AND P2, PT, R195, UR6, PT ;  /* 0x00000006c3002c0c */ /* 0x000fe2000bf46270 */
[----:B------:R-:W-:Y:S01]  /*3b50*/  IMAD.U32 R194, RZ, RZ, UR36 ;  /* 0x00000024ffc27e24 */ /* 0x000fe2000f8e00ff */
[----:B------:R-:W-:Y:S01]  /*3b60*/  @P3 FSEL R36, R36, -INF , !P5 ;  /* 0xff80000024243808 */ /* 0x000fe20006800000 */
[----:B------:R-:W-:Y:S01]  /*3b70*/  IMAD.WIDE.U32 R230, R196, -0x326172a9, RZ ;  /* 0xcd9e8d57c4e67825 */ /* 0x000fe200078e00ff */
[----:B------:R-:W-:Y:S02]  /*3b80*/  @P6 FSEL R38, R38, -INF , !P5 ;  /* 0xff80000026266808 */ /* 0x000fe40006800000 */
[----:B------:R-:W-:Y:S01]  /*3b90*/  PLOP3.LUT P1, PT, PT, PT, UP0, 0x80, 0x0 ;  /* 0x000000000000781c */ /* 0x000fe20003f2f008 */
[----:B------:R-:W-:Y:S01]  /*3ba0*/  VIADD R196, R196, 0x4 ;  /* 0x00000004c4c47836 */ /* 0x000fe20000000000 */
[----:B------:R-:W-:Y:S01]  /*3bb0*/  PLOP3.LUT P3, PT, PT, PT, UP0, 0x80, 0x0 ;  /* 0x000000000000781c */ /* 0x000fe20003f6f008 */
[----:B------:R-:W-:Y:S01]  /*3bc0*/  IMAD R194, R194, 0x2, R151 ;  /* 0x00000002c2c27824 */ /* 0x000fe200078e0297 */
[----:B------:R-:W-:Y:S01]  /*3bd0*/  PLOP3.LUT P6, PT, PT, PT, UP0, 0x80, 0x0 ;  /* 0x000000000000781c */ /* 0x000fe20003fcf008 */
[----:B------:R-:W-:Y:S01]  /*3be0*/  IMAD.WIDE.U32 R208, R196, -0x326172a9, RZ ;  /* 0xcd9e8d57c4d07825 */ /* 0x000fe200078e00ff */
[----:B------:R-:W-:Y:S02]  /*3bf0*/  @P0 FSEL R37, R37, -INF , !P2 ;  /* 0xff80000025250808 */ /* 0x000fe40005000000 */
[----:B------:R-:W-:Y:S01]  /*3c00*/  PLOP3.LUT P0, PT, PT, PT, UP0, 0x80, 0x0 ;  /* 0x000000000000781c */ /* 0x000fe20003f0f008 */
[----:B------:R-:W-:Y:S01]  /*3c10*/  IMAD.SHL.U32 R197, R194, 0x2, RZ ;  /* 0x00000002c2c57824 */ /* 0x000fe200078e00ff */
[----:B------:R-:W-:Y:S02]  /*3c20*/  @P4 FSEL R42, R42, -INF , !P5 ;  /* 0xff8000002a2a4808 */ /* 0x000fe40006800000 */
[----:B------:R-:W-:Y:S01]  /*3c30*/  PLOP3.LUT P4, PT, PT, PT, UP0, 0x80, 0x0 ;  /* 0x000000000000781c */ /* 0x000fe20003f8f008 */
[----:B------:R-:W-:Y:S01]  /*3c40*/  VIADD R195, R197, 0x1 ;  /* 0x00000001c5c37836 */ /* 0x000fe20000000000 */
[----:B------:R-:W-:Y:S02]  /*3c50*/  @P1 FSEL R40, R40, -INF , !P5 ;  /* 0xff80000028281808 */ /* 0x000fe40006800000 */
[----:B------:R-:W-:Y:S02]  /*3c60*/  @P3 FSEL R39, R39, -INF , !P2 ;  /* 0xff80000027273808 */ /* 0x000fe40005000000 */
[----:B------:R-:W-:Y:S02]  /*3c70*/  @P6 FSEL R41, R41, -INF , !P2 ;  /* 0xff80000029296808 */ /* 0x000fe40005000000 */
[----:B------:R-:W-:Y:S01]  /*3c80*/  PLOP3.LUT P5, PT, PT, PT, UP0, 0x80, 0x0 ;  /* 0x000000000000781c */ /* 0x000fe20003faf008 */
[----:B------:R-:W-:Y:S01]  /*3c90*/  @P0 VIADD R194, R193, 0x30 ;  /* 0x00000030c1c20836 */ /* 0x000fe20000000000 */
[----:B------:R-:W-:Y:S02]  /*3ca0*/  PLOP3.LUT P3, PT, PT, PT, UP0, 0x80, 0x0 ;  /* 0x000000000000781c */ /* 0x000fe40003f6f008 */
[----:B------:R-:W-:Y:S02]  /*3cb0*/  PLOP3.LUT P6, PT, PT, PT, UP0, 0x80, 0x0 ;  /* 0x000000000000781c */ /* 0x000fe40003fcf008 */
[----:B------:R-:W-:Y:S02]  /*3cc0*/  PLOP3.LUT P1, PT, PT, PT, UP0, 0x80, 0x0 ;  /* 0x000000000000781c */ /* 0x000fe40003f2f008 */
[----:B------:R-:W-:Y:S02]  /*3cd0*/  PLOP3.LUT P0, PT, PT, PT, UP0, 0x80, 0x0 ;  /* 0x000000000000781c */ /* 0x000fe40003f0f008 */
[----:B------:R-:W-:Y:S01]  /*3ce0*/  LOP3.LUT R226, R183, UR12, R195, 0x96, !PT ;  /* 0x0000000cb7e27c12 */ /* 0x000fe2000f8e96c3 */
[C---:B------:R-:W-:Y:S01]  /*3cf0*/  @P4 VIADD R195, R193.reuse, 0x28 ;  /* 0x00000028c1c34836 */ /* 0x040fe20000000000 */
[----:B------:R-:W-:Y:S01]  /*3d00*/  PLOP3.LUT P4, PT, PT, PT, UP0, 0x80, 0x0 ;  /* 0x000000000000781c */ /* 0x000fe20003f8f008 */
[----:B------:R-:W-:Y:S01]  /*3d10*/  @P5 VIADD R198, R193, 0x29 ;  /* 0x00000029c1c65836 */ /* 0x000fe20000000000 */
[----:B------:R-:W-:Y:S01]  /*3d20*/  LOP3.LUT R212, R183, UR12, R197, 0x96, !PT ;  /* 0x0000000cb7d47c12 */ /* 0x000fe2000f8e96c5 */
[C---:B------:R-:W-:Y:S01]  /*3d30*/  @P3 VIADD R196, R193.reuse, 0x31 ;  /* 0x00000031c1c43836 */ /* 0x040fe20000000000 */
[----:B------:R-:W-:Y:S01]  /*3d40*/  PLOP3.LUT P5, PT, PT, PT, UP0, 0x80, 0x0 ;  /* 0x000000000000781c */ /* 0x000fe20003faf008 */
[----:B------:R-:W-:Y:S01]  /*3d50*/  @P6 VIADD R197, R193, 0x38 ;  /* 0x00000038c1c56836 */ /* 0x000fe20000000000 */
[-C--:B------:R-:W-:Y:S01]  /*3d60*/  LOP3.LUT R232, R231, R234.reuse, RZ, 0x3c, !PT ;  /* 0x000000eae7e87212 */ /* 0x080fe200078e3cff */
[----:B------:R-:W-:Y:S01]  /*3d70*/  IMAD.WIDE.U32 R212, R212, -0x326172a9, RZ ;  /* 0xcd9e8d57d4d47825 */ /* 0x000fe200078e00ff */
[----:B------:R-:W-:Y:S02]  /*3d80*/  @P1 FSEL R43, R43, -INF , !P2 ;  /* 0xff8000002b2b1808 */ /* 0x000fe40005000000 */
[----:B------:R-:W-:Y:S01]  /*3d90*/  PLOP3.LUT P2, PT, PT, PT, UP0, 0x80, 0x0 ;  /* 0x000000000000781c */ /* 0x000fe20003f4f008 */
[----:B------:R-:W-:Y:S01]  /*3da0*/  @P0 VIADD R193, R193, 0x39 ;  /* 0x00000039c1c10836 */ /* 0x000fe20000000000 */
[----:B------:R-:W-:Y:S01]  /*3db0*/  FSETP.NEU.FTZ.AND P0, PT, R178, -INF , PT ;  /* 0xff800000b200780b */ /* 0x000fe20003f1d000 */
[----:B------:R-:W-:Y:S01]  /*3dc0*/  IMAD.WIDE.U32 R232, R232, -0x2daee0ad, RZ ;  /* 0xd2511f53e8e87825 */ /* 0x000fe200078e00ff */
[----:B------:R-:W-:Y:S02]  /*3dd0*/  @P4 ISETP.GE.AND P4, PT, R194, UR6, PT ;  /* 0x00000006c2004c0c */ /* 0x000fe4000bf86270 */
[----:B------:R-:W-:Y:S01]  /*3de0*/  FSEL R249, R249, RZ, P0 ;  /* 0x000000fff9f97208 */ /* 0x000fe20000000000 */
[C---:B------:R-:W-:Y:S01]  /*3df0*/  FMUL.FTZ R194, R179.reuse, 1.4426950216293334961 ;  /* 0x3fb8aa3bb3c27820 */ /* 0x040fe20000410000 */
[----:B------:R-:W-:Y:S01]  /*3e00*/  FSETP.NEU.FTZ.AND P0, PT, R179, -INF , PT ;  /* 0xff800000b300780b */ /* 0x000fe20003f1d000 */
[----:B------:R-:W-:Y:S01]  /*3e10*/  IMAD.WIDE.U32 R226, R226, -0x326172a9, RZ ;  /* 0xcd9e8d57e2e27825 */ /* 0x000fe200078e00ff */
[----:B------:R-:W-:Y:S02]  /*3e20*/  PLOP3.LUT P1, PT, PT, PT, UP0, 0x80, 0x0 ;  /* 0x000000000000781c */ /* 0x000fe40003f2f008 */
[----:B------:R-:W-:Y:S02]  /*3e30*/  FSEL R117, R194, RZ, P0 ;  /* 0x000000ffc2757208 */ /* 0x000fe40000000000 */
[----:B------:R-:W-:Y:S02]  /*3e40*/  FSETP.NEU.FTZ.AND P0, PT, R176, -INF , PT ;  /* 0xff800000b000780b */ /* 0x000fe40003f1d000 */
[----:B------:R-:W-:Y:S01]  /*3e50*/  @P2 ISETP.GE.AND P2, PT, R198, UR6, PT ;  /* 0x00000006c6002c0c */ /* 0x000fe2000bf46270 */
[----:B------:R-:W-:Y:S01]  /*3e60*/  FFMA.FTZ R194, R7, UR8, -R117 ;  /* 0x0000000807c27c23 */ /* 0x000fe20008010875 */
[----:B------:R-:W-:Y:S01]  /*3e70*/  FSEL R252, R252, RZ, P0 ;  /* 0x000000fffcfc7208 */ /* 0x000fe20000000000 */
[C---:B------:R-:W-:Y:S01]  /*3e80*/  FMUL.FTZ R198, R177.reuse, 1.4426950216293334961 ;  /* 0x3fb8aa3bb1c67820 */ /* 0x040fe20000410000 */
[----:B------:R-:W-:Y:S02]  /*3e90*/  FSETP.NEU.FTZ.AND P0, PT, R177, -INF , PT ;  /* 0xff800000b100780b */ /* 0x000fe40003f1d000 */
[----:B------:R-:W-:Y:S01]  /*3ea0*/  @P5 ISETP.GE.AND P5, PT, R196, UR6, PT ;  /* 0x00000006c4005c0c */ /* 0x000fe2000bfa6270 */
[----:B------:R-:W-:Y:S01]  /*3eb0*/  FFMA.FTZ R196, R5, UR8, -R249 ;  /* 0x0000000805c47c23 */ /* 0x000fe200080108f9 */
[----:B------:R-:W-:Y:S01]  /*3ec0*/  FSEL R5, R198, RZ, P0 ;  /* 0x000000ffc6057208 */ /* 0x000fe20000000000 */
[--C-:B------:R-:W-:Y:S01]  /*3ed0*/  FFMA.FTZ R198, R9, UR8, -R252.reuse ;  /* 0x0000000809c67c23 */ /* 0x100fe200080108fc */
[----:B------:R-:W-:Y:S01]  /*3ee0*/  PLOP3.LUT P0, PT, PT, PT, UP0, 0x80, 0x0 ;  /* 0x000000000000781c */ /* 0x000fe20003f0f008 */
[----:B------:R-:W-:Y:S01]  /*3ef0*/  FFMA.FTZ R202, R13, UR8, -R252 ;  /* 0x000000080dca7c23 */ /* 0x000fe200080108fc */
[----:B------:R-:W-:Y:S01]  /*3f00*/  @P1 ISETP.GE.AND P1, PT, R195, UR6, PT ;  /* 0x00000006c3001c0c */ /* 0x000fe2000bf26270 */
[--C-:B------:R-:W-:Y:S01]  /*3f10*/  FFMA.FTZ R247, R26, UR8, -R5.reuse ;  /* 0x000000081af77c23 */ /* 0x100fe20008010805 */
[----:B------:R-:W-:Y:S01]  /*3f20*/  LOP3.LUT R234, R209, R234, RZ, 0x3c, !PT ;  /* 0x000000ead1ea7212 */ /* 0x000fe200078e3cff */
[--C-:B------:R-:W-:Y:S01]  /*3f30*/  FFMA.FTZ R200, R11, UR8, -R5.reuse ;  /* 0x000000080bc87c23 */ /* 0x100fe20008010805 */
[----:B------:R-:W-:Y:S01]  /*3f40*/  LOP3.LUT R195, R182, UR7, RZ, 0x3c, !PT ;  /* 0x00000007b6c37c12 */ /* 0x000fe2000f8e3cff */
[--C-:B------:R-:W-:Y:S01]  /*3f50*/  FFMA.FTZ R199, R10, UR8, -R5.reuse ;  /* 0x000000080ac77c23 */ /* 0x100fe20008010805 */
[----:B------:R-:W-:Y:S01]  /*3f60*/  LOP3.LUT R236, R213, UR5, R230, 0x96, !PT ;  /* 0x00000005d5ec7c12 */ /* 0x000fe2000f8e96e6 */
[--C-:B------:R-:W-:Y:S01]  /*3f70*/  FFMA.FTZ R203, R14, UR8, -R5.reuse ;  /* 0x000000080ecb7c23 */ /* 0x100fe20008010805 */
[----:B------:R-:W-:Y:S01]  /*3f80*/  LOP3.LUT R218, R195, R233, RZ, 0x3c, !PT ;  /* 0x000000e9c3da7212 */ /* 0x000fe200078e3cff */
[----:B------:R-:W-:Y:S01]  /*3f90*/  FFMA.FTZ R201, R12, UR8, -R252 ;  /* 0x000000080cc97c23 */ /* 0x000fe200080108fc */
[----:B------:R-:W-:Y:S01]  /*3fa0*/  LOP3.LUT R206, R213, UR5, R208, 0x96, !PT ;  /* 0x00000005d5ce7c12 */ /* 0x000fe2000f8e96d0 */
[--C-:B------:R-:W-:Y:S01]  /*3fb0*/  FFMA.FTZ R42, R42, UR8, -R5.reuse ;  /* 0x000000082a2a7c23 */ /* 0x100fe20008010805 */
[----:B------:R-:W-:Y:S01]  /*3fc0*/  @P0 FSEL R44, R44, -INF , !P1 ;  /* 0xff8000002c2c0808 */ /* 0x000fe20004800000 */
[----:B------:R-:W-:Y:S01]  /*3fd0*/  FFMA.FTZ R41, R41, UR8, -R252 ;  /* 0x0000000829297c23 */ /* 0x000fe200080108fc */
[----:B------:R-:W-:Y:S01]  /*3fe0*/  PLOP3.LUT P0, PT, PT, PT, UP0, 0x80, 0x0 ;  /* 0x000000000000781c */ /* 0x000fe20003f0f008 */
[--C-:B------:R-:W-:Y:S01]  /*3ff0*/  FFMA.FTZ R43, R43, UR8, -R5.reuse ;  /* 0x000000082b2b7c23 */ /* 0x100fe20008010805 */
[C---:B------:R-:W-:Y:S01]  /*4000*/  LOP3.LUT R230, R227.reuse, UR5, R230, 0x96, !PT ;  /* 0x00000005e3e67c12 */ /* 0x040fe2000f8e96e6 */
[----:B------:R-:W-:Y:S01]  /*4010*/  MUFU.EX2 R196, R196 ;  /* 0x000000c400c47308 */ /* 0x000fe20000000800 */
[----:B------:R-:W-:Y:S01]  /*4020*/  LOP3.LUT R208, R227, UR5, R208, 0x96, !PT ;  /* 0x00000005e3d07c12 */ /* 0x000fe2000f8e96d0 */
[----:B------:R-:W-:Y:S01]  /*4030*/  IMAD.WIDE.U32 R206, R206, -0x2daee0ad, RZ ;  /* 0xd2511f53cece7825 */ /* 0x000fe200078e00ff */
[----:B------:R-:W-:Y:S01]  /*4040*/  PLOP3.LUT P3, PT, PT, PT, UP0, 0x80, 0x0 ;  /* 0x000000000000781c */ /* 0x000fe20003f6f008 */
[----:B------:R-:W-:Y:S01]  /*4050*/  UIADD3 UR7, UR12, 0x76cf5d0a, URZ ;  /* 0x76cf5d0a0c077890 */ /* 0x000fe2000fffe03f */
[----:B------:R-:W-:Y:S01]  /*4060*/  PLOP3.LUT P6, PT, PT, PT, UP0, 0x80, 0x0 ;  /* 0x000000000000781c */ /* 0x000fe20003fcf008 */
[----:B------:R-:W-:Y:S01]  /*4070*/  IMAD.WIDE.U32 R208, R208, -0x2daee0ad, RZ ;  /* 0xd2511f53d0d07825 */ /* 0x000fe200078e00ff */
[----:B------:R-:W-:Y:S03]  /*4080*/  UIADD3 UR5, UR13, 0x3c6ef372, URZ ;  /* 0x3c6ef3720d057890 */ /* 0x000fe6000fffe03f */
[----:B------:R-:W-:Y:S01]  /*4090*/  MUFU.EX2 R194, R194 ;  /* 0x000000c200c27308 */ /* 0x000fe20000000800 */
[----:B------:R-:W-:Y:S01]  /*40a0*/  @P0 FSEL R46, R46, -INF , !P1 ;  /* 0xff8000002e2e0808 */ /* 0x000fe20004800000 */
[----:B------:R-:W-:Y:S01]  /*40b0*/  IMAD.WIDE.U32 R234, R234, -0x2daee0ad, RZ ;  /* 0xd2511f53eaea7825 */ /* 0x000fe200078e00ff */
[----:B------:R-:W-:Y:S03]  /*40c0*/  PLOP3.LUT P0, PT, PT, PT, UP0, 0x80, 0x0 ;  /* 0x000000000000781c */ /* 0x000fe60003f0f008 */
[----:B------:R-:W-:Y:S01]  /*40d0*/  FFMA.FTZ R46, R46, UR8, -R5 ;  /* 0x000000082e2e7c23 */ /* 0x000fe20008010805 */
[----:B------:R-:W-:Y:S03]  /*40e0*/  LOP3.LUT R224, R195, R235, RZ, 0x3c, !PT ;  /* 0x000000ebc3e07212 */ /* 0x000fe600078e3cff */
[----:B------:R-:W-:Y:S01]  /*40f0*/  MUFU.EX2 R200, R200 ;  /* 0x000000c800c87308 */ /* 0x000fe20000000800 */
[--C-:B------:R-:W-:Y:S01]  /*4100*/  LOP3.LUT R210, R207, UR7, R234.reuse, 0x96, !PT ;  /* 0x00000007cfd27c12 */ /* 0x100fe2000f8e96ea */
[----:B------:R-:W-:Y:S01]  /*4110*/  IMAD.WIDE.U32 R218, R218, -0x326172a9, RZ ;  /* 0xcd9e8d57dada7825 */ /* 0x000fe200078e00ff */
[----:B------:R-:W-:Y:S02]  /*4120*/  LOP3.LUT R234, R209, UR7, R234, 0x96, !PT ;  /* 0x00000007d1ea7c12 */ /* 0x000fe4000f8e96ea */
[----:B------:R-:W-:Y:S01]  /*4130*/  @P3 ISETP.GE.AND P3, PT, R197, UR6, PT ;  /* 0x00000006c5003c0c */ /* 0x000fe2000bf66270 */
[----:B------:R-:W-:Y:S01]  /*4140*/  FFMA.FTZ R197, R6, UR8, -R117 ;  /* 0x0000000806c57c23 */ /* 0x000fe20008010875 */
[C---:B------:R-:W-:Y:S03]  /*4150*/  LOP3.LUT R214, R219.reuse, UR5, R212, 0x96, !PT ;  /* 0x00000005dbd67c12 */ /* 0x040fe6000f8e96d4 */
[----:B------:R-:W-:Y:S01]  /*4160*/  MUFU.EX2 R198, R198 ;  /* 0x000000c600c67308 */ /* 0x000fe20000000800 */
[----:B------:R-:W-:Y:S01]  /*4170*/  @P0 FSEL R48, R48, -INF , !P1 ;  /* 0xff80000030300808 */ /* 0x000fe20004800000 */
[----:B------:R-:W-:Y:S01]  /*4180*/  IMAD.WIDE.U32 R210, R210, -0x326172a9, RZ ;  /* 0xcd9e8d57d2d27825 */ /* 0x000fe200078e00ff */
[----:B------:R-:W-:Y:S02]  /*4190*/  PLOP3.LUT P0, PT, PT, PT, UP0, 0x80, 0x0 ;  /* 0x000000000000781c */ /* 0x000fe40003f0f008 */
[----:B------:R-:W-:Y:S01]  /*41a0*/  LOP3.LUT R238, R219, UR5, R226, 0x96, !PT ;  /* 0x00000005dbee7c12 */ /* 0x000fe2000f8e96e2 */
[--C-:B------:R-:W-:Y:S01]  /*41b0*/  FFMA.FTZ R48, R48, UR8, -R249.reuse ;  /* 0x0000000830307c23 */ /* 0x100fe200080108f9 */
[----:B------:R-:W-:Y:S01]  /*41c0*/  @P6 ISETP.GE.AND P6, PT, R193, UR6, PT ;  /* 0x00000006c1006c0c */ /* 0x000fe2000bfc6270 */
[----:B------:R-:W-:Y:S02]  /*41d0*/  FFMA.FTZ R193, R4, UR8, -R249 ;  /* 0x0000000804c17c23 */ /* 0x000fe400080108f9 */
[----:B------:R-:W-:Y:S01]  /*41e0*/  MUFU.EX2 R199, R199 ;  /* 0x000000c700c77308 */ /* 0x000fe20000000800 */
[----:B------:R-:W-:Y:S04]  /*41f0*/  IMAD.WIDE.U32 R214, R214, -0x2daee0ad, RZ ;  /* 0xd2511f53d6d67825 */ /* 0x000fe800078e00ff */
[----:B------:R-:W-:Y:S01]  /*4200*/  IMAD.WIDE.U32 R234, R234, -0x326172a9, RZ ;  /* 0xcd9e8d57eaea7825 */ /* 0x000fe200078e00ff */
[----:B------:R-:W-:Y:S04]  /*4210*/  @P0 FSEL R50, R50, -INF , !P1 ;  /* 0xff80000032320808 */ /* 0x000fe80004800000 */
[----:B------:R-:W1:Y:S01]  /*4220*/  MUFU.EX2 R193, R193 ;  /* 0x000000c100c17308 */ /* 0x000e620000000800 */
[----:B------:R-:W-:Y:S01]  /*4230*/  PLOP3.LUT P0, PT, PT, PT, UP0, 0x80, 0x0 ;  /* 0x000000000000781c */ /* 0x000fe20003f0f008 */
[----:B------:R-:W-:Y:S01]  /*4240*/  IMAD.WIDE.U32 R224, R224, -0x326172a9, RZ ;  /* 0xcd9e8d57e0e07825 */ /* 0x000fe200078e00ff */
[----:B------:R-:W-:Y:S03]  /*4250*/  PLOP3.LUT P1, PT, PT, PT, UP0, 0x80, 0x0 ;  /* 0x000000000000781c */ /* 0x000fe60003f2f008 */
[----:B------:R-:W-:Y:S01]  /*4260*/  FFMA.FTZ R50, R50, UR8, -R117 ;  /* 0x0000000832327c23 */ /* 0x000fe20008010875 */
[----:B------:R-:W-:Y:S01]  /*4270*/  IMAD.WIDE.U32 R236, R236, -0x2daee0ad, RZ ;  /* 0xd2511f53ecec7825 */ /* 0x000fe200078e00ff */
[C---:B------:R-:W-:Y:S02]  /*4280*/  LOP3.LUT R212, R225.reuse, UR5, R212, 0x96, !PT ;  /* 0x00000005e1d47c12 */ /* 0x040fe4000f8e96d4 */
[----:B------:R-:W-:Y:S01]  /*4290*/  MUFU.EX2 R202, R202 ;  /* 0x000000ca00ca7308 */ /* 0x000fe20000000800 */
[----:B------:R-:W-:Y:S01]  /*42a0*/  LOP3.LUT R226, R225, UR5, R226, 0x96, !PT ;  /* 0x00000005e1e27c12 */ /* 0x000fe2000f8e96e2 */
[----:B------:R-:W-:Y:S01]  /*42b0*/  UIADD3 UR5, UR12, 0x32370b8f, URZ ;  /* 0x32370b8f0c057890 */ /* 0x000fe2000fffe03f */
[----:B------:R-:W-:Y:S01]  /*42c0*/  LOP3.LUT R195, R237, UR7, R232, 0x96, !PT ;  /* 0x00000007edc37c12 */ /* 0x000fe2000f8e96e8 */
[----:B------:R-:W-:Y:S01]  /*42d0*/  IMAD.WIDE.U32 R212, R212, -0x2daee0ad, RZ ;  /* 0xd2511f53d4d47825 */ /* 0x000fe200078e00ff */
[----:B------:R-:W-:Y:S05]  /*42e0*/  @P0 FSEL R45, R45, -INF , !P2 ;  /* 0xff8000002d2d0808 */ /* 0x000fea0005000000 */
[----:B------:R-:W-:Y:S01]  /*42f0*/  MUFU.EX2 R203, R203 ;  /* 0x000000cb00cb7308 */ /* 0x000fe20000000800 */
[----:B------:R-:W-:Y:S01]  /*4300*/  PLOP3.LUT P0, PT, PT, PT, UP0, 0x80, 0x0 ;  /* 0x000000000000781c */ /* 0x000fe20003f0f008 */
[----:B------:R-:W-:Y:S01]  /*4310*/  IMAD.WIDE.U32 R228, R195, -0x326172a9, RZ ;  /* 0xcd9e8d57c3e47825 */ /* 0x000fe200078e00ff */
[----:B------:R-:W-:Y:S02]  /*4320*/  @P1 FSEL R47, R47, -INF , !P2 ;  /* 0xff8000002f2f1808 */ /* 0x000fe40005000000 */
[----:B------:R-:W-:Y:S01]  /*4330*/  PLOP3.LUT P1, PT, PT, PT, UP0, 0x80, 0x0 ;  /* 0x000000000000781c */ /* 0x000fe20003f2f008 */
[----:B------:R-:W-:Y:S01]  /*4340*/  IMAD.WIDE.U32 R230, R230, -0x2daee0ad, RZ ;  /* 0xd2511f53e6e67825 */ /* 0x000fe200078e00ff */
[----:B------:R-:W-:Y:S03]  /*4350*/  LOP3.LUT R236, R215, UR5, R236, 0x96, !PT ;  /* 0x00000005d7ec7c12 */ /* 0x000fe6000f8e96ec */
[----:B------:R4:W1:Y:S01]  /*4360*/  MUFU.EX2 R195, R197 ;  /* 0x000000c500c37308 */ /* 0x0008620000000800 */
[----:B------:R-:W-:Y:S01]  /*4370*/  LOP3.LUT R206, R213, UR5, R206, 0x96, !PT ;  /* 0x00000005d5ce7c12 */ /* 0x000fe2000f8e96ce */
[----:B------:R-:W-:Y:S01]  /*4380*/  IMAD.WIDE.U32 R238, R238, -0x2daee0ad, RZ ;  /* 0xd2511f53eeee7825 */ /* 0x000fe200078e00ff */
[----:B------:R-:W-:Y:S01]  /*4390*/  LOP3.LUT R232, R231, UR7, R232, 0x96, !PT ;  /* 0x00000007e7e87c12 */ /* 0x000fe2000f8e96e8 */
[----:B------:R-:W-:Y:S01]  /*43a0*/  UIADD3 UR7, UR13, 0x78dde6e4, URZ ;  /* 0x78dde6e40d077890 */ /* 0x000fe2000fffe03f */
[----:B------:R-:W-:Y:S01]  /*43b0*/  @P0 FSEL R49, R49, -INF , !P2 ;  /* 0xff80000031310808 */ /* 0x000fe20005000000 */
[----:B------:R-:W-:Y:S01]  /*43c0*/  IMAD.WIDE.U32 R206, R206, -0x326172a9, RZ ;  /* 0xcd9e8d57cece7825 */ /* 0x000fe200078e00ff */
[----:B------:R-:W-:Y:S03]  /*43d0*/  PLOP3.LUT P0, PT, PT, PT, UP0, 0x80, 0x0 ;  /* 0x000000000000781c */ /* 0x000fe60003f0f008 */
[----:B------:R-:W-:Y:S01]  /*43e0*/  MUFU.EX2 R201, R201 ;  /* 0x000000c900c97308 */ /* 0x000fe20000000800 */
[----:B------:R-:W-:Y:S01]  /*43f0*/  LOP3.LUT R230, R239, UR5, R230, 0x96, !PT ;  /* 0x00000005efe67c12 */ /* 0x000fe2000f8e96e6 */
[----:B------:R-:W-:Y:S01]  /*4400*/  IMAD.WIDE.U32 R226, R226, -0x2daee0ad, RZ ;  /* 0xd2511f53e2e27825 */ /* 0x000fe200078e00ff */
[----:B------:R-:W-:Y:S02]  /*4410*/  @P1 FSEL R51, R51, -INF , !P2 ;  /* 0xff80000033331808 */ /* 0x000fe40005000000 */
[----:B------:R-:W-:Y:S01]  /*4420*/  PLOP3.LUT P1, PT, PT, PT, UP0, 0x80, 0x0 ;  /* 0x000000000000781c */ /* 0x000fe20003f2f008 */
[----:B------:R-:W-:Y:S01]  /*4430*/  FFMA.FTZ R49, R49, UR8, -R249 ;  /* 0x0000000831317c23 */ /* 0x000fe200080108f9 */
[----:B------:R-:W-:Y:S01]  /*4440*/  LOP3.LUT R208, R227, UR5, R208, 0x96, !PT ;  /* 0x00000005e3d07c12 */ /* 0x000fe2000f8e96d0 */
[----:B------:R-:W-:Y:S01]  /*4450*/  UIADD3 UR5, UR13, -0x255992d5, URZ ;  /* 0xdaa66d2b0d057890 */ /* 0x000fe2000fffe03f */
[----:B------:R-:W-:Y:S01]  /*4460*/  PLOP3.LUT P2, PT, PT, PT, UP0, 0x80, 0x0 ;  /* 0x000000000000781c */ /* 0x000fe20003f4f008 */
[----:B------:R-:W-:Y:S01]  /*4470*/  IMAD.WIDE.U32 R232, R232, -0x326172a9, RZ ;  /* 0xcd9e8d57e8e87825 */ /* 0x000fe200078e00ff */
[----:B------:R-:W-:Y:S02]  /*4480*/  LOP3.LUT R210, R207, UR7, R210, 0x96, !PT ;  /* 0x00000007cfd27c12 */ /* 0x000fe4000f8e96d2 */
[----:B------:R-:W-:Y:S01]  /*4490*/  @P0 FSEL R52, R52, -INF , !P4 ;  /* 0xff80000034340808 */ /* 0x000fe20006000000 */
[----:B------:R-:W-:Y:S01]  /*44a0*/  IMAD.WIDE.U32 R236, R236, -0x326172a9, RZ ;  /* 0xcd9e8d57ecec7825 */ /* 0x000fe200078e00ff */
[----:B------:R-:W-:Y:S02]  /*44b0*/  LOP3.LUT R216, R211, UR5, R224, 0x96, !PT ;  /* 0x00000005d3d87c12 */ /* 0x000fe4000f8e96e0 */
[----:B------:R-:W-:Y:S01]  /*44c0*/  PLOP3.LUT P0, PT, PT, PT, UP0, 0x80, 0x0 ;  /* 0x000000000000781c */ /* 0x000fe20003f0f008 */
[----:B------:R-:W-:Y:S01]  /*44d0*/  FFMA.FTZ R51, R51, UR8, -R117 ;  /* 0x0000000833337c23 */ /* 0x000fe20008010875 */
[--C-:B------:R-:W-:Y:S01]  /*44e0*/  LOP3.LUT R204, R229, UR5, R218.reuse, 0x96, !PT ;  /* 0x00000005e5cc7c12 */ /* 0x100fe2000f8e96da */
[----:B------:R-:W-:Y:S01]  /*44f0*/  IMAD.WIDE.U32 R230, R230, -0x326172a9, RZ ;  /* 0xcd9e8d57e6e67825 */ /* 0x000fe200078e00ff */
[----:B------:R-:W-:Y:S02]  /*4500*/  LOP3.LUT R218, R233, UR5, R218, 0x96, !PT ;  /* 0x00000005e9da7c12 */ /* 0x000fe4000f8e96da */
[----:B------:R-:W-:Y:S01]  /*4510*/  LOP3.LUT R224, R235, UR5, R224, 0x96, !PT ;  /* 0x00000005ebe07c12 */ /* 0x000fe2000f8e96e0 */
[----:B----4-:R-:W-:Y:S01]  /*4520*/  FFMA.FTZ R197, R8, UR8, -R252 ;  /* 0x0000000808c57c23 */ /* 0x010fe200080108fc */
[----:B------:R-:W-:Y:S01]  /*4530*/  LOP3.LUT R228, R237, UR7, R228, 0x96, !PT ;  /* 0x00000007ede47c12 */ /* 0x000fe2000f8e96e4 */
[----:B------:R-:W-:Y:S01]  /*4540*/  UIADD3 UR5, UR12, -0x126145ec, URZ ;  /* 0xed9eba140c057890 */ /* 0x000fe2000fffe03f */
[----:B------:R-:W-:Y:S01]  /*4550*/  LOP3.LUT R232, R231, UR7, R232, 0x96, !PT ;  /* 0x00000007e7e87c12 */ /* 0x000fe2000f8e96e8 */
[----:B------:R-:W-:Y:S01]  /*4560*/  IMAD.WIDE.U32 R216, R216, -0x2daee0ad, RZ ;  /* 0xd2511f53d8d87825 */ /* 0x000fe200078e00ff */
[----:B------:R-:W-:Y:S01]  /*4570*/  @P1 FSEL R54, R54, -INF , !P4 ;  /* 0xff80000036361808 */ /* 0x000fe20006000000 */
[----:B------:R-:W4:Y:S01]  /*4580*/  MUFU.EX2 R197, R197 ;  /* 0x000000c500c57308 */ /* 0x000f220000000800 */
[----:B------:R-:W-:Y:S01]  /*4590*/  @P2 FSEL R56, R56, -INF , !P4 ;  /* 0xff80000038382808 */ /* 0x000fe20006000000 */
[----:B------:R-:W-:Y:S01]  /*45a0*/  IMAD.WIDE.U32 R204, R204, -0x2daee0ad, RZ ;  /* 0xd2511f53cccc7825 */ /* 0x000fe200078e00ff */
[----:B------:R-:W-:Y:S02]  /*45b0*/  LOP3.LUT R212, R217, UR5, R212, 0x96, !PT ;  /* 0x00000005d9d47c12 */ /* 0x000fe4000f8e96d4 */
[----:B------:R-:W-:Y:S01]  /*45c0*/  @P0 FSEL R58, R58, -INF , !P4 ;  /* 0xff8000003a3a0808 */ /* 0x000fe20006000000 */
[----:B------:R-:W-:Y:S01]  /*45d0*/  IMAD.WIDE.U32 R218, R218, -0x2daee0ad, RZ ;  /* 0xd2511f53dada7825 */ /* 0x000fe200078e00ff */
[----:B------:R-:W-:Y:S02]  /*45e0*/  LOP3.LUT R214, R205, UR5, R214, 0x96, !PT ;  /* 0x00000005cdd67c12 */ /* 0x000fe4000f8e96d6 */
[----:B------:R-:W-:Y:S01]  /*45f0*/  PLOP3.LUT P4, PT, PT, PT, UP0, 0x80, 0x0 ;  /* 0x000000000000781c */ /* 0x000fe20003f8f008 */
[----:B------:R-:W-:Y:S01]  /*4600*/  IMAD.WIDE.U32 R228, R228, -0x2daee0ad, RZ ;  /* 0xd2511f53e4e47825 */ /* 0x000fe200078e00ff */
[----:B------:R-:W-:Y:S02]  /*4610*/  LOP3.LUT R238, R219, UR5, R238, 0x96, !PT ;  /* 0x00000005dbee7c12 */ /* 0x000fe4000f8e96ee */
[----:B------:R-:W-:Y:S01]  /*4620*/  PLOP3.LUT P1, PT, PT, PT, UP0, 0x80, 0x0 ;  /* 0x000000000000781c */ /* 0x000fe20003f2f008 */
[----:B------:R-:W-:Y:S01]  /*4630*/  IMAD.WIDE.U32 R224, R224, -0x2daee0ad, RZ ;  /* 0xd2511f53e0e07825 */ /* 0x000fe200078e00ff */
[----:B------:R-:W-:Y:S02]  /*4640*/  LOP3.LUT R204, R229, UR10, R204, 0x96, !PT ;  /* 0x0000000ae5cc7c12 */ /* 0x000fe4000f8e96cc */
[----:B------:R-:W-:Y:S01]  /*4650*/  PLOP3.LUT P2, PT, PT, PT, UP0, 0x80, 0x0 ;  /* 0x000000000000781c */ /* 0x000fe20003f4f008 */
[----:B------:R-:W-:Y:S01]  /*4660*/  IMAD.WIDE.U32 R208, R208, -0x326172a9, RZ ;  /* 0xcd9e8d57d0d07825 */ /* 0x000fe200078e00ff */
[----:B------:R-:W-:Y:S01]  /*4670*/  LOP3.LUT R226, R225, UR5, R226, 0x96, !PT ;  /* 0x00000005e1e27c12 */ /* 0x000fe2000f8e96e2 */
[----:B------:R-:W-:Y:S01]  /*4680*/  UIADD3 UR5, UR13, 0x1715609d, URZ ;  /* 0x1715609d0d057890 */ /* 0x000fe2000fffe03f */
[----:B------:R-:W-:Y:S01]  /*4690*/  PLOP3.LUT P0, PT, PT, PT, UP0, 0x80, 0x0 ;  /* 0x000000000000781c */ /* 0x000fe20003f0f008 */
[----:B------:R-:W-:Y:S01]  /*46a0*/  IMAD.WIDE.U32 R232, R232, -0x2daee0ad, RZ ;  /* 0xd2511f53e8e87825 */ /* 0x000fe200078e00ff */
[----:B------:R-:W-:Y:S01]  /*46b0*/  LOP3.LUT R234, R209, UR7, R234, 0x96, !PT ;  /* 0x00000007d1ea7c12 */ /* 0x000fe2000f8e96ea */
[----:B------:R-:W-:Y:S01]  /*46c0*/  UIADD3 UR7, UR13, -0x4ab325aa, URZ ;  /* 0xb54cda560d077890 */ /* 0x000fe2000fffe03f */
[----:B------:R-:W-:Y:S01]  /*46d0*/  @P4 FSEL R57, R57, -INF , !P5 ;  /* 0xff80000039394808 */ /* 0x000fe20006800000 */
[----:B------:R-:W-:Y:S01]  /*46e0*/  IMAD.WIDE.U32 R212, R212, -0x326172a9, RZ ;  /* 0xcd9e8d57d4d47825 */ /* 0x000fe200078e00ff */
[----:B------:R-:W-:Y:S02]  /*46f0*/  LOP3.LUT R209, R233, UR10, R218, 0x96, !PT ;  /* 0x0000000ae9d17c12 */ /* 0x000fe4000f8e96da */
[----:B------:R-:W-:Y:S01]  /*4700*/  PLOP3.LUT P4, PT, PT, PT, UP0, 0x80, 0x0 ;  /* 0x000000000000781c */ /* 0x000fe20003f8f008 */
[----:B------:R-:W-:Y:S01]  /*4710*/  IMAD.WIDE.U32 R218, R204, -0x326172a9, RZ ;  /* 0xcd9e8d57ccda7825 */ /* 0x000fe200078e00ff */
[----:B------:R-:W-:Y:S02]  /*4720*/  LOP3.LUT R206, R213, UR5, R206, 0x96, !PT ;  /* 0x00000005d5ce7c12 */ /* 0x000fe4000f8e96ce */
[----:B------:R-:W-:Y:S01]  /*4730*/  @P1 FSEL R53, R53, -INF , !P5 ;  /* 0xff80000035351808 */ /* 0x000fe20006800000 */
[----:B------:R-:W-:Y:S01]  /*4740*/  IMAD.WIDE.U32 R238, R238, -0x326172a9, RZ ;  /* 0xcd9e8d57eeee7825 */ /* 0x000fe200078e00ff */
[----:B------:R-:W-:Y:S02]  /*4750*/  LOP3.LUT R223, R218, 0xffff, RZ, 0xc0, !PT ;  /* 0x0000ffffdadf7812 */ /* 0x000fe400078ec0ff */
[----:B------:R-:W-:Y:S01]  /*4760*/  SHF.R.U32.HI R225, RZ, 0x10, R218 ;  /* 0x00000010ffe17819 */ /* 0x000fe200000116da */
[----:B------:R-:W-:Y:S01]  /*4770*/  IMAD.WIDE.U32 R226, R226, -0x326172a9, RZ ;  /* 0xcd9e8d57e2e27825 */ /* 0x000fe200078e00ff */
[----:B------:R-:W-:Y:S02]  /*4780*/  LOP3.LUT R230, R239, UR5, R230, 0x96, !PT ;  /* 0x00000005efe67c12 */ /* 0x000fe4000f8e96e6 */
[----:B------:R-:W-:Y:S01]  /*4790*/  PLOP3.LUT P1, PT, PT, PT, UP0, 0x80, 0x0 ;  /* 0x000000000000781c */ /* 0x000fe20003f2f008 */
[----:B------:R-:W-:Y:S01]  /*47a0*/  IMAD.WIDE.U32 R214, R214, -0x326172a9, RZ ;  /* 0xcd9e8d57d6d67825 */ /* 0x000fe200078e00ff */
[----:B------:R-:W-:Y:S02]  /*47b0*/  LOP3.LUT R231, R227, UR5, R208, 0x96, !PT ;  /* 0x00000005e3e77c12 */ /* 0x000fe4000f8e96d0 */
[----:B------:R-:W-:Y:S01]  /*47c0*/  @P2 FSEL R55, R55, -INF , !P5 ;  /* 0xff80000037372808 */ /* 0x000fe20006800000 */
[----:B------:R-:W-:Y:S01]  /*47d0*/  FFMA.FTZ R204, R15, UR8, -R5 ;  /* 0x000000080fcc7c23 */ /* 0x000fe20008010805 */
[----:B------:R-:W-:Y:S01]  /*47e0*/  LOP3.LUT R236, R215, UR5, R236, 0x96, !PT ;  /* 0x00000005d7ec7c12 */ /* 0x000fe2000f8e96ec */
[----:B------:R-:W-:Y:S01]  /*47f0*/  FFMA.FTZ R208, R17, UR8, -R249 ;  /* 0x0000000811d07c23 */ /* 0x000fe200080108f9 */
[----:B------:R-:W-:Y:S01]  /*4800*/  LOP3.LUT R217, R219, UR7, R214, 0x96, !PT ;  /* 0x00000007dbd97c12 */ /* 0x000fe2000f8e96d6 */
[--C-:B------:R-:W-:Y:S01]  /*4810*/  FFMA.FTZ R207, R18, UR8, -R117.reuse ;  /* 0x0000000812cf7c23 */ /* 0x100fe20008010875 */
[----:B------:R-:W-:Y:S01]  /*4820*/  LOP3.LUT R214, R218, 0xff, RZ, 0xc0, !PT ;  /* 0x000000ffdad67812 */ /* 0x000fe200078ec0ff */
[----:B------:R-:W-:Y:S01]  /*4830*/  FFMA.FTZ R213, R22, UR8, -R117 ;  /* 0x0000000816d57c23 */ /* 0x000fe20008010875 */
[----:B------:R-:W-:Y:S01]  /*4840*/  SHF.R.U32.HI R215, RZ, 0x18, R218 ;  /* 0x00000018ffd77819 */ /* 0x000fe200000116da */
[----:B------:R-:W-:Y:S01]  /*4850*/  IMAD.WIDE.U32 R210, R210, -0x2daee0ad, RZ ;  /* 0xd2511f53d2d27825 */ /* 0x000fe200078e00ff */
[----:B------:R-:W-:Y:S01]  /*4860*/  @P0 FSEL R59, R59, -INF , !P5 ;  /* 0xff8000003b3b0808 */ /* 0x000fe20006800000 */
[----:B------:R-:W-:Y:S01]  /*4870*/  UIADD3 UR5, UR12, 0x646e171e, URZ ;  /* 0x646e171e0c057890 */ /* 0x000fe2000fffe03f */
[----:B------:R-:W-:Y:S01]  /*4880*/  PLOP3.LUT P2, PT, PT, PT, UP0, 0x80, 0x0 ;  /* 0x000000000000781c */ /* 0x000fe20003f4f008 */
[----:B------:R-:W-:Y:S01]  /*4890*/  IMAD.WIDE.U32 R234, R234, -0x2daee0ad, RZ ;  /* 0xd2511f53eaea7825 */ /* 0x000fe200078e00ff */
[----:B------:R-:W-:Y:S01]  /*48a0*/  LOP3.LUT R211, R211, UR10, R216, 0x96, !PT ;  /* 0x0000000ad3d37c12 */ /* 0x000fe2000f8e96d8 */
[----:B------:R-:W-:Y:S01]  /*48b0*/  MUFU.EX2 R204, R204 ;  /* 0x000000cc00cc7308 */ /* 0x000fe20000000800 */
[----:B------:R-:W-:Y:S01]  /*48c0*/  PLOP3.LUT P0, PT, PT, PT, UP0, 0x80, 0x0 ;  /* 0x000000000000781c */ /* 0x000fe20003f0f008 */
[----:B------:R-:W-:Y:S01]  /*48d0*/  IMAD.WIDE.U32 R218, R206, -0x2daee0ad, RZ ;  /* 0xd2511f53ceda7825 */ /* 0x000fe200078e00ff */
[----:B------:R-:W-:Y:S02]  /*48e0*/  LOP3.LUT R224, R235, UR10, R224, 0x96, !PT ;  /* 0x0000000aebe07c12 */ /* 0x000fe4000f8e96e0 */
[----:B------:R-:W-:Y:S01]  /*48f0*/  ISETP.LE.U32.AND P5, PT, R214, UR9, PT ;  /* 0x00000009d6007c0c */ /* 0x000fe2000bfa3070 */
[--C-:B------:R-:W-:Y:S01]  /*4900*/  FFMA.FTZ R205, R16, UR8, -R249.reuse ;  /* 0x0000000810cd7c23 */ /* 0x100fe200080108f9 */
[----:B------:R-:W-:Y:S01]  /*4910*/  LOP3.LUT R233, R219, UR5, R210, 0x96, !PT ;  /* 0x00000005dbe97c12 */ /* 0x000fe2000f8e96d2 */
[----:B------:R-:W-:Y:S01]  /*4920*/  FFMA.FTZ R210, R21, UR8, -R249 ;  /* 0x0000000815d27c23 */ /* 0x000fe200080108f9 */
[----:B------:R-:W-:Y:S01]  /*4930*/  LOP3.LUT R216, R218, 0xff, RZ, 0xc0, !PT ;  /* 0x000000ffdad87812 */ /* 0x000fe200078ec0ff */
[----:B------:R-:W-:Y:S01]  /*4940*/  FFMA.FTZ R55, R55, UR8, -R117 ;  /* 0x0000000837377c23 */ /* 0x000fe20008010875 */
[--C-:B------:R-:W-:Y:S01]  /*4950*/  SHF.R.U32.HI R229, RZ, 0x18, R218.reuse ;  /* 0x00000018ffe57819 */ /* 0x100fe200000116da */
[--C-:B------:R-:W-:Y:S01]  /*4960*/  FFMA.FTZ R52, R52, UR8, -R249.reuse ;  /* 0x0000000834347c23 */ /* 0x100fe200080108f9 */
[----:B------:R-:W-:Y:S01]  /*4970*/  LOP3.LUT R239, R218, 0xffff, RZ, 0xc0, !PT ;  /* 0x0000ffffdaef7812 */ /* 0x000fe200078ec0ff */
[--C-:B------:R-:W-:Y:S01]  /*4980*/  FFMA.FTZ R53, R53, UR8, -R249.reuse ;  /* 0x0000000835357c23 */ /* 0x100fe200080108f9 */
[----:B------:R-:W-:Y:S01]  /*4990*/  SHF.R.U32.HI R235, RZ, 0x10, R218 ;  /* 0x00000010ffeb7819 */ /* 0x000fe200000116da */
[----:B------:R-:W-:Y:S01]  /*49a0*/  IMAD.WIDE.U32 R218, R209, -0x326172a9, RZ ;  /* 0xcd9e8d57d1da7825 */ /* 0x000fe200078e00ff */
[----:B------:R-:W-:Y:S01]  /*49b0*/  @P4 FSEL R64, R64, -INF , !P3 ;  /* 0xff80000040404808 */ /* 0x000fe20005800000 */
[----:B------:R1:W-:Y:S01]  /*49c0*/  MUFU.EX2 R206, R208 ;  /* 0x000000d000ce7308 */ /* 0x0003e20000000800 */
[----:B------:R-:W-:Y:S01]  /*49d0*/  ISETP.LE.U32.AND P4, PT, R215, UR9, PT ;  /* 0x00000009d7007c0c */ /* 0x000fe2000bf83070 */
[--C-:B------:R-:W-:Y:S01]  /*49e0*/  FFMA.FTZ R209, R20, UR8, -R249.reuse ;  /* 0x0000000814d17c23 */ /* 0x100fe200080108f9 */
[----:B------:R-:W-:Y:S01]  /*49f0*/  LOP3.LUT R244, R218, 0xff, RZ, 0xc0, !PT ;  /* 0x000000ffdaf47812 */ /* 0x000fe200078ec0ff */
[----:B------:R-:W-:Y:S01]  /*4a00*/  FFMA.FTZ R64, R64, UR8, -R249 ;  /* 0x0000000840407c23 */ /* 0x000fe200080108f9 */
[--C-:B------:R-:W-:Y:S01]  /*4a10*/  SHF.R.U32.HI R241, RZ, 0x18, R218.reuse ;  /* 0x00000018fff17819 */ /* 0x100fe200000116da */
[----:B------:R-:W-:Y:S01]  /*4a20*/  FFMA.FTZ R58, R58, UR8, -R5 ;  /* 0x000000083a3a7c23 */ /* 0x000fe20008010805 */
[----:B------:R-:W-:Y:S01]  /*4a30*/  SHF.R.U32.HI R242, RZ, 0x10, R218 ;  /* 0x00000010fff27819 */ /* 0x000fe200000116da */
[--C-:B------:R-:W-:Y:S01]  /*4a40*/  FFMA.FTZ R57, R57, UR8, -R252.reuse ;  /* 0x0000000839397c23 */ /* 0x100fe200080108fc */
[----:B------:R-:W-:Y:S01]  /*4a50*/  LOP3.LUT R243, R218, 0xffff, RZ, 0xc0, !PT ;  /* 0x0000ffffdaf37812 */ /* 0x000fe200078ec0ff */
[--C-:B------:R-:W-:Y:S01]  /*4a60*/  FFMA.FTZ R218, R25, UR8, -R252.reuse ;  /* 0x0000000819da7c23 */ /* 0x100fe200080108fc */
[----:B------:R-:W-:Y:S01]  /*4a70*/  @P1 FSEL R60, R60, -INF , !P3 ;  /* 0xff8000003c3c1808 */ /* 0x000fe20005800000 */
[----:B------:R4:W-:Y:S01]  /*4a80*/  MUFU.EX2 R215, R247 ;  /* 0x000000f700d77308 */ /* 0x0009e20000000800 */
[----:B------:R-:W-:Y:S01]  /*4a90*/  PLOP3.LUT P1, PT, PT, PT, UP0, 0x80, 0x0 ;  /* 0x000000000000781c */ /* 0x000fe20003f2f008 */
[--C-:B------:R-:W-:Y:S01]  /*4aa0*/  FFMA.FTZ R56, R56, UR8, -R252.reuse ;  /* 0x0000000838387c23 */ /* 0x100fe200080108fc */
[----:B------:R-:W-:Y:S01]  /*4ab0*/  @P2 FSEL R62, R62, -INF , !P3 ;  /* 0xff8000003e3e2808 */ /* 0x000fe20005800000 */
[----:B------:R-:W-:Y:S01]  /*4ac0*/  FFMA.FTZ R60, R60, UR8, -R252 ;  /* 0x000000083c3c7c23 */ /* 0x000fe200080108fc */
[----:B------:R-:W-:Y:S01]  /*4ad0*/  @P0 FSEL R66, R66, -INF , !P3 ;  /* 0xff80000042420808 */ /* 0x000fe20005800000 */
[--C-:B-1----:R-:W-:Y:S01]  /*4ae0*/  FFMA.FTZ R208, R19, UR8, -R117.reuse ;  /* 0x0000000813d07c23 */ /* 0x102fe20008010875 */
[----:B------:R-:W-:Y:S03]  /*4af0*/  PLOP3.LUT P2, PT, PT, PT, UP0, 0x80, 0x0 ;  /* 0x000000000000781c */ /* 0x000fe60003f4f008 */
[----:B------:R1:W-:Y:S01]  /*4b00*/  MUFU.EX2 R214, R218 ;  /* 0x000000da00d67308 */ /* 0x0003e20000000800 */
[----:B------:R-:W-:Y:S01]  /*4b10*/  PLOP3.LUT P0, PT, PT, PT, UP0, 0x80, 0x0 ;  /* 0x000000000000781c */ /* 0x000fe20003f0f008 */
[----:B------:R-:W-:Y:S01]  /*4b20*/  FFMA.FTZ R66, R66, UR8, -R117 ;  /* 0x0000000842427c23 */ /* 0x000fe20008010875 */
[----:B------:R-:W-:Y:S01]  /*4b30*/  LOP3.LUT R238, R219, UR7, R238, 0x96, !PT ;  /* 0x00000007dbee7c12 */ /* 0x000fe2000f8e96ee */
[----:B------:R-:W-:Y:S01]  /*4b40*/  FFMA.FTZ R62, R62, UR8, -R5 ;  /* 0x000000083e3e7c23 */ /* 0x000fe20008010805 */
[----:B------:R-:W-:Y:S01]  /*4b50*/  LOP3.LUT R219, R217, 0xffff, RZ, 0xc0, !PT ;  /* 0x0000ffffd9db7812 */ /* 0x000fe200078ec0ff */
[----:B------:R-:W-:Y:S01]  /*4b60*/  FFMA.FTZ R54, R54, UR8, -R117 ;  /* 0x0000000836367c23 */ /* 0x000fe20008010875 */
[----:B------:R-:W-:Y:S03]  /*4b70*/  @P1 FSEL R61, R61, -INF , !P6 ;  /* 0xff8000003d3d1808 */ /* 0x000fe60007000000 */
[----:B------:R-:W-:Y:S01]  /*4b80*/  MUFU.EX2 R130, R66 ;  /* 0x0000004200827308 */ /* 0x000fe20000000800 */
[----:B------:R-:W-:Y:S01]  /*4b90*/  SHF.R.U32.HI R219, RZ, 0x8, R219 ;  /* 0x00000008ffdb7819 */ /* 0x000fe200000116db */
[----:B----4-:R-:W-:Y:S01]  /*4ba0*/  FFMA.FTZ R247, R28, UR8, -R252 ;  /* 0x000000081cf77c23 */ /* 0x010fe200080108fc */
[----:B------:R-:W-:Y:S01]  /*4bb0*/  PLOP3.LUT P1, PT, PT, PT, UP0, 0x80, 0x0 ;  /* 0x000000000000781c */ /* 0x000fe20003f2f008 */
[----:B------:R-:W-:Y:S01]  /*4bc0*/  FFMA.FTZ R59, R59, UR8, -R5 ;  /* 0x000000083b3b7c23 */ /* 0x000fe20008010805 */
[----:B------:R-:W-:Y:S01]  /*4bd0*/  LOP3.LUT R219, R219, 0xffff, RZ, 0xc0, !PT ;  /* 0x0000ffffdbdb7812 */ /* 0x000fe200078ec0ff */
[----:B------:R-:W-:Y:S01]  /*4be0*/  IMAD.WIDE.U32 R250, R211, -0x326172a9, RZ ;  /* 0xcd9e8d57d3fa7825 */ /* 0x000fe200078e00ff */
[----:B------:R-:W-:Y:S03]  /*4bf0*/  @P2 FSEL R63, R63, -INF , !P6 ;  /* 0xff8000003f3f2808 */ /* 0x000fe60007000000 */
[----:B------:R-:W-:Y:S01]  /*4c00*/  MUFU.EX2 R129, R62 ;  /* 0x0000003e00817308 */ /* 0x000fe20000000800 */
[----:B-1----:R-:W-:Y:S01]  /*4c10*/  LOP3.LUT R218, R217, 0xff, RZ, 0xc0, !PT ;  /* 0x000000ffd9da7812 */ /* 0x002fe200078ec0ff */
[----:B------:R-:W-:Y:S01]  /*4c20*/  IMAD.WIDE.U32 R6, R231, -0x2daee0ad, RZ ;  /* 0xd2511f53e7067825 */ /* 0x000fe200078e00ff */
[----:B------:R-:W-:Y:S02]  /*4c30*/  @P0 FSEL R65, R65, -INF , !P6 ;  /* 0xff80000041410808 */ /* 0x000fe40007000000 */
[----:B------:R-:W-:Y:S01]  /*4c40*/  ISETP.LE.U32.AND P2, PT, R218, UR9, PT ;  /* 0x00000009da007c0c */ /* 0x000fe2000bf43070 */
[----:B------:R-:W-:Y:S01]  /*4c50*/  IMAD.WIDE.U32 R236, R236, -0x2daee0ad, RZ ;  /* 0xd2511f53ecec7825 */ /* 0x000fe200078e00ff */
[----:B------:R-:W-:Y:S03]  /*4c60*/  ISETP.LE.U32.AND P0, PT, R219, UR9, PT ;  /* 0x00000009db007c0c */ /* 0x000fe6000bf03070 */
[----:B------:R-:W-:Y:S01]  /*4c70*/  MUFU.EX2 R207, R207 ;  /* 0x000000cf00cf7308 */ /* 0x000fe20000000800 */
[--C-:B------:R-:W-:Y:S02]  /*4c80*/  SHF.R.U32.HI R218, RZ, 0x10, R217.reuse ;  /* 0x00000010ffda7819 */ /* 0x100fe400000116d9 */
[----:B------:R-:W-:Y:S02]  /*4c90*/  SHF.R.U32.HI R219, RZ, 0x18, R217 ;  /* 0x00000018ffdb7819 */ /* 0x000fe400000116d9 */
[----:B------:R-:W-:Y:S01]  /*4ca0*/  LOP3.LUT R220, R251, UR7, R212, 0x96, !PT ;  /* 0x00000007fbdc7c12 */ /* 0x000fe2000f8e96d4 */
[----:B------:R-:W-:Y:S01]  /*4cb0*/  FFMA.FTZ R212, R23, UR8, -R117 ;  /* 0x0000000817d47c23 */ /* 0x000fe20008010875 */
[----:B------:R-:W-:Y:S03]  /*4cc0*/  @P1 FSEL R67, R67, -INF , !P6 ;  /* 0xff80000043431808 */ /* 0x000fe60007000000 */
[----:B------:R1:W-:Y:S01]  /*4cd0*/  MUFU.EX2 R217, R247 ;  /* 0x000000f700d97308 */ /* 0x0003e20000000800 */
[----:B------:R-:W-:Y:S01]  /*4ce0*/  ISETP.LE.U32.AND P1, PT, R219, UR9, PT ;  /* 0x00000009db007c0c */ /* 0x000fe2000bf23070 */
[----:B------:R-:W-:Y:S01]  /*4cf0*/  @!P2 FADD.FTZ R193, -R193, -RZ ;  /* 0x800000ffc1c1a221 */ /* 0x000fe20000010100 */
[----:B------:R-:W-:Y:S01]  /*4d00*/  LOP3.LUT R219, R220, 0xffff, RZ, 0xc0, !PT ;  /* 0x0000ffffdcdb7812 */ /* 0x000fe200078ec0ff */
[----:B------:R-:W-:Y:S01]  /*4d10*/  @!P0 FADD.FTZ R196, -R196, -RZ ;  /* 0x800000ffc4c48221 */ /* 0x000fe20000010100 */
[----:B------:R-:W-:Y:S02]  /*4d20*/  LOP3.LUT R218, R218, 0xff, RZ, 0xc0, !PT ;  /* 0x000000ffdada7812 */ /* 0x000fe400078ec0ff */
[----:B------:R-:W-:Y:S03]  /*4d30*/  SHF.R.U32.HI R219, RZ, 0x8, R219 ;  /* 0x00000008ffdb7819 */ /* 0x000fe600000116db */
[----:B------:R4:W-:Y:S01]  /*4d40*/  MUFU.EX2 R211, R213 ;  /* 0x000000d500d37308 */ /* 0x0009e20000000800 */
[----:B------:R-:W-:Y:S02]  /*4d50*/  ISETP.LE.U32.AND P6, PT, R218, UR9, PT ;  /* 0x00000009da007c0c */ /* 0x000fe4000bfc3070 */
[----:B------:R-:W-:Y:S02]  /*4d60*/  LOP3.LUT R248, R220, 0xff, RZ, 0xc0, !PT ;  /* 0x000000ffdcf87812 */ /* 0x000fe400078ec0ff */
[----:B------:R-:W-:Y:S01]  /*4d70*/  LOP3.LUT R221, R250, 0xffff, RZ, 0xc0, !PT ;  /* 0x0000fffffadd7812 */ /* 0x000fe200078ec0ff */
[----:B------:R-:W-:Y:S01]  /*4d80*/  @!P1 FADD.FTZ R194, -R194, -RZ ;  /* 0x800000ffc2c29221 */ /* 0x000fe20000010100 */
[----:B------:R-:W-:Y:S01]  /*4d90*/  ISETP.LE.U32.AND P2, PT, R248, UR9, PT ;  /* 0x00000009f8007c0c */ /* 0x000fe2000bf43070 */
[----:B------:R-:W-:Y:S01]  /*4da0*/  FFMA.FTZ R251, R29, UR8, -R252 ;  /* 0x000000081dfb7c23 */ /* 0x000fe200080108fc */
[----:B-1----:R-:W-:Y:S01]  /*4db0*/  LOP3.LUT R247, R219, 0xffff, RZ, 0xc0, !PT ;  /* 0x0000ffffdbf77812 */ /* 0x002fe200078ec0ff */
[----:B------:R-:W1:Y:S01]  /*4dc0*/  MUFU.EX2 R205, R205 ;  /* 0x000000cd00cd7308 */ /* 0x000e620000000800 */
[--C-:B------:R-:W-:Y:S02]  /*4dd0*/  SHF.R.U32.HI R248, RZ, 0x10, R220.reuse ;  /* 0x00000010fff87819 */ /* 0x100fe400000116dc */
[----:B------:R-:W-:Y:S01]  /*4de0*/  ISETP.LE.U32.AND P0, PT, R247, UR9, PT ;  /* 0x00000009f7007c0c */ /* 0x000fe2000bf03070 */
[----:B------:R-:W-:Y:S01]  /*4df0*/  @!P6 FADD.FTZ R195, -R195, -RZ ;  /* 0x800000ffc3c3e221 */ /* 0x000fe20000010100 */
[----:B------:R-:W-:Y:S02]  /*4e00*/  SHF.R.U32.HI R247, RZ, 0x18, R220 ;  /* 0x00000018fff77819 */ /* 0x000fe400000116dc */
[----:B------:R-:W-:Y:S01]  /*4e10*/  LOP3.LUT R248, R248, 0xff, RZ, 0xc0, !PT ;  /* 0x000000fff8f87812 */ /* 0x000fe200078ec0ff */
[----:B----4-:R-:W-:Y:S01]  /*4e20*/  FFMA.FTZ R213, R24, UR8, -R252 ;  /* 0x0000000818d57c23 */ /* 0x010fe200080108fc */
[----:B------:R-:W-:Y:S01]  /*4e30*/  ISETP.LE.U32.AND P1, PT, R247, UR9, PT ;  /* 0x00000009f7007c0c */ /* 0x000fe2000bf23070 */
[----:B------:R-:W-:Y:S01]  /*4e40*/  @!P2 FADD.FTZ R197, -R197, -RZ ;  /* 0x800000ffc5c5a221 */ /* 0x000fe20000010100 */
[----:B------:R-:W-:Y:S01]  /*4e50*/  LOP3.LUT R246, R250, 0xff, RZ, 0xc0, !PT ;  /* 0x000000fffaf67812 */ /* 0x000fe200078ec0ff */
[--C-:B------:R-:W-:Y:S01]  /*4e60*/  FFMA.FTZ R247, R32, UR8, -R249.reuse ;  /* 0x0000000820f77c23 */ /* 0x100fe200080108f9 */
[----:B------:R-:W-:Y:S01]  /*4e70*/  ISETP.LE.U32.AND P6, PT, R248, UR9, PT ;  /* 0x00000009f8007c0c */ /* 0x000fe2000bfc3070 */
[----:B------:R-:W-:Y:S01]  /*4e80*/  FFMA.FTZ R248, R33, UR8, -R249 ;  /* 0x0000000821f87c23 */ /* 0x000fe200080108f9 */
[----:B------:R-:W-:Y:S01]  /*4e90*/  SHF.R.U32.HI R221, RZ, 0x8, R221 ;  /* 0x00000008ffdd7819 */ /* 0x000fe200000116dd */
[----:B------:R-:W-:Y:S01]  /*4ea0*/  @!P0 FADD.FTZ R198, -R198, -RZ ;  /* 0x800000ffc6c68221 */ /* 0x000fe20000010100 */
[----:B------:R-:W-:Y:S01]  /*4eb0*/  ISETP.LE.U32.AND P2, PT, R246, UR9, PT ;  /* 0x00000009f6007c0c */ /* 0x000fe2000bf43070 */
[----:B-1----:R-:W-:Y:S01]  /*4ec0*/  @!P5 FADD.FTZ R205, -R205, -RZ ;  /* 0x800000ffcdcdd221 */ /* 0x002fe20000010100 */
[--C-:B------:R-:W-:Y:S01]  /*4ed0*/  SHF.R.U32.HI R222, RZ, 0x18, R250.reuse ;  /* 0x00000018ffde7819 */ /* 0x100fe200000116fa */
[----:B------:R-:W-:Y:S01]  /*4ee0*/  MUFU.EX2 R210, R210 ;  /* 0x000000d200d27308 */ /* 0x000fe20000000800 */
[----:B------:R-:W-:Y:S01]  /*4ef0*/  LOP3.LUT R246, R221, 0xffff, RZ, 0xc0, !PT ;  /* 0x0000ffffddf67812 */ /* 0x000fe200078ec0ff */
[----:B------:R-:W-:Y:S01]  /*4f00*/  @!P1 FADD.FTZ R200, -R200, -RZ ;  /* 0x800000ffc8c89221 */ /* 0x000fe20000010100 */
[----:B------:R-:W-:Y:S01]  /*4f10*/  SHF.R.U32.HI R245, RZ, 0x10, R250 ;  /* 0x00000010fff57819 */ /* 0x000fe200000116fa */
[----:B------:R-:W-:Y:S01]  /*4f20*/  FFMA.FTZ R250, R30, UR8, -R5 ;  /* 0x000000081efa7c23 */ /* 0x000fe20008010805 */
[----:B------:R-:W-:Y:S01]  /*4f30*/  ISETP.LE.U32.AND P1, PT, R222, UR9, PT ;  /* 0x00000009de007c0c */ /* 0x000fe2000bf23070 */
[----:B------:R-:W-:Y:S01]  /*4f40*/  @!P6 FADD.FTZ R199, -R199, -RZ ;  /* 0x800000ffc7c7e221 */ /* 0x000fe20000010100 */
[----:B------:R-:W-:Y:S03]  /*4f50*/  LOP3.LUT R245, R245, 0xff, RZ, 0xc0, !PT ;  /* 0x000000fff5f57812 */ /* 0x000fe600078ec0ff */
[----:B------:R1:W4:Y:S01]  /*4f60*/  MUFU.EX2 R221, R247 ;  /* 0x000000f700dd7308 */ /* 0x0003220000000800 */
[----:B------:R-:W-:Y:S01]  /*4f70*/  ISETP.LE.U32.AND P0, PT, R246, UR9, PT ;  /* 0x00000009f6007c0c */ /* 0x000fe2000bf03070 */
[----:B------:R-:W-:Y:S01]  /*4f80*/  @!P2 FADD.FTZ R201, -R201, -RZ ;  /* 0x800000ffc9c9a221 */ /* 0x000fe20000010100 */
[----:B------:R-:W-:Y:S02]  /*4f90*/  ISETP.LE.U32.AND P6, PT, R245, UR9, PT ;  /* 0x00000009f5007c0c */ /* 0x000fe4000bfc3070 */
[----:B------:R-:W-:Y:S02]  /*4fa0*/  SHF.R.U32.HI R223, RZ, 0x8, R223 ;  /* 0x00000008ffdf7819 */ /* 0x000fe400000116df */
[----:B------:R-:W-:Y:S03]  /*4fb0*/  LOP3.LUT R225, R225, 0xff, RZ, 0xc0, !PT ;  /* 0x000000ffe1e17812 */ /* 0x000fe600078ec0ff */
[----:B------:R2:W-:Y:S01]  /*4fc0*/  MUFU.EX2 R222, R248 ;  /* 0x000000f800de7308 */ /* 0x0005e20000000800 */
[----:B------:R-:W-:Y:S01]  /*4fd0*/  LOP3.LUT R228, R237, UR5, R228, 0x96, !PT ;  /* 0x00000005ede47c12 */ /* 0x000fe2000f8e96e4 */
[----:B------:R-:W-:Y:S01]  /*4fe0*/  @!P1 FADD.FTZ R204, -R204, -RZ ;  /* 0x800000ffcccc9221 */ /* 0x000fe20000010100 */
[----:B------:R-:W-:Y:S02]  /*4ff0*/  LOP3.LUT R227, R236, 0xff, RZ, 0xc0, !PT ;  /* 0x000000ffece37812 */ /* 0x000fe400078ec0ff */
[----:B------:R-:W-:Y:S01]  /*5000*/  LOP3.LUT R245, R223, 0xffff, RZ, 0xc0, !PT ;  /* 0x0000ffffdff57812 */ /* 0x000fe200078ec0ff */
[----:B------:R-:W-:Y:S01]  /*5010*/  @!P0 FADD.FTZ R202, -R202, -RZ ;  /* 0x800000ffcaca8221 */ /* 0x000fe20000010100 */
[----:B------:R-:W-:Y:S01]  /*5020*/  ISETP.LE.U32.AND P0, PT, R225, UR9, PT ;  /* 0x00000009e1007c0c */ /* 0x000fe2000bf03070 */
[----:B------:R-:W-:Y:S01]  /*5030*/  @!P6 FADD.FTZ R203, -R203, -RZ ;  /* 0x800000ffcbcbe221 */ /* 0x000fe20000010100 */
[----:B------:R-:W-:Y:S01]  /*5040*/  LOP3.LUT R225, R228, 0xffff, RZ, 0xc0, !PT ;  /* 0x0000ffffe4e17812 */ /* 0x000fe200078ec0ff */
[----:B-1----:R-:W-:Y:S01]  /*5050*/  IMAD.WIDE.U32 R246, R224, -0x326172a9, RZ ;  /* 0xcd9e8d57e0f67825 */ /* 0x002fe200078e00ff */
[----:B------:R-:W-:Y:S01]  /*5060*/  ISETP.LE.U32.AND P1, PT, R227, UR9, PT ;  /* 0x00000009e3007c0c */ /* 0x000fe2000bf23070 */
[----:B------:R-:W1:Y:S01]  /*5070*/  MUFU.EX2 R208, R208 ;  /* 0x000000d000d07308 */ /* 0x000e620000000800 */
[----:B------:R-:W-:Y:S01]  /*5080*/  ISETP.LE.U32.AND P6, PT, R245, UR9, PT ;  /* 0x00000009f5007c0c */ /* 0x000fe2000bfc3070 */
[----:B------:R-:W-:Y:S01]  /*5090*/  FFMA.FTZ R227, R36, UR8, -R249 ;  /* 0x0000000824e37c23 */ /* 0x000fe200080108f9 */
[----:B------:R-:W-:Y:S02]  /*50a0*/  LOP3.LUT R245, R247, UR7, R226, 0x96, !PT ;  /* 0x00000007f7f57c12 */ /* 0x000fe4000f8e96e2 */
[----:B------:R-:W-:Y:S01]  /*50b0*/  SHF.R.U32.HI R226, RZ, 0x8, R225 ;  /* 0x00000008ffe27819 */ /* 0x000fe200000116e1 */
[--C-:B--2---:R-:W-:Y:S01]  /*50c0*/  FFMA.FTZ R248, R35, UR8, -R117.reuse ;  /* 0x0000000823f87c23 */ /* 0x104fe20008010875 */
[----:B------:R-:W-:Y:S01]  /*50d0*/  ISETP.LE.U32.AND P2, PT, R229, UR9, PT ;  /* 0x00000009e5007c0c */ /* 0x000fe2000bf43070 */
[----:B------:R-:W-:Y:S01]  /*50e0*/  FFMA.FTZ R229, R34, UR8, -R117 ;  /* 0x0000000822e57c23 */ /* 0x000fe20008010875 */
[----:B------:R-:W-:Y:S01]  /*50f0*/  LOP3.LUT R226, R226, 0xffff, RZ, 0xc0, !PT ;  /* 0x0000ffffe2e27812 */ /* 0x000fe200078ec0ff */
[----:B------:R2:W3:Y:S01]  /*5100*/  MUFU.EX2 R224, R248 ;  /* 0x000000f800e07308 */ /* 0x0004e20000000800 */
[----:B------:R-:W-:Y:S01]  /*5110*/  SHF.R.U32.HI R240, RZ, 0x18, R236 ;  /* 0x00000018fff07819 */ /* 0x000fe200000116ec */
[----:B------:R-:W-:Y:S01]  /*5120*/  @!P0 FADD.FTZ R207, -R207, -RZ ;  /* 0x800000ffcfcf8221 */ /* 0x000fe20000010100 */
[----:B------:R-:W-:Y:S01]  /*5130*/  ISETP.LE.U32.AND P0, PT, R226, UR9, PT ;  /* 0x00000009e2007c0c */ /* 0x000fe2000bf03070 */
[----:B------:R-:W-:Y:S01]  /*5140*/  @!P6 FADD.FTZ R206, -R206, -RZ ;  /* 0x800000ffcecee221 */ /* 0x000fe20000010100 */
[----:B------:R-:W-:Y:S01]  /*5150*/  LOP3.LUT R36, R228, 0xff, RZ, 0xc0, !PT ;  /* 0x000000ffe4247812 */ /* 0x000fe200078ec0ff */
[----:B----4-:R-:W-:Y:S01]  /*5160*/  @!P1 FADD.FTZ R221, -R221, -RZ ;  /* 0x800000ffdddd9221 */ /* 0x010fe20000010100 */
[----:B------:R-:W-:Y:S03]  /*5170*/  ISETP.LE.U32.AND P5, PT, R240, UR9, PT ;  /* 0x00000009f0007c0c */ /* 0x000fe6000bfa3070 */
[----:B------:R4:W-:Y:S01]  /*5180*/  MUFU.EX2 R225, R227 ;  /* 0x000000e300e17308 */ /* 0x0009e20000000800 */
[----:B------:R-:W-:Y:S01]  /*5190*/  ISETP.LE.U32.AND P6, PT, R36, UR9, PT ;  /* 0x0000000924007c0c */ /* 0x000fe2000bfc3070 */
[----:B-1----:R-:W-:Y:S01]  /*51a0*/  @!P4 FADD.FTZ R208, -R208, -RZ ;  /* 0x800000ffd0d0c221 */ /* 0x002fe20000010100 */
[----:B------:R-:W-:Y:S02]  /*51b0*/  LOP3.LUT R240, R246, 0xff, RZ, 0xc0, !PT ;  /* 0x000000fff6f07812 */ /* 0x000fe400078ec0ff */
[--C-:B------:R-:W-:Y:S02]  /*51c0*/  SHF.R.U32.HI R36, RZ, 0x18, R246.reuse ;  /* 0x00000018ff247819 */ /* 0x100fe400000116f6 */
[----:B------:R-:W-:Y:S03]  /*51d0*/  ISETP.LE.U32.AND P3, PT, R216, UR9, PT ;  /* 0x00000009d8007c0c */ /* 0x000fe6000bf63070 */
[----:B------:R1:W-:Y:S01]  /*51e0*/  MUFU.EX2 R223, R229 ;  /* 0x000000e500df7308 */ /* 0x0003e20000000800 */
[----:B------:R-:W-:Y:S01]  /*51f0*/  LOP3.LUT R235, R235, 0xff, RZ, 0xc0, !PT ;  /* 0x000000ffebeb7812 */ /* 0x000fe200078ec0ff */
[--C-:B--2---:R-:W-:Y:S01]  /*5200*/  FFMA.FTZ R248, R37, UR8, -R249.reuse ;  /* 0x0000000825f87c23 */ /* 0x104fe200080108f9 */
[----:B------:R-:W-:Y:S01]  /*5210*/  LOP3.LUT R37, R246, 0xffff, RZ, 0xc0, !PT ;  /* 0x0000fffff6257812 */ /* 0x000fe200078ec0ff */
[----:B------:R-:W-:Y:S01]  /*5220*/  FFMA.FTZ R249, R65, UR8, -R249 ;  /* 0x0000000841f97c23 */ /* 0x000fe200080108f9 */
[----:B------:R-:W-:Y:S01]  /*5230*/  SHF.R.U32.HI R239, RZ, 0x8, R239 ;  /* 0x00000008ffef7819 */ /* 0x000fe200000116ef */
[--C-:B------:R-:W-:Y:S01]  /*5240*/  FFMA.FTZ R247, R39, UR8, -R117.reuse ;  /* 0x0000000827f77c23 */ /* 0x100fe20008010875 */
[----:B------:R-:W-:Y:S03]  /*5250*/  LOP3.LUT R39, R233, 0xffff, RZ, 0xc0, !PT ;  /* 0x0000ffffe9277812 */ /* 0x000fe600078ec0ff */
[----:B------:R-:W2:Y:S01]  /*5260*/  MUFU.EX2 R213, R213 ;  /* 0x000000d500d57308 */ /* 0x000ea20000000800 */
[----:B------:R-:W-:Y:S01]  /*5270*/  LOP3.LUT R239, R239, 0xffff, RZ, 0xc0, !PT ;  /* 0x0000ffffefef7812 */ /* 0x000fe200078ec0ff */
[--C-:B----4-:R-:W-:Y:S01]  /*5280*/  FFMA.FTZ R227, R38, UR8, -R117.reuse ;  /* 0x0000000826e37c23 */ /* 0x110fe20008010875 */
[----:B------:R-:W-:Y:S01]  /*5290*/  SHF.R.U32.HI R38, RZ, 0x10, R246 ;  /* 0x00000010ff267819 */ /* 0x000fe200000116f6 */
[----:B------:R-:W-:Y:S01]  /*52a0*/  FFMA.FTZ R117, R67, UR8, -R117 ;  /* 0x0000000843757c23 */ /* 0x000fe20008010875 */
[----:B------:R-:W-:Y:S01]  /*52b0*/  LOP3.LUT R246, R233, 0xff, RZ, 0xc0, !PT ;  /* 0x000000ffe9f67812 */ /* 0x000fe200078ec0ff */
[----:B------:R-:W-:Y:S01]  /*52c0*/  @!P0 FADD.FTZ R210, -R210, -RZ ;  /* 0x800000ffd2d28221 */ /* 0x000fe20000010100 */
[----:B------:R-:W-:Y:S03]  /*52d0*/  SHF.R.U32.HI R39, RZ, 0x8, R39 ;  /* 0x00000008ff277819 */ /* 0x000fe60000011627 */
[----:B------:R-:W-:Y:S01]  /*52e0*/  MUFU.EX2 R131, R117 ;  /* 0x0000007500837308 */ /* 0x000fe20000000800 */
[----:B-1----:R-:W-:Y:S01]  /*52f0*/  SHF.R.U32.HI R229, RZ, 0x10, R228 ;  /* 0x00000010ffe57819 */ /* 0x002fe200000116e4 */
[----:B------:R-:W-:Y:S01]  /*5300*/  FFMA.FTZ R216, R27, UR8, -R5 ;  /* 0x000000081bd87c23 */ /* 0x000fe20008010805 */
[----:B------:R-:W-:Y:S01]  /*5310*/  ISETP.LE.U32.AND P0, PT, R246, UR9, PT ;  /* 0x00000009f6007c0c */ /* 0x000fe2000bf03070 */
[----:B------:R-:W-:Y:S01]  /*5320*/  @!P3 FADD.FTZ R217, -R217, -RZ ;  /* 0x800000ffd9d9b221 */ /* 0x000fe20000010100 */
[----:B------:R-:W-:Y:S01]  /*5330*/  LOP3.LUT R229, R229, 0xff, RZ, 0xc0, !PT ;  /* 0x000000ffe5e57812 */ /* 0x000fe200078ec0ff */
[----:B---3--:R-:W-:Y:S01]  /*5340*/  @!P5 FADD.FTZ R224, -R224, -RZ ;  /* 0x800000ffe0e0d221 */ /* 0x008fe20000010100 */
[----:B------:R-:W-:Y:S03]  /*5350*/  ISETP.LE.U32.AND P3, PT, R235, UR9, PT ;  /* 0x00000009eb007c0c */ /* 0x000fe6000bf63070 */
[----:B------:R-:W-:Y:S01]  /*5360*/  MUFU.EX2 R226, R248 ;  /* 0x000000f800e27308 */ /* 0x000fe20000000800 */
[----:B------:R-:W-:Y:S01]  /*5370*/  ISETP.LE.U32.AND P4, PT, R229, UR9, PT ;  /* 0x00000009e5007c0c */ /* 0x000fe2000bf83070 */
[--C-:B------:R-:W-:Y:S01]  /*5380*/  FFMA.FTZ R229, R40, UR8, -R252.reuse ;  /* 0x0000000828e57c23 */ /* 0x100fe200080108fc */
[----:B------:R-:W-:Y:S02]  /*5390*/  LOP3.LUT R40, R39, 0xffff, RZ, 0xc0, !PT ;  /* 0x0000ffff27287812 */ /* 0x000fe400078ec0ff */
[--C-:B------:R-:W-:Y:S02]  /*53a0*/  SHF.R.U32.HI R39, RZ, 0x10, R233.reuse ;  /* 0x00000010ff277819 */ /* 0x100fe400000116e9 */
[----:B------:R-:W-:Y:S03]  /*53b0*/  SHF.R.U32.HI R233, RZ, 0x18, R233 ;  /* 0x00000018ffe97819 */ /* 0x000fe600000116e9 */
[----:B------:R1:W-:Y:S01]  /*53c0*/  MUFU.EX2 R218, R251 ;  /* 0x000000fb00da7308 */ /* 0x0003e20000000800 */
[----:B------:R-:W-:Y:S01]  /*53d0*/  LOP3.LUT R237, R236, 0xffff, RZ, 0xc0, !PT ;  /* 0x0000ffffeced7812 */ /* 0x000fe200078ec0ff */
[----:B--2---:R-:W-:Y:S01]  /*53e0*/  @!P0 FADD.FTZ R213, -R213, -RZ ;  /* 0x800000ffd5d58221 */ /* 0x004fe20000010100 */
[----:B------:R-:W-:Y:S01]  /*53f0*/  ISETP.LE.U32.AND P0, PT, R233, UR9, PT ;  /* 0x00000009e9007c0c */ /* 0x000fe2000bf03070 */
[----:B------:R-:W-:Y:S01]  /*5400*/  FFMA.FTZ R233, R44, UR8, -R252 ;  /* 0x000000082ce97c23 */ /* 0x000fe200080108fc */
[----:B------:R-:W-:Y:S01]  /*5410*/  SHF.R.U32.HI R236, RZ, 0x10, R236 ;  /* 0x00000010ffec7819 */ /* 0x000fe200000116ec */
[----:B------:R-:W-:Y:S01]  /*5420*/  @!P4 FADD.FTZ R211, -R211, -RZ ;  /* 0x800000ffd3d3c221 */ /* 0x000fe20000010100 */
[----:B------:R-:W-:Y:S03]  /*5430*/  SHF.R.U32.HI R235, RZ, 0x8, R237 ;  /* 0x00000008ffeb7819 */ /* 0x000fe600000116ed */
[----:B------:R-:W2:Y:S01]  /*5440*/  MUFU.EX2 R216, R216 ;  /* 0x000000d800d87308 */ /* 0x000ea20000000800 */
[----:B------:R-:W-:Y:S02]  /*5450*/  LOP3.LUT R237, R236, 0xff, RZ, 0xc0, !PT ;  /* 0x000000ffeced7812 */ /* 0x000fe400078ec0ff */
[----:B------:R-:W-:Y:S02]  /*5460*/  LOP3.LUT R235, R235, 0xffff, RZ, 0xc0, !PT ;  /* 0x0000ffffebeb7812 */ /* 0x000fe400078ec0ff */
[----:B------:R-:W-:Y:S02]  /*5470*/  LOP3.LUT R236, R238, 0xff, RZ, 0xc0, !PT ;  /* 0x000000ffeeec7812 */ /* 0x000fe400078ec0ff */
[----:B------:R-:W-:Y:S03]  /*5480*/  SHF.R.U32.HI R228, RZ, 0x18, R228 ;  /* 0x00000018ffe47819 */ /* 0x000fe600000116e4 */
[----:B------:R-:W3:Y:S01]  /*5490*/  MUFU.EX2 R219, R250 ;  /* 0x000000fa00db7308 */ /* 0x000ee20000000800 */
[----:B------:R-:W-:Y:S01]  /*54a0*/  LOP3.LUT R39, R39, 0xff, RZ, 0xc0, !PT ;  /* 0x000000ff27277812 */ /* 0x000fe200078ec0ff */
[----:B-1----:R-:W-:Y:S01]  /*54b0*/  FFMA.FTZ R251, R31, UR8, -R5 ;  /* 0x000000081ffb7c23 */ /* 0x002fe20008010805 */
[----:B------:R-:W-:Y:S02]  /*54c0*/  ISETP.LE.U32.AND P4, PT, R40, UR9, PT ;  /* 0x0000000928007c0c */ /* 0x000fe4000bf83070 */
[----:B------:R-:W-:Y:S01]  /*54d0*/  LOP3.LUT R40, R7, UR5, R234, 0x96, !PT ;  /* 0x0000000507287c12 */ /* 0x000fe2000f8e96ea */
[--C-:B------:R-:W-:Y:S01]  /*54e0*/  FFMA.FTZ R234, R45, UR8, -R252.reuse ;  /* 0x000000082dea7c23 */ /* 0x100fe200080108fc */
[----:B------:R-:W-:Y:S03]  /*54f0*/  SHF.R.U32.HI R37, RZ, 0x8, R37 ;  /* 0x00000008ff257819 */ /* 0x000fe60000011625 */
[----:B------:R-:W1:Y:S01]  /*5500*/  MUFU.EX2 R220, R251 ;  /* 0x000000fb00dc7308 */ /* 0x000e620000000800 */
[----:B------:R-:W-:Y:S01]  /*5510*/  LOP3.LUT R38, R38, 0xff, RZ, 0xc0, !PT ;  /* 0x000000ff26267812 */ /* 0x000fe200078ec0ff */
[----:B--2---:R-:W-:Y:S01]  /*5520*/  @!P0 FADD.FTZ R216, -R216, -RZ ;  /* 0x800000ffd8d88221 */ /* 0x004fe20000010100 */
[----:B------:R-:W-:Y:S01]  /*5530*/  ISETP.LE.U32.AND P0, PT, R239, UR9, PT ;  /* 0x00000009ef007c0c */ /* 0x000fe2000bf03070 */
[----:B------:R-:W-:Y:S01]  /*5540*/  FFMA.FTZ R239, R47, UR8, -R5 ;  /* 0x000000082fef7c23 */ /* 0x000fe20008010805 */
[----:B------:R-:W-:Y:S01]  /*5550*/  LOP3.LUT R47, R238, 0xffff, RZ, 0xc0, !PT ;  /* 0x0000ffffee2f7812 */ /* 0x000fe200078ec0ff */
[----:B------:R-:W-:Y:S01]  /*5560*/  FFMA.FTZ R252, R61, UR8, -R252 ;  /* 0x000000083dfc7c23 */ /* 0x000fe200080108fc */
[----:B------:R-:W-:Y:S03]  /*5570*/  LOP3.LUT R37, R37, 0xffff, RZ, 0xc0, !PT ;  /* 0x0000ffff25257812 */ /* 0x000fe600078ec0ff */
[----:B------:R-:W2:Y:S01]  /*5580*/  MUFU.EX2 R209, R209 ;  /* 0x000000d100d17308 */ /* 0x000ea20000000800 */
[----:B------:R-:W-:Y:S01]  /*5590*/  SHF.R.U32.HI R47, RZ, 0x8, R47 ;  /* 0x00000008ff2f7819 */ /* 0x000fe2000001162f */
[----:B---3--:R-:W-:Y:S01]  /*55a0*/  @!P3 FADD.FTZ R219, -R219, -RZ ;  /* 0x800000ffdbdbb221 */ /* 0x008fe20000010100 */
[----:B------:R-:W-:Y:S01]  /*55b0*/  ISETP.LE.U32.AND P3, PT, R237, UR9, PT ;  /* 0x00000009ed007c0c */ /* 0x000fe2000bf63070 */
[----:B------:R-:W-:Y:S01]  /*55c0*/  FFMA.FTZ R5, R63, UR8, -R5 ;  /* 0x000000083f057c23 */ /* 0x000fe20008010805 */
[--C-:B------:R-:W-:Y:S01]  /*55d0*/  SHF.R.U32.HI R237, RZ, 0x18, R238.reuse ;  /* 0x00000018ffed7819 */ /* 0x100fe200000116ee */
[----:B------:R-:W-:Y:S01]  /*55e0*/  @!P4 FADD.FTZ R214, -R214, -RZ ;  /* 0x800000ffd6d6c221 */ /* 0x000fe20000010100 */
[----:B------:R-:W-:Y:S01]  /*55f0*/  LOP3.LUT R47, R47, 0xffff, RZ, 0xc0, !PT ;  /* 0x0000ffff2f2f7812 */ /* 0x000fe200078ec0ff */
[----:B------:R-:W-:Y:S01]  /*5600*/  @!P0 FADD.FTZ R218, -R218, -RZ ;  /* 0x800000ffdada8221 */ /* 0x000fe20000010100 */
[----:B------:R-:W-:Y:S01]  /*5610*/  ISETP.LE.U32.AND P0, PT, R235, UR9, PT ;  /* 0x00000009eb007c0c */ /* 0x000fe2000bf03070 */
[----:B-1----:R-:W-:Y:S01]  /*5620*/  @!P2 FADD.FTZ R220, -R220, -RZ ;  /* 0x800000ffdcdca221 */ /* 0x002fe20000010100 */
[----:B------:R-:W-:Y:S01]  /*5630*/  ISETP.LE.U32.AND P2, PT, R236, UR9, PT ;  /* 0x00000009ec007c0c */ /* 0x000fe2000bf43070 */
[----:B------:R1:W-:Y:S01]  /*5640*/  MUFU.EX2 R235, R46 ;  /* 0x0000002e00eb7308 */ /* 0x0003e20000000800 */
[----:B------:R-:W-:Y:S01]  /*5650*/  SHF.R.U32.HI R238, RZ, 0x10, R238 ;  /* 0x00000010ffee7819 */ /* 0x000fe200000116ee */
[----:B------:R-:W-:Y:S01]  /*5660*/  IMAD.WIDE.U32 R250, R230, -0x2daee0ad, RZ ;  /* 0xd2511f53e6fa7825 */ /* 0x000fe200078e00ff */
[----:B------:R-:W-:Y:S02]  /*5670*/  ISETP.LE.U32.AND P1, PT, R237, UR9, PT ;  /* 0x00000009ed007c0c */ /* 0x000fe4000bf23070 */
[----:B------:R-:W-:Y:S01]  /*5680*/  ISETP.LE.U32.AND P4, PT, R244, UR9, PT ;  /* 0x00000009f4007c0c */ /* 0x000fe2000bf83070 */
[----:B------:R-:W-:Y:S01]  /*5690*/  @!P3 FADD.FTZ R223, -R223, -RZ ;  /* 0x800000ffdfdfb221 */ /* 0x000fe20000010100 */
[----:B------:R-:W-:Y:S03]  /*56a0*/  ISETP.LE.U32.AND P3, PT, R47, UR9, PT ;  /* 0x000000092f007c0c */ /* 0x000fe6000bf63070 */
[----:B------:R-:W3:Y:S01]  /*56b0*/  MUFU.EX2 R212, R212 ;  /* 0x000000d400d47308 */ /* 0x000ee20000000800 */
[----:B------:R-:W-:Y:S01]  /*56c0*/  LOP3.LUT R47, R238, 0xff, RZ, 0xc0, !PT ;  /* 0x000000ffee2f7812 */ /* 0x000fe200078ec0ff */
[----:B--2---:R-:W-:Y:S01]  /*56d0*/  @!P6 FADD.FTZ R209, -R209, -RZ ;  /* 0x800000ffd1d1e221 */ /* 0x004fe20000010100 */
[----:B------:R-:W-:Y:S01]  /*56e0*/  ISETP.LE.U32.AND P6, PT, R228, UR9, PT ;  /* 0x00000009e4007c0c */ /* 0x000fe2000bfc3070 */
[----:B------:R-:W-:Y:S01]  /*56f0*/  @!P2 FADD.FTZ R225, -R225, -RZ ;  /* 0x800000ffe1e1a221 */ /* 0x000fe20000010100 */
[----:B------:R-:W-:Y:S01]  /*5700*/  ISETP.LE.U32.AND P5, PT, R47, UR9, PT ;  /* 0x000000092f007c0c */ /* 0x000fe2000bfa3070 */
[----:B------:R-:W-:Y:S01]  /*5710*/  @!P0 FADD.FTZ R222, -R222, -RZ ;  /* 0x800000ffdede8221 */ /* 0x000fe20000010100 */
[C---:B------:R-:W-:Y:S03]  /*5720*/  LOP3.LUT R47, R245.reuse, 0xff, RZ, 0xc0, !PT ;  /* 0x000000fff52f7812 */ /* 0x040fe600078ec0ff */
[----:B------:R-:W2:Y:S01]  /*5730*/  MUFU.EX2 R227, R227 ;  /* 0x000000e300e37308 */ /* 0x000ea20000000800 */
[----:B-1----:R-:W-:Y:S02]  /*5740*/  LOP3.LUT R46, R245, 0xffff, RZ, 0xc0, !PT ;  /* 0x0000fffff52e7812 */ /* 0x002fe400078ec0ff */
[----:B------:R-:W-:Y:S01]  /*5750*/  ISETP.LE.U32.AND P2, PT, R47, UR9, PT ;  /* 0x000000092f007c0c */ /* 0x000fe2000bf43070 */
[----:B------:R-:W-:Y:S01]  /*5760*/  @!P3 FADD.FTZ R226, -R226, -RZ ;  /* 0x800000ffe2e2b221 */ /* 0x000fe20000010100 */
[--C-:B------:R-:W-:Y:S02]  /*5770*/  SHF.R.U32.HI R47, RZ, 0x10, R245.reuse ;  /* 0x00000010ff2f7819 */ /* 0x100fe400000116f5 */
[----:B------:R-:W-:Y:S03]  /*5780*/  SHF.R.U32.HI R46, RZ, 0x8, R46 ;  /* 0x00000008ff2e7819 */ /* 0x000fe6000001162e */
[----:B------:R-:W1:Y:S01]  /*5790*/  MUFU.EX2 R228, R247 ;  /* 0x000000f700e47308 */ /* 0x000e620000000800 */
[----:B------:R-:W-:Y:S01]  /*57a0*/  LOP3.LUT R47, R47, 0xff, RZ, 0xc0, !PT ;  /* 0x000000ff2f2f7812 */ /* 0x000fe200078ec0ff */
[----:B---3--:R-:W-:Y:S01]  /*57b0*/  @!P6 FADD.FTZ R212, -R212, -RZ ;  /* 0x800000ffd4d4e221 */ /* 0x008fe20000010100 */
[----:B------:R-:W-:Y:S02]  /*57c0*/  ISETP.LE.U32.AND P6, PT, R39, UR9, PT ;  /* 0x0000000927007c0c */ /* 0x000fe4000bfc3070 */
[----:B------:R-:W-:Y:S02]  /*57d0*/  LOP3.LUT R39, R251, UR5, R232, 0x96, !PT ;  /* 0x00000005fb277c12 */ /* 0x000fe4000f8e96e8 */
[----:B------:R-:W-:Y:S03]  /*57e0*/  LOP3.LUT R46, R46, 0xffff, RZ, 0xc0, !PT ;  /* 0x0000ffff2e2e7812 */ /* 0x000fe600078ec0ff */
[----:B------:R-:W3:Y:S01]  /*57f0*/  MUFU.EX2 R229, R229 ;  /* 0x000000e500e57308 */ /* 0x000ee20000000800 */
[----:B------:R-:W-:Y:S01]  /*5800*/  SHF.R.U32.HI R245, RZ, 0x18, R245 ;  /* 0x00000018fff57819 */ /* 0x000fe200000116f5 */
[----:B--2---:R-:W-:Y:S01]  /*5810*/  @!P5 FADD.FTZ R227, -R227, -RZ ;  /* 0x800000ffe3e3d221 */ /* 0x004fe20000010100 */
[----:B------:R-:W-:Y:S02]  /*5820*/  ISETP.LE.U32.AND P5, PT, R47, UR9, PT ;  /* 0x000000092f007c0c */ /* 0x000fe4000bfa3070 */
[----:B------:R-:W-:Y:S02]  /*5830*/  ISETP.LE.U32.AND P3, PT, R46, UR9, PT ;  /* 0x000000092e007c0c */ /* 0x000fe4000bf63070 */
[----:B------:R-:W-:Y:S03]  /*5840*/  SHF.R.U32.HI R244, RZ, 0x18, R250 ;  /* 0x00000018fff47819 */ /* 0x000fe600000116fa */
[----:B------:R2:W4:Y:S01]  /*5850*/  MUFU.EX2 R231, R42 ;  /* 0x0000002a00e77308 */ /* 0x0005220000000800 */
[----:B------:R-:W-:Y:S01]  /*5860*/  ISETP.LE.U32.AND P0, PT, R240, UR9, PT ;  /* 0x00000009f0007c0c */ /* 0x000fe2000bf03070 */
[----:B-1----:R-:W-:Y:S01]  /*5870*/  @!P1 FADD.FTZ R228, -R228, -RZ ;  /* 0x800000ffe4e49221 */ /* 0x002fe20000010100 */
[----:B------:R-:W-:Y:S01]  /*5880*/  ISETP.LE.U32.AND P1, PT, R245, UR9, PT ;  /* 0x00000009f5007c0c */ /* 0x000fe2000bf23070 */
[----:B------:R-:W-:Y:S01]  /*5890*/  @!P6 FADD.FTZ R215, -R215, -RZ ;  /* 0x800000ffd7d7e221 */ /* 0x000fe20000010100 */
[----:B------:R-:W-:Y:S02]  /*58a0*/  ISETP.LE.U32.AND P6, PT, R241, UR9, PT ;  /* 0x00000009f1007c0c */ /* 0x000fe4000bfc3070 */
[--C-:B------:R-:W-:Y:S03]  /*58b0*/  SHF.R.U32.HI R45, RZ, 0x10, R6.reuse ;  /* 0x00000010ff2d7819 */ /* 0x100fe60000011606 */
[----:B------:R-:W1:Y:S01]  /*58c0*/  MUFU.EX2 R230, R41 ;  /* 0x0000002900e67308 */ /* 0x000e620000000800 */
[----:B------:R-:W-:Y:S01]  /*58d0*/  LOP3.LUT R246, R250, 0xff, RZ, 0xc0, !PT ;  /* 0x000000fffaf67812 */ /* 0x000fe200078ec0ff */
[----:B---3--:R-:W-:Y:S01]  /*58e0*/  @!P2 FADD.FTZ R229, -R229, -RZ ;  /* 0x800000ffe5e5a221 */ /* 0x008fe20000010100 */
[----:B------:R-:W-:Y:S02]  /*58f0*/  ISETP.LE.U32.AND P2, PT, R36, UR9, PT ;  /* 0x0000000924007c0c */ /* 0x000fe4000bf43070 */
[----:B------:R-:W-:Y:S02]  /*5900*/  LOP3.LUT R36, R242, 0xff, RZ, 0xc0, !PT ;  /* 0x000000fff2247812 */ /* 0x000fe400078ec0ff */
[----:B------:R-:W-:Y:S03]  /*5910*/  SHF.R.U32.HI R44, RZ, 0x18, R6 ;  /* 0x00000018ff2c7819 */ /* 0x000fe60000011606 */
[----:B------:R3:W3:Y:S01]  /*5920*/  MUFU.EX2 R232, R43 ;  /* 0x0000002b00e87308 */ /* 0x0006e20000000800 */
[----:B--2---:R-:W-:Y:S01]  /*5930*/  LOP3.LUT R42, R250, 0xffff, RZ, 0xc0, !PT ;  /* 0x0000fffffa2a7812 */ /* 0x004fe200078ec0ff */
[----:B----4-:R-:W-:Y:S01]  /*5940*/  @!P5 FADD.FTZ R231, -R231, -RZ ;  /* 0x800000ffe7e7d221 */ /* 0x010fe20000010100 */
[----:B------:R-:W-:Y:S02]  /*5950*/  ISETP.LE.U32.AND P5, PT, R38, UR9, PT ;  /* 0x0000000926007c0c */ /* 0x000fe4000bfa3070 */
[----:B------:R-:W-:Y:S02]  /*5960*/  SHF.R.U32.HI R42, RZ, 0x8, R42 ;  /* 0x00000008ff2a7819 */ /* 0x000fe4000001162a */
[----:B------:R-:W-:Y:S03]  /*5970*/  F2FP.RELU.F16.F32.PACK_AB R38, R214, R213 ;  /* 0x000000d5d626723e */ /* 0x000fe600000008ff */
[----:B------:R-:W2:Y:S01]  /*5980*/  MUFU.EX2 R234, R234 ;  /* 0x000000ea00ea7308 */ /* 0x000ea20000000800 */
[----:B------:R-:W-:Y:S01]  /*5990*/  LOP3.LUT R42, R42, 0xffff, RZ, 0xc0, !PT ;  /* 0x0000ffff2a2a7812 */ /* 0x000fe200078ec0ff */
[----:B-1----:R-:W-:Y:S01]  /*59a0*/  @!P3 FADD.FTZ R230, -R230, -RZ ;  /* 0x800000ffe6e6b221 */ /* 0x002fe20000010100 */
[----:B------:R-:W-:Y:S02]  /*59b0*/  ISETP.LE.U32.AND P3, PT, R37, UR9, PT ;  /* 0x0000000925007c0c */ /* 0x000fe4000bf63070 */
[----:B------:R-:W-:Y:S02]  /*59c0*/  LOP3.LUT R37, R39, 0xff, RZ, 0xc0, !PT ;  /* 0x000000ff27257812 */ /* 0x000fe400078ec0ff */
[----:B------:R-:W-:Y:S03]  /*59d0*/  SHF.R.U32.HI R41, RZ, 0x10, R250 ;  /* 0x00000010ff297819 */ /* 0x000fe600000116fa */
[----:B------:R-:W1:Y:S01]  /*59e0*/  MUFU.EX2 R237, R48 ;  /* 0x0000003000ed7308 */ /* 0x000e620000000800 */
[----:B---3--:R-:W-:Y:S01]  /*59f0*/  LOP3.LUT R43, R6, 0xffff, RZ, 0xc0, !PT ;  /* 0x0000ffff062b7812 */ /* 0x008fe200078ec0ff */
[----:B------:R-:W-:Y:S01]  /*5a00*/  @!P1 FADD.FTZ R232, -R232, -RZ ;  /* 0x800000ffe8e89221 */ /* 0x000fe20000010100 */
[----:B------:R-:W-:Y:S01]  /*5a10*/  ISETP.LE.U32.AND P1, PT, R36, UR9, PT ;  /* 0x0000000924007c0c */ /* 0x000fe2000bf23070 */
[----:B------:R-:W-:Y:S01]  /*5a20*/  @!P5 FADD.FTZ R235, -R235, -RZ ;  /* 0x800000ffebebd221 */ /* 0x000fe20000010100 */
[----:B------:R-:W-:Y:S02]  /*5a30*/  SHF.R.U32.HI R36, RZ, 0x8, R243 ;  /* 0x00000008ff247819 */ /* 0x000fe400000116f3 */
[----:B------:R-:W-:Y:S03]  /*5a40*/  SHF.R.U32.HI R43, RZ, 0x8, R43 ;  /* 0x00000008ff2b7819 */ /* 0x000fe6000001162b */
[----:B------:R-:W3:Y:S01]  /*5a50*/  MUFU.EX2 R236, R239 ;  /* 0x000000ef00ec7308 */ /* 0x000ee20000000800 */
[----:B------:R-:W-:Y:S01]  /*5a60*/  LOP3.LUT R36, R36, 0xffff, RZ, 0xc0, !PT ;  /* 0x0000ffff24247812 */ /* 0x000fe200078ec0ff */
[----:B--2---:R-:W-:Y:S01]  /*5a70*/  @!P3 FADD.FTZ R234, -R234, -RZ ;  /* 0x800000ffeaeab221 */ /* 0x004fe20000010100 */
[----:B------:R-:W-:Y:S02]  /*5a80*/  ISETP.LE.U32.AND P3, PT, R244, UR9, PT ;  /* 0x00000009f4007c0c */ /* 0x000fe4000bf63070 */
[----:B------:R-:W-:Y:S02]  /*5a90*/  ISETP.LE.U32.AND P5, PT, R36, UR9, PT ;  /* 0x0000000924007c0c */ /* 0x000fe4000bfa3070 */
[--C-:B------:R-:W-:Y:S03]  /*5aa0*/  SHF.R.U32.HI R36, RZ, 0x18, R39.reuse ;  /* 0x00000018ff247819 */ /* 0x100fe60000011627 */
[----:B------:R-:W2:Y:S01]  /*5ab0*/  MUFU.EX2 R238, R49 ;  /* 0x0000003100ee7308 */ /* 0x000ea20000000800 */
[----:B-1----:R-:W-:Y:S01]  /*5ac0*/  @!P4 FADD.FTZ R237, -R237, -RZ ;  /* 0x800000ffededc221 */ /* 0x002fe20000010100 */
[----:B------:R-:W-:Y:S02]  /*5ad0*/  LOP3.LUT R43, R43, 0xffff, RZ, 0xc0, !PT ;  /* 0x0000ffff2b2b7812 */ /* 0x000fe400078ec0ff */
[----:B------:R-:W-:Y:S02]  /*5ae0*/  ISETP.LE.U32.AND P4, PT, R36, UR9, PT ;  /* 0x0000000924007c0c */ /* 0x000fe4000bf83070 */
[----:B------:R-:W-:Y:S04]  /*5af0*/  LOP3.LUT R36, R40, 0xff, RZ, 0xc0, !PT ;  /* 0x000000ff28247812 */ /* 0x000fe800078ec0ff */
[----:B------:R-:W1:Y:S01]  /*5b00*/  MUFU.EX2 R244, R55 ;  /* 0x0000003700f47308 */ /* 0x000e620000000800 */
[----:B---3--:R-:W-:Y:S01]  /*5b10*/  @!P2 FADD.FTZ R236, -R236, -RZ ;  /* 0x800000ffececa221 */ /* 0x008fe20000010100 */
[----:B------:R-:W-:Y:S01]  /*5b20*/  ISETP.LE.U32.AND P2, PT, R37, UR9, PT ;  /* 0x0000000925007c0c */ /* 0x000fe2000bf43070 */
[----:B------:R-:W-:Y:S01]  /*5b30*/  @!P3 FADD.FTZ R131, -R131, -RZ ;  /* 0x800000ff8383b221 */ /* 0x000fe20000010100 */
[----:B------:R-:W-:Y:S02]  /*5b40*/  LOP3.LUT R37, R39, 0xffff, RZ, 0xc0, !PT ;  /* 0x0000ffff27257812 */ /* 0x000fe400078ec0ff */
[----:B------:R-:W-:Y:S04]  /*5b50*/  SHF.R.U32.HI R39, RZ, 0x10, R39 ;  /* 0x00000010ff277819 */ /* 0x000fe80000011627 */
[----:B------:R-:W3:Y:S01]  /*5b60*/  MUFU.EX2 R239, R50 ;  /* 0x0000003200ef7308 */ /* 0x000ee20000000800 */
[----:B--2---:R-:W-:Y:S01]  /*5b70*/  @!P5 FADD.FTZ R238, -R238, -RZ ;  /* 0x800000ffeeeed221 */ /* 0x004fe20000010100 */
[----:B------:R-:W-:Y:S02]  /*5b80*/  ISETP.LE.U32.AND P5, PT, R36, UR9, PT ;  /* 0x0000000924007c0c */ /* 0x000fe4000bfa3070 */
[----:B------:R-:W-:Y:S02]  /*5b90*/  LOP3.LUT R36, R40, 0xffff, RZ, 0xc0, !PT ;  /* 0x0000ffff28247812 */ /* 0x000fe400078ec0ff */
[----:B------:R-:W-:Y:S04]  /*5ba0*/  SHF.R.U32.HI R37, RZ, 0x8, R37 ;  /* 0x00000008ff257819 */ /* 0x000fe80000011625 */
[----:B------:R-:W2:Y:S01]  /*5bb0*/  MUFU.EX2 R241, R52 ;  /* 0x0000003400f17308 */ /* 0x000ea20000000800 */
[----:B------:R-:W-:Y:S01]  /*5bc0*/  SHF.R.U32.HI R36, RZ, 0x8, R36 ;  /* 0x00000008ff247819 */ /* 0x000fe20000011624 */
[----:B-1----:R-:W-:Y:S01]  /*5bd0*/  @!P4 FADD.FTZ R244, -R244, -RZ ;  /* 0x800000fff4f4c221 */ /* 0x002fe20000010100 */
[----:B------:R-:W-:Y:S02]  /*5be0*/  LOP3.LUT R37, R37, 0xffff, RZ, 0xc0, !PT ;  /* 0x0000ffff25257812 */ /* 0x000fe400078ec0ff */
[----:B------:R-:W-:Y:S02]  /*5bf0*/  LOP3.LUT R36, R36, 0xffff, RZ, 0xc0, !PT ;  /* 0x0000ffff24247812 */ /* 0x000fe400078ec0ff */
[----:B------:R-:W-:Y:S03]  /*5c00*/  ISETP.LE.U32.AND P4, PT, R42, UR9, PT ;  /* 0x000000092a007c0c */ /* 0x000fe6000bf83070 */
[----:B------:R-:W1:Y:S01]  /*5c10*/  MUFU.EX2 R249, R249 ;  /* 0x000000f900f97308 */ /* 0x000e620000000800 */
[----:B---3--:R-:W-:Y:S01]  /*5c20*/  @!P1 FADD.FTZ R239, -R239, -RZ ;  /* 0x800000ffefef9221 */ /* 0x008fe20000010100 */
[----:B------:R-:W-:Y:S02]  /*5c30*/  ISETP.LE.U32.AND P1, PT, R37, UR9, PT ;  /* 0x0000000925007c0c */ /* 0x000fe4000bf23070 */
[--C-:B------:R-:W-:Y:S02]  /*5c40*/  SHF.R.U32.HI R37, RZ, 0x10, R40.reuse ;  /* 0x00000010ff257819 */ /* 0x100fe40000011628 */
[----:B------:R-:W-:Y:S04]  /*5c50*/  LOP3.LUT R39, R39, 0xff, RZ, 0xc0, !PT ;  /* 0x000000ff27277812 */ /* 0x000fe800078ec0ff */
[----:B------:R-:W3:Y:S01]  /*5c60*/  MUFU.EX2 R242, R53 ;  /* 0x0000003500f27308 */ /* 0x000ee20000000800 */
[----:B--2---:R-:W-:Y:S01]  /*5c70*/  @!P2 FADD.FTZ R241, -R241, -RZ ;  /* 0x800000fff1f1a221 */ /* 0x004fe20000010100 */
[----:B------:R-:W-:Y:S02]  /*5c80*/  ISETP.LE.U32.AND P2, PT, R36, UR9, PT ;  /* 0x0000000924007c0c */ /* 0x000fe4000bf43070 */
[----:B------:R-:W-:Y:S02]  /*5c90*/  LOP3.LUT R36, R45, 0xff, RZ, 0xc0, !PT ;  /* 0x000000ff2d247812 */ /* 0x000fe400078ec0ff */
[----:B------:R-:W-:Y:S04]  /*5ca0*/  F2FP.RELU.F16.F32.PACK_AB R45, R196, R193 ;  /* 0x000000c1c42d723e */ /* 0x000fe800000008ff */
[----:B------:R-:W2:Y:S01]  /*5cb0*/  MUFU.EX2 R240, R51 ;  /* 0x0000003300f07308 */ /* 0x000ea20000000800 */
[----:B------:R-:W-:Y:S01]  /*5cc0*/  F2FP.RELU.F16.F32.PACK_AB R49, R202, R201 ;  /* 0x000000c9ca31723e */ /* 0x000fe200000008ff */
[----:B-1----:R-:W-:Y:S01]  /*5cd0*/  @!P4 FADD.FTZ R249, -R249, -RZ ;  /* 0x800000fff9f9c221 */ /* 0x002fe20000010100 */
[----:B------:R1:W-:Y:S01]  /*5ce0*/  STS [R158+0x12000], R45 ;  /* 0x0120002d9e007388 */ /* 0x0003e20000000800 */
[----:B------:R-:W-:Y:S02]  /*5cf0*/  LOP3.LUT R37, R37, 0xff, RZ, 0xc0, !PT ;  /* 0x000000ff25257812 */ /* 0x000fe400078ec0ff */
[----:B------:R-:W-:Y:S04]  /*5d00*/  ISETP.LE.U32.AND P4, PT, R43, UR9, PT ;  /* 0x000000092b007c0c */ /* 0x000fe8000bf83070 */
[----:B------:R-:W4:Y:S01]  /*5d10*/  MUFU.EX2 R233, R233 ;  /* 0x000000e900e97308 */ /* 0x000f220000000800 */
[----:B------:R-:W-:Y:S01]  /*5d20*/  F2FP.RELU.F16.F32.PACK_AB R43, R194, R195 ;  /* 0x000000c3c22b723e */ /* 0x000fe200000008ff */
[----:B---3--:R-:W-:Y:S01]  /*5d30*/  @!P1 FADD.FTZ R242, -R242, -RZ ;  /* 0x800000fff2f29221 */ /* 0x008fe20000010100 */
[----:B------:R-:W-:Y:S02]  /*5d40*/  ISETP.LE.U32.AND P1, PT, R37, UR9, PT ;  /* 0x0000000925007c0c */ /* 0x000fe4000bf23070 */
[----:B------:R-:W-:Y:S01]  /*5d50*/  F2FP.RELU.F16.F32.PACK_AB R37, R208, R207 ;  /* 0x000000cfd025723e */ /* 0x000fe200000008ff */
[----:B------:R3:W-:Y:S01]  /*5d60*/  STS [R158+0x12400], R43 ;  /* 0x0124002b9e007388 */ /* 0x0007e20000000800 */
[----:B------:R-:W-:Y:S03]  /*5d70*/  F2FP.RELU.F16.F32.PACK_AB R42, R216, R215 ;  /* 0x000000d7d82a723e */ /* 0x000fe600000008ff */
[----:B------:R-:W1:Y:S01]  /*5d80*/  MUFU.EX2 R247, R58 ;  /* 0x0000003a00f77308 */ /* 0x000e620000000800 */
[----:B--2---:R-:W-:Y:S01]  /*5d90*/  @!P6 FADD.FTZ R240, -R240, -RZ ;  /* 0x800000fff0f0e221 */ /* 0x004fe20000010100 */
[----:B------:R2:W-:Y:S01]  /*5da0*/  STS [R166+0x12400], R37 ;  /* 0x01240025a6007388 */ /* 0x0005e20000000800 */
[----:B------:R-:W-:Y:S02]  /*5db0*/  ISETP.LE.U32.AND P6, PT, R39, UR9, PT ;  /* 0x0000000927007c0c */ /* 0x000fe4000bfc3070 */
[----:B------:R-:W-:Y:S02]  /*5dc0*/  F2FP.RELU.F16.F32.PACK_AB R39, R206, R205 ;  /* 0x000000cdce27723e */ /* 0x000fe400000008ff */
[----:B------:R-:W-:Y:S03]  /*5dd0*/  F2FP.RELU.F16.F32.PACK_AB R47, R200, R199 ;  /* 0x000000c7c82f723e */ /* 0x000fe600000008ff */
[----:B------:R-:W2:Y:S01]  /*5de0*/  MUFU.EX2 R248, R64 ;  /* 0x0000004000f87308 */ /* 0x000ea20000000800 */
[----:B----4-:R-:W-:Y:S01]  /*5df0*/  @!P0 FADD.FTZ R233, -R233, -RZ ;  /* 0x800000ffe9e98221 */ /* 0x010fe20000010100 */
[----:B------:R4:W-:Y:S01]  /*5e00*/  STS [R166+0x12000], R39 ;  /* 0x01200027a6007388 */ /* 0x0009e20000000800 */
[----:B------:R-:W-:Y:S02]  /*5e10*/  ISETP.LE.U32.AND P0, PT, R246, UR9, PT ;  /* 0x00000009f6007c0c */ /* 0x000fe4000bf03070 */
[----:B------:R-:W-:Y:S01]  /*5e20*/  LOP3.LUT R41, R41, 0xff, RZ, 0xc0, !PT ;  /* 0x000000ff29297812 */ /* 0x000fe200078ec0ff */
[----:B------:R4:W-:Y:S01]  /*5e30*/  STS [R158+0x14400], R47 ;  /* 0x0144002f9e007388 */ /* 0x0009e20000000800 */
[----:B-1----:R-:W-:Y:S03]  /*5e40*/  F2FP.RELU.F16.F32.PACK_AB R45, R204, R203 ;  /* 0x000000cbcc2d723e */ /* 0x002fe600000008ff */
[----:B------:R-:W1:Y:S01]  /*5e50*/  MUFU.EX2 R246, R57 ;  /* 0x0000003900f67308 */ /* 0x000e620000000800 */
[----:B------:R-:W-:Y:S01]  /*5e60*/  @!P1 FADD.FTZ R247, -R247, -RZ ;  /* 0x800000fff7f79221 */ /* 0x000fe20000010100 */
[----:B------:R-:W-:Y:S02]  /*5e70*/  ISETP.LE.U32.AND P1, PT, R41, UR9, PT ;  /* 0x0000000929007c0c */ /* 0x000fe4000bf23070 */
[----:B------:R-:W-:Y:S02]  /*5e80*/  F2FP.RELU.F16.F32.PACK_AB R41, R198, R197 ;  /* 0x000000c5c629723e */ /* 0x000fe400000008ff */
[----:B------:R-:W-:Y:S02]  /*5e90*/  F2FP.RELU.F16.F32.PACK_AB R46, R238, R237 ;  /* 0x000000edee2e723e */ /* 0x000fe400000008ff */
[----:B---3--:R-:W-:Y:S01]  /*5ea0*/  F2FP.RELU.F16.F32.PACK_AB R43, R218, R217 ;  /* 0x000000d9da2b723e */ /* 0x008fe200000008ff */
[----:B------:R3:W-:Y:S01]  /*5eb0*/  STS [R158+0x14000], R41 ;  /* 0x014000299e007388 */ /* 0x0007e20000000800 */
[----:B------:R-:W-:Y:S01]  /*5ec0*/  MUFU.EX2 R251, R60 ;  /* 0x0000003c00fb7308 */ /* 0x000fe20000000800 */
[----:B--2---:R-:W-:Y:S01]  /*5ed0*/  F2FP.RELU.F16.F32.PACK_AB R37, R224, R223 ;  /* 0x000000dfe025723e */ /* 0x004fe200000008ff */
[----:B------:R-:W-:Y:S01]  /*5ee0*/  @!P0 FADD.FTZ R248, -R248, -RZ ;  /* 0x800000fff8f88221 */ /* 0x000fe20000010100 */
[----:B------:R2:W-:Y:S01]  /*5ef0*/  STS [R166+0x14000], R49 ;  /* 0x01400031a6007388 */ /* 0x0005e20000000800 */
[----:B------:R-:W-:Y:S01]  /*5f00*/  SHF.R.U32.HI R40, RZ, 0x18, R40 ;  /* 0x00000018ff287819 */ /* 0x000fe20000011628 */
[----:B------:R-:W-:Y:S01]  /*5f10*/  @!P1 FADD.FTZ R130, -R130, -RZ ;  /* 0x800000ff82829221 */ /* 0x000fe20000010100 */
[----:B------:R-:W-:Y:S01]  /*5f20*/  ISETP.LE.U32.AND P0, PT, R36, UR9, PT ;  /* 0x0000000924007c0c */ /* 0x000fe2000bf03070 */
[----:B------:R2:W-:Y:S01]  /*5f30*/  STS [R166+0x14400], R45 ;  /* 0x0144002da6007388 */ /* 0x0005e20000000800 */
[----:B-1----:R-:W-:Y:S01]  /*5f40*/  @!P2 FADD.FTZ R246, -R246, -RZ ;  /* 0x800000fff6f6a221 */ /* 0x002fe20000010100 */
[----:B------:R-:W-:Y:S01]  /*5f50*/  ISETP.LE.U32.AND P2, PT, R40, UR9, PT ;  /* 0x0000000928007c0c */ /* 0x000fe2000bf43070 */
[----:B------:R-:W1:Y:S01]  /*5f60*/  MUFU.EX2 R245, R56 ;  /* 0x0000003800f57308 */ /* 0x000e620000000800 */
[----:B------:R-:W-:Y:S02]  /*5f70*/  F2FP.RELU.F16.F32.PACK_AB R36, R210, R209 ;  /* 0x000000d1d224723e */ /* 0x000fe400000008ff */
[----:B------:R-:W-:Y:S02]  /*5f80*/  F2FP.RELU.F16.F32.PACK_AB R40, R212, R211 ;  /* 0x000000d3d428723e */ /* 0x000fe400000008ff */
[----:B----4-:R-:W-:Y:S01]  /*5f90*/  F2FP.RELU.F16.F32.PACK_AB R39, R222, R221 ;  /* 0x000000ddde27723e */ /* 0x010fe200000008ff */
[----:B------:R4:W-:Y:S01]  /*5fa0*/  STS [R165+0x12000], R36 ;  /* 0x01200024a5007388 */ /* 0x0009e20000000800 */
[----:B------:R-:W-:Y:S03]  /*5fb0*/  F2FP.RELU.F16.F32.PACK_AB R47, R230, R229 ;  /* 0x000000e5e62f723e */ /* 0x000fe600000008ff */
[----:B------:R-:W4:Y:S01]  /*5fc0*/  MUFU.EX2 R243, R54 ;  /* 0x0000003600f37308 */ /* 0x000f220000000800 */
[----:B------:R-:W-:Y:S01]  /*5fd0*/  LOP3.LUT R250, R6, 0xff, RZ, 0xc0, !PT ;  /* 0x000000ff06fa7812 */ /* 0x000fe200078ec0ff */
[----:B------:R4:W-:Y:S01]  /*5fe0*/  STS [R165+0x12400], R40 ;  /* 0x01240028a5007388 */ /* 0x0009e20000000800 */
[----:B------:R-:W-:Y:S01]  /*5ff0*/  @!P0 FADD.FTZ R129, -R129, -RZ ;  /* 0x800000ff81818221 */ /* 0x000fe20000010100 */
[----:B------:R-:W-:Y:S02]  /*6000*/  FSETP.GE.FTZ.AND P0, PT, R193, RZ, PT ;  /* 0x000000ffc100720b */ /* 0x000fe40003f16000 */
[----:B------:R4:W-:Y:S01]  /*6010*/  STS [R172+0x12000], R39 ;  /* 0x01200027ac007388 */ /* 0x0009e20000000800 */
[----:B---3--:R-:W-:Y:S03]  /*6020*/  F2FP.RELU.F16.F32.PACK_AB R41, R220, R219 ;  /* 0x000000dbdc29723e */ /* 0x008fe600000008ff */
[----:B------:R-:W3:Y:S01]  /*6030*/  MUFU.EX2 R252, R252 ;  /* 0x000000fc00fc7308 */ /* 0x000ee20000000800 */
[----:B-1----:R-:W-:Y:S01]  /*6040*/  @!P5 FADD.FTZ R245, -R245, -RZ ;  /* 0x800000fff5f5d221 */ /* 0x002fe20000010100 */
[----:B------:R1:W-:Y:S01]  /*6050*/  STS [R172+0x12400], R37 ;  /* 0x01240025ac007388 */ /* 0x0003e20000000800 */
[----:B--2---:R-:W-:Y:S02]  /*6060*/  F2FP.RELU.F16.F32.PACK_AB R49, R228, R227 ;  /* 0x000000e3e431723e */ /* 0x004fe400000008ff */
[----:B------:R-:W-:Y:S01]  /*6070*/  ISETP.LE.U32.AND P5, PT, R44, UR9, PT ;  /* 0x000000092c007c0c */ /* 0x000fe2000bfa3070 */
[----:B------:R2:W-:Y:S01]  /*6080*/  STS [R165+0x14000], R38 ;  /* 0x01400026a5007388 */ /* 0x0005e20000000800 */
[----:B------:R-:W-:Y:S03]  /*6090*/  F2FP.RELU.F16.F32.PACK_AB R45, R226, R225 ;  /* 0x000000e1e22d723e */ /* 0x000fe600000008ff */
[----:B------:R-:W1:Y:S01]  /*60a0*/  MUFU.EX2 R134, R5 ;  /* 0x0000000500867308 */ /* 0x000e620000000800 */
[----:B------:R-:W-:Y:S01]  /*60b0*/  F2FP.RELU.F16.F32.PACK_AB R44, R240, R239 ;  /* 0x000000eff02c723e */ /* 0x000fe200000008ff */
[----:B------:R-:W-:Y:S01]  /*60c0*/  STS [R165+0x14400], R42 ;  /* 0x0144002aa5007388 */ /* 0x000fe20000000800 */
[----:B----4-:R-:W-:Y:S01]  /*60d0*/  @!P6 FADD.FTZ R243, -R243, -RZ ;  /* 0x800000fff3f3e221 */ /* 0x010fe20000010100 */
[----:B------:R-:W-:Y:S02]  /*60e0*/  ISETP.LE.U32.AND P6, PT, R250, UR9, PT ;  /* 0x00000009fa007c0c */ /* 0x000fe4000bfc3070 */
[----:B------:R4:W-:Y:S01]  /*60f0*/  STS [R172+0x14000], R43 ;  /* 0x0140002bac007388 */ /* 0x0009e20000000800 */
[----:B------:R-:W-:Y:S03]  /*6100*/  F2FP.RELU.F16.F32.PACK_AB R36, R249, R248 ;  /* 0x000000f8f924723e */ /* 0x000fe600000008ff */
[----:B------:R-:W2:Y:S01]  /*6110*/  MUFU.EX2 R250, R59 ;  /* 0x0000003b00fa7308 */ /* 0x000ea20000000800 */
[----:B---3--:R-:W-:Y:S01]  /*6120*/  @!P4 FADD.FTZ R252, -R252, -RZ ;  /* 0x800000fffcfcc221 */ /* 0x008fe20000010100 */
[----:B------:R-:W-:Y:S01]  /*6130*/  STS [R172+0x14400], R41 ;  /* 0x01440029ac007388 */ /* 0x000fe20000000800 */
[----:B------:R-:W-:Y:S02]  /*6140*/  F2FP.RELU.F16.F32.PACK_AB R40, R234, R233 ;  /* 0x000000e9ea28723e */ /* 0x000fe400000008ff */
[----:B------:R-:W-:Y:S01]  /*6150*/  F2FP.RELU.F16.F32.PACK_AB R53, R246, R245 ;  /* 0x000000f5f635723e */ /* 0x000fe200000008ff */
[----:B------:R3:W-:Y:S01]  /*6160*/  STS [R164+0x12000], R45 ;  /* 0x0120002da4007388 */ /* 0x0007e20000000800 */
[----:B------:R-:W-:Y:S01]  /*6170*/  F2FP.RELU.F16.F32.PACK_AB R39, R242, R241 ;  /* 0x000000f1f227723e */ /* 0x000fe200000008ff */
[----:B------:R-:W-:Y:S02]  /*6180*/  @!P6 FADD.FTZ R251, -R251, -RZ ;  /* 0x800000fffbfbe221 */ /* 0x000fe40000010100 */
[----:B------:R-:W-:Y:S01]  /*6190*/  STS [R164+0x12400], R49 ;  /* 0x01240031a4007388 */ /* 0x000fe20000000800 */
[----:B-1----:R-:W-:Y:S01]  /*61a0*/  F2FP.RELU.F16.F32.PACK_AB R37, R244, R243 ;  /* 0x000000f3f425723e */ /* 0x002fe200000008ff */
[----:B------:R-:W-:Y:S01]  /*61b0*/  @!P5 FADD.FTZ R134, -R134, -RZ ;  /* 0x800000ff8686d221 */ /* 0x000fe20000010100 */
[----:B------:R-:W-:Y:S01]  /*61c0*/  FSETP.GE.FTZ.AND P4, PT, R196, RZ, PT ;  /* 0x000000ffc400720b */ /* 0x000fe20003f96000 */
[----:B------:R1:W-:Y:S01]  /*61d0*/  STS [R169+0x12000], R46 ;  /* 0x0120002ea9007388 */ /* 0x0003e20000000800 */
[----:B--2---:R-:W-:Y:S01]  /*61e0*/  F2FP.RELU.F16.F32.PACK_AB R38, R236, R235 ;  /* 0x000000ebec26723e */ /* 0x004fe200000008ff */
[----:B------:R-:W-:Y:S02]  /*61f0*/  @!P2 FADD.FTZ R250, -R250, -RZ ;  /* 0x800000fffafaa221 */ /* 0x000fe40000010100 */
[----:B------:R2:W-:Y:S01]  /*6200*/  STS [R169+0x12400], R44 ;  /* 0x0124002ca9007388 */ /* 0x0005e20000000800 */
[----:B------:R-:W-:Y:S02]  /*6210*/  F2FP.RELU.F16.F32.PACK_AB R52, R252, R251 ;  /* 0x000000fbfc34723e */ /* 0x000fe400000008ff */
[----:B------:R-:W-:Y:S01]  /*6220*/  FSETP.GE.FTZ.AND P3, PT, R205, RZ, PT ;  /* 0x000000ffcd00720b */ /* 0x000fe20003f76000 */
[----:B------:R2:W-:Y:S01]  /*6230*/  STS [R164+0x14000], R47 ;  /* 0x0140002fa4007388 */ /* 0x0005e20000000800 */
[----:B----4-:R-:W-:Y:S02]  /*6240*/  F2FP.RELU.F16.F32.PACK_AB R43, R232, R231 ;  /* 0x000000e7e82b723e */ /* 0x010fe400000008ff */
[----:B------:R-:W-:Y:S02]  /*6250*/  FSETP.GE.FTZ.AND P2, PT, R206, RZ, PT ;  /* 0x000000ffce00720b */ /* 0x000fe40003f56000 */
[----:B------:R-:W-:Y:S01]  /*6260*/  FSETP.GE.FTZ.AND P1, PT, R209, RZ, PT ;  /* 0x000000ffd100720b */ /* 0x000fe20003f36000 */
[----:B------:R-:W-:Y:S01]  /*6270*/  STS [R164+0x14400], R43 ;  /* 0x0144002ba4007388 */ /* 0x000fe20000000800 */
[----:B---3--:R-:W-:Y:S03]  /*6280*/  IMAD.U32 R45, RZ, RZ, UR4 ;  /* 0x00000004ff2d7e24 */ /* 0x008fe6000f8e00ff */
[----:B------:R-:W-:Y:S04]  /*6290*/  STS [R169+0x14000], R40 ;  /* 0x01400028a9007388 */ /* 0x000fe80000000800 */
[----:B------:R-:W-:Y:S01]  /*62a0*/  STS [R169+0x14400], R38 ;  /* 0x01440026a9007388 */ /* 0x000fe20000000800 */
[----:B------:R-:W-:Y:S02]  /*62b0*/  IADD3 R45, R0, 0x4000, R45 ;  /* 0x00004000002d7810 */ /* 0x000fe40007ffe02d */
[----:B-1----:R-:W-:Y:S01]  /*62c0*/  F2FP.RELU.F16.F32.PACK_AB R46, R134, R129 ;  /* 0x00000081862e723e */ /* 0x002fe200000008ff */
[----:B------:R-:W-:Y:S01]  /*62d0*/  STS [R168+0x12000], R39 ;  /* 0x01200027a8007388 */ /* 0x000fe20000000800 */
[----:B--2---:R-:W-:Y:S03]  /*62e0*/  F2FP.RELU.F16.F32.PACK_AB R44, R131, R130 ;  /* 0x00000082832c723e */ /* 0x004fe600000008ff */
[----:B------:R-:W-:Y:S01]  /*62f0*/  STS [R168+0x12400], R37 ;  /* 0x01240025a8007388 */ /* 0x000fe20000000800 */
[----:B------:R-:W-:Y:S03]  /*6300*/  F2FP.RELU.F16.F32.PACK_AB R47, R250, R247 ;  /* 0x000000f7fa2f723e */ /* 0x000fe600000008ff */
        /* <DEDUP_REMOVED lines=39> */
[-C--:B------:R-:W-:Y:S06]  /*6580*/  HMMA.16816.F32 R20, R104, R116.reuse, R20 ;  /* 0x000000746814723c */ /* 0x080fec0000001814 */
[C---:B------:R-:W-:Y:S06]  /*6590*/  HMMA.16816.F32 R24, R112.reuse, R116, R24 ;  /* 0x000000747018723c */ /* 0x040fec0000001818 */
[-C--:B------:R-:W-:Y:S05]  /*65a0*/  HMMA.16816.F32 R28, R112, R118.reuse, R28 ;  /* 0x00000076701c723c */ /* 0x080fea000000181c */
[C---:B------:R-:W-:Y:S01]  /*65b0*/  FADD.FTZ R117, -R192.reuse, R4 ;  /* 0x00000004c0757221 */ /* 0x040fe20000010100 */
[C---:B------:R-:W-:Y:S05]  /*65c0*/  HMMA.16816.F32 R32, R104.reuse, R118, R32 ;  /* 0x000000766820723c */ /* 0x040fea0000001820 */
[----:B------:R-:W-:Y:S01]  /*65d0*/  FADD.FTZ R17, -R192, R17 ;  /* 0x00000011c0117221 */ /* 0x000fe20000010100 */
[-C--:B---3--:R-:W-:Y:S05]  /*65e0*/  HMMA.16816.F32 R36, R104, R120.reuse, R36 ;  /* 0x000000786824723c */ /* 0x088fea0000001824 */
[-C--:B------:R-:W-:Y:S01]  /*65f0*/  FSEL R118, R117, R192.reuse, P0 ;  /* 0x000000c075767208 */ /* 0x080fe20000000000 */
[C---:B------:R-:W-:Y:S04]  /*6600*/  HMMA.16816.F32 R40, R112.reuse, R120, R40 ;  /* 0x000000787028723c */ /* 0x040fe80000001828 */
[----:B------:R-:W-:Y:S01]  /*6610*/  FSETP.GE.FTZ.AND P0, PT, R210, RZ, PT ;  /* 0x000000ffd200720b */ /* 0x000fe20003f16000 */
[----:B------:R-:W-:Y:S01]  /*6620*/  FADD.FTZ R119, -R192, R5 ;  /* 0x00000005c0777221 */ /* 0x000fe20000010100 */
[-C--:B------:R-:W-:Y:S01]  /*6630*/  FSEL R17, R17, R192.reuse, P2 ;  /* 0x000000c011117208 */ /* 0x080fe20001000000 */
[-C--:B------:R-:W-:Y:S03]  /*6640*/  HMMA.16816.F32 R44, R112, R122.reuse, R44 ;  /* 0x0000007a702c723c */ /* 0x080fe6000000182c */
[----:B------:R-:W-:Y:S01]  /*6650*/  FSETP.GE.FTZ.AND P2, PT, R222, RZ, PT ;  /* 0x000000ffde00720b */ /* 0x000fe20003f56000 */
[----:B------:R-:W-:Y:S01]  /*6660*/  FADD.FTZ R5, -R192, R16 ;  /* 0x00000010c0057221 */ /* 0x000fe20000010100 */
[----:B------:R-:W-:Y:S01]  /*6670*/  FSEL R119, R119, R192, P4 ;  /* 0x000000c077777208 */ /* 0x000fe20002000000 */
[C---:B------:R-:W-:Y:S04]  /*6680*/  HMMA.16816.F32 R48, R104.reuse, R122, R48 ;  /* 0x0000007a6830723c */ /* 0x040fe80000001830 */
[----:B------:R-:W-:Y:S01]  /*6690*/  FSETP.GE.FTZ.AND P4, PT, R237, RZ, PT ;  /* 0x000000ffed00720b */ /* 0x000fe20003f96000 */
[----:B------:R-:W-:Y:S01]  /*66a0*/  FMUL.FTZ R193, R193, R118 ;  /* 0x00000076c1c17220 */ /* 0x000fe20000410000 */
[-C--:B------:R-:W-:Y:S01]  /*66b0*/  FSEL R118, R5, R192.reuse, P3 ;  /* 0x000000c005767208 */ /* 0x080fe20001800000 */
[-C--:B------:R-:W-:Y:S03]  /*66c0*/  HMMA.16816.F32 R52, R104, R124.reuse, R52 ;  /* 0x0000007c6834723c */ /* 0x080fe60000001834 */
[----:B------:R-:W-:Y:S01]  /*66d0*/  FSETP.GE.FTZ.AND P3, PT, R221, RZ, PT ;  /* 0x000000ffdd00720b */ /* 0x000fe20003f76000 */
[----:B------:R-:W-:Y:S01]  /*66e0*/  FMUL.FTZ R196, R196, R119 ;  /* 0x00000077c4c47220 */ /* 0x000fe20000410000 */
[----:B------:R-:W-:Y:S01]  /*66f0*/  FADD.FTZ R5, -R192, R21 ;  /* 0x00000015c0057221 */ /* 0x000fe20000010100 */
[C---:B------:R-:W-:Y:S05]  /*6700*/  HMMA.16816.F32 R56, R112.reuse, R124, R56 ;  /* 0x0000007c7038723c */ /* 0x040fea0000001838 */
[----:B------:R-:W-:Y:S01]  /*6710*/  F2FP.F16.F32.PACK_AB R193, R196, R193 ;  /* 0x000000c1c4c1723e */ /* 0x000fe200000000ff */
[-C--:B------:R-:W-:Y:S05]  /*6720*/  HMMA.16816.F32 R60, R112, R126.reuse, R60 ;  /* 0x0000007e703c723c */ /* 0x080fea000000183c */
[----:B------:R-:W-:Y:S01]  /*6730*/  FSEL R5, R5, R192, P0 ;  /* 0x000000c005057208 */ /* 0x000fe20000000000 */
[----:B------:R-:W-:Y:S04]  /*6740*/  HMMA.16816.F32 R64, R104, R126, R64 ;  /* 0x0000007e6840723c */ /* 0x000fe80000001840 */
[----:B------:R-:W-:Y:S01]  /*6750*/  FSETP.GE.FTZ.AND P0, PT, R226, RZ, PT ;  /* 0x000000ffe200720b */ /* 0x000fe20003f16000 */
[C---:B------:R-:W-:Y:S01]  /*6760*/  FADD.FTZ R196, -R192.reuse, R32 ;  /* 0x00000020c0c47221 */ /* 0x040fe20000010100 */
[C---:B------:R-:W-:Y:S01]  /*6770*/  FADD.FTZ R117, -R192.reuse, R20 ;  /* 0x00000014c0757221 */ /* 0x040fe20000010100 */
[----:B------:R-:W-:Y:S01]  /*6780*/  FADD.FTZ R37, -R192, R37 ;  /* 0x00000025c0257221 */ /* 0x000fe20000010100 */
[----:B------:R-:W-:Y:S03]  /*6790*/  FMUL.FTZ R205, R205, R118 ;  /* 0x00000076cdcd7220 */ /* 0x000fe60000410000 */
[-C--:B------:R-:W-:Y:S01]  /*67a0*/  FSEL R196, R196, R192.reuse, P3 ;  /* 0x000000c0c4c47208 */ /* 0x080fe20001800000 */
[----:B------:R-:W-:Y:S01]  /*67b0*/  FMUL.FTZ R206, R206, R17 ;  /* 0x00000011cece7220 */ /* 0x000fe20000410000 */
[----:B------:R-:W-:Y:S01]  /*67c0*/  FSEL R118, R117, R192, P1 ;  /* 0x000000c075767208 */ /* 0x000fe20000800000 */
[C---:B------:R-:W-:Y:S01]  /*67d0*/  FADD.FTZ R36, -R192.reuse, R36 ;  /* 0x00000024c0247221 */ /* 0x040fe20000010100 */
[----:B------:R-:W-:Y:S01]  /*67e0*/  FSETP.GE.FTZ.AND P1, PT, R225, RZ, PT ;  /* 0x000000ffe100720b */ /* 0x000fe20003f36000 */
[----:B------:R-:W-:Y:S01]  /*67f0*/  FMUL.FTZ R196, R221, R196 ;  /* 0x000000c4ddc47220 */ /* 0x000fe20000410000 */
[-C--:B------:R-:W-:Y:S01]  /*6800*/  FSEL R37, R37, R192.reuse, P0 ;  /* 0x000000c025257208 */ /* 0x080fe20000000000 */
[C---:B------:R-:W-:Y:S01]  /*6810*/  FADD.FTZ R221, -R192.reuse, R48 ;  /* 0x00000030c0dd7221 */ /* 0x040fe20000010100 */
[----:B------:R-:W-:Y:S01]  /*6820*/  FSETP.GE.FTZ.AND P0, PT, R249, RZ, PT ;  /* 0x000000fff900720b */ /* 0x000fe20003f16000 */
[----:B------:R-:W-:Y:S01]  /*6830*/  FADD.FTZ R53, -R192, R53 ;  /* 0x00000035c0357221 */ /* 0x000fe20000010100 */
[----:B------:R-:W-:Y:S01]  /*6840*/  F2FP.F16.F32.PACK_AB R205, R206, R205 ;  /* 0x000000cdcecd723e */ /* 0x000fe200000000ff */
[----:B------:R-:W-:Y:S01]  /*6850*/  FADD.FTZ R206, -R192, R33 ;  /* 0x00000021c0ce7221 */ /* 0x000fe20000010100 */
[----:B------:R-:W-:Y:S01]  /*6860*/  FSEL R36, R36, R192, P1 ;  /* 0x000000c024247208 */ /* 0x000fe20000800000 */
[----:B------:R-:W-:Y:S01]  /*6870*/  FADD.FTZ R49, -R192, R49 ;  /* 0x00000031c0317221 */ /* 0x000fe20000010100 */
[----:B------:R-:W-:Y:S01]  /*6880*/  FSETP.GE.FTZ.AND P1, PT, R242, RZ, PT ;  /* 0x000000fff200720b */ /* 0x000fe20003f36000 */
[----:B------:R-:W-:Y:S01]  /*6890*/  FMUL.FTZ R209, R209, R118 ;  /* 0x00000076d1d17220 */ /* 0x000fe20000410000 */
[----:B------:R-:W-:Y:S01]  /*68a0*/  FSEL R48, R221, R192, P4 ;  /* 0x000000c0dd307208 */ /* 0x000fe20002000000 */
[----:B------:R-:W-:Y:S01]  /*68b0*/  FMUL.FTZ R36, R225, R36 ;  /* 0x00000024e1247220 */ /* 0x000fe20000410000 */
[-C--:B------:R-:W-:Y:S01]  /*68c0*/  FSEL R206, R206, R192.reuse, P2 ;  /* 0x000000c0cece7208 */ /* 0x080fe20001000000 */
[C---:B------:R-:W-:Y:S01]  /*68d0*/  FADD.FTZ R225, -R192.reuse, R52 ;  /* 0x00000034c0e17221 */ /* 0x040fe20000010100 */
[-C--:B------:R-:W-:Y:S01]  /*68e0*/  FSEL R53, R53, R192.reuse, P1 ;  /* 0x000000c035357208 */ /* 0x080fe20000800000 */
[----:B------:R-:W-:Y:S01]  /*68f0*/  FADD.FTZ R221, -R192, R64 ;  /* 0x00000040c0dd7221 */ /* 0x000fe20000010100 */
        /* <DEDUP_REMOVED lines=8> */
[-C--:B------:R-:W-:Y:S02]  /*6980*/  FSEL R52, R225, R192.reuse, P2 ;  /* 0x000000c0e1347208 */ /* 0x080fe40001000000 */
[----:B------:R-:W-:Y:S01]  /*6990*/  FSEL R221, R221, R192, P1 ;  /* 0x000000c0dddd7208 */ /* 0x000fe20000800000 */
[----:B------:R-:W-:Y:S01]  /*69a0*/  @P0 FADD.FTZ R192, -R192, R65 ;  /* 0x00000041c0c00221 */ /* 0x000fe20000010100 */
[----:B------:R-:W-:Y:S01]  /*69b0*/  PLOP3.LUT P0, PT, PT, PT, UP3, 0x80, 0x0 ;  /* 0x000000000000781c */ /* 0x000fe20003f0f038 */
[----:B------:R-:W-:Y:S01]  /*69c0*/  FMUL.FTZ R52, R241, R52 ;  /* 0x00000034f1347220 */ /* 0x000fe20000410000 */
[----:B------:R-:W-:Y:S01]  /*69d0*/  F2FP.F16.F32.PACK_AB R210, R210, R209 ;  /* 0x000000d1d2d2723e */ /* 0x000fe200000000ff */
[----:B------:R-:W-:Y:S01]  /*69e0*/  FMUL.FTZ R49, R238, R49 ;  /* 0x00000031ee317220 */ /* 0x000fe20000410000 */
[----:B------:R-:W-:Y:S01]  /*69f0*/  F2FP.F16.F32.PACK_AB R37, R37, R36 ;  /* 0x000000242525723e */ /* 0x000fe200000000ff */
[----:B------:R-:W-:Y:S01]  /*6a00*/  FMUL.FTZ R209, R222, R206 ;  /* 0x000000ceded17220 */ /* 0x000fe20000410000 */
[----:B------:R-:W-:Y:S01]  /*6a10*/  F2FP.F16.F32.PACK_AB R53, R53, R52 ;  /* 0x000000343535723e */ /* 0x000fe200000000ff */
[----:B------:R-:W-:Y:S01]  /*6a20*/  FADD.FTZ R36, -R191, R6 ;  /* 0x00000006bf247221 */ /* 0x000fe20000010100 */
[----:B------:R-:W-:Y:S01]  /*6a30*/  FSETP.GE.FTZ.AND P2, PT, R195, RZ, PT ;  /* 0x000000ffc300720b */ /* 0x000fe20003f56000 */
[----:B------:R-:W-:Y:S01]  /*6a40*/  FADD.FTZ R52, -R191, R7 ;  /* 0x00000007bf347221 */ /* 0x000fe20000010100 */
[----:B------:R-:W-:Y:S01]  /*6a50*/  FSETP.GE.FTZ.AND P1, PT, R194, RZ, PT ;  /* 0x000000ffc200720b */ /* 0x000fe20003f36000 */
[----:B------:R-:W-:Y:S01]  /*6a60*/  FMUL.FTZ R221, R248, R221 ;  /* 0x000000ddf8dd7220 */ /* 0x000fe20000410000 */
[----:B------:R-:W-:Y:S01]  /*6a70*/  F2FP.F16.F32.PACK_AB R48, R49, R48 ;  /* 0x000000303130723e */ /* 0x000fe200000000ff */
[----:B------:R-:W-:Y:S01]  /*6a80*/  FMUL.FTZ R192, R249, R192 ;  /* 0x000000c0f9c07220 */ /* 0x000fe20000410000 */
        /* <DEDUP_REMOVED lines=17> */
[----:B-1----:R-:W-:Y:S05]  /*6ba0*/  IMAD.U32 R17, R7, -0x80, RZ ;  /* 0xffffff8007117824 */ /* 0x002fea00078e00ff */
[C---:B------:R-:W-:Y:S04]  /*6bb0*/  LEA R186, P1, R17.reuse, R186, 0x1 ;  /* 0x000000ba11ba7211 */ /* 0x040fe800078208ff */
[----:B------:R-:W-:Y:S02]  /*6bc0*/  LEA.HI.X.SX32 R187, R17, R187, 0x1, P1 ;  /* 0x000000bb11bb7211 */ /* 0x000fe400008f0eff */
        /* <DEDUP_REMOVED lines=15> */
.L_x_884:
[----:B------:R-:W-:Y:S01]  /*6cc0*/  FSETP.GE.FTZ.AND P1, PT, R211, RZ, PT ;  /* 0x000000ffd300720b */ /* 0x000fe20003f36000 */
[C---:B------:R-:W-:Y:S01]  /*6cd0*/  FADD.FTZ R22, -R191.reuse, R22 ;  /* 0x00000016bf167221 */ /* 0x040fe20000010100 */
[----:B------:R-:W-:Y:S01]  /*6ce0*/  FSETP.GE.FTZ.AND P2, PT, R208, RZ, PT ;  /* 0x000000ffd000720b */ /* 0x000fe20003f56000 */
[----:B---3--:R-:W-:Y:S01]  /*6cf0*/  FADD.FTZ R4, -R191, R19 ;  /* 0x00000013bf047221 */ /* 0x008fe20000010100 */
[----:B------:R-:W-:Y:S01]  /*6d00*/  FSETP.GE.FTZ.AND P3, PT, R207, RZ, PT ;  /* 0x000000ffcf00720b */ /* 0x000fe20003f76000 */
[----:B------:R-:W-:Y:S01]  /*6d10*/  STS [R158+0xa000], R193 ;  /* 0x00a000c19e007388 */ /* 0x000fe20000000800 */
[-C--:B------:R-:W-:Y:S01]  /*6d20*/  FSEL R22, R22, R191.reuse, P1 ;  /* 0x000000bf16167208 */ /* 0x080fe20000800000 */
[C---:B------:R-:W-:Y:S01]  /*6d30*/  FADD.FTZ R34, -R191.reuse, R34 ;  /* 0x00000022bf227221 */ /* 0x040fe20000010100 */
[-C--:B------:R-:W-:Y:S01]  /*6d40*/  FSEL R5, R4, R191.reuse, P2 ;  /* 0x000000bf04057208 */ /* 0x080fe20001000000 */
[----:B------:R-:W-:Y:S01]  /*6d50*/  FADD.FTZ R6, -R191, R35 ;  /* 0x00000023bf067221 */ /* 0x000fe20000010100 */
[----:B------:R-:W-:Y:S01]  /*6d60*/  FSETP.GE.FTZ.AND P1, PT, R223, RZ, PT ;  /* 0x000000ffdf00720b */ /* 0x000fe20003f36000 */
[C---:B------:R-:W-:Y:S01]  /*6d70*/  FADD.FTZ R18, -R191.reuse, R18 ;  /* 0x00000012bf127221 */ /* 0x040fe20000010100 */
[C---:B------:R-:W-:Y:S01]  /*6d80*/  FADD.FTZ R4, -R191.reuse, R23 ;  /* 0x00000017bf047221 */ /* 0x040fe20000010100 */
[----:B------:R-:W-:Y:S01]  /*6d90*/  FSETP.GE.FTZ.AND P2, PT, R212, RZ, PT ;  /* 0x000000ffd400720b */ /* 0x000fe20003f56000 */
[----:B------:R-:W-:Y:S01]  /*6da0*/  FADD.FTZ R16, -R191, R39 ;  /* 0x00000027bf107221 */ /* 0x000fe20000010100 */
[----:B------:R-:W-:Y:S01]  /*6db0*/  FSEL R34, R34, R191, P1 ;  /* 0x000000bf22227208 */ /* 0x000fe20000800000 */
[----:B------:R-:W-:Y:S01]  /*6dc0*/  FMUL.FTZ R36, R195, R36 ;  /* 0x00000024c3247220 */ /* 0x000fe20000410000 */
[----:B------:R-:W-:Y:S01]  /*6dd0*/  FSETP.GE.FTZ.AND P1, PT, R228, RZ, PT ;  /* 0x000000ffe400720b */ /* 0x000fe20003f36000 */
        /* <DEDUP_REMOVED lines=9> */
[----:B------:R-:W-:Y:S01]  /*6e70*/  F2FP.F16.F32.PACK_AB R49, R49, R36 ;  /* 0x000000243131723e */ /* 0x000fe200000000ff */
[C---:B------:R-:W-:Y:S01]  /*6e80*/  FADD.FTZ R4, -R191.reuse, R51 ;  /* 0x00000033bf047221 */ /* 0x040fe20000010100 */
[C---:B------:R-:W-:Y:S01]  /*6e90*/  FADD.FTZ R38, -R191.reuse, R38 ;  /* 0x00000026bf267221 */ /* 0x040fe20000010100 */
[----:B------:R-:W-:Y:S01]  /*6ea0*/  FSETP.GE.FTZ.AND P3, PT, R224, RZ, PT ;  /* 0x000000ffe000720b */ /* 0x000fe20003f76000 */
[----:B------:R-:W-:Y:S01]  /*6eb0*/  FADD.FTZ R50, -R191, R50 ;  /* 0x00000032bf327221 */ /* 0x000fe20000010100 */
[----:B------:R-:W-:Y:S01]  /*6ec0*/  STS [R158+0xa400], R49 ;  /* 0x00a400319e007388 */ /* 0x000fe20000000800 */
[----:B------:R-:W-:Y:S01]  /*6ed0*/  FSETP.GE.FTZ.AND P2, PT, R227, RZ, PT ;  /* 0x000000ffe300720b */ /* 0x000fe20003f56000 */
[----:B------:R-:W-:Y:S01]  /*6ee0*/  FADD.FTZ R54, -R191, R54 ;  /* 0x00000036bf367221 */ /* 0x000fe20000010100 */
[----:B------:R-:W-:Y:S01]  /*6ef0*/  FSETP.GE.FTZ.AND P6, PT, R239, RZ, PT ;  /* 0x000000ffef00720b */ /* 0x000fe20003fd6000 */
[----:B------:R-:W-:Y:S01]  /*6f00*/  STS [R166+0xa000], R205 ;  /* 0x00a000cda6007388 */ /* 0x000fe20000000800 */
[----:B------:R-:W-:Y:S01]  /*6f10*/  FSETP.GE.FTZ.AND P5, PT, R240, RZ, PT ;  /* 0x000000fff000720b */ /* 0x000fe20003fb6000 */
[----:B------:R-:W-:Y:S01]  /*6f20*/  FADD.FTZ R66, -R191, R66 ;  /* 0x00000042bf427221 */ /* 0x000fe20000010100 */
[----:B------:R-:W-:Y:S01]  /*6f30*/  F2FP.F16.F32.PACK_AB R5, R5, R18 ;  /* 0x000000120505723e */ /* 0x000fe200000000ff */
[----:B------:R-:W-:Y:S01]  /*6f40*/  FMUL.FTZ R34, R223, R34 ;  /* 0x00000022df227220 */ /* 0x000fe20000410000 */
[----:B------:R-:W-:Y:S01]  /*6f50*/  F2FP.F16.F32.PACK_AB R22, R7, R22 ;  /* 0x000000160716723e */ /* 0x000fe200000000ff */
[----:B------:R-:W-:Y:S01]  /*6f60*/  FMUL.FTZ R19, R228, R19 ;  /* 0x00000013e4137220 */ /* 0x000fe20000410000 */
[-C--:B------:R-:W-:Y:S01]  /*6f70*/  FSEL R17, R6, R191.reuse, P3 ;  /* 0x000000bf06117208 */ /* 0x080fe20001800000 */
[----:B------:R1:W-:Y:S01]  /*6f80*/  STS [R166+0xa400], R5 ;  /* 0x00a40005a6007388 */ /* 0x0003e20000000800 */
[-C--:B------:R-:W-:Y:S01]  /*6f90*/  FSEL R38, R38, R191.reuse, P2 ;  /* 0x000000bf26267208 */ /* 0x080fe20001000000 */
[----:B------:R-:W-:Y:S01]  /*6fa0*/  FADD.FTZ R6, -R191, R55 ;  /* 0x00000037bf067221 */ /* 0x000fe20000010100 */
[-C--:B------:R-:W-:Y:S01]  /*6fb0*/  FSEL R50, R50, R191.reuse, P6 ;  /* 0x000000bf32327208 */ /* 0x080fe20003000000 */
[----:B-----5:R-:W-:Y:S01]  /*6fc0*/  FADD.FTZ R13, -R190, R13 ;  /* 0x0000000dbe0d7221 */ /* 0x020fe20000010100 */
[----:B------:R-:W-:Y:S01]  /*6fd0*/  FSEL R7, R4, R191, P5 ;  /* 0x000000bf04077208 */ /* 0x000fe20002800000 */
        /* <DEDUP_REMOVED lines=8> */
[----:B------:R-:W-:Y:S01]  /*7060*/  FADD.FTZ R25, -R190, R25 ;  /* 0x00000019be197221 */ /* 0x000fe20000010100 */
[-C--:B------:R-:W-:Y:S01]  /*7070*/  FSEL R21, R6, R191.reuse, P3 ;  /* 0x000000bf06157208 */ /* 0x080fe20001800000 */
[----:B------:R-:W-:Y:S01]  /*7080*/  FADD.FTZ R29, -R190, R29 ;  /* 0x0000001dbe1d7221 */ /* 0x000fe20000010100 */
        /* <DEDUP_REMOVED lines=8> */
[----:B-1----:R-:W-:Y:S01]  /*7110*/  FADD.FTZ R5, -R190, R40 ;  /* 0x00000028be057221 */ /* 0x002fe20000010100 */
[----:B------:R-:W-:Y:S01]  /*7120*/  FSETP.GE.FTZ.AND P3, PT, R198, RZ, PT ;  /* 0x000000ffc600720b */ /* 0x000fe20003f76000 */
[----:B------:R-:W-:Y:S01]  /*7130*/  FADD.FTZ R45, -R190, R45 ;  /* 0x0000002dbe2d7221 */ /* 0x000fe20000010100 */
[----:B------:R-:W-:Y:S01]  /*7140*/  F2FP.F16.F32.PACK_AB R20, R4, R23 ;  /* 0x000000170414723e */ /* 0x000fe200000000ff */
[C---:B------:R-:W-:Y:S01]  /*7150*/  FADD.FTZ R57, -R190.reuse, R57 ;  /* 0x00000039be397221 */ /* 0x040fe20000010100 */
        /* <DEDUP_REMOVED lines=33> */
[----:B------:R-:W-:Y:S01]  /*7370*/  FADD.FTZ R42, -R181, R42 ;  /* 0x0000002ab52a7221 */ /* 0x000fe20000010100 */
[----:B------:R-:W-:Y:S01]  /*7380*/  F2FP.F16.F32.PACK_AB R9, R9, R4 ;  /* 0x000000040909723e */ /* 0x000fe200000000ff */
[----:B------:R-:W-:Y:S01]  /*7390*/  FMUL.FTZ R38, R227, R38 ;  /* 0x00000026e3267220 */ /* 0x000fe20000410000 */
[-C--:B------:R-:W-:Y:S01]  /*73a0*/  FSEL R4, R7, R190.reuse, P4 ;  /* 0x000000be07047208 */ /* 0x080fe20002000000 */
[C---:B------:R-:W-:Y:S01]  /*73b0*/  FADD.FTZ R7, -R190.reuse, R60 ;  /* 0x0000003cbe077221 */ /* 0x040fe20000010100 */
[-C--:B------:R-:W-:Y:S01]  /*73c0*/  FSEL R12, R5, R190.reuse, P6 ;  /* 0x000000be050c7208 */ /* 0x080fe20003000000 */
[----:B------:R1:W-:Y:S01]  /*73d0*/  STS [R158+0xc000], R9 ;  /* 0x00c000099e007388 */ /* 0x0003e20000000800 */
        /* <DEDUP_REMOVED lines=10> */
[----:B------:R-:W-:Y:S01]  /*7480*/  FSETP.GE.FTZ.AND P3, PT, R246, RZ, PT ;  /* 0x000000fff600720b */ /* 0x000fe20003f76000 */
[----:B------:R-:W-:Y:S01]  /*7490*/  FMUL.FTZ R12, R233, R12 ;  /* 0x0000000ce90c7220 */ /* 0x000fe20000410000 */
[-C--:B------:R-:W-:Y:S01]  /*74a0*/  FSEL R16, R5, R190.reuse, P4 ;  /* 0x000000be05107208 */ /* 0x080fe20002000000 */
[----:B------:R-:W-:Y:S01]  /*74b0*/  FADD.FTZ R58, -R181, R58 ;  /* 0x0000003ab53a7221 */ /* 0x000fe20000010100 */
[----:B------:R-:W-:Y:S01]  /*74c0*/  FSEL R18, R7, R190, P2 ;  /* 0x000000be07127208 */ /* 0x000fe20001000000 */
[----:B------:R-:W-:Y:S01]  /*74d0*/  FMUL.FTZ R54, R243, R54 ;  /* 0x00000036f3367220 */ /* 0x000fe20000410000 */
[-C--:B------:R-:W-:Y:S01]  /*74e0*/  FSEL R45, R45, R190.reuse, P5 ;  /* 0x000000be2d2d7208 */ /* 0x080fe20002800000 */
[----:B------:R-:W-:Y:S01]  /*74f0*/  FMUL.FTZ R21, R244, R21 ;  /* 0x00000015f4157220 */ /* 0x000fe20000410000 */
[----:B------:R-:W-:Y:S01]  /*7500*/  FSEL R57, R57, R190, P3 ;  /* 0x000000be39397208 */ /* 0x000fe20001800000 */
[----:B------:R-:W-:Y:S01]  /*7510*/  @P1 FADD.FTZ R190, -R190, R61 ;  /* 0x0000003dbebe1221 */ /* 0x000fe20000010100 */
[----:B------:R-:W-:Y:S01]  /*7520*/  FMUL.FTZ R18, R251, R18 ;  /* 0x00000012fb127220 */ /* 0x000fe20000410000 */
[----:B------:R-:W-:Y:S01]  /*7530*/  F2FP.F16.F32.PACK_AB R29, R29, R4 ;  /* 0x000000041d1d723e */ /* 0x000fe200000000ff */
[----:B------:R-:W-:Y:S01]  /*7540*/  FADD.FTZ R4, -R181, R11 ;  /* 0x0000000bb5047221 */ /* 0x000fe20000010100 */
        /* <DEDUP_REMOVED lines=26> */
[-C--:B-1----:R-:W-:Y:S01]  /*76f0*/  FSEL R9, R4, R181.reuse, P1 ;  /* 0x000000b504097208 */ /* 0x082fe20000800000 */
        /* <DEDUP_REMOVED lines=35> */
[-C--:B------:R-:W-:Y:S01]  /*7930*/  FSEL R9, R4, R181.reuse, P5 ;  /* 0x000000b504097208 */ /* 0x080fe20002800000 */
[----:B------:R-:W-:Y:S01]  /*7940*/  STS [R172+0xc400], R11 ;  /* 0x00c4000bac007388 */ /* 0x000fe20000000800 */
[----:B------:R-:W-:Y:S02]  /*7950*/  FSEL R46, R46, R181, P2 ;  /* 0x000000b52e2e7208 */ /* 0x000fe40001000000 */
[----:B------:R-:W-:Y:S01]  /*7960*/  FSETP.GE.FTZ.AND P1, PT, R134, RZ, PT ;  /* 0x000000ff8600720b */ /* 0x000fe20003f36000 */
[----:B------:R-:W-:Y:S01]  /*7970*/  STS [R164+0xa000], R37 ;  /* 0x00a00025a4007388 */ /* 0x000fe20000000800 */
[----:B------:R-:W-:Y:S01]  /*7980*/  FMUL.FTZ R9, R236, R9 ;  /* 0x00000009ec097220 */ /* 0x000fe20000410000 */
[----:B------:R-:W-:Y:S01]  /*7990*/  FMUL.FTZ R46, R235, R46 ;  /* 0x0000002eeb2e7220 */ /* 0x000fe20000410000 */
[----:B------:R-:W-:Y:S01]  /*79a0*/  F2FP.F16.F32.PACK_AB R15, R15, R42 ;  /* 0x0000002a0f0f723e */ /* 0x000fe200000000ff */
[----:B------:R-:W-:Y:S01]  /*79b0*/  STS [R164+0xa400], R19 ;  /* 0x00a40013a4007388 */ /* 0x000fe20000000800 */
[----:B------:R-:W-:Y:S02]  /*79c0*/  FSETP.GE.FTZ.AND P3, PT, R250, RZ, PT ;  /* 0x000000fffa00720b */ /* 0x000fe40003f76000 */
[----:B------:R-:W-:Y:S01]  /*79d0*/  FSETP.GE.FTZ.AND P4, PT, R247, RZ, PT ;  /* 0x000000fff700720b */ /* 0x000fe20003f96000 */
[----:B------:R-:W-:Y:S01]  /*79e0*/  STS [R169+0xa000], R48 ;  /* 0x00a00030a9007388 */ /* 0x000fe20000000800 */
[----:B------:R-:W-:Y:S02]  /*79f0*/  F2FP.F16.F32.PACK_AB R12, R45, R12 ;  /* 0x0000000c2d0c723e */ /* 0x000fe400000000ff */
        /* <DEDUP_REMOVED lines=111> */
[----:B-1----:R-:W-:Y:S05]  /*80f0*/  IMAD.U32 R9, R7, -0x80, RZ ;  /* 0xffffff8007097824 */ /* 0x002fea00078e00ff */
[C---:B------:R-:W-:Y:S04]  /*8100*/  LEA R184, P1, R9.reuse, R184, 0x1 ;  /* 0x000000b809b87211 */ /* 0x040fe800078208ff */
[----:B------:R-:W-:Y:S02]  /*8110*/  LEA.HI.X.SX32 R185, R9, R185, 0x1, P1 ;  /* 0x000000b909b97211 */ /* 0x000fe400008f0eff */
[C---:B------:R-:W-:Y:S03]  /*8120*/  @!P2 LEA R4, P1, R7.reuse, R184, 0x7 ;  /* 0x000000b80704a211 */ /* 0x040fe600078238ff */
        /* <DEDUP_REMOVED lines=11> */
.L_x_885:
        /* <DEDUP_REMOVED lines=306> */
.L_x_887:
        /* <DEDUP_REMOVED lines=19> */
.L_x_888:
[----:B------:R-:W-:Y:S01]  /*9630*/  BAR.SYNC.DEFER_BLOCKING 0x0 ;  /* 0x0000000000007b1d */ /* 0x000fe20000010000 */
[----:B------:R-:W-:Y:S01]  /*9640*/  USHF.R.S32.HI UR7, URZ, 0x1f, UR5 ;  /* 0x0000001f3f077899 */ /* 0x000fe20008011405 */
[--C-:B------:R-:W-:Y:S01]  /*9650*/  SHF.R.S32.HI R21, RZ, 0x1f, R162.reuse ;  /* 0x0000001fff157819 */ /* 0x100fe200000114a2 */
        /* <DEDUP_REMOVED lines=10> */
[----:B------:R-:W-:Y:S01]  /*9700*/  IADD3 R6, P0, R6, UR19, RZ ;  /* 0x0000001306067c10 */ /* 0x000fe2000ff1e0ff */
[----:B------:R-:W-:-:S02]  /*9710*/  IMAD.U32 R22, RZ, RZ, UR16 ;  /* 0x00000010ff167e24 */ /* 0x000fc4000f8e00ff */
[----:B------:R-:W-:Y:S01]  /*9720*/  MOV R4, UR13 ;  /* 0x0000000d00047c02 */ /* 0x000fe20008000f00 */
[----:B------:R-:W-:Y:S02]  /*9730*/  ULDC UR13, c[0x0][0x2d0] ;  /* 0x0000b400000d7ab9 */ /* 0x000fe40000000800 */
[----:B------:R-:W-:Y:S01]  /*9740*/  ISETP.GE.AND P2, PT, R162, UR13, PT ;  /* 0x0000000da2007c0c */ /* 0x000fe2000bf46270 */
[----:B------:R-:W-:Y:S01]  /*9750*/  UIMAD UR13, UR21, UR16, URZ ;  /* 0x00000010150d72a4 */ /* 0x000fe2000f8e023f */
[----:B------:R-:W-:Y:S02]  /*9760*/  IADD3.X R7, R7, UR20, R4, P0, !PT ;  /* 0x0000001407077c10 */ /* 0x000fe400087fe404 */
[----:B------:R-:W-:Y:S01]  /*9770*/  ISETP.GE.OR P1, PT, R0, UR6, P2 ;  /* 0x0000000600007c0c */ /* 0x000fe20009726670 */
[----:B------:R2:W3:Y:S01]  /*9780*/  LDS.128 R12, [R53+0x7000] ;  /* 0x00700000350c7984 */ /* 0x0004e20000000c00 */
[----:B------:R-:W-:Y:S01]  /*9790*/  ISETP.GE.OR P2, PT, R154, UR6, P2 ;  /* 0x000000069a007c0c */ /* 0x000fe20009746670 */
[----:B------:R-:W-:Y:S01]  /*97a0*/  UIMAD UR17, UR57, UR17, UR13 ;  /* 0x00000011391172a4 */ /* 0x000fe2000f8e020d */
[----:B------:R-:W-:Y:S01]  /*97b0*/  IMAD.WIDE.U32 R22, R22, UR57, R6 ;  /* 0x0000003916167c25 */ /* 0x000fe2000f8e0006 */
[----:B------:R2:W4:Y:S01]  /*97c0*/  LDS.128 R8, [R53+0x9000] ;  /* 0x0090000035087984 */ /* 0x0005220000000c00 */
[----:B------:R-:W-:-:S03]  /*97d0*/  SHF.R.S32.HI R0, RZ, 0x1f, R154 ;  /* 0x0000001fff007819 */ /* 0x000fc6000001149a */
[----:B------:R-:W-:-:S06]  /*97e0*/  IADD3 R17, R23, UR17, RZ ;  /* 0x0000001117117c10 */ /* 0x000fcc000fffe0ff */
[----:B------:R-:W-:Y:S05]  /*97f0*/  @P2 BRA `(.L_x_890) ;  /* 0x0000000000282947 */ /* 0x000fea0003800000 */
[----:B------:R-:W1:Y:S01]  /*9800*/  LDS.128 R4, [R53+0x6000] ;  /* 0x0060000035047984 */ /* 0x000e620000000c00 */
        /* <DEDUP_REMOVED lines=9> */
.L_x_890:
[----:B------:R-:W-:Y:S05]  /*98a0*/  BSYNC B0 ;  /* 0x0000000000007941 */ /* 0x000fea0003800000 */
.L_x_889:
[----:B------:R-:W-:Y:S04]  /*98b0*/  BSSY B0, `(.L_x_891) ;  /* 0x000000d000007945 */ /* 0x000fe80003800000 */
[----:B------:R-:W-:Y:S05]  /*98c0*/  @P1 BRA `(.L_x_892) ;  /* 0x00000000002c1947 */ /* 0x000fea0003800000 */
[----:B-1----:R-:W-:Y:S01]  /*98d0*/  IADD3 R5, P0, R154, 0x40, RZ ;  /* 0x000000409a057810 */ /* 0x002fe20007f1e0ff */
[----:B------:R-:W-:Y:S01]  /*98e0*/  ULDC.64 UR16, c[0x0][0x3f0] ;  /* 0x0000fc0000107ab9 */ /* 0x000fe20000000a00 */
[----:B------:R-:W-:Y:S02]  /*98f0*/  MOV R16, R22 ;  /* 0x0000001600107202 */ /* 0x000fe40000000f00 */
[----:B------:R-:W-:-:S03]  /*9900*/  IADD3.X R4, RZ, R0, RZ, P0, !PT ;  /* 0x00000000ff047210 */ /* 0x000fc600007fe4ff */
[----:B------:R-:W-:-:S04]  /*9910*/  IMAD.WIDE.U32 R6, R5, UR8, R16 ;  /* 0x0000000805067c25 */ /* 0x000fc8000f8e0010 */
[----:B------:R-:W-:Y:S01]  /*9920*/  IMAD R4, R4, UR8, RZ ;  /* 0x0000000804047c24 */ /* 0x000fe2000f8e02ff */
[----:B------:R-:W-:-:S03]  /*9930*/  LEA R16, P0, R6, UR16, 0x1 ;  /* 0x0000001006107c11 */ /* 0x000fc6000f8008ff */
[----:B------:R-:W-:-:S05]  /*9940*/  IMAD R4, R5, UR9, R4 ;  /* 0x0000000905047c24 */ /* 0x000fca000f8e0204 */
[----:B------:R-:W-:-:S04]  /*9950*/  IADD3 R4, R7, R4, RZ ;  /* 0x0000000407047210 */ /* 0x000fc80007ffe0ff */
[----:B------:R-:W-:-:S05]  /*9960*/  LEA.HI.X R17, R6, UR17, R4, 0x1, P0 ;  /* 0x0000001106117c11 */ /* 0x000fca00080f0c04 */
[----:B---3--:R1:W-:Y:S02]  /*9970*/  STG.E.128 desc[UR14][R16.64], R12 ;  /* 0x0000000c10007986 */ /* 0x0083e4000c101d0e */
.L_x_892:
[----:B------:R-:W-:Y:S05]  /*9980*/  BSYNC B0 ;  /* 0x0000000000007941 */ /* 0x000fea0003800000 */
.L_x_891:
[----:B-1----:R1:W1:Y:S01]  /*9990*/  LDS.128 R4, [R53+0x8000] ;  /* 0x0080000035047984 */ /* 0x0022620000000c00 */
[----:B---3--:R-:W-:Y:S01]  /*99a0*/  IMAD.U32 R13, RZ, RZ, UR10 ;  /* 0x0000000aff0d7e24 */ /* 0x008fe2000f8e00ff */
        /* <DEDUP_REMOVED lines=24> */
.L_x_894:
[----:B------:R-:W-:Y:S05]  /*9b30*/  BSYNC B0 ;  /* 0x0000000000007941 */ /* 0x000fea0003800000 */
.L_x_893:
[----:B------:R-:W-:Y:S05]  /*9b40*/  @P1 BRA `(.L_x_895) ;  /* 0x0000000800341947 */ /* 0x000fea0003800000 */
[----:B-1-3--:R-:W-:Y:S01]  /*9b50*/  IADD3 R4, P0, R154, 0x40, RZ ;  /* 0x000000409a047810 */ /* 0x00afe20007f1e0ff */
        /* <DEDUP_REMOVED lines=9> */
[----:B----4-:R1:W-:Y:S01]  /*9bf0*/  STG.E.128 desc[UR14][R4.64], R8 ;  /* 0x0000000804007986 */ /* 0x0103e2000c101d0e */
[----:B------:R-:W-:Y:S05]  /*9c00*/  BRA `(.L_x_895) ;  /* 0x0000000800047947 */ /* 0x000fea0003800000 */
.L_x_867:
        /* <DEDUP_REMOVED lines=23> */
.L_x_896:
        /* <DEDUP_REMOVED lines=21> */
.L_x_897:
        /* <DEDUP_REMOVED lines=11> */
[----:B------:R-:W-:Y:S01]  /*9f80*/  IADD3 R6, P0, R6, UR20, RZ ;  /* 0x0000001406067c10 */ /* 0x000fe2000ff1e0ff */
[----:B------:R-:W-:Y:S01]  /*9f90*/  IMAD.U32 R8, RZ, RZ, UR12 ;  /* 0x0000000cff087e24 */ /* 0x000fe2000f8e00ff */
[----:B------:R-:W-:Y:S01]  /*9fa0*/  ISETP.GE.AND P2, PT, R162, UR7, PT ;  /* 0x00000007a2007c0c */ /* 0x000fe2000bf46270 */
[----:B------:R-:W-:Y:S01]  /*9fb0*/  UIMAD UR7, UR17, UR12, URZ ;  /* 0x0000000c110772a4 */ /* 0x000fe2000f8e023f */
[----:B------:R-:W-:-:S02]  /*9fc0*/  IADD3.X R7, R7, UR21, R4, P0, !PT ;  /* 0x0000001507077c10 */ /* 0x000fc400087fe404 */
[----:B------:R-:W-:Y:S01]  /*9fd0*/  ISETP.GE.OR P1, PT, R0, UR6, P2 ;  /* 0x0000000600007c0c */ /* 0x000fe20009726670 */
[----:B------:R-:W-:Y:S01]  /*9fe0*/  UIMAD UR13, UR57, UR13, UR7 ;  /* 0x0000000d390d72a4 */ /* 0x000fe2000f8e0207 */
[----:B------:R-:W-:Y:S01]  /*9ff0*/  ISETP.GE.OR P2, PT, R154, UR6, P2 ;  /* 0x000000069a007c0c */ /* 0x000fe20009746670 */
[----:B------:R-:W-:Y:S01]  /*a000*/  IMAD.WIDE.U32 R8, R8, UR57, R6 ;  /* 0x0000003908087c25 */ /* 0x000fe2000f8e0006 */
[----:B------:R-:W-:-:S04]  /*a010*/  SHF.R.S32.HI R0, RZ, 0x1f, R154 ;  /* 0x0000001fff007819 */ /* 0x000fc8000001149a */
[----:B------:R-:W-:-:S07]  /*a020*/  IADD3 R7, R9, UR13, RZ ;  /* 0x0000000d09077c10 */ /* 0x000fce000fffe0ff */
        /* <DEDUP_REMOVED lines=10> */
.L_x_899:
[----:B------:R-:W-:Y:S05]  /*a0d0*/  BSYNC B0 ;  /* 0x0000000000007941 */ /* 0x000fea0003800000 */
.L_x_898:
[----:B------:R-:W-:Y:S04]  /*a0e0*/  BSSY B0, `(.L_x_900) ;  /* 0x000000d000007945 */ /* 0x000fe80003800000 */
[----:B------:R-:W-:Y:S05]  /*a0f0*/  @P1 BRA `(.L_x_901) ;  /* 0x00000000002c1947 */ /* 0x000fea0003800000 */
[----:B------:R-:W-:Y:S01]  /*a100*/  IADD3 R5, P0, R154, 0x40, RZ ;  /* 0x000000409a057810 */ /* 0x000fe20007f1e0ff */
        /* <DEDUP_REMOVED lines=9> */
[----:B------:R2:W-:Y:S02]  /*a1a0*/  STG.E.128 desc[UR14][R8.64], RZ ;  /* 0x000000ff08007986 */ /* 0x0005e4000c101d0e */
.L_x_901:
[----:B------:R-:W-:Y:S05]  /*a1b0*/  BSYNC B0 ;  /* 0x0000000000007941 */ /* 0x000fea0003800000 */
.L_x_900:
[----:B------:R-:W-:Y:S01]  /*a1c0*/  IMAD.U32 R5, RZ, RZ, UR10 ;  /* 0x0000000aff057e24 */ /* 0x000fe2000f8e00ff */
        /* <DEDUP_REMOVED lines=9> */
[----:B--2---:R-:W-:Y:S02]  /*a260*/  MOV R8, UR6 ;  /* 0x0000000600087c02 */ /* 0x004fe40008000f00 */
[----:B------:R-:W-:Y:S01]  /*a270*/  IADD3.X R7, R5, UR16, R4, P0, !PT ;  /* 0x0000001005077c10 */ /* 0x000fe200087fe404 */
[----:B------:R-:W-:Y:S02]  /*a280*/  UIMAD UR7, UR57, UR7, UR5 ;  /* 0x00000007390772a4 */ /* 0x000fe4000f8e0205 */
        /* <DEDUP_REMOVED lines=12> */
.L_x_903:
[----:B------:R-:W-:Y:S05]  /*a350*/  BSYNC B0 ;  /* 0x0000000000007941 */ /* 0x000fea0003800000 */
.L_x_902:
[----:B------:R-:W-:Y:S05]  /*a360*/  @P1 BRA `(.L_x_895) ;  /* 0x00000000002c1947 */ /* 0x000fea0003800000 */
[----:B------:R-:W-:Y:S01]  /*a370*/  IADD3 R4, P0, R154, 0x40, RZ ;  /* 0x000000409a047810 */ /* 0x000fe20007f1e0ff */
[----:B------:R-:W-:Y:S01]  /*a380*/  ULDC.64 UR6, c[0x0][0x3f8] ;  /* 0x0000fe0000067ab9 */ /* 0x000fe20000000a00 */
[----:B------:R-:W-:Y:S02]  /*a390*/  MOV R9, R5 ;  /* 0x0000000500097202 */ /* 0x000fe40000000f00 */
[----:B--2---:R-:W-:Y:S01]  /*a3a0*/  IADD3.X R7, RZ, R0, RZ, P0, !PT ;  /* 0x00000000ff077210 */ /* 0x004fe200007fe4ff */
[----:B------:R-:W-:-:S04]  /*a3b0*/  IMAD.WIDE.U32 R8, R4, UR10, R8 ;  /* 0x0000000a04087c25 */ /* 0x000fc8000f8e0008 */
[----:B------:R-:W-:-:S04]  /*a3c0*/  IMAD R7, R7, UR10, RZ ;  /* 0x0000000a07077c24 */ /* 0x000fc8000f8e02ff */
[----:B------:R-:W-:Y:S01]  /*a3d0*/  IMAD R7, R4, UR11, R7 ;  /* 0x0000000b04077c24 */ /* 0x000fe2000f8e0207 */
[----:B------:R-:W-:-:S04]  /*a3e0*/  LEA R4, P0, R8, UR6, 0x1 ;  /* 0x0000000608047c11 */ /* 0x000fc8000f8008ff */
[----:B------:R-:W-:-:S04]  /*a3f0*/  IADD3 R7, R7, R9, RZ ;  /* 0x0000000907077210 */ /* 0x000fc80007ffe0ff */
[----:B------:R-:W-:-:S05]  /*a400*/  LEA.HI.X R5, R8, UR7, R7, 0x1, P0 ;  /* 0x0000000708057c11 */ /* 0x000fca00080f0c07 */
[----:B------:R3:W-:Y:S02]  /*a410*/  STG.E.128 desc[UR14][R4.64], RZ ;  /* 0x000000ff04007986 */ /* 0x0007e4000c101d0e */
.L_x_895:
[----:B------:R-:W-:Y:S05]  /*a420*/  BSYNC B1 ;  /* 0x0000000000017941 */ /* 0x000fea0003800000 */
.L_x_862:
        /* <DEDUP_REMOVED lines=11> */
.L_x_904:
[----:B------:R-:W-:Y:S05]  /*a4e0*/  EXIT ;  /* 0x000000000000794d */ /* 0x000fea0003800000 */
.L_x_906:
        /* <DEDUP_REMOVED lines=9> */
.L_x_1355:


//--------------------- .text._ZN5flash44flash_bwd_dq_dk_dv_loop_seqk_parallel_kernelI23Flash_bwd_kernel_traitsILi32ELi128ELi128ELi8ELi4ELi4ELi4ELb0ELb0EN7cutlass6half_tE19Flash_kernel_traitsILi32ELi128ELi128ELi8ES3_EELb0ELb0ELb0ELb0ELb0ELb0ELb1EEEvNS_16Flash_bwd_paramsE --------------------------
	.section	.text._ZN5flash44flash_bwd_dq_dk_dv_loop_seqk_parallel_kernelI23Flash_bwd_kernel_traitsILi32ELi128ELi128ELi8ELi4ELi4ELi4ELb0ELb0EN7cutlass6half_tE19Flash_kernel_traitsILi32ELi128ELi128ELi8ES3_EELb0ELb0ELb0ELb0ELb0ELb0ELb1EEEvNS_16Flash_bwd_paramsE,"ax",@progbits
	.align	128
        .global         _ZN5flash44flash_bwd_dq_dk_dv_loop_seqk_parallel_kernelI23Flash_bwd_kernel_traitsILi32ELi128ELi128ELi8ELi4ELi4ELi4ELb0ELb0EN7cutlass6half_tE19Flash_kernel_traitsILi32ELi128ELi128ELi8ES3_EELb0ELb0ELb0ELb0ELb0ELb0ELb1EEEvNS_16Flash_bwd_paramsE
        .type           _ZN5flash44flash_bwd_dq_dk_dv_loop_seqk_parallel_kernelI23Flash_bwd_kernel_traitsILi32ELi128ELi128ELi8ELi4ELi4ELi4ELb0ELb0EN7cutlass6half_tE19Flash_kernel_traitsILi32ELi128ELi128ELi8ES3_EELb0ELb0ELb0ELb0ELb0ELb0ELb1EEEvNS_16Flash_bwd_paramsE,@function
        .size           _ZN5flash44flash_bwd_dq_dk_dv_loop_seqk_parallel_kernelI23Flash_bwd_kernel_traitsILi32ELi128ELi128ELi8ELi4ELi4ELi4ELb0ELb0EN7cutlass6half_tE19Flash_kernel_traitsILi32ELi128ELi128ELi8ES3_EELb0ELb0ELb0ELb0ELb0ELb0ELb1EEEvNS_16Flash_bwd_paramsE,(.L_x_1356 - _ZN5flash44flash_bwd_dq_dk_dv_loop_seqk_parallel_kernelI23Flash_bwd_kernel_traitsILi32ELi128ELi128ELi8ELi4ELi4ELi4ELb0ELb0EN7cutlass6half_tE19Flash_kernel_traitsILi32ELi128ELi128ELi8ES3_EELb0ELb0ELb0ELb0ELb0ELb0ELb1EEEvNS_16Flash_bwd_paramsE)
        .other          _ZN5flash44flash_bwd_dq_dk_dv_loop_seqk_parallel_kernelI23Flash_bwd_kernel_traitsILi32ELi128ELi128ELi8ELi4ELi4ELi4ELb0ELb0EN7cutlass6half_tE19Flash_kernel_traitsILi32ELi128ELi128ELi8ES3_EELb0ELb0ELb0ELb0ELb0ELb0ELb1EEEvNS_16Flash_bwd_paramsE,@"STO_CUDA_ENTRY STV_DEFAULT"
_ZN5flash44flash_bwd_dq_dk_dv_loop_seqk_parallel_kernelI23Flash_bwd_kernel_traitsILi32ELi128ELi128ELi8ELi4ELi4ELi4ELb0ELb0EN7cutlass6half_tE19Flash_kernel_traitsILi32ELi128ELi128ELi8ES3_EELb0ELb0ELb0ELb0ELb0ELb0ELb1EEEvNS_16Flash_bwd_paramsE:
.text._ZN5flash44flash_bwd_dq_dk_dv_loop_seqk_parallel_kernelI23Flash_bwd_kernel_traitsILi32ELi128ELi128ELi8ELi4ELi4ELi4ELb0ELb0EN7cutlass6half_tE19Flash_kernel_traitsILi32ELi128ELi128ELi8ES3_EELb0ELb0ELb0ELb0ELb0ELb0ELb1EEEvNS_16Flash_bwd_paramsE:
        /* <DEDUP_REMOVED lines=12> */
[----:B------:R-:W2:Y:S01]  /*00c0*/  S2UR UR55, SR_CTAID.Z ;  /* 0x00000000003779c3 */ /* 0x000ea20000002700 */
[----:B------:R-:W-:Y:S01]  /*00d0*/  UMOV UR5, 0x400 ;  /* 0x0000040000057882 */ /* 0x000fe20000000000 */
[----:B------:R-:W-:Y:S01]  /*00e0*/  IMAD.MOV.U32 R213, RZ, RZ, -0x10 ;  /* 0xfffffff0ffd57424 */ /* 0x000fe200078e00ff */
[----:B------:R-:W-:Y:S01]  /*00f0*/  ULDC.64 UR10, c[0x0][0x208] ;  /* 0x00008200000a7ab9 */ /* 0x000fe20000000a00 */
[----:B------:R-:W-:Y:S01]  /*0100*/  IMAD.MOV.U32 R123, RZ, RZ, 0x20 ;  /* 0x00000020ff7b7424 */ /* 0x000fe200078e00ff */
[----:B------:R-:W-:Y:S01]  /*0110*/  UMOV UR59, 0xffffe000 ;  /* 0xffffe000003b7882 */ /* 0x000fe20000000000 */
[----:B------:R-:W-:Y:S02]  /*0120*/  IMAD.MOV.U32 R120, RZ, RZ, 0x40 ;  /* 0x00000040ff787424 */ /* 0x000fe400078e00ff */
[----:B------:R-:W3:Y:S08]  /*0130*/  S2UR UR4, SR_CgaCtaId ;  /* 0x00000000000479c3 */ /* 0x000ef00000008800 */
[----:B------:R-:W4:Y:S01]  /*0140*/  S2UR UR45, SR_CTAID.Y ;  /* 0x00000000002d79c3 */ /* 0x000f220000002600 */
[----:B--2---:R-:W-:Y:S01]  /*0150*/  USHF.R.S32.HI UR6, URZ, 0x1f, UR55 ;  /* 0x0000001f3f067899 */ /* 0x004fe20008011437 */
[----:B-1----:R-:W-:Y:S01]  /*0160*/  SHF.R.S32.HI R10, RZ, 0x1f, R20 ;  /* 0x0000001fff0a7819 */ /* 0x002fe20000011414 */
[----:B---3--:R-:W-:-:S03]  /*0170*/  ULEA UR4, UR4, UR5, 0x18 ;  /* 0x0000000504047291 */ /* 0x008fc6000f8ec03f */
        /* <DEDUP_REMOVED lines=115> */
[----:B------:R-:W-:Y:S01]  /*08b0*/  @P4 VIADD R212, R217, 0xffffffc0 ;  /* 0xffffffc0d9d44836 */ /* 0x000fe20000000000 */
        /* <DEDUP_REMOVED lines=18> */
[----:B------:R-:W-:Y:S01]  /*09e0*/  IMAD.IADD R8, R8, 0x1, R12 ;  /* 0x0000000108087824 */ /* 0x000fe200078e020c */
[----:B------:R-:W-:Y:S01]  /*09f0*/  SEL R120, R120, 0xffffffc0, !P2 ;  /* 0xffffffc078787807 */ /* 0x000fe20005000000 */
[----:B------:R-:W-:Y:S01]  /*0a00*/  IMAD R129, R129, 0x200, R0 ;  /* 0x0000020081817824 */ /* 0x000fe200078e0200 */
        /* <DEDUP_REMOVED lines=34> */
.L_x_951:
        /* <DEDUP_REMOVED lines=67> */
.L_x_907:
        /* <DEDUP_REMOVED lines=101> */
[----:B------:R-:W-:Y:S01]  /*16b0*/  UIMAD UR50, UR55, UR61, URZ ;  /* 0x0000003d373272a4 */ /* 0x000fe2000f8e023f */
[----:B------:R-:W-:Y:S01]  /*16c0*/  PLOP3.LUT P0, PT, PT, PT, UP3, 0x80, 0x0 ;  /* 0x000000000000781c */ /* 0x000fe20003f0f038 */
[----:B------:R-:W-:-:S02]  /*16d0*/  @UP0 UIMAD UR13, UR24, UR21, URZ ;  /* 0x00000015180d02a4 */ /* 0x000fc4000f8e023f */
[----:B------:R-:W-:Y:S01]  /*16e0*/  @UP0 UIMAD UR12, UR27, UR23, URZ ;  /* 0x000000171b0c02a4 */ /* 0x000fe2000f8e023f */
[----:B------:R-:W-:Y:S01]  /*16f0*/  IMAD.MOV.U32 R12, RZ, RZ, R0 ;  /* 0x000000ffff0c7224 */ /* 0x000fe200078e0000 */
[----:B------:R-:W-:Y:S02]  /*1700*/  USEL UR52, UR48, URZ, UP4 ;  /* 0x0000003f30347287 */ /* 0x000fe4000a000000 */
[----:B------:R-:W-:Y:S02]  /*1710*/  USHF.R.S32.HI UR44, URZ, 0x1f, UR25 ;  /* 0x0000001f3f2c7899 */ /* 0x000fe40008011419 */
[----:B------:R-:W-:Y:S01]  /*1720*/  @!UP1 UIADD3 UR46, UR37, UR31, URZ ;  /* 0x0000001f252e9290 */ /* 0x000fe2000fffe03f */
[----:B------:R-:W-:Y:S01]  /*1730*/  @!P2 IADD3 R12, -R12, RZ, RZ ;  /* 0x000000ff0c0ca210 */ /* 0x000fe20007ffe1ff */
[----:B------:R-:W-:Y:S01]  /*1740*/  USHF.R.S32.HI UR53, URZ, 0x1f, UR50 ;  /* 0x0000001f3f357899 */ /* 0x000fe20008011432 */
[----:B------:R-:W-:Y:S01]  /*1750*/  @!P3 LOP3.LUT R12, RZ, R7, RZ, 0x33, !PT ;  /* 0x00000007ff0cb212 */ /* 0x000fe200078e33ff */
        /* <DEDUP_REMOVED lines=19> */
.L_x_909:
        /* <DEDUP_REMOVED lines=13> */
.L_x_910:
        /* <DEDUP_REMOVED lines=11> */
.L_x_911:
[----:B------:R-:W-:-:S04]  /*1a10*/  UIMAD UR7, UR45, UR60, UR55 ;  /* 0x0000003c2d0772a4 */ /* 0x000fc8000f8e0237 */
[----:B------:R-:W-:-:S12]  /*1a20*/  UIMAD UR7, UR7, UR58, URZ ;  /* 0x0000003a070772a4 */ /* 0x000fd8000f8e023f */
.L_x_912:
[----:B------:R-:W2:Y:S01]  /*1a30*/  LDL.64 R4, [R1+0x10] ;  /* 0x0000100001047983 */ /* 0x000ea20000100a00 */
[----:B------:R-:W1:Y:S01]  /*1a40*/  LDC.64 R14, c[0x0][0x420] ;  /* 0x00010800ff0e7b82 */ /* 0x000e620000000a00 */
[----:B------:R-:W-:Y:S02]  /*1a50*/  ULDC.64 UR8, c[0x0][0x428] ;  /* 0x00010a0000087ab9 */ /* 0x000fe40000000a00 */
[----:B------:R3:W2:Y:S01]  /*1a60*/  LDL.64 R24, [R1+0x10] ;  /* 0x0000100001187983 */ /* 0x0006a20000100a00 */
[----:B------:R-:W-:Y:S01]  /*1a70*/  USHF.R.S32.HI UR15, URZ, 0x1f, UR55 ;  /* 0x0000001f3f0f7899 */ /* 0x000fe20008011437 */
[----:B------:R-:W-:Y:S01]  /*1a80*/  BSSY B1, `(.L_x_908) ;  /* 0x000088a000017945 */ /* 0x000fe20003800000 */
[----:B------:R-:W-:Y:S01]  /*1a90*/  UIADD3 UR14, UR16, UR17, URZ ;  /* 0x00000011100e7290 */ /* 0x000fe2000fffe03f */
[----:B------:R-:W4:Y:S01]  /*1aa0*/  S2R R7, SR_TID.X ;  /* 0x0000000000077919 */ /* 0x000f220000002100 */
[----:B------:R-:W-:Y:S02]  /*1ab0*/  UIMAD UR17, UR61, UR60, URZ ;  /* 0x0000003c3d1172a4 */ /* 0x000fe4000f8e023f */
[----:B------:R-:W-:-:S02]  /*1ac0*/  UIADD3 UR39, UR16, UR7, URZ ;  /* 0x0000000710277290 */ /* 0x000fc4000fffe03f */
[----:B------:R-:W-:Y:S02]  /*1ad0*/  ULEA.HI.SX32 UR13, UR19, 0xffffffff, 0x19 ;  /* 0xffffffff130d7891 */ /* 0x000fe4000f8fca3f */
[----:B------:R-:W-:Y:S01]  /*1ae0*/  UISETP.GE.AND UP2, UPT, UR38, 0x1, UPT ;  /* 0x000000012600788c */ /* 0x000fe2000bf46270 */
[----:B------:R-:W-:Y:S01]  /*1af0*/  ULDC.64 UR36, c[0x0][0x210] ;  /* 0x0000840000247ab9 */ /* 0x000fe20000000a00 */
[----:B------:R-:W-:Y:S01]  /*1b00*/  ULDC.64 UR30, c[0x0][0x400] ;  /* 0x00010000001e7ab9 */ /* 0x000fe20000000a00 */
[----:B------:R-:W-:Y:S01]  /*1b10*/  ULDC.64 UR42, c[0x0][0x2b0] ;  /* 0x0000ac00002a7ab9 */ /* 0x000fe20000000a00 */
[----:B------:R-:W-:Y:S01]  /*1b20*/  ULDC.64 UR60, c[0x0][0x478] ;  /* 0x00011e00003c7ab9 */ /* 0x000fe20000000a00 */
        /* <DEDUP_REMOVED lines=25> */
[----:B------:R-:W-:Y:S01]  /*1cc0*/  SHF.R.S32.HI R0, RZ, 0x5, R6 ;  /* 0x00000005ff007819 */ /* 0x000fe20000011406 */
[----:B------:R-:W-:Y:S01]  /*1cd0*/  UIADD3.X UR7, UR48, UR7, UR53, UP1, UP0 ;  /* 0x0000000730077290 */ /* 0x000fe20008fe0435 */
[----:B------:R-:W-:Y:S01]  /*1ce0*/  IADD3.X R6, R22, UR18, RZ, P0, !PT ;  /* 0x0000001216067c10 */ /* 0x000fe200087fe4ff */
[----:B------:R-:W-:Y:S01]  /*1cf0*/  VIADD R5, R5, UR5 ;  /* 0x0000000505057c36 */ /* 0x000fe20008000000 */
[----:B------:R-:W-:Y:S01]  /*1d00*/  ULDC.64 UR18, c[0x0][0x3e0] ;  /* 0x0000f80000127ab9 */ /* 0x000fe20000000a00 */
[----:B------:R-:W-:Y:S01]  /*1d10*/  IMAD R13, R0, UR17, R13 ;  /* 0x00000011000d7c24 */ /* 0x000fe2000f8e020d */
[----:B------:R-:W-:Y:S01]  /*1d20*/  UIMAD UR5, UR15, UR8, URZ ;  /* 0x000000080f0572a4 */ /* 0x000fe2000f8e023f */
[----:B------:R-:W-:Y:S01]  /*1d30*/  IMAD R6, R6, UR28, RZ ;  /* 0x0000001c06067c24 */ /* 0x000fe2000f8e02ff */
[----:B------:R-:W-:Y:S01]  /*1d40*/  UIMAD.WIDE UR14, UR14, 0x4, UR42 ;  /* 0x000000040e0e78a5 */ /* 0x000fe2000f8e022a */
[----:B------:R-:W-:Y:S01]  /*1d50*/  IMAD R0, R22, R14, RZ ;  /* 0x0000000e16007224 */ /* 0x000fe200078e02ff */
[----:B------:R-:W-:Y:S01]  /*1d60*/  UIMAD UR9, UR55, UR9, UR5 ;  /* 0x00000009370972a4 */ /* 0x000fe2000f8e0205 */
[C---:B------:R-:W-:Y:S01]  /*1d70*/  IMAD R10, R8.reuse, UR29, R6 ;  /* 0x0000001d080a7c24 */ /* 0x040fe2000f8e0206 */
[----:B------:R-:W-:Y:S01]  /*1d80*/  UIADD3 UR5, UP1, UP0, UR51, UR12, UR54 ;  /* 0x0000000c33057290 */ /* 0x000fe2000f83e036 */
[----:B------:R-:W-:-:S03]  /*1d90*/  IMAD.WIDE.U32 R8, R8, UR28, R24 ;  /* 0x0000001c08087c25 */ /* 0x000fc6000f8e0018 */
[----:B------:R-:W-:Y:S01]  /*1da0*/  UIADD3.X UR7, UR52, UR7, UR47, UP1, UP0 ;  /* 0x0000000734077290 */ /* 0x000fe20008fe042f */
[C---:B------:R-:W-:Y:S01]  /*1db0*/  IMAD R0, R3.reuse, R15, R0 ;  /* 0x0000000f03007224 */ /* 0x040fe200078e0200 */
[----:B------:R-:W-:Y:S01]  /*1dc0*/  IADD3 R8, P0, R8, UR57, RZ ;  /* 0x0000003908087c10 */ /* 0x000fe2000ff1e0ff */
[----:B------:R-:W-:-:S03]  /*1dd0*/  IMAD.WIDE.U32 R6, R3, R14, R4 ;  /* 0x0000000e03067225 */ /* 0x000fc600078e0004 */
[----:B------:R-:W-:Y:S01]  /*1de0*/  IADD3.X R9, R9, UR49, R10, P0, !PT ;  /* 0x0000003109097c10 */ /* 0x000fe200087fe40a */
[----:B------:R-:W-:Y:S01]  /*1df0*/  IMAD.IADD R0, R7, 0x1, R0 ;  /* 0x0000000107007824 */ /* 0x000fe200078e0200 */
[----:B------:R-:W-:Y:S01]  /*1e00*/  LEA R10, P0, R6, UR18, 0x1 ;  /* 0x00000012060a7c11 */ /* 0x000fe2000f8008ff */
[----:B------:R-:W-:-:S03]  /*1e10*/  IMAD.U32 R4, RZ, RZ, UR8 ;  /* 0x00000008ff047e24 */ /* 0x000fc6000f8e00ff */
        /* <DEDUP_REMOVED lines=13> */
[----:B------:R-:W-:Y:S01]  /*1ef0*/  PLOP3.LUT P1, PT, PT, PT, UP4, 0x80, 0x0 ;  /* 0x000000000000781c */ /* 0x000fe20003f2f048 */
[----:B------:R-:W-:Y:S01]  /*1f00*/  UMOV UR8, UR13 ;  /* 0x0000000d00087c82 */ /* 0x000fe20008000000 */
[C---:B------:R-:W-:Y:S01]  /*1f10*/  VIADD R21, R3.reuse, 0x40 ;  /* 0x0000004003157836 */ /* 0x040fe20000000000 */
[----:B------:R-:W-:Y:S01]  /*1f20*/  UIMAD UR5, UR8, -0x80, UR38 ;  /* 0xffffff80080578a4 */ /* 0x000fe2000f8e0226 */
[----:B------:R-:W-:Y:S01]  /*1f30*/  BSSY B0, `(.L_x_914) ;  /* 0x0000022000007945 */ /* 0x000fe20003800000 */
[----:B------:R-:W-:Y:S01]  /*1f40*/  ULEA.HI UR7, UR8, UR8, URZ, 0x1 ;  /* 0x0000000808077291 */ /* 0x000fe2000f8f083f */
[----:B------:R-:W-:Y:S01]  /*1f50*/  IMAD.MOV.U32 R234, RZ, RZ, R6 ;  /* 0x000000ffffea7224 */ /* 0x000fe200078e0006 */
[----:B------:R-:W-:Y:S01]  /*1f60*/  UMOV UR13, UR14 ;  /* 0x0000000e000d7c82 */ /* 0x000fe20008000000 */
[----:B------:R-:W-:Y:S01]  /*1f70*/  UMOV UR12, UR15 ;  /* 0x0000000f000c7c82 */ /* 0x000fe20008000000 */
[----:B------:R-:W-:Y:S01]  /*1f80*/  ISETP.GE.AND P3, PT, R3, UR5, PT ;  /* 0x0000000503007c0c */ /* 0x000fe2000bf66270 */
[----:B------:R-:W-:Y:S01]  /*1f90*/  ULOP3.LUT UR7, UR7, 0xfffffffe, URZ, 0xc0, !UPT ;  /* 0xfffffffe07077892 */ /* 0x000fe2000f8ec03f */
[----:B------:R-:W-:Y:S01]  /*1fa0*/  IMAD.MOV.U32 R235, RZ, RZ, R7 ;  /* 0x000000ffffeb7224 */ /* 0x000fe200078e0007 */
[----:B------:R-:W-:Y:S01]  /*1fb0*/  UMOV UR15, UR18 ;  /* 0x00000012000f7c82 */ /* 0x000fe20008000000 */
[----:B------:R-:W-:Y:S01]  /*1fc0*/  UMOV UR14, UR19 ;  /* 0x00000013000e7c82 */ /* 0x000fe20008000000 */
[----:B------:R-:W-:Y:S01]  /*1fd0*/  UIADD3 UR7, UR8, -UR7, URZ ;  /* 0x8000000708077290 */ /* 0x000fe2000fffe03f */
[----:B------:R-:W-:Y:S01]  /*1fe0*/  IMAD.MOV.U32 R232, RZ, RZ, R10 ;  /* 0x000000ffffe87224 */ /* 0x000fe200078e000a */
[----:B------:R-:W-:Y:S01]  /*1ff0*/  @P1 BAR.SYNC.DEFER_BLOCKING 0x0 ;  /* 0x0000000000001b1d */ /* 0x000fe20000010000 */
[----:B------:R-:W-:Y:S01]  /*2000*/  IMAD.MOV.U32 R233, RZ, RZ, R11 ;  /* 0x000000ffffe97224 */ /* 0x000fe200078e000b */
[----:B------:R-:W-:Y:S01]  /*2010*/  UISETP.NE.AND UP0, UPT, UR7, 0x1, UPT ;  /* 0x000000010700788c */ /* 0x000fe2000bf05270 */
[----:B------:R-:W-:-:S05]  /*2020*/  ISETP.GE.AND P2, PT, R21, UR5, PT ;  /* 0x0000000515007c0c */ /* 0x000fca000bf46270 */
        /* <DEDUP_REMOVED lines=18> */
.L_x_915:
[----:B------:R-:W-:Y:S05]  /*2150*/  BSYNC B0 ;  /* 0x0000000000007941 */ /* 0x000fea0003800000 */
.L_x_914:
[----:B------:R4:W-:Y:S01]  /*2160*/  @P2 STS.128 [R0+0x5000], RZ ;  /* 0x005000ff00002388 */ /* 0x0009e20000000c00 */
[----:B------:R-:W-:Y:S01]  /*2170*/  BSSY B0, `(.L_x_916) ;  /* 0x000000d000007945 */ /* 0x000fe20003800000 */
[----:B------:R-:W-:-:S03]  /*2180*/  LEA R147, R4, UR4, 0x1 ;  /* 0x0000000404937c11 */ /* 0x000fc6000f8e08ff */
        /* <DEDUP_REMOVED lines=11> */
.L_x_917:
[----:B------:R-:W-:Y:S05]  /*2240*/  BSYNC B0 ;  /* 0x0000000000007941 */ /* 0x000fea0003800000 */
.L_x_916:
        /* <DEDUP_REMOVED lines=18> */
.L_x_919:
[----:B------:R-:W-:Y:S05]  /*2370*/  BSYNC B0 ;  /* 0x0000000000007941 */ /* 0x000fea0003800000 */
.L_x_918:
        /* <DEDUP_REMOVED lines=21> */
.L_x_921:
[----:B------:R-:W-:Y:S05]  /*24d0*/  BSYNC B0 ;  /* 0x0000000000007941 */ /* 0x000fea0003800000 */
.L_x_920:
[----:B------:R-:W1:Y:S01]  /*24e0*/  LDL R23, [R1+0x40] ;  /* 0x0000400001177983 */ /* 0x000e620000100800 */
[----:B------:R-:W-:Y:S01]  /*24f0*/  UIMAD UR7, UR44, UR20, URZ ;  /* 0x000000142c0772a4 */ /* 0x000fe2000f8e023f */
[----:B------:R-:W-:Y:S01]  /*2500*/  IMAD.WIDE.U32 R6, R6, UR25, R24 ;  /* 0x0000001906067c25 */ /* 0x000fe2000f8e0018 */
[----:B------:R-:W-:Y:S01]  /*2510*/  ULDC.64 UR18, c[0x0][0x260] ;  /* 0x0000980000127ab9 */ /* 0x000fe20000000a00 */
[----:B------:R-:W-:Y:S01]  /*2520*/  BSSY B0, `(.L_x_922) ;  /* 0x0000032000007945 */ /* 0x000fe20003800000 */
[----:B------:R-:W-:Y:S01]  /*2530*/  UIMAD UR9, UR25, UR21, UR7 ;  /* 0x00000015190972a4 */ /* 0x000fe2000f8e0207 */
[----:B------:R-:W-:Y:S01]  /*2540*/  IMAD R13, R16, UR18, RZ ;  /* 0x00000012100d7c24 */ /* 0x000fe2000f8e02ff */
[----:B------:R-:W-:Y:S01]  /*2550*/  UIMAD UR7, UR34, -0x80, UR6 ;  /* 0xffffff80220778a4 */ /* 0x000fe2000f8e0206 */
[----:B------:R-:W-:Y:S02]  /*2560*/  IADD3 R6, P1, R6, UR24, RZ ;  /* 0x0000001806067c10 */ /* 0x000fe4000ff3e0ff */
[----:B------:R-:W-:-:S02]  /*2570*/  IMAD R13, R12, UR19, R13 ;  /* 0x000000130c0d7c24 */ /* 0x000fc4000f8e020d */
[----:B------:R-:W-:Y:S01]  /*2580*/  IMAD.U32 R9, RZ, RZ, UR9 ;  /* 0x00000009ff097e24 */ /* 0x000fe2000f8e00ff */
[----:B------:R-:W-:-:S04]  /*2590*/  ISETP.GE.AND P3, PT, R3, UR7, PT ;  /* 0x0000000703007c0c */ /* 0x000fc8000bf66270 */
[----:B------:R-:W-:-:S03]  /*25a0*/  IADD3.X R7, R7, UR26, R9, P1, !PT ;  /* 0x0000001a07077c10 */ /* 0x000fc60008ffe409 */
[----:B------:R-:W-:-:S06]  /*25b0*/  IMAD.WIDE.U32 R6, R12, UR18, R6 ;  /* 0x000000120c067c25 */ /* 0x000fcc000f8e0006 */
[----:B------:R1:W-:Y:S01]  /*25c0*/  @P3 STS [R0+0x6000], RZ ;  /* 0x006000ff00003388 */ /* 0x0003e20000000800 */
[----:B------:R-:W-:-:S03]  /*25d0*/  IMAD.IADD R13, R7, 0x1, R13 ;  /* 0x00000001070d7824 */ /* 0x000fc600078e020d */
[----:B------:R1:W-:Y:S04]  /*25e0*/  @P3 STS [R0+0x6004], RZ ;  /* 0x006004ff00003388 */ /* 0x0003e80000000800 */
[----:B------:R1:W-:Y:S02]  /*25f0*/  @P3 STS.64 [R0+0x6008], RZ ;  /* 0x006008ff00003388 */ /* 0x0003e40000000a00 */
[C---:B-1----:R-:W-:Y:S01]  /*2600*/  VIADD R4, R23.reuse, 0x48 ;  /* 0x0000004817047836 */ /* 0x042fe20000000000 */
[----:B------:R-:W-:Y:S01]  /*2610*/  SHF.R.S32.HI R18, RZ, 0x1f, R23 ;  /* 0x0000001fff127819 */ /* 0x000fe20000011417 */
[C---:B------:R-:W-:Y:S02]  /*2620*/  VIADD R8, R23.reuse, 0x8 ;  /* 0x0000000817087836 */ /* 0x040fe40000000000 */
[----:B------:R-:W-:Y:S01]  /*2630*/  VIADD R5, R23, 0x40 ;  /* 0x0000004017057836 */ /* 0x000fe20000000000 */
[----:B------:R-:W-:-:S02]  /*2640*/  ISETP.GE.AND P4, PT, R4, UR5, PT ;  /* 0x0000000504007c0c */ /* 0x000fc4000bf86270 */
[----:B------:R-:W-:Y:S01]  /*2650*/  ISETP.GE.AND P6, PT, R8, UR5, PT ;  /* 0x0000000508007c0c */ /* 0x000fe2000bfc6270 */
[----:B------:R-:W-:Y:S01]  /*2660*/  IMAD.SHL.U32 R8, R23, 0x4, RZ ;  /* 0x0000000417087824 */ /* 0x000fe200078e00ff */
[----:B------:R-:W-:Y:S02]  /*2670*/  ISETP.GE.AND P5, PT, R5, UR5, PT ;  /* 0x0000000505007c0c */ /* 0x000fe4000bfa6270 */
[----:B------:R-:W-:-:S07]  /*2680*/  SHF.R.S32.HI R5, RZ, 0x1f, R4 ;  /* 0x0000001fff057819 */ /* 0x000fce0000011404 */
[----:B------:R-:W-:-:S04]  /*2690*/  @!P4 LEA R14, P1, R4, UR13, 0x2 ;  /* 0x0000000d040ecc11 */ /* 0x000fc8000f8210ff */
[----:B------:R-:W-:Y:S02]  /*26a0*/  @!P4 LEA.HI.X R15, R4, UR12, R5, 0x2, P1 ;  /* 0x0000000c040fcc11 */ /* 0x000fe400088f1405 */
[----:B------:R-:W-:Y:S02]  /*26b0*/  IADD3 R4, P1, R8, UR13, RZ ;  /* 0x0000000d08047c10 */ /* 0x000fe4000ff3e0ff */
[----:B------:R-:W-:-:S04]  /*26c0*/  SHF.L.U64.HI R5, R23, 0x2, R18 ;  /* 0x0000000217057819 */ /* 0x000fc80000010212 */
[----:B------:R-:W-:Y:S02]  /*26d0*/  IADD3.X R5, R5, UR12, RZ, P1, !PT ;  /* 0x0000000c05057c10 */ /* 0x000fe40008ffe4ff */
[----:B------:R-:W-:-:S04]  /*26e0*/  ISETP.GE.AND P1, PT, R23, UR5, PT ;  /* 0x0000000517007c0c */ /* 0x000fc8000bf26270 */
[----:B------:R-:W-:Y:S01]  /*26f0*/  P2R R17, PR, RZ, 0x2 ;  /* 0x00000002ff117803 */ /* 0x000fe20000000000 */
[----:B------:R-:W-:Y:S08]  /*2700*/  @P3 BRA `(.L_x_923) ;  /* 0x00000000004c3947 */ /* 0x000ff00003800000 */
        /* <DEDUP_REMOVED lines=19> */
.L_x_923:
[----:B------:R-:W-:Y:S05]  /*2840*/  BSYNC B0 ;  /* 0x0000000000007941 */ /* 0x000fea0003800000 */
.L_x_922:
        /* <DEDUP_REMOVED lines=12> */
[----:B-1----:R-:W-:Y:S02]  /*2910*/  IMAD R10, R8, UR20, RZ ;  /* 0x00000014080a7c24 */ /* 0x002fe4000f8e02ff */
        /* <DEDUP_REMOVED lines=10> */
.L_x_925:
[----:B------:R-:W-:Y:S05]  /*29c0*/  BSYNC B0 ;  /* 0x0000000000007941 */ /* 0x000fea0003800000 */
.L_x_924:
[----:B------:R-:W-:Y:S01]  /*29d0*/  UIMAD UR5, UR44, UR22, URZ ;  /* 0x000000162c0572a4 */ /* 0x000fe2000f8e023f */
[----:B-1----:R-:W-:Y:S01]  /*29e0*/  MOV R6, UR22 ;  /* 0x0000001600067c02 */ /* 0x002fe20008000f00 */
[----:B------:R1:W-:Y:S01]  /*29f0*/  @P3 STS [R0+0x8000], RZ ;  /* 0x008000ff00003388 */ /* 0x0003e20000000800 */
[----:B------:R-:W-:Y:S01]  /*2a00*/  ULDC.64 UR18, c[0x0][0x268] ;  /* 0x00009a0000127ab9 */ /* 0x000fe20000000a00 */
[----:B------:R-:W-:Y:S01]  /*2a10*/  UIMAD UR5, UR25, UR23, UR5 ;  /* 0x00000017190572a4 */ /* 0x000fe2000f8e0205 */
[----:B------:R-:W-:Y:S01]  /*2a20*/  BSSY B0, `(.L_x_926) ;  /* 0x000001f000007945 */ /* 0x000fe20003800000 */
[----:B------:R1:W-:Y:S01]  /*2a30*/  @P3 STS [R0+0x8004], RZ ;  /* 0x008004ff00003388 */ /* 0x0003e20000000800 */
[----:B------:R-:W-:-:S03]  /*2a40*/  IMAD.WIDE.U32 R6, R6, UR25, R24 ;  /* 0x0000001906067c25 */ /* 0x000fc6000f8e0018 */
[----:B------:R1:W-:Y:S01]  /*2a50*/  @P3 STS.64 [R0+0x8008], RZ ;  /* 0x008008ff00003388 */ /* 0x0003e20000000a00 */
[----:B------:R-:W-:Y:S02]  /*2a60*/  MOV R8, UR5 ;  /* 0x0000000500087c02 */ /* 0x000fe40008000f00 */
[----:B------:R-:W-:-:S04]  /*2a70*/  IADD3 R6, P1, R6, UR27, RZ ;  /* 0x0000001b06067c10 */ /* 0x000fc8000ff3e0ff */
[----:B------:R-:W-:Y:S01]  /*2a80*/  IADD3.X R7, R7, UR33, R8, P1, !PT ;  /* 0x0000002107077c10 */ /* 0x000fe20008ffe408 */
[----:B------:R-:W-:-:S04]  /*2a90*/  IMAD R8, R16, UR18, RZ ;  /* 0x0000001210087c24 */ /* 0x000fc8000f8e02ff */
[C---:B------:R-:W-:Y:S02]  /*2aa0*/  IMAD R8, R12.reuse, UR19, R8 ;  /* 0x000000130c087c24 */ /* 0x040fe4000f8e0208 */
        /* <DEDUP_REMOVED lines=22> */
.L_x_927:
[----:B------:R-:W-:Y:S05]  /*2c10*/  BSYNC B0 ;  /* 0x0000000000007941 */ /* 0x000fea0003800000 */
.L_x_926:
        /* <DEDUP_REMOVED lines=22> */
.L_x_929:
[----:B------:R-:W-:Y:S05]  /*2d80*/  BSYNC B0 ;  /* 0x0000000000007941 */ /* 0x000fea0003800000 */
.L_x_928:
[----:B-1234-:R-:W-:Y:S01]  /*2d90*/  IMAD.MOV.U32 R0, RZ, RZ, 0x7f800000 ;  /* 0x7f800000ff007424 */ /* 0x01efe200078e00ff */
[----:B------:R-:W-:Y:S01]  /*2da0*/  ISETP.NE.AND P1, PT, R17, RZ, PT ;  /* 0x000000ff1100720c */ /* 0x000fe20003f25270 */
[----:B------:R-:W-:Y:S02]  /*2db0*/  IMAD.MOV.U32 R3, RZ, RZ, 0x7f800000 ;  /* 0x7f800000ff037424 */ /* 0x000fe400078e00ff */
[----:B------:R-:W-:Y:S02]  /*2dc0*/  IMAD.MOV.U32 R7, RZ, RZ, 0x7f800000 ;  /* 0x7f800000ff077424 */ /* 0x000fe400078e00ff */
[----:B------:R-:W-:Y:S01]  /*2dd0*/  IMAD.MOV.U32 R6, RZ, RZ, 0x7f800000 ;  /* 0x7f800000ff067424 */ /* 0x000fe200078e00ff */
[----:B------:R-:W2:Y:S04]  /*2de0*/  @!P4 LDG.E R0, desc[UR10][R14.64] ;  /* 0x0000000a0e00c981 */ /* 0x000ea8000c1e1900 */
[----:B------:R-:W-:Y:S04]  /*2df0*/  STL [R1+0x4], R20 ;  /* 0x0000041401007387 */ /* 0x000fe80000100800 */
[----:B------:R-:W0:Y:S01]  /*2e00*/  LDGDEPBAR ;  /* 0x00000000000079af */ /* 0x000e220000000000 */
[----:B------:R-:W-:Y:S01]  /*2e10*/  VIADD R118, R129, 0x1000 ;  /* 0x0000100081767836 */ /* 0x000fe20000000000 */
[----:B------:R-:W-:-:S02]  /*2e20*/  UIADD3 UR5, UR25, 0x80, URZ ;  /* 0x0000008019057890 */ /* 0x000fc4000fffe03f */
[----:B------:R-:W3:Y:S01]  /*2e30*/  @!P5 LDG.E R3, desc[UR10][R4.64+0x100] ;  /* 0x0001000a0403d981 */ /* 0x000ee2000c1e1900 */
[----:B------:R-:W-:Y:S01]  /*2e40*/  IMAD.SHL.U32 R122, R129, 0x2, RZ ;  /* 0x00000002817a7824 */ /* 0x000fe200078e00ff */
[----:B------:R-:W-:Y:S02]  /*2e50*/  CS2R R94, SRZ ;  /* 0x00000000005e7805 */ /* 0x000fe4000001ff00 */
[----:B------:R-:W-:Y:S01]  /*2e60*/  CS2R R92, SRZ ;  /* 0x00000000005c7805 */ /* 0x000fe2000001ff00 */
[----:B------:R-:W4:Y:S01]  /*2e70*/  @!P1 LDG.E R7, desc[UR10][R4.64] ;  /* 0x0000000a04079981 */ /* 0x000f22000c1e1900 */
[----:B------:R-:W-:Y:S02]  /*2e80*/  CS2R R98, SRZ ;  /* 0x0000000000627805 */ /* 0x000fe4000001ff00 */
[----:B------:R-:W-:Y:S02]  /*2e90*/  CS2R R96, SRZ ;  /* 0x0000000000607805 */ /* 0x000fe4000001ff00 */
[----:B------:R-:W-:Y:S01]  /*2ea0*/  CS2R R90, SRZ ;  /* 0x00000000005a7805 */ /* 0x000fe2000001ff00 */
[----:B------:R1:W5:Y:S01]  /*2eb0*/  @!P6 LDG.E R6, desc[UR10][R4.64+0x20] ;  /* 0x0000200a0406e981 */ /* 0x000362000c1e1900 */
[----:B------:R-:W-:-:S02]  /*2ec0*/  CS2R R88, SRZ ;  /* 0x0000000000587805 */ /* 0x000fc4000001ff00 */
[----:B------:R-:W-:Y:S02]  /*2ed0*/  CS2R R86, SRZ ;  /* 0x0000000000567805 */ /* 0x000fe4000001ff00 */
[----:B------:R-:W-:Y:S01]  /*2ee0*/  CS2R R84, SRZ ;  /* 0x0000000000547805 */ /* 0x000fe2000001ff00 */
[----:B------:R-:W-:Y:S01]  /*2ef0*/  STL [R1], R19 ;  /* 0x0000001301007387 */ /* 0x000fe20000100800 */
        /* <DEDUP_REMOVED lines=14> */
[----:B-1----:R-:W-:Y:S01]  /*2fe0*/  SHF.L.U64.HI R5, R23, 0x2, R18 ;  /* 0x0000000217057819 */ /* 0x002fe20000010212 */
[----:B------:R-:W-:Y:S01]  /*2ff0*/  VIADD R4, R124, 0x1000 ;  /* 0x000010007c047836 */ /* 0x000fe20000000000 */
[----:B------:R-:W-:Y:S01]  /*3000*/  SEL R118, R118, R129, !P0 ;  /* 0x0000008176767207 */ /* 0x000fe20004000000 */
[----:B------:R-:W-:Y:S02]  /*3010*/  UIMAD UR25, UR17, 0x38, URZ ;  /* 0x00000038111978a4 */ /* 0x000fe4000f8e023f */
[----:B------:R-:W-:Y:S01]  /*3020*/  USHF.L.U32 UR24, UR17, 0x6, URZ ;  /* 0x0000000611187899 */ /* 0x000fe2000800063f */
[----:B------:R-:W-:Y:S01]  /*3030*/  LEA R118, R118, UR4, 0x1 ;  /* 0x0000000476767c11 */ /* 0x000fe2000f8e08ff */
[----:B------:R-:W-:-:S02]  /*3040*/  UIMAD UR23, UR17, 0x48, URZ ;  /* 0x00000048111778a4 */ /* 0x000fc4000f8e023f */
[----:B------:R-:W-:Y:S02]  /*3050*/  UIMAD UR22, UR17, 0x50, URZ ;  /* 0x00000050111678a4 */ /* 0x000fe4000f8e023f */
[----:B------:R-:W-:Y:S02]  /*3060*/  UIMAD UR21, UR17, 0x58, URZ ;  /* 0x00000058111578a4 */ /* 0x000fe4000f8e023f */
[----:B------:R-:W-:Y:S02]  /*3070*/  UIMAD UR20, UR17, 0x60, URZ ;  /* 0x00000060111478a4 */ /* 0x000fe4000f8e023f */
[----:B------:R-:W-:Y:S02]  /*3080*/  UIMAD UR19, UR17, 0x68, URZ ;  /* 0x00000068111378a4 */ /* 0x000fe4000f8e023f */
[----:B------:R-:W-:Y:S02]  /*3090*/  UIMAD UR18, UR17, 0x70, URZ ;  /* 0x00000070111278a4 */ /* 0x000fe4000f8e023f */
[----:B------:R-:W-:Y:S01]  /*30a0*/  UISETP.GE.AND UP0, UPT, UR5, UR6, UPT ;  /* 0x000000060500728c */ /* 0x000fe2000bf06270 */
[----:B------:R-:W-:Y:S01]  /*30b0*/  ULDC UR33, c[0x0][0x2d0] ;  /* 0x0000b40000217ab9 */ /* 0x000fe20000000800 */
[----:B------:R-:W-:-:S02]  /*30c0*/  UIADD3 UR16, -UR16, URZ, URZ ;  /* 0x0000003f10107290 */ /* 0x000fc4000fffe13f */
[----:B------:R-:W-:Y:S01]  /*30d0*/  UIMAD UR17, UR17, 0x78, URZ ;  /* 0x00000078111178a4 */ /* 0x000fe2000f8e023f */
[----:B------:R-:W-:Y:S01]  /*30e0*/  ULDC UR5, c[0x0][0x39c] ;  /* 0x0000e70000057ab9 */ /* 0x000fe20000000800 */
[----:B------:R-:W-:Y:S01]  /*30f0*/  ULDC UR7, c[0x0][0x2ec] ;  /* 0x0000bb0000077ab9 */ /* 0x000fe20000000800 */
[----:B--2---:R1:W-:Y:S04]  /*3100*/  STL [R1+0x1c], R0 ;  /* 0x00001c0001007387 */ /* 0x0043e80000100800 */
[----:B---3--:R2:W-:Y:S01]  /*3110*/  STL [R1+0x18], R3 ;  /* 0x0000180301007387 */ /* 0x0085e20000100800 */
[C---:B-1----:R-:W-:Y:S02]  /*3120*/  VIADD R0, R23.reuse, 0xffffff80 ;  /* 0xffffff8017007836 */ /* 0x042fe40000000000 */
[----:B--2---:R-:W-:-:S05]  /*3130*/  IMAD.SHL.U32 R3, R23, 0x4, RZ ;  /* 0x0000000417037824 */ /* 0x004fca00078e00ff */
[----:B------:R1:W-:Y:S04]  /*3140*/  STL [R1+0x34], R3 ;  /* 0x0000340301007387 */ /* 0x0003e80000100800 */
[----:B----4-:R-:W-:Y:S04]  /*3150*/  STL [R1+0x20], R7 ;  /* 0x0000200701007387 */ /* 0x010fe80000100800 */
[----:B-----5:R-:W-:Y:S04]  /*3160*/  STL [R1+0x24], R6 ;  /* 0x0000240601007387 */ /* 0x020fe80000100800 */
        /* <DEDUP_REMOVED lines=9> */
.L_x_932:
        /* <DEDUP_REMOVED lines=79> */
[----:B------:R-:W-:Y:S01]  /*36f0*/  FMUL.FTZ R17, R17, UR5 ;  /* 0x0000000511117c20 */ /* 0x000fe20008410000 */
[----:B---3--:R-:W-:Y:S07]  /*3700*/  FSETP.NEU.FTZ.AND P3, PT, R131, -INF , PT ;  /* 0xff8000008300780b */ /* 0x008fee0003f7d000 */
[----:B------:R3:W-:Y:S01]  /*3710*/  MUFU.TANH R184, R13 ;  /* 0x0000000d00b87308 */ /* 0x0007e20000002400 */
[----:B-1----:R-:W-:Y:S09]  /*3720*/  IMAD.MOV.U32 R8, RZ, RZ, R82 ;  /* 0x000000ffff087224 */ /* 0x002ff200078e0052 */
[----:B------:R-:W1:Y:S01]  /*3730*/  MUFU.TANH R81, R5 ;  /* 0x0000000500517308 */ /* 0x000e620000002400 */
[----:B--2---:R-:W2:Y:S09]  /*3740*/  LDL R12, [R1+0x18] ;  /* 0x00001800010c7983 */ /* 0x004eb20000100800 */
[----:B------:R-:W-:Y:S01]  /*3750*/  MUFU.TANH R69, R6 ;  /* 0x0000000600457308 */ /* 0x000fe20000002400 */
[----:B---3--:R-:W3:Y:S09]  /*3760*/  LDL R13, [R1+0x1c] ;  /* 0x00001c00010d7983 */ /* 0x008ef20000100800 */
        /* <DEDUP_REMOVED lines=272> */
[----:B----4-:R-:W-:Y:S01]  /*4870*/  IMAD.MOV.U32 R12, RZ, RZ, R247 ;  /* 0x000000ffff0c7224 */ /* 0x010fe200078e00f7 */
[----:B------:R-:W-:Y:S02]  /*4880*/  @P1 FSEL R12, R247, -INF , !P3 ;  /* 0xff800000f70c1808 */ /* 0x000fe40005800000 */
[----:B------:R-:W-:Y:S03]  /*4890*/  PLOP3.LUT P1, PT, PT, PT, UP0, 0x80, 0x0 ;  /* 0x000000000000781c */ /* 0x000fe60003f2f008 */
[--C-:B------:R-:W-:Y:S01]  /*48a0*/  FFMA.FTZ R12, R12, UR7, -R10.reuse ;  /* 0x000000070c0c7c23 */ /* 0x100fe2000801080a */
        /* <DEDUP_REMOVED lines=63> */
[----:B------:R-:W-:Y:S03]  /*4ca0*/  FFMA.FTZ R4, R5, UR7, -R9 ;  /* 0x0000000705047c23 */ /* 0x000fe60008010809 */
[----:B------:R-:W-:Y:S01]  /*4cb0*/  MUFU.TANH R149, R57 ;  /* 0x0000003900957308 */ /* 0x000fe20000002400 */
        /* <DEDUP_REMOVED lines=8> */
[----:B-1----:R-:W-:Y:S01]  /*4d40*/  FFMA.FTZ R4, R12, UR7, -R9 ;  /* 0x000000070c047c23 */ /* 0x002fe20008010809 */
        /* <DEDUP_REMOVED lines=19> */
[--C-:B---3--:R-:W-:Y:S01]  /*4e80*/  FFMA.FTZ R4, R5, UR7, -R0.reuse ;  /* 0x0000000705047c23 */ /* 0x108fe20008010800 */
        /* <DEDUP_REMOVED lines=255> */
[----:B------:R-:W-:Y:S02]  /*5e80*/  FADD.FTZ R17, -R112, R17 ;  /* 0x0000001170117221 */ /* 0x000fe40000010100 */
        /* <DEDUP_REMOVED lines=24> */
[----:B------:R-:W-:Y:S01]  /*6010*/  FMUL.FTZ R102, R79, R17 ;  /* 0x000000114f667220 */ /* 0x000fe20000410000 */
[----:B------:R-:W-:Y:S01]  /*6020*/  FMUL.FTZ R104, R77, R21 ;  /* 0x000000154d687220 */ /* 0x000fe20000410000 */
[----:B------:R-:W-:Y:S01]  /*6030*/  FFMA.FTZ R100, -R76, R76, 1 ;  /* 0x3f8000004c647423 */ /* 0x000fe2000001014c */
[----:B------:R3:W5:Y:S02]  /*6040*/  LDL.LU R79, [R1+0x80] ;  /* 0x00008000014f7983 */ /* 0x0007640000300800 */
[----:B------:R-:W-:Y:S01]  /*6050*/  FFMA.FTZ R21, -R75, R75, 1 ;  /* 0x3f8000004b157423 */ /* 0x000fe2000001014b */
        /* <DEDUP_REMOVED lines=8> */
[----:B------:R-:W-:Y:S01]  /*60e0*/  FMUL.FTZ R100, R16, R100 ;  /* 0x0000006410647220 */ /* 0x000fe20000410000 */
[----:B------:R-:W-:Y:S01]  /*60f0*/  FMUL.FTZ R20, R103, R20 ;  /* 0x0000001467147220 */ /* 0x000fe20000410000 */
[----:B------:R3:W5:Y:S01]  /*6100*/  LDL.LU R76, [R1+0x74] ;  /* 0x00007400014c7983 */ /* 0x0007620000300800 */
[C---:B------:R-:W-:Y:S01]  /*6110*/  FADD.FTZ R52, -R112.reuse, R52 ;  /* 0x0000003470347221 */ /* 0x040fe20000010100 */
[----:B------:R-:W-:Y:S01]  /*6120*/  FADD.FTZ R103, -R112, R53 ;  /* 0x0000003570677221 */ /* 0x000fe20000010100 */
[----:B------:R-:W-:Y:S01]  /*6130*/  F2FP.F16.F32.PACK_AB R102, R21, R100 ;  /* 0x000000641566723e */ /* 0x000fe200000000ff */
[----:B------:R3:W5:Y:S01]  /*6140*/  LDL.LU R75, [R1+0x70] ;  /* 0x00007000014b7983 */ /* 0x0007620000300800 */
[----:B------:R-:W-:Y:S01]  /*6150*/  FMUL.FTZ R21, R72, R33 ;  /* 0x0000002148157220 */ /* 0x000fe20000410000 */
[----:B------:R-:W-:Y:S01]  /*6160*/  FADD.FTZ R33, -R112, R37 ;  /* 0x0000002570217221 */ /* 0x000fe20000010100 */
[----:B------:R-:W-:Y:S01]  /*6170*/  FMUL.FTZ R53, R249, R52 ;  /* 0x00000034f9357220 */ /* 0x000fe20000410000 */
[----:B------:R3:W5:Y:S01]  /*6180*/  LDL.LU R74, [R1+0x6c] ;  /* 0x00006c00014a7983 */ /* 0x0007620000300800 */
[----:B------:R-:W-:Y:S01]  /*6190*/  FMUL.FTZ R103, R248, R103 ;  /* 0x00000067f8677220 */ /* 0x000fe20000410000 */
[----:B------:R-:W-:Y:S01]  /*61a0*/  FMUL.FTZ R33, R70, R33 ;  /* 0x0000002146217220 */ /* 0x000fe20000410000 */
[----:B------:R-:W-:Y:S01]  /*61b0*/  FADD.FTZ R52, -R112, R65 ;  /* 0x0000004170347221 */ /* 0x000fe20000010100 */
[----:B------:R-:W-:Y:S01]  /*61c0*/  FFMA.FTZ R17, -R252, R252, 1 ;  /* 0x3f800000fc117423 */ /* 0x000fe200000101fc */
[----:B------:R-:W-:Y:S01]  /*61d0*/  FFMA.FTZ R37, -R244, R244, 1 ;  /* 0x3f800000f4257423 */ /* 0x000fe200000101f4 */
[----:B------:R-:W-:Y:S01]  /*61e0*/  FFMA.FTZ R100, -R246, R246, 1 ;  /* 0x3f800000f6647423 */ /* 0x000fe200000101f6 */
[----:B------:R-:W-:Y:S01]  /*61f0*/  FMUL.FTZ R52, R242, R52 ;  /* 0x00000034f2347220 */ /* 0x000fe20000410000 */
[----:B------:R-:W-:Y:S01]  /*6200*/  FMUL.FTZ R17, R17, UR5 ;  /* 0x0000000511117c20 */ /* 0x000fe20008410000 */
[----:B------:R-:W-:Y:S01]  /*6210*/  FMUL.FTZ R37, R37, UR5 ;  /* 0x0000000525257c20 */ /* 0x000fe20008410000 */
[----:B------:R-:W-:Y:S01]  /*6220*/  FMUL.FTZ R100, R100, UR5 ;  /* 0x0000000564647c20 */ /* 0x000fe20008410000 */
[----:B------:R-:W-:Y:S01]  /*6230*/  FMUL.FTZ R101, R108, UR5 ;  /* 0x000000056c657c20 */ /* 0x000fe20008410000 */
[----:B------:R-:W-:Y:S01]  /*6240*/  FMUL.FTZ R17, R104, R17 ;  /* 0x0000001168117220 */ /* 0x000fe20000410000 */
[----:B------:R-:W-:Y:S01]  /*6250*/  FMUL.FTZ R37, R33, R37 ;  /* 0x0000002521257220 */ /* 0x000fe20000410000 */
[----:B------:R-:W-:Y:S01]  /*6260*/  FMUL.FTZ R100, R21, R100 ;  /* 0x0000006415647220 */ /* 0x000fe20000410000 */
[----:B------:R-:W-:Y:S01]  /*6270*/  FADD.FTZ R21, -R112, R48 ;  /* 0x0000003070157221 */ /* 0x000fe20000010100 */
[----:B------:R-:W-:Y:S01]  /*6280*/  FFMA.FTZ R33, -R240, R240, 1 ;  /* 0x3f800000f0217423 */ /* 0x000fe200000101f0 */
[----:B------:R-:W-:Y:S01]  /*6290*/  F2FP.F16.F32.PACK_AB R104, R17, R20 ;  /* 0x000000141168723e */ /* 0x000fe200000000ff */
[----:B------:R-:W-:Y:S01]  /*62a0*/  FMUL.FTZ R20, R73, R32 ;  /* 0x0000002049147220 */ /* 0x000fe20000410000 */
[----:B------:R-:W-:Y:S01]  /*62b0*/  FADD.FTZ R32, -R112, R36 ;  /* 0x0000002470207221 */ /* 0x000fe20000010100 */
[----:B------:R3:W5:Y:S01]  /*62c0*/  LDL.LU R73, [R1+0x68] ;  /* 0x0000680001497983 */ /* 0x0007620000300800 */
[----:B------:R-:W-:Y:S01]  /*62d0*/  FFMA.FTZ R36, -R241, R241, 1 ;  /* 0x3f800000f1247423 */ /* 0x000fe200000101f1 */
[----:B------:R-:W-:Y:S01]  /*62e0*/  FMUL.FTZ R33, R33, UR5 ;  /* 0x0000000521217c20 */ /* 0x000fe20008410000 */
[----:B------:R-:W-:Y:S01]  /*62f0*/  FMUL.FTZ R32, R71, R32 ;  /* 0x0000002047207220 */ /* 0x000fe20000410000 */
[----:B------:R3:W5:Y:S01]  /*6300*/  LDL.LU R72, [R1+0x64] ;  /* 0x0000640001487983 */ /* 0x0007620000300800 */
[----:B------:R-:W-:Y:S01]  /*6310*/  FMUL.FTZ R36, R36, UR5 ;  /* 0x0000000524247c20 */ /* 0x000fe20008410000 */
[----:B------:R-:W-:Y:S01]  /*6320*/  FFMA.FTZ R17, -R245, R245, 1 ;  /* 0x3f800000f5117423 */ /* 0x000fe200000101f5 */
[----:B------:R-:W-:Y:S01]  /*6330*/  FMUL.FTZ R101, R132, R101 ;  /* 0x0000006584657220 */ /* 0x000fe20000410000 */
[----:B------:R3:W5:Y:S02]  /*6340*/  LDL.LU R71, [R1+0x60] ;  /* 0x0000600001477983 */ /* 0x0007640000300800 */
[----:B------:R-:W-:Y:S02]  /*6350*/  FMUL.FTZ R17, R17, UR5 ;  /* 0x0000000511117c20 */ /* 0x000fe40008410000 */
[----:B------:R-:W-:Y:S01]  /*6360*/  F2FP.F16.F32.PACK_AB R16, R101, R113 ;  /* 0x000000716510723e */ /* 0x000fe200000000ff */
[----:B------:R3:W5:Y:S01]  /*6370*/  LDL.LU R70, [R1+0x5c] ;  /* 0x00005c0001467983 */ /* 0x0007620000300800 */
[----:B------:R-:W-:Y:S01]  /*6380*/  FMUL.FTZ R48, R32, R17 ;  /* 0x0000001120307220 */ /* 0x000fe20000410000 */
[----:B------:R-:W-:Y:S01]  /*6390*/  FMUL.FTZ R17, R251, R21 ;  /* 0x00000015fb117220 */ /* 0x000fe20000410000 */
[----:B------:R-:W-:Y:S01]  /*63a0*/  FFMA.FTZ R32, -R239, R239, 1 ;  /* 0x3f800000ef207423 */ /* 0x000fe200000101ef */
[----:B------:R3:W5:Y:S01]  /*63b0*/  LDL.64 R106, [R1+0x10] ;  /* 0x00001000016a7983 */ /* 0x0007620000100a00 */
        /* <DEDUP_REMOVED lines=8> */
[----:B------:R-:W-:Y:S01]  /*6440*/  FMUL.FTZ R21, R103, R21 ;  /* 0x0000001567157220 */ /* 0x000fe20000410000 */
[----:B------:R-:W-:Y:S02]  /*6450*/  FMUL.FTZ R101, R101, UR5 ;  /* 0x0000000565657c20 */ /* 0x000fe40008410000 */
[----:B------:R-:W-:Y:S02]  /*6460*/  FMUL.FTZ R17, R52, R17 ;  /* 0x0000001134117220 */ /* 0x000fe40000410000 */
        /* <DEDUP_REMOVED lines=8> */
[----:B------:R-:W-:Y:S04]  /*64f0*/  FMUL.FTZ R20, R20, UR5 ;  /* 0x0000000514147c20 */ /* 0x000fe80008410000 */
[----:B------:R-:W-:Y:S01]  /*6500*/  FMUL.FTZ R20, R49, R20 ;  /* 0x0000001431147220 */ /* 0x000fe20000410000 */
[----:B------:R-:W-:Y:S02]  /*6510*/  F2FP.F16.F32.PACK_AB R49, R37, R48 ;  /* 0x000000302531723e */ /* 0x000fe400000000ff */
[----:B------:R-:W-:Y:S01]  /*6520*/  F2FP.F16.F32.PACK_AB R37, R21, R32 ;  /* 0x000000201525723e */ /* 0x000fe200000000ff */
[----:B------:R-:W-:Y:S01]  /*6530*/  FFMA.FTZ R21, -R69, R69, 1 ;  /* 0x3f80000045157423 */ /* 0x000fe20000010145 */
[----:B------:R-:W-:Y:S01]  /*6540*/  F2FP.F16.F32.PACK_AB R48, R33, R36 ;  /* 0x000000242130723e */ /* 0x000fe200000000ff */
[----:B------:R3:W5:Y:S01]  /*6550*/  LDL.LU R69, [R1+0x58] ;  /* 0x0000580001457983 */ /* 0x0007620000300800 */
        /* <DEDUP_REMOVED lines=47> */
.L_x_930:
        /* <DEDUP_REMOVED lines=101> */
[C---:B------:R-:W-:Y:S01]  /*6ea0*/  FADD.FTZ R12, -R4.reuse, R12 ;  /* 0x0000000c040c7221 */ /* 0x040fe20000010100 */
        /* <DEDUP_REMOVED lines=200> */
[----:B---3--:R-:W-:Y:S01]  /*7b30*/  MOV R54, R33 ;  /* 0x0000002100367202 */ /* 0x008fe20000000f00 */
[-C--:B------:R-:W-:Y:S01]  /*7b40*/  HMMA.16816.F32 R76, R12, R10.reuse, R76 ;  /* 0x0000000a0c4c723c */ /* 0x080fe2000000184c */
[----:B------:R-:W-:Y:S04]  /*7b50*/  LDSM.16.MT88.4 R12, [R2+0x17000] ;  /* 0x01700000020c783b */ /* 0x000fe80000004200 */
[----:B------:R-:W-:Y:S01]  /*7b60*/  MOV R55, R53 ;  /* 0x0000003500377202 */ /* 0x000fe20000000f00 */
        /* <DEDUP_REMOVED lines=74> */
.L_x_931:
        /* <DEDUP_REMOVED lines=157> */
[-C--:B------:R-:W-:Y:S01]  /*89e0*/  LEA.HI.X.SX32 R29, R56, R21.reuse, 0x2, P3 ;  /* 0x00000015381d7211 */ /* 0x080fe200018f16ff */
[----:B--2---:R-:W-:Y:S02]  /*89f0*/  IMAD.U32 R53, RZ, RZ, UR17 ;  /* 0x00000011ff357e24 */ /* 0x004fe4000f8e00ff */
        /* <DEDUP_REMOVED lines=145> */
.L_x_933:
        /* <DEDUP_REMOVED lines=19> */
.L_x_934:
        /* <DEDUP_REMOVED lines=43> */
.L_x_936:
[----:B------:R-:W-:Y:S05]  /*96f0*/  BSYNC B0 ;  /* 0x0000000000007941 */ /* 0x000fea0003800000 */
.L_x_935:
        /* <DEDUP_REMOVED lines=13> */
.L_x_938:
[----:B------:R-:W-:Y:S05]  /*97d0*/  BSYNC B0 ;  /* 0x0000000000007941 */ /* 0x000fea0003800000 */
.L_x_937:
        /* <DEDUP_REMOVED lines=27> */
.L_x_940:
[----:B------:R-:W-:Y:S05]  /*9990*/  BSYNC B0 ;  /* 0x0000000000007941 */ /* 0x000fea0003800000 */
.L_x_939:
        /* <DEDUP_REMOVED lines=14> */
.L_x_913:
        /* <DEDUP_REMOVED lines=24> */
.L_x_942:
        /* <DEDUP_REMOVED lines=23> */
.L_x_943:
        /* <DEDUP_REMOVED lines=35> */
.L_x_945:
[----:B------:R-:W-:Y:S05]  /*9fa0*/  BSYNC B0 ;  /* 0x0000000000007941 */ /* 0x000fea0003800000 */
.L_x_944:
        /* <DEDUP_REMOVED lines=14> */
.L_x_947:
[----:B------:R-:W-:Y:S05]  /*a090*/  BSYNC B0 ;  /* 0x0000000000007941 */ /* 0x000fea0003800000 */
.L_x_946:
        /* <DEDUP_REMOVED lines=26> */
.L_x_949:
[----:B------:R-:W-:Y:S05]  /*a240*/  BSYNC B0 ;  /* 0x0000000000007941 */ /* 0x000fea0003800000 */
.L_x_948:
        /* <DEDUP_REMOVED lines=13> */
.L_x_941:
[----:B------:R-:W-:Y:S05]  /*a320*/  BSYNC B1 ;  /* 0x0000000000017941 */ /* 0x000fea0003800000 */
.L_x_908:
        /* <DEDUP_REMOVED lines=11> */
.L_x_950:
[----:B------:R-:W-:Y:S05]  /*a3e0*/  EXIT ;  /* 0x000000000000794d */ /* 0x000fea0003800000 */
.L_x_952:
        /* <DEDUP_REMOVED lines=9> */
.L_x_1356:


//--------------------- .text._ZN5flash44flash_bwd_dq_dk_dv_loop_seqk_parallel_kernelI23Flash_bwd_kernel_traitsILi32ELi128ELi128ELi8ELi4ELi4ELi4ELb0ELb0EN7cutlass6half_tE19Flash_kernel_traitsILi32ELi128ELi128ELi8ES3_EELb1ELb0ELb1ELb0ELb0ELb0ELb0EEEvNS_16Flash_bwd_paramsE --------------------------
	.section	.text._ZN5flash44flash_bwd_dq_dk_dv_loop_seqk_parallel_kernelI23Flash_bwd_kernel_traitsILi32ELi128ELi128ELi8ELi4ELi4ELi4ELb0ELb0EN7cutlass6half_tE19Flash_kernel_traitsILi32ELi128ELi128ELi8ES3_EELb1ELb0ELb1ELb0ELb0ELb0ELb0EEEvNS_16Flash_bwd_paramsE,"ax",@progbits
	.align	128
        .global         _ZN5flash44flash_bwd_dq_dk_dv_loop_seqk_parallel_kernelI23Flash_bwd_kernel_traitsILi32ELi128ELi128ELi8ELi4ELi4ELi4ELb0ELb0EN7cutlass6half_tE19Flash_kernel_traitsILi32ELi128ELi128ELi8ES3_EELb1ELb0ELb1ELb0ELb0ELb0ELb0EEEvNS_16Flash_bwd_paramsE
        .type           _ZN5flash44flash_bwd_dq_dk_dv_loop_seqk_parallel_kernelI23Flash_bwd_kernel_traitsILi32ELi128ELi128ELi8ELi4ELi4ELi4ELb0ELb0EN7cutlass6half_tE19Flash_kernel_traitsILi32ELi128ELi128ELi8ES3_EELb1ELb0ELb1ELb0ELb0ELb0ELb0EEEvNS_16Flash_bwd_paramsE,@function
        .size           _ZN5flash44flash_bwd_dq_dk_dv_loop_seqk_parallel_kernelI23Flash_bwd_kernel_traitsILi32ELi128ELi128ELi8ELi4ELi4ELi4ELb0ELb0EN7cutlass6half_tE19Flash_kernel_traitsILi32ELi128ELi128ELi8ES3_EELb1ELb0ELb1ELb0ELb0ELb0ELb0EEEvNS_16Flash_bwd_paramsE,(.L_x_1357 - _ZN5flash44flash_bwd_dq_dk_dv_loop_seqk_parallel_kernelI23Flash_bwd_kernel_traitsILi32ELi128ELi128ELi8ELi4ELi4ELi4ELb0ELb0EN7cutlass6half_tE19Flash_kernel_traitsILi32ELi128ELi128ELi8ES3_EELb1ELb0ELb1ELb0ELb0ELb0ELb0EEEvNS_16Flash_bwd_paramsE)
        .other          _ZN5flash44flash_bwd_dq_dk_dv_loop_seqk_parallel_kernelI23Flash_bwd_kernel_traitsILi32ELi128ELi128ELi8ELi4ELi4ELi4ELb0ELb0EN7cutlass6half_tE19Flash_kernel_traitsILi32ELi128ELi128ELi8ES3_EELb1ELb0ELb1ELb0ELb0ELb0ELb0EEEvNS_16Flash_bwd_paramsE,@"STO_CUDA_ENTRY STV_DEFAULT"
_ZN5flash44flash_bwd_dq_dk_dv_loop_seqk_parallel_kernelI23Flash_bwd_kernel_traitsILi32ELi128ELi128ELi8ELi4ELi4ELi4ELb0ELb0EN7cutlass6half_tE19Flash_kernel_traitsILi32ELi128ELi128ELi8ES3_EELb1ELb0ELb1ELb0ELb0ELb0ELb0EEEvNS_16Flash_bwd_paramsE:
.text._ZN5flash44flash_bwd_dq_dk_dv_loop_seqk_parallel_kernelI23Flash_bwd_kernel_traitsILi32ELi128ELi128ELi8ELi4ELi4ELi4ELb0ELb0EN7cutlass6half_tE19Flash_kernel_traitsILi32ELi128ELi128ELi8ES3_EELb1ELb0ELb1ELb0ELb0ELb0ELb0EEEvNS_16Flash_bwd_paramsE:
        /* <DEDUP_REMOVED lines=12> */
[----:B------:R-:W-:Y:S01]  /*00c0*/  IMAD.MOV.U32 R187, RZ, RZ, 0x20 ;  /* 0x00000020ffbb7424 */ /* 0x000fe200078e00ff */
[----:B------:R-:W-:Y:S01]  /*00d0*/  UMOV UR5, 0x400 ;  /* 0x0000040000057882 */ /* 0x000fe20000000000 */
[----:B------:R-:W-:Y:S01]  /*00e0*/  IMAD.MOV.U32 R209, RZ, RZ, -0x10 ;  /* 0xfffffff0ffd17424 */ /* 0x000fe200078e00ff */
[----:B------:R-:W-:Y:S01]  /*00f0*/  ULDC.64 UR14, c[0x0][0x208] ;  /* 0x00008200000e7ab9 */ /* 0x000fe20000000a00 */
[----:B------:R-:W-:Y:S01]  /*0100*/  ULDC UR59, c[0x0][0x394] ;  /* 0x0000e500003b7ab9 */ /* 0x000fe20000000800 */
[----:B------:R-:W-:Y:S02]  /*0110*/  UMOV UR60, 0xffffe000 ;  /* 0xffffe000003c7882 */ /* 0x000fe40000000000 */
        /* <DEDUP_REMOVED lines=13> */
[----:B------:R-:W-:Y:S01]  /*01f0*/  SHF.R.S32.HI R3, RZ, 0x4, R0 ;  /* 0x00000004ff037819 */ /* 0x000fe20000011400 */
[----:B------:R-:W-:Y:S01]  /*0200*/  IMAD.U32 R197, RZ, RZ, UR5 ;  /* 0x00000005ffc57e24 */ /* 0x000fe2000f8e00ff */
[----:B------:R-:W-:Y:S01]  /*0210*/  LOP3.LUT R5, R9, 0xfffffff8, RZ, 0xc0, !PT ;  /* 0xfffffff809057812 */ /* 0x000fe200078ec0ff */
[----:B------:R-:W-:Y:S01]  /*0220*/  USHF.R.S32.HI UR5, URZ, 0x1f, UR57 ;  /* 0x0000001f3f057899 */ /* 0x000fe20008011439 */
[C---:B------:R-:W-:Y:S01]  /*0230*/  LOP3.LUT R15, R0.reuse, 0xfffffff0, RZ, 0xc0, !PT ;  /* 0xfffffff0000f7812 */ /* 0x040fe200078ec0ff */
[----:B------:R-:W-:Y:S01]  /*0240*/  IMAD.U32 R199, RZ, RZ, UR6 ;  /* 0x00000006ffc77e24 */ /* 0x000fe2000f8e00ff */
[----:B------:R-:W-:Y:S01]  /*0250*/  LEA.HI R0, R0, R3, RZ, 0x1 ;  /* 0x0000000300007211 */ /* 0x000fe200078f08ff */
[C---:B------:R-:W-:Y:S01]  /*0260*/  IMAD.IADD R5, R202.reuse, 0x1, -R5 ;  /* 0x00000001ca057824 */ /* 0x040fe200078e0a05 */
[----:B------:R-:W-:Y:S01]  /*0270*/  LOP3.LUT R7, R11, 0xfffffffc, RZ, 0xc0, !PT ;  /* 0xfffffffc0b077812 */ /* 0x000fe200078ec0ff */
[----:B------:R-:W-:Y:S01]  /*0280*/  IMAD.IADD R10, R202, 0x1, -R15 ;  /* 0x00000001ca0a7824 */ /* 0x000fe200078e0a0f */
[----:B------:R-:W-:Y:S01]  /*0290*/  LOP3.LUT R13, R194, 0xffffffe0, RZ, 0xc0, !PT ;  /* 0xffffffe0c20d7812 */ /* 0x000fe200078ec0ff */
[----:B------:R-:W-:Y:S01]  /*02a0*/  UIADD3 UR6, UR4, 0xa000, URZ ;  /* 0x0000a00004067890 */ /* 0x000fe2000fffe03f */
[----:B------:R-:W-:Y:S01]  /*02b0*/  SHF.R.S32.HI R196, RZ, 0x2, R11 ;  /* 0x00000002ffc47819 */ /* 0x000fe2000001140b */
[----:B------:R-:W-:Y:S01]  /*02c0*/  IMAD.U32 R200, RZ, RZ, UR5 ;  /* 0x00000005ffc87e24 */ /* 0x000fe2000f8e00ff */
[--C-:B------:R-:W-:Y:S01]  /*02d0*/  SHF.R.S32.HI R195, RZ, 0x5, R194.reuse ;  /* 0x00000005ffc37819 */ /* 0x100fe200000114c2 */
[----:B------:R-:W-:Y:S01]  /*02e0*/  IMAD.IADD R4, R202, 0x1, -R13 ;  /* 0x00000001ca047824 */ /* 0x000fe200078e0a0d */
[----:B------:R-:W-:Y:S01]  /*02f0*/  LOP3.LUT R0, R0, 0xfffffffe, RZ, 0xc0, !PT ;  /* 0xfffffffe00007812 */ /* 0x000fe200078ec0ff */
[----:B------:R-:W-:Y:S01]  /*0300*/  IMAD.IADD R202, R202, 0x1, -R7 ;  /* 0x00000001caca7824 */ /* 0x000fe200078e0a07 */
[----:B------:R-:W-:Y:S01]  /*0310*/  SHF.R.S32.HI R11, RZ, 0x1f, R11 ;  /* 0x0000001fff0b7819 */ /* 0x000fe2000001140b */
[----:B------:R-:W-:Y:S01]  /*0320*/  UIADD3 UR5, UR4, 0x6000, URZ ;  /* 0x0000600004057890 */ /* 0x000fe2000fffe03f */
[----:B------:R-:W-:Y:S01]  /*0330*/  SHF.R.S32.HI R194, RZ, 0x1f, R194 ;  /* 0x0000001fffc27819 */ /* 0x000fe200000114c2 */
[----:B------:R-:W-:Y:S01]  /*0340*/  IMAD.IADD R0, R3, 0x1, -R0 ;  /* 0x0000000103007824 */ /* 0x000fe200078e0a00 */
[----:B------:R-:W-:Y:S01]  /*0350*/  LEA.HI R8, R5, R5, RZ, 0x1 ;  /* 0x0000000505087211 */ /* 0x000fe200078f08ff */
[----:B------:R-:W-:Y:S01]  /*0360*/  IMAD.SHL.U32 R211, R202, 0x2, RZ ;  /* 0x00000002cad37824 */ /* 0x000fe200078e00ff */
[----:B------:R-:W-:Y:S01]  /*0370*/  LEA.HI R11, R11, R196, RZ, 0x3 ;  /* 0x000000c40b0b7211 */ /* 0x000fe200078f18ff */
[----:B------:R-:W-:Y:S01]  /*0380*/  IMAD.SHL.U32 R191, R0, 0x8, RZ ;  /* 0x0000000800bf7824 */ /* 0x000fe200078e00ff */
[----:B------:R-:W-:Y:S01]  /*0390*/  LEA.HI R194, R194, R195, RZ, 0x2 ;  /* 0x000000c3c2c27211 */ /* 0x000fe200078f10ff */
[----:B------:R-:W-:Y:S01]  /*03a0*/  IMAD.SHL.U32 R202, R202, 0x8, RZ ;  /* 0x00000008caca7824 */ /* 0x000fe200078e00ff */
[----:B------:R-:W-:-:S02]  /*03b0*/  LEA.HI R3, R10, R10, RZ, 0x1 ;  /* 0x0000000a0a037211 */ /* 0x000fc400078f08ff */
[----:B------:R-:W-:Y:S02]  /*03c0*/  LOP3.LUT R2, R8, 0x7fffffe, RZ, 0xc0, !PT ;  /* 0x07fffffe08027812 */ /* 0x000fe400078ec0ff */
[----:B------:R-:W-:Y:S02]  /*03d0*/  SHF.R.S32.HI R193, RZ, 0x7, R193 ;  /* 0x00000007ffc17819 */ /* 0x000fe400000114c1 */
[----:B------:R-:W-:Y:S01]  /*03e0*/  LOP3.LUT R11, R11, 0xfffffff8, RZ, 0xc0, !PT ;  /* 0xfffffff80b0b7812 */ /* 0x000fe200078ec0ff */
[----:B------:R-:W-:Y:S01]  /*03f0*/  IMAD.IADD R2, R5, 0x1, -R2 ;  /* 0x0000000105027824 */ /* 0x000fe200078e0a02 */
[----:B------:R-:W-:Y:S01]  /*0400*/  LOP3.LUT R194, R194, 0xfffffffc, RZ, 0xc0, !PT ;  /* 0xfffffffcc2c27812 */ /* 0x000fe200078ec0ff */
[----:B------:R-:W-:Y:S01]  /*0410*/  IMAD R189, R193, 0x8, R0 ;  /* 0x00000008c1bd7824 */ /* 0x000fe200078e0200 */
[----:B------:R-:W-:Y:S01]  /*0420*/  SHF.R.S32.HI R13, RZ, 0x1, R3 ;  /* 0x00000001ff0d7819 */ /* 0x000fe20000011403 */
[----:B------:R-:W-:Y:S01]  /*0430*/  IMAD.IADD R11, R196, 0x1, -R11 ;  /* 0x00000001c40b7824 */ /* 0x000fe200078e0a0b */
[----:B------:R-:W-:Y:S01]  /*0440*/  SHF.R.S32.HI R6, RZ, 0x1f, R3 ;  /* 0x0000001fff067819 */ /* 0x000fe20000011403 */
[----:B------:R-:W-:Y:S01]  /*0450*/  IMAD.IADD R194, R195, 0x1, -R194 ;  /* 0x00000001c3c27824 */ /* 0x000fe200078e0ac2 */
[----:B------:R-:W-:Y:S01]  /*0460*/  SHF.R.S32.HI R7, RZ, 0x1f, R4 ;  /* 0x0000001fff077819 */ /* 0x000fe20000011404 */
[----:B------:R-:W-:Y:S01]  /*0470*/  IMAD.SHL.U32 R5, R5, 0x40, RZ ;  /* 0x0000004005057824 */ /* 0x000fe200078e00ff */
[----:B------:R-:W-:Y:S01]  /*0480*/  SHF.R.S32.HI R15, RZ, 0x1f, R10 ;  /* 0x0000001fff0f7819 */ /* 0x000fe2000001140a */
[----:B------:R-:W-:Y:S01]  /*0490*/  IMAD R189, R189, 0x8, R2 ;  /* 0x00000008bdbd7824 */ /* 0x000fe200078e0202 */
[----:B------:R-:W-:Y:S01]  /*04a0*/  LEA.HI R6, R6, R13, RZ, 0x2 ;  /* 0x0000000d06067211 */ /* 0x000fe200078f10ff */
[C---:B------:R-:W-:Y:S01]  /*04b0*/  IMAD.SHL.U32 R12, R194.reuse, 0x10, RZ ;  /* 0x00000010c20c7824 */ /* 0x040fe200078e00ff */
[----:B------:R-:W-:Y:S01]  /*04c0*/  SHF.R.S32.HI R8, RZ, 0x1, R8 ;  /* 0x00000001ff087819 */ /* 0x000fe20000011408 */
[--C-:B------:R-:W-:Y:S01]  /*04d0*/  IMAD R198, R193, 0x2000, R211.reuse ;  /* 0x00002000c1c67824 */ /* 0x100fe200078e02d3 */
[----:B------:R-:W-:Y:S01]  /*04e0*/  LEA.HI R7, R7, R4, RZ, 0x2 ;  /* 0x0000000407077211 */ /* 0x000fe200078f10ff */
[----:B------:R-:W-:Y:S01]  /*04f0*/  IMAD R211, R194, 0x200, R211 ;  /* 0x00000200c2d37824 */ /* 0x000fe200078e02d3 */
[----:B------:R-:W-:-:S02]  /*0500*/  LEA.HI R2, R15, R10, RZ, 0x3 ;  /* 0x0000000a0f027211 */ /* 0x000fc400078f18ff */
[----:B------:R-:W-:Y:S02]  /*0510*/  LOP3.LUT R4, R11, 0x1, RZ, 0xc0, !PT ;  /* 0x000000010b047812 */ /* 0x000fe400078ec0ff */
[----:B------:R-:W-:Y:S02]  /*0520*/  LOP3.LUT R6, R6, 0xfffffffc, RZ, 0xc0, !PT ;  /* 0xfffffffc06067812 */ /* 0x000fe400078ec0ff */
[C---:B------:R-:W-:Y:S01]  /*0530*/  LOP3.LUT P0, RZ, R8.reuse, 0x2, RZ, 0xc0, !PT ;  /* 0x0000000208ff7812 */ /* 0x040fe2000780c0ff */
[----:B------:R-:W-:Y:S01]  /*0540*/  IMAD.SHL.U32 R8, R8, 0x40, RZ ;  /* 0x0000004008087824 */ /* 0x000fe200078e00ff */
[----:B------:R-:W-:Y:S02]  /*0550*/  LOP3.LUT R5, R5, 0x1c0, RZ, 0xc0, !PT ;  /* 0x000001c005057812 */ /* 0x000fe400078ec0ff */
[----:B------:R-:W-:Y:S02]  /*0560*/  LOP3.LUT R3, R3, 0x7fffffe, RZ, 0xc0, !PT ;  /* 0x07fffffe03037812 */ /* 0x000fe400078ec0ff */
[----:B------:R-:W-:-:S02]  /*0570*/  LOP3.LUT R185, R2, 0xfffffff8, RZ, 0xc0, !PT ;  /* 0xfffffff802b97812 */ /* 0x000fc400078ec0ff */
[----:B------:R-:W-:Y:S01]  /*0580*/  ISETP.NE.U32.AND P6, PT, R4, 0x1, PT ;  /* 0x000000010400780c */ /* 0x000fe20003fc5070 */
[----:B------:R-:W-:Y:S01]  /*0590*/  IMAD.IADD R4, R13, 0x1, -R6 ;  /* 0x000000010d047824 */ /* 0x000fe200078e0a06 */
[----:B------:R-:W-:Y:S01]  /*05a0*/  LEA.HI.SX32 R192, R7, R12, 0x1e ;  /* 0x0000000c07c07211 */ /* 0x000fe200078ff2ff */
[----:B------:R-:W-:Y:S01]  /*05b0*/  IMAD.SHL.U32 R7, R11, 0x40, RZ ;  /* 0x000000400b077824 */ /* 0x000fe200078e00ff */
[----:B------:R-:W-:Y:S01]  /*05c0*/  LOP3.LUT R12, R5, 0x30, R12, 0xf8, !PT ;  /* 0x00000030050c7812 */ /* 0x000fe200078ef80c */
[C---:B------:R-:W-:Y:S01]  /*05d0*/  IMAD.IADD R3, R10.reuse, 0x1, -R3 ;  /* 0x000000010a037824 */ /* 0x040fe200078e0a03 */
[----:B------:R-:W-:Y:S01]  /*05e0*/  LEA.HI R6, R11, R11, RZ, 0x1 ;  /* 0x0000000b0b067211 */ /* 0x000fe200078f08ff */
[----:B------:R-:W-:Y:S01]  /*05f0*/  IMAD.IADD R185, R10, 0x1, -R185 ;  /* 0x000000010ab97824 */ /* 0x000fe200078e0ab9 */
[----:B------:R-:W-:Y:S02]  /*0600*/  LOP3.LUT R8, R8, 0xc0, RZ, 0xc0, !PT ;  /* 0x000000c008087812 */ /* 0x000fe400078ec0ff */
[----:B------:R-:W-:-:S02]  /*0610*/  LOP3.LUT R12, R12, 0x8, R9, 0xf8, !PT ;  /* 0x000000080c0c7812 */ /* 0x000fc400078ef809 */
[----:B------:R-:W-:Y:S02]  /*0620*/  LOP3.LUT R10, R6, 0x3fffffe, RZ, 0xc0, !PT ;  /* 0x03fffffe060a7812 */ /* 0x000fe400078ec0ff */
[----:B------:R-:W-:Y:S02]  /*0630*/  LOP3.LUT R9, R8, 0x8, R9, 0xf8, !PT ;  /* 0x0000000808097812 */ /* 0x000fe400078ef809 */
[----:B------:R-:W-:Y:S01]  /*0640*/  SHF.R.U32.HI R8, RZ, 0x3, R8 ;  /* 0x00000003ff087819 */ /* 0x000fe20000011608 */
[----:B------:R-:W-:Y:S01]  /*0650*/  IMAD.IADD R10, R11, 0x1, -R10 ;  /* 0x000000010b0a7824 */ /* 0x000fe200078e0a0a */
[----:B------:R-:W-:Y:S02]  /*0660*/  SHF.R.S32.HI R6, RZ, 0x1, R6 ;  /* 0x00000001ff067819 */ /* 0x000fe40000011406 */
[----:B------:R-:W-:Y:S01]  /*0670*/  LOP3.LUT R7, R7, 0x1c0, RZ, 0xc0, !PT ;  /* 0x000001c007077812 */ /* 0x000fe200078ec0ff */
[----:B------:R-:W-:Y:S01]  /*0680*/  IMAD R211, R10, 0x20, R211 ;  /* 0x000000200ad37824 */ /* 0x000fe200078e02d3 */
[----:B------:R-:W-:-:S02]  /*0690*/  LOP3.LUT P5, RZ, R11, 0x2, RZ, 0xc0, !PT ;  /* 0x000000020bff7812 */ /* 0x000fc400078ac0ff */
[----:B------:R-:W-:Y:S02]  /*06a0*/  LOP3.LUT P4, RZ, R11, 0x4, RZ, 0xc0, !PT ;  /* 0x000000040bff7812 */ /* 0x000fe4000788c0ff */
[----:B------:R-:W-:Y:S01]  /*06b0*/  LOP3.LUT R8, R9, R8, RZ, 0x3c, !PT ;  /* 0x0000000809087212 */ /* 0x000fe200078e3cff */
[----:B------:R-:W-:Y:S01]  /*06c0*/  IMAD.SHL.U32 R9, R194, 0x400, RZ ;  /* 0x00000400c2097824 */ /* 0x000fe200078e00ff */
[C---:B------:R-:W-:Y:S02]  /*06d0*/  LOP3.LUT P3, RZ, R6.reuse, 0x2, RZ, 0xc0, !PT ;  /* 0x0000000206ff7812 */ /* 0x040fe4000786c0ff */
[----:B------:R-:W-:Y:S01]  /*06e0*/  LEA.HI R7, R7, R7, RZ, 0x1d ;  /* 0x0000000707077211 */ /* 0x000fe200078fe8ff */
[----:B------:R-:W-:Y:S01]  /*06f0*/  IMAD.U32 R189, R189, 0x20, R8 ;  /* 0x00000020bdbd7824 */ /* 0x000fe200078e0008 */
[C---:B------:R-:W-:Y:S01]  /*0700*/  R2P PR, R185.reuse, 0x6 ;  /* 0x00000006b9007804 */ /* 0x040fe20000000000 */
[----:B------:R-:W-:Y:S01]  /*0710*/  IMAD.SHL.U32 R185, R185, 0x40, RZ ;  /* 0x00000040b9b97824 */ /* 0x000fe200078e00ff */
[----:B------:R-:W-:Y:S01]  /*0720*/  SHF.R.S32.HI R2, RZ, 0x3, R2 ;  /* 0x00000003ff027819 */ /* 0x000fe20000011402 */
[----:B------:R-:W-:Y:S01]  /*0730*/  IMAD.SHL.U32 R8, R193, 0x8, RZ ;  /* 0x00000008c1087824 */ /* 0x000fe200078e00ff */
[----:B------:R-:W-:Y:S01]  /*0740*/  SHF.R.U32.HI R5, RZ, 0x3, R5 ;  /* 0x00000003ff057819 */ /* 0x000fe20000011605 */
[----:B------:R-:W-:Y:S01]  /*0750*/  IMAD.SHL.U32 R189, R189, 0x2, RZ ;  /* 0x00000002bdbd7824 */ /* 0x000fe200078e00ff */
[----:B------:R-:W-:Y:S01]  /*0760*/  IADD3 R198, R7, R198, R9 ;  /* 0x000000c607c67210 */ /* 0x000fe20007ffe009 */
[----:B------:R-:W-:Y:S01]  /*0770*/  IMAD.SHL.U32 R7, R6, 0x40, RZ ;  /* 0x0000004006077824 */ /* 0x000fe200078e00ff */
[----:B------:R-:W-:Y:S01]  /*0780*/  SEL R188, R187, 0xffffffe0, !P0 ;  /* 0xffffffe0bbbc7807 */ /* 0x000fe20004000000 */
[----:B------:R-:W-:Y:S01]  /*0790*/  IMAD R3, R2, 0x8, R3 ;  /* 0x0000000802037824 */ /* 0x000fe200078e0203 */
[C---:B------:R-:W-:Y:S01]  /*07a0*/  LOP3.LUT P0, RZ, R4.reuse, 0x2, RZ, 0xc0, !PT ;  /* 0x0000000204ff7812 */ /* 0x040fe2000780c0ff */
[----:B------:R-:W-:Y:S01]  /*07b0*/  IMAD.SHL.U32 R4, R4, 0x40, RZ ;  /* 0x0000004004047824 */ /* 0x000fe200078e00ff */
[----:B------:R-:W-:Y:S01]  /*07c0*/  LOP3.LUT R5, R12, R5, RZ, 0x3c, !PT ;  /* 0x000000050c057212 */ /* 0x000fe200078e3cff */
[----:B------:R-:W-:Y:S01]  /*07d0*/  IMAD R2, R2, 0x200, R9 ;  /* 0x0000020002027824 */ /* 0x000fe200078e0209 */
[----:B------:R-:W-:Y:S01]  /*07e0*/  LOP3.LUT R185, R185, 0x1c0, RZ, 0xc0, !PT ;  /* 0x000001c0b9b97812 */ /* 0x000fe200078ec0ff */
[C---:B------:R-:W-:Y:S01]  /*07f0*/  IMAD.SHL.U32 R9, R0.reuse, 0x10, RZ ;  /* 0x0000001000097824 */ /* 0x040fe200078e00ff */
[----:B------:R-:W-:Y:S01]  /*0800*/  LOP3.LUT R7, R7, 0xc0, RZ, 0xc0, !PT ;  /* 0x000000c007077812 */ /* 0x000fe200078ec0ff */
[----:B------:R-:W-:Y:S01]  /*0810*/  IMAD R186, R0, 0x200, R5 ;  /* 0x0000020000ba7824 */ /* 0x000fe200078e0205 */
[----:B------:R-:W-:Y:S01]  /*0820*/  LOP3.LUT R8, R8, 0x8, RZ, 0xc0, !PT ;  /* 0x0000000808087812 */ /* 0x000fe200078ec0ff */
[----:B------:R-:W-:Y:S01]  /*0830*/  IMAD.SHL.U32 R3, R3, 0x20, RZ ;  /* 0x0000002003037824 */ /* 0x000fe200078e00ff */
[----:B------:R-:W-:-:S02]  /*0840*/  LOP3.LUT R4, R4, 0xc0, RZ, 0xc0, !PT ;  /* 0x000000c004047812 */ /* 0x000fc400078ec0ff */
[----:B------:R-:W-:Y:S02]  /*0850*/  LOP3.LUT R191, R191, 0x8, RZ, 0xc0, !PT ;  /* 0x00000008bfbf7812 */ /* 0x000fe400078ec0ff */
[----:B------:R-:W-:Y:S02]  /*0860*/  SHF.R.U32.HI R6, RZ, 0x3, R185 ;  /* 0x00000003ff067819 */ /* 0x000fe400000116b9 */
[----:B------:R-:W-:Y:S02]  /*0870*/  SHF.R.U32.HI R0, RZ, 0x3, R7 ;  /* 0x00000003ff007819 */ /* 0x000fe40000011607 */
[----:B------:R-:W-:Y:S02]  /*0880*/  SHF.R.U32.HI R5, RZ, 0x3, R4 ;  /* 0x00000003ff057819 */ /* 0x000fe40000011604 */
[----:B------:R-:W-:Y:S02]  /*0890*/  LOP3.LUT R190, R8, 0x10, R9, 0xf8, !PT ;  /* 0x0000001008be7812 */ /* 0x000fe400078ef809 */
[----:B------:R-:W-:-:S02]  /*08a0*/  LOP3.LUT R185, R6, R185, R191, 0x1e, !PT ;  /* 0x000000b906b97212 */ /* 0x000fc400078e1ebf */
[----:B------:R-:W-:Y:S02]  /*08b0*/  LOP3.LUT R0, R0, R7, R8, 0x1e, !PT ;  /* 0x0000000700007212 */ /* 0x000fe400078e1e08 */
[----:B------:R-:W-:Y:S01]  /*08c0*/  LOP3.LUT R190, R5, R190, R4, 0x1e, !PT ;  /* 0x000000be05be7212 */ /* 0x000fe200078e1e04 */
[----:B------:R-:W-:Y:S01]  /*08d0*/  IMAD.IADD R185, R2, 0x1, R185 ;  /* 0x0000000102b97824 */ /* 0x000fe200078e02b9 */
[----:B------:R-:W-:Y:S01]  /*08e0*/  LEA R198, R198, UR4, 0x1 ;  /* 0x00000004c6c67c11 */ /* 0x000fe2000f8e08ff */
[----:B------:R-:W-:Y:S01]  /*08f0*/  IMAD.IADD R211, R0, 0x1, R211 ;  /* 0x0000000100d37824 */ /* 0x000fe200078e02d3 */
[----:B------:R-:W-:Y:S01]  /*0900*/  SEL R209, R209, 0x10, !P6 ;  /* 0x00000010d1d17807 */ /* 0x000fe20007000000 */
[----:B------:R-:W-:Y:S01]  /*0910*/  IMAD R0, R194, 0x200, R3 ;  /* 0x00000200c2007824 */ /* 0x000fe200078e0203 */
[----:B------:R-:W-:Y:S01]  /*0920*/  LEA R185, R185, UR6, 0x1 ;  /* 0x00000006b9b97c11 */ /* 0x000fe2000f8e08ff */
[----:B------:R-:W-:Y:S01]  /*0930*/  IMAD.IADD R190, R3, 0x1, R190 ;  /* 0x0000000103be7824 */ /* 0x000fe200078e02be */
[----:B------:R-:W-:Y:S01]  /*0940*/  LOP3.LUT R191, R5, R4, R191, 0x1e, !PT ;  /* 0x0000000405bf7212 */ /* 0x000fe200078e1ebf */
[----:B------:R-:W-:Y:S01]  /*0950*/  IMAD.MOV.U32 R3, RZ, RZ, 0x40 ;  /* 0x00000040ff037424 */ /* 0x000fe200078e00ff */
[----:B------:R-:W-:Y:S01]  /*0960*/  SEL R207, R187, 0xffffffe0, !P5 ;  /* 0xffffffe0bbcf7807 */ /* 0x000fe20006800000 */
[C---:B------:R-:W-:Y:S01]  /*0970*/  VIADD R204, R198.reuse, 0x40 ;  /* 0x00000040c6cc7836 */ /* 0x040fe20000000000 */
[----:B------:R-:W-:Y:S01]  /*0980*/  LEA R211, R211, UR5, 0x1 ;  /* 0x00000005d3d37c11 */ /* 0x000fe2000f8e08ff */
[C---:B------:R-:W-:Y:S01]  /*0990*/  @P4 VIADD R204, R198.reuse, 0xffffffc0 ;  /* 0xffffffc0c6cc4836 */ /* 0x040fe20000000000 */
[----:B------:R-:W-:Y:S01]  /*09a0*/  SEL R3, R3, 0xffffffc0, !P2 ;  /* 0xffffffc003037807 */ /* 0x000fe20005000000 */
[----:B------:R-:W-:Y:S01]  /*09b0*/  IMAD.IADD R206, R198, 0x1, R209 ;  /* 0x00000001c6ce7824 */ /* 0x000fe200078e02d1 */
[----:B------:R-:W-:Y:S01]  /*09c0*/  SEL R187, R187, 0xffffffe0, !P0 ;  /* 0xffffffe0bbbb7807 */ /* 0x000fe20004000000 */
[----:B------:R-:W-:Y:S01]  /*09d0*/  VIADD R184, R185, 0x20 ;  /* 0x00000020b9b87836 */ /* 0x000fe20000000000 */
[----:B------:R-:W-:Y:S01]  /*09e0*/  LEA R186, R186, UR4, 0x1 ;  /* 0x00000004baba7c11 */ /* 0x000fe2000f8e08ff */
[----:B------:R-:W-:Y:S01]  /*09f0*/  IMAD.IADD R209, R209, 0x1, R204 ;  /* 0x00000001d1d17824 */ /* 0x000fe200078e02cc */
[----:B------:R-:W-:Y:S01]  /*0a00*/  IADD3 R188, R188, UR5, R189 ;  /* 0x00000005bcbc7c10 */ /* 0x000fe2000fffe0bd */
[----:B------:R-:W-:-:S02]  /*0a10*/  @P1 VIADD R184, R185, 0xffffffe0 ;  /* 0xffffffe0b9b81836 */ /* 0x000fc40000000000 */
[----:B------:R-:W-:Y:S02]  /*0a20*/  IMAD.IADD R191, R0, 0x1, R191 ;  /* 0x0000000100bf7824 */ /* 0x000fe400078e02bf */
[--C-:B------:R-:W-:Y:S02]  /*0a30*/  IMAD.IADD R205, R198, 0x1, R207.reuse ;  /* 0x00000001c6cd7824 */ /* 0x100fe400078e02cf */
[----:B------:R-:W-:Y:S02]  /*0a40*/  IMAD.IADD R212, R206, 0x1, R207 ;  /* 0x00000001ced47824 */ /* 0x000fe400078e02cf */
[----:B------:R-:W-:Y:S02]  /*0a50*/  IMAD.IADD R208, R207, 0x1, R204 ;  /* 0x00000001cfd07824 */ /* 0x000fe400078e02cc */
[----:B------:R-:W-:Y:S02]  /*0a60*/  VIADD R210, R211, 0x20 ;  /* 0x00000020d3d27836 */ /* 0x000fe40000000000 */
[----:B------:R-:W-:-:S02]  /*0a70*/  IMAD.IADD R183, R185, 0x1, R3 ;  /* 0x00000001b9b77824 */ /* 0x000fc400078e0203 */
[----:B------:R-:W-:Y:S02]  /*0a80*/  IMAD.IADD R207, R207, 0x1, R209 ;  /* 0x00000001cfcf7824 */ /* 0x000fe400078e02d1 */
[----:B------:R-:W-:Y:S02]  /*0a90*/  @P3 VIADD R210, R211, 0xffffffe0 ;  /* 0xffffffe0d3d23836 */ /* 0x000fe40000000000 */
[----:B------:R-:W-:Y:S02]  /*0aa0*/  IMAD.IADD R3, R3, 0x1, R184 ;  /* 0x0000000103037824 */ /* 0x000fe400078e02b8 */
[C---:B------:R-:W-:Y:S02]  /*0ab0*/  VIADD R180, R184.reuse, 0x2000 ;  /* 0x00002000b8b47836 */ /* 0x040fe40000000000 */
[C---:B------:R-:W-:Y:S02]  /*0ac0*/  VIADD R2, R184.reuse, 0x4000 ;  /* 0x00004000b8027836 */ /* 0x040fe40000000000 */
[----:B------:R-:W-:-:S07]  /*0ad0*/  VIADD R0, R184, 0x6000 ;  /* 0x00006000b8007836 */ /* 0x000fce0000000000 */
.L_x_999:
        /* <DEDUP_REMOVED lines=16> */
[----:B---3--:R-:W-:Y:S01]  /*0be0*/  IMAD.U32 R14, RZ, RZ, UR8 ;  /* 0x00000008ff0e7e24 */ /* 0x008fe2000f8e00ff */
        /* <DEDUP_REMOVED lines=11> */
[----:B--2---:R-:W2:Y:S01]  /*0ca0*/  @P0 LDG.E R4, desc[UR14][R14.64] ;  /* 0x0000000e0e040981 */ /* 0x004ea2000c1e1900 */
[----:B------:R-:W-:Y:S02]  /*0cb0*/  PLOP3.LUT P3, PT, PT, PT, UP0, 0x80, 0x0 ;  /* 0x000000000000781c */ /* 0x000fe40003f6f008 */
[----:B------:R-:W-:Y:S01]  /*0cc0*/  UISETP.EQ.OR.EX UP4, UPT, UR7, URZ, !UP2, UP4 ;  /* 0x0000003f0700728c */ /* 0x000fe2000d782740 */
[----:B------:R-:W3:Y:S01]  /*0cd0*/  @P1 LDG.E R6, desc[UR14][R6.64] ;  /* 0x0000000e06061981 */ /* 0x000ee2000c1e1900 */
[----:B------:R-:W-:-:S04]  /*0ce0*/  UIADD3 UR8, UP1, UR17, UR6, URZ ;  /* 0x0000000611087290 */ /* 0x000fc8000ff3e03f */
[----:B------:R-:W-:Y:S01]  /*0cf0*/  PLOP3.LUT P2, PT, PT, PT, UP4, 0x80, 0x0 ;  /* 0x000000000000781c */ /* 0x000fe20003f4f048 */
[----:B------:R-:W-:Y:S01]  /*0d00*/  UIADD3.X UR5, UR5, UR7, URZ, UP1, !UPT ;  /* 0x0000000705057290 */ /* 0x000fe20008ffe43f */
[----:B------:R-:W-:Y:S02]  /*0d10*/  IMAD.U32 R12, RZ, RZ, UR16 ;  /* 0x00000010ff0c7e24 */ /* 0x000fe4000f8e00ff */
[----:B------:R-:W-:Y:S02]  /*0d20*/  IMAD.U32 R13, RZ, RZ, UR12 ;  /* 0x0000000cff0d7e24 */ /* 0x000fe4000f8e00ff */
[----:B----4-:R-:W-:Y:S01]  /*0d30*/  IMAD.U32 R10, RZ, RZ, UR8 ;  /* 0x00000008ff0a7e24 */ /* 0x010fe2000f8e00ff */
[----:B------:R-:W-:Y:S01]  /*0d40*/  UMOV UR53, URZ ;  /* 0x0000003f00357c82 */ /* 0x000fe20008000000 */
[----:B------:R-:W-:Y:S01]  /*0d50*/  IMAD.U32 R11, RZ, RZ, UR5 ;  /* 0x00000005ff0b7e24 */ /* 0x000fe2000f8e00ff */
[----:B------:R-:W4:Y:S01]  /*0d60*/  @P3 LDG.E R8, desc[UR14][R12.64] ;  /* 0x0000000e0c083981 */ /* 0x000f22000c1e1900 */
[----:B------:R-:W-:-:S03]  /*0d70*/  @!UP3 ULDC.64 UR8, c[0x0][0x318] ;  /* 0x0000c6000008bab9 */ /* 0x000fc60000000a00 */
[----:B-----5:R-:W5:Y:S04]  /*0d80*/  @P3 LDG.E R5, desc[UR14][R12.64+0x4] ;  /* 0x0000040e0c053981 */ /* 0x020f68000c1e1900 */
        /* <DEDUP_REMOVED lines=12> */
[----:B------:R-:W-:-:S07]  /*0e50*/  ULDC UR6, c[0x0][0x2c8] ;  /* 0x0000b20000067ab9 */ /* 0x000fce0000000800 */
        /* <DEDUP_REMOVED lines=11> */
.L_x_953:
        /* <DEDUP_REMOVED lines=31> */
[----:B--2---:R-:W-:Y:S01]  /*1100*/  UIMAD.WIDE.U32 UR28, UR10, UR12, URZ ;  /* 0x0000000c0a1c72a5 */ /* 0x004fe2000f8e003f */
[----:B------:R-:W-:Y:S01]  /*1110*/  ULDC.U8 UR36, c[0x0][0x480] ;  /* 0x0001200000247ab9 */ /* 0x000fe20000000000 */
[----:B------:R-:W-:-:S02]  /*1120*/  UIMAD.WIDE.U32 UR16, UR5, UR32, URZ ;  /* 0x00000020051072a5 */ /* 0x000fc4000f8e003f */
[----:B------:R-:W-:Y:S02]  /*1130*/  UIMAD UR41, UR10, UR13, UR29 ;  /* 0x0000000d0a2972a4 */ /* 0x000fe4000f8e021d */
[----:B------:R-:W-:Y:S01]  /*1140*/  UIADD3 UR10, UR11, 0x7f, URZ ;  /* 0x0000007f0b0a7890 */ /* 0x000fe2000fffe03f */
[----:B------:R-:W-:Y:S01]  /*1150*/  ULDC.U8 UR29, c[0x0][0x3d8] ;  /* 0x0000f600001d7ab9 */ /* 0x000fe20000000000 */
[----:B-1----:R-:W1:Y:S02]  /*1160*/  MUFU.RCP R8, R8 ;  /* 0x0000000800087308 */ /* 0x002e640000001000 */
[----:B------:R-:W-:Y:S01]  /*1170*/  USHF.R.S32.HI UR19, URZ, 0x1f, UR10 ;  /* 0x0000001f3f137899 */ /* 0x000fe2000801140a */
[----:B------:R-:W-:Y:S01]  /*1180*/  @UP2 ULDC.64 UR12, c[0x0][0x420] ;  /* 0x00010800000c2ab9 */ /* 0x000fe20000000a00 */
[----:B------:R-:W-:Y:S02]  /*1190*/  UISETP.NE.AND UP3, UPT, UR29, URZ, UPT ;  /* 0x0000003f1d00728c */ /* 0x000fe4000bf65270 */
[----:B------:R-:W-:-:S02]  /*11a0*/  @UP2 UIMAD.WIDE.U32 UR42, UR5, UR12, URZ ;  /* 0x0000000c052a22a5 */ /* 0x000fc4000f8e003f */
[----:B------:R-:W-:Y:S02]  /*11b0*/  ULEA.HI UR29, UR19, UR10, URZ, 0x7 ;  /* 0x0000000a131d7291 */ /* 0x000fe4000f8f383f */
[----:B------:R-:W-:Y:S02]  /*11c0*/  UIMAD UR10, UR35, UR57, URZ ;  /* 0x00000039230a72a4 */ /* 0x000fe4000f8e023f */
[----:B------:R-:W-:Y:S02]  /*11d0*/  @UP2 UIMAD UR45, UR5, UR13, UR43 ;  /* 0x0000000d052d22a4 */ /* 0x000fe4000f8e022b */
[----:B------:R-:W-:Y:S02]  /*11e0*/  UIMAD UR23, UR5, UR33, URZ ;  /* 0x00000021051772a4 */ /* 0x000fe4000f8e023f */
[----:B------:R-:W-:Y:S01]  /*11f0*/  UIMAD.WIDE UR8, UR61, UR56, URZ ;  /* 0x000000383d0872a5 */ /* 0x000fe2000f8e023f */
[----:B-1----:R-:W-:Y:S01]  /*1200*/  VIADD R8, R8, 0xffffffe ;  /* 0x0ffffffe08087836 */ /* 0x002fe20000000000 */
[----:B------:R-:W-:-:S02]  /*1210*/  UIMAD.WIDE.U32 UR12, UR57, UR54, URZ ;  /* 0x00000036390c72a5 */ /* 0x000fc4000f8e003f */
[----:B------:R-:W-:Y:S01]  /*1220*/  UIMAD UR10, UR52, UR54, UR10 ;  /* 0x00000036340a72a4 */ /* 0x000fe2000f8e020a */
[----:B------:R-:W1:Y:S01]  /*1230*/  F2I.FTZ.U32.TRUNC.NTZ R9, R8 ;  /* 0x0000000800097305 */ /* 0x000e62000021f000 */
[----:B------:R-:W-:Y:S02]  /*1240*/  UISETP.NE.AND UP4, UPT, UR36, URZ, UPT ;  /* 0x0000003f2400728c */ /* 0x000fe4000bf85270 */
[----:B------:R-:W-:Y:S02]  /*1250*/  UIADD3 UR6, UR6, 0x7f, URZ ;  /* 0x0000007f06067890 */ /* 0x000fe4000fffe03f */
[----:B------:R-:W-:Y:S02]  /*1260*/  UIADD3 UR36, UR21, UR25, URZ ;  /* 0x0000001915247290 */ /* 0x000fe4000fffe03f */
[----:B------:R-:W-:Y:S02]  /*1270*/  @UP2 UIADD3 UR36, UR17, UR23, URZ ;  /* 0x0000001711242290 */ /* 0x000fe4000fffe03f */
[----:B------:R-:W-:-:S02]  /*1280*/  USEL UR50, UR20, UR16, !UP2 ;  /* 0x0000001014327287 */ /* 0x000fc4000d000000 */
[----:B------:R-:W-:Y:S02]  /*1290*/  UIMAD UR17, UR9, UR12, URZ ;  /* 0x0000000c091172a4 */ /* 0x000fe4000f8e023f */
[----:B------:R-:W-:Y:S01]  /*12a0*/  UIADD3 UR10, UR13, UR10, URZ ;  /* 0x0000000a0d0a7290 */ /* 0x000fe2000fffe03f */
[--C-:B-1----:R-:W-:Y:S01]  /*12b0*/  IMAD.MOV R5, RZ, RZ, -R9.reuse ;  /* 0x000000ffff057224 */ /* 0x102fe200078e0a09 */
[----:B------:R-:W-:Y:S01]  /*12c0*/  USHF.R.S32.HI UR16, URZ, 0x1f, UR6 ;  /* 0x0000001f3f107899 */ /* 0x000fe20008011406 */
[----:B------:R-:W-:Y:S01]  /*12d0*/  IMAD.MOV.U32 R8, RZ, RZ, RZ ;  /* 0x000000ffff087224 */ /* 0x000fe200078e00ff */
[----:B------:R-:W-:Y:S01]  /*12e0*/  UIMAD.WIDE.U32 UR20, UR8, UR12, URZ ;  /* 0x0000000c081472a5 */ /* 0x000fe2000f8e003f */
[----:B------:R-:W-:Y:S01]  /*12f0*/  IMAD R6, R5, R7, RZ ;  /* 0x0000000705067224 */ /* 0x000fe200078e02ff */
[----:B------:R-:W-:Y:S01]  /*1300*/  IABS R5, UR58 ;  /* 0x0000003a00057c13 */ /* 0x000fe20008000000 */
[----:B------:R-:W-:Y:S02]  /*1310*/  UIMAD UR10, UR8, UR10, UR17 ;  /* 0x0000000a080a72a4 */ /* 0x000fe4000f8e0211 */
[----:B------:R-:W-:Y:S01]  /*1320*/  IMAD.HI.U32 R6, R9, R6, R8 ;  /* 0x0000000609067227 */ /* 0x000fe200078e0008 */
[----:B------:R-:W-:-:S02]  /*1330*/  ULEA.HI UR6, UR16, UR6, URZ, 0x7 ;  /* 0x0000000610067291 */ /* 0x000fc4000f8f383f */
[----:B------:R-:W-:Y:S02]  /*1340*/  USHF.L.U64.HI UR18, UR57, 0x7, UR52 ;  /* 0x0000000739127899 */ /* 0x000fe40008010234 */
[----:B------:R-:W-:Y:S01]  /*1350*/  UIADD3 UR44, UR21, UR10, URZ ;  /* 0x0000000a152c7290 */ /* 0x000fe2000fffe03f */
[----:B------:R-:W-:Y:S01]  /*1360*/  IMAD.HI.U32 R11, R6, R5, RZ ;  /* 0x00000005060b7227 */ /* 0x000fe200078e00ff */
[----:B------:R-:W-:Y:S02]  /*1370*/  USHF.R.S32.HI UR10, URZ, 0x7, UR29 ;  /* 0x000000073f0a7899 */ /* 0x000fe4000801141d */
[----:B------:R-:W-:Y:S01]  /*1380*/  USHF.R.S32.HI UR6, URZ, 0x7, UR6 ;  /* 0x000000073f067899 */ /* 0x000fe20008011406 */
[----:B------:R-:W-:Y:S01]  /*1390*/  IMAD.MOV R6, RZ, RZ, -R11 ;  /* 0x000000ffff067224 */ /* 0x000fe200078e0a0b */
[----:B------:R-:W-:Y:S02]  /*13a0*/  UIMAD.WIDE.U32 UR12, UR8, UR5, URZ ;  /* 0x00000005080c72a5 */ /* 0x000fe4000f8e003f */
[----:B------:R-:W-:Y:S01]  /*13b0*/  USEL UR31, UR18, URZ, UP0 ;  /* 0x0000003f121f7287 */ /* 0x000fe20008000000 */
[C---:B------:R-:W-:Y:S01]  /*13c0*/  IMAD R6, R7.reuse, R6, R5 ;  /* 0x0000000607067224 */ /* 0x040fe200078e0205 */
[----:B------:R-:W-:Y:S01]  /*13d0*/  UISETP.LT.AND UP0, UPT, UR10, UR6, UPT ;  /* 0x000000060a00728c */ /* 0x000fe2000bf01270 */
[----:B------:R-:W-:Y:S01]  /*13e0*/  LOP3.LUT R5, R4, UR58, RZ, 0x3c, !PT ;  /* 0x0000003a04057c12 */ /* 0x000fe2000f8e3cff */
[----:B------:R-:W-:Y:S01]  /*13f0*/  ULDC UR47, c[0x0][0x2c4] ;  /* 0x0000b100002f7ab9 */ /* 0x000fe20000000800 */
[----:B------:R-:W-:Y:S01]  /*1400*/  USEL UR51, UR20, UR12, !UP2 ;  /* 0x0000000c14337287 */ /* 0x000fe2000d000000 */
[----:B------:R-:W-:Y:S01]  /*1410*/  ISETP.GT.U32.AND P1, PT, R7, R6, PT ;  /* 0x000000060700720c */ /* 0x000fe20003f24070 */
[----:B------:R-:W-:Y:S01]  /*1420*/  @UP3 UIMAD UR20, UR57, UR47, URZ ;  /* 0x0000002f391432a4 */ /* 0x000fe2000f8e023f */
[----:B------:R-:W-:Y:S01]  /*1430*/  ISETP.GE.AND P2, PT, R5, RZ, PT ;  /* 0x000000ff0500720c */ /* 0x000fe20003f46270 */
[----:B------:R-:W-:-:S02]  /*1440*/  USEL UR40, UR10, UR6, UP0 ;  /* 0x000000060a287287 */ /* 0x000fc40008000000 */
[----:B------:R-:W-:Y:S02]  /*1450*/  UISETP.NE.AND UP1, UPT, UR55, -0x1, UPT ;  /* 0xffffffff3700788c */ /* 0x000fe4000bf25270 */
[----:B------:R-:W-:Y:S02]  /*1460*/  @UP3 USEL UR20, UR20, UR5, !UP2 ;  /* 0x0000000514143287 */ /* 0x000fe4000d000000 */
[----:B------:R-:W-:Y:S01]  /*1470*/  ULEA UR6, UR40, 0xffffff80, 0x7 ;  /* 0xffffff8028067891 */ /* 0x000fe2000f8e383f */
[----:B------:R-:W-:Y:S01]  /*1480*/  @UP3 ULDC UR10, c[0x0][0x2e4] ;  /* 0x0000b900000a3ab9 */ /* 0x000fe20000000800 */
[----:B------:R-:W-:Y:S02]  /*1490*/  UIMAD UR12, UR9, UR5, URZ ;  /* 0x00000005090c72a4 */ /* 0x000fe4000f8e023f */
[-C--:B------:R-:W-:Y:S01]  /*14a0*/  @!P1 IADD3 R6, R6, -R7.reuse, RZ ;  /* 0x8000000706069210 */ /* 0x080fe20007ffe0ff */
[----:B------:R-:W-:Y:S01]  /*14b0*/  @UP3 UIMAD UR29, UR58, UR10, UR20 ;  /* 0x0000000a3a1d32a4 */ /* 0x000fe2000f8e0214 */
[----:B------:R-:W-:Y:S01]  /*14c0*/  @!P1 VIADD R11, R11, 0x1 ;  /* 0x000000010b0b9836 */ /* 0x000fe20000000000 */
[----:B------:R-:W-:Y:S01]  /*14d0*/  USHF.R.S32.HI UR25, URZ, 0x1f, UR6 ;  /* 0x0000001f3f197899 */ /* 0x000fe20008011406 */
[----:B------:R-:W-:Y:S01]  /*14e0*/  ISETP.GE.U32.AND P0, PT, R6, R7, PT ;  /* 0x000000070600720c */ /* 0x000fe20003f06070 */
[----:B------:R-:W-:Y:S01]  /*14f0*/  UIADD3 UR10, UP0, UR6, UR34, URZ ;  /* 0x00000022060a7290 */ /* 0x000fe2000ff1e03f */
[----:B------:R-:W-:Y:S01]  /*1500*/  PLOP3.LUT P1, PT, PT, PT, UP1, 0x80, 0x0 ;  /* 0x000000000000781c */ /* 0x000fe20003f2f018 */
[----:B------:R-:W-:-:S02]  /*1510*/  @UP1 UIADD3 UR24, UR53, UR55, URZ ;  /* 0x0000003735181290 */ /* 0x000fc4000fffe03f */
[----:B------:R-:W-:Y:S02]  /*1520*/  UIADD3.X UR20, UR25, UR31, URZ, UP0, !UPT ;  /* 0x0000001f19147290 */ /* 0x000fe400087fe43f */
[----:B------:R-:W-:Y:S02]  /*1530*/  UIMAD UR9, UR9, UR10, URZ ;  /* 0x0000000a090972a4 */ /* 0x000fe4000f8e023f */
[----:B------:R-:W-:Y:S02]  /*1540*/  @UP1 UIADD3 UR26, UR53, UR55, URZ ;  /* 0x00000037351a1290 */ /* 0x000fe4000fffe03f */
[----:B------:R-:W-:Y:S01]  /*1550*/  @!UP2 UIADD3 UR45, UR39, UR30, URZ ;  /* 0x0000001e272da290 */ /* 0x000fe2000fffe03f */
[----:B------:R-:W-:Y:S01]  /*1560*/  @UP1 ULDC.64 UR18, c[0x0][0x248] ;  /* 0x0000920000121ab9 */ /* 0x000fe20000000a00 */
[----:B------:R-:W-:Y:S01]  /*1570*/  @UP1 ULDC.64 UR16, c[0x0][0x250] ;  /* 0x0000940000101ab9 */ /* 0x000fe20000000a00 */
[----:B------:R-:W-:Y:S01]  /*1580*/  UIMAD.WIDE.U32 UR30, UR8, UR10, URZ ;  /* 0x0000000a081e72a5 */ /* 0x000fe2000f8e003f */
[----:B------:R-:W-:Y:S01]  /*1590*/  @P0 VIADD R11, R11, 0x1 ;  /* 0x000000010b0b0836 */ /* 0x000fe20000000000 */
[----:B------:R-:W-:Y:S01]  /*15a0*/  @UP2 UIADD3 UR44, UR13, UR12, URZ ;  /* 0x0000000c0d2c2290 */ /* 0x000fe2000fffe03f */
[----:B------:R-:W-:Y:S01]  /*15b0*/  PLOP3.LUT P0, PT, PT, PT, UP3, 0x80, 0x0 ;  /* 0x000000000000781c */ /* 0x000fe20003f0f038 */
[----:B------:R-:W-:-:S02]  /*15c0*/  UIMAD UR10, UR8, UR20, UR9 ;  /* 0x00000014080a72a4 */ /* 0x000fc4000f8e0209 */
[----:B------:R-:W-:Y:S01]  /*15d0*/  @UP1 UIMAD.WIDE.U32 UR12, UR24, UR18, URZ ;  /* 0x00000012180c12a5 */ /* 0x000fe2000f8e003f */
[----:B------:R-:W-:Y:S01]  /*15e0*/  @!P2 IADD3 R11, -R11, RZ, RZ ;  /* 0x000000ff0b0ba210 */ /* 0x000fe20007ffe1ff */
[----:B------:R-:W-:Y:S01]  /*15f0*/  @UP1 UIMAD UR23, UR24, UR19, URZ ;  /* 0x00000013181712a4 */ /* 0x000fe2000f8e023f */
[----:B------:R-:W-:Y:S01]  /*1600*/  @!P3 LOP3.LUT R11, RZ, R4, RZ, 0x33, !PT ;  /* 0x00000004ff0bb212 */ /* 0x000fe200078e33ff */
[----:B------:R-:W-:Y:S02]  /*1610*/  @UP1 UIMAD.WIDE.U32 UR8, UR26, UR16, URZ ;  /* 0x000000101a0812a5 */ /* 0x000fe4000f8e003f */
[----:B------:R-:W-:Y:S02]  /*1620*/  @!UP3 UIMAD UR21, UR57, UR56, UR58 ;  /* 0x000000383915b2a4 */ /* 0x000fe4000f8e023a */
[----:B------:R-:W-:Y:S02]  /*1630*/  UIMAD UR46, UR58, UR61, URZ ;  /* 0x0000003d3a2e72a4 */ /* 0x000fe4000f8e023f */
[----:B------:R-:W-:-:S02]  /*1640*/  @UP1 UIMAD UR20, UR26, UR17, URZ ;  /* 0x000000111a1412a4 */ /* 0x000fc4000f8e023f */
[----:B------:R-:W-:Y:S02]  /*1650*/  @!UP3 UIMAD UR29, UR21, UR47, URZ ;  /* 0x0000002f151db2a4 */ /* 0x000fe4000f8e023f */
[----:B------:R-:W-:Y:S02]  /*1660*/  USEL UR49, UR28, URZ, UP4 ;  /* 0x0000003f1c317287 */ /* 0x000fe4000a000000 */
[----:B------:R-:W-:Y:S02]  /*1670*/  @UP1 UIADD3 UR26, UR13, UR23, URZ ;  /* 0x000000170d1a1290 */ /* 0x000fe4000fffe03f */
[----:B------:R-:W-:Y:S02]  /*1680*/  USHF.R.S32.HI UR37, URZ, 0x1f, UR22 ;  /* 0x0000001f3f257899 */ /* 0x000fe40008011416 */
[----:B------:R-:W-:Y:S02]  /*1690*/  USHF.R.S32.HI UR47, URZ, 0x1f, UR46 ;  /* 0x0000001f3f2f7899 */ /* 0x000fe4000801142e */
[----:B------:R-:W-:-:S02]  /*16a0*/  @UP1 UIADD3 UR35, UR9, UR20, URZ ;  /* 0x0000001409231290 */ /* 0x000fc4000fffe03f */
[----:B------:R-:W-:Y:S02]  /*16b0*/  USEL UR48, UR41, URZ, UP4 ;  /* 0x0000003f29307287 */ /* 0x000fe4000a000000 */
[----:B------:R-:W-:Y:S01]  /*16c0*/  UIADD3 UR24, UR31, UR10, URZ ;  /* 0x0000000a1f187290 */ /* 0x000fe2000fffe03f */
        /* <DEDUP_REMOVED lines=15> */
.L_x_955:
        /* <DEDUP_REMOVED lines=13> */
.L_x_956:
        /* <DEDUP_REMOVED lines=11> */
.L_x_957:
[----:B------:R-:W-:-:S04]  /*1940*/  UIMAD UR5, UR57, UR56, UR58 ;  /* 0x00000038390572a4 */ /* 0x000fc8000f8e023a */
[----:B------:R-:W-:-:S12]  /*1950*/  UIMAD UR5, UR5, UR54, URZ ;  /* 0x00000036050572a4 */ /* 0x000fd8000f8e023f */
.L_x_958:
[----:B------:R-:W-:Y:S01]  /*1960*/  SHF.R.S32.HI R9, RZ, 0x1f, R196 ;  /* 0x0000001fff097819 */ /* 0x000fe200000114c4 */
[----:B------:R-:W1:Y:S01]  /*1970*/  LDC.64 R4, c[0x0][0x420] ;  /* 0x00010800ff047b82 */ /* 0x000e620000000a00 */
[----:B------:R-:W-:Y:S01]  /*1980*/  IADD3 R13, P0, R196, UR6, RZ ;  /* 0x00000006c40d7c10 */ /* 0x000fe2000ff1e0ff */
[----:B------:R-:W2:Y:S01]  /*1990*/  S2R R7, SR_TID.X ;  /* 0x0000000000077919 */ /* 0x000ea20000002100 */
[--C-:B------:R-:W-:Y:S01]  /*19a0*/  SHF.R.S32.HI R203, RZ, 0x1f, R202.reuse ;  /* 0x0000001fffcb7819 */ /* 0x100fe200000114ca */
[----:B------:R-:W-:Y:S01]  /*19b0*/  USHF.R.S32.HI UR34, URZ, 0x1f, UR58 ;  /* 0x0000001f3f227899 */ /* 0x000fe2000801143a */
[----:B------:R-:W-:Y:S01]  /*19c0*/  IADD3.X R6, R9, UR25, RZ, P0, !PT ;  /* 0x0000001909067c10 */ /* 0x000fe200087fe4ff */
[----:B------:R-:W-:Y:S01]  /*19d0*/  ULDC.64 UR20, c[0x0][0x428] ;  /* 0x00010a0000147ab9 */ /* 0x000fe20000000a00 */
[----:B------:R-:W-:Y:S01]  /*19e0*/  UIADD3 UR41, UR6, UR5, URZ ;  /* 0x0000000506297290 */ /* 0x000fe2000fffe03f */
[C---:B------:R-:W-:Y:S01]  /*19f0*/  IMAD.WIDE.U32 R14, R13.reuse, UR32, R202 ;  /* 0x000000200d0e7c25 */ /* 0x040fe2000f8e00ca */
[----:B------:R-:W-:Y:S01]  /*1a00*/  UIMAD UR10, UR34, UR20, URZ ;  /* 0x00000014220a72a4 */ /* 0x000fe2000f8e023f */
[----:B------:R-:W-:Y:S01]  /*1a10*/  BSSY B1, `(.L_x_954) ;  /* 0x00008e5000017945 */ /* 0x000fe20003800000 */
[----:B------:R-:W-:Y:S01]  /*1a20*/  UIMAD UR5, UR61, UR56, URZ ;  /* 0x000000383d0572a4 */ /* 0x000fe2000f8e023f */
[----:B------:R-:W-:Y:S01]  /*1a30*/  IMAD R6, R6, UR32, RZ ;  /* 0x0000002006067c24 */ /* 0x000fe2000f8e02ff */
[----:B------:R-:W-:Y:S01]  /*1a40*/  IADD3 R12, P0, R14, UR50, RZ ;  /* 0x000000320e0c7c10 */ /* 0x000fe2000ff1e0ff */
[----:B------:R-:W-:Y:S01]  /*1a50*/  UIMAD UR21, UR58, UR21, UR10 ;  /* 0x000000153a1572a4 */ /* 0x000fe2000f8e020a */
[----:B------:R-:W-:Y:S01]  /*1a60*/  IMAD.U32 R16, RZ, RZ, UR20 ;  /* 0x00000014ff107e24 */ /* 0x000fe2000f8e00ff */
[----:B------:R-:W-:Y:S01]  /*1a70*/  UIADD3 UR10, -UR7, UR11, UR22 ;  /* 0x0000000b070a7290 */ /* 0x000fe2000fffe116 */
[----:B------:R-:W-:Y:S01]  /*1a80*/  IMAD R6, R13, UR33, R6 ;  /* 0x000000210d067c24 */ /* 0x000fe2000f8e0206 */
[----:B------:R-:W-:Y:S01]  /*1a90*/  ULDC UR61, c[0x0][0x398] ;  /* 0x0000e600003d7ab9 */ /* 0x000fe20000000800 */
[----:B------:R-:W-:Y:S01]  /*1aa0*/  UIADD3 UR29, UR6, UR29, URZ ;  /* 0x0000001d061d7290 */ /* 0x000fe2000fffe03f */
[----:B------:R-:W-:-:S02]  /*1ab0*/  ULDC.64 UR12, c[0x0][0x258] ;  /* 0x00009600000c7ab9 */ /* 0x000fc40000000a00 */
[----:B------:R-:W-:Y:S01]  /*1ac0*/  IADD3.X R13, R15, UR36, R6, P0, !PT ;  /* 0x000000240f0d7c10 */ /* 0x000fe200087fe406 */
[----:B------:R-:W-:Y:S01]  /*1ad0*/  USHF.L.U32 UR36, UR5, 0x7, URZ ;  /* 0x0000000705247899 */ /* 0x000fe2000800063f */
[----:B------:R-:W-:Y:S01]  /*1ae0*/  IADD3 R20, P0, R202, UR9, RZ ;  /* 0x00000009ca147c10 */ /* 0x000fe2000ff1e0ff */
[----:B-1----:R-:W-:Y:S01]  /*1af0*/  IMAD R14, R4, UR25, RZ ;  /* 0x00000019040e7c24 */ /* 0x002fe2000f8e02ff */
[----:B------:R-:W-:Y:S01]  /*1b00*/  UIMAD UR9, UR34, UR12, URZ ;  /* 0x0000000c220972a4 */ /* 0x000fe2000f8e023f */
[----:B------:R-:W-:Y:S01]  /*1b10*/  IMAD.U32 R18, RZ, RZ, UR12 ;  /* 0x0000000cff127e24 */ /* 0x000fe2000f8e00ff */
[----:B------:R-:W-:Y:S01]  /*1b20*/  IADD3.X R21, R203, UR45, RZ, P0, !PT ;  /* 0x0000002dcb157c10 */ /* 0x000fe200087fe4ff */
[----:B------:R-:W-:Y:S01]  /*1b30*/  IMAD R14, R5, UR6, R14 ;  /* 0x00000006050e7c24 */ /* 0x000fe2000f8e020e */
[----:B------:R-:W-:Y:S01]  /*1b40*/  UIMAD UR13, UR58, UR13, UR9 ;  /* 0x0000000d3a0d72a4 */ /* 0x000fe2000f8e0209 */
[----:B------:R-:W-:Y:S01]  /*1b50*/  IMAD.WIDE.U32 R18, R18, UR58, R12 ;  /* 0x0000003a12127c25 */ /* 0x000fe2000f8e000c */
[----:B------:R-:W-:Y:S01]  /*1b60*/  USHF.R.S32.HI UR9, URZ, 0x1f, UR36 ;  /* 0x0000001f3f097899 */ /* 0x000fe20008011424 */
[----:B--2---:R-:W-:-:S02]  /*1b70*/  SHF.R.S32.HI R6, RZ, 0x1f, R7 ;  /* 0x0000001fff067819 */ /* 0x004fc40000011407 */
[----:B------:R-:W-:Y:S01]  /*1b80*/  IMAD.WIDE.U32 R20, R4, UR6, R20 ;  /* 0x0000000604147c25 */ /* 0x000fe2000f8e0014 */
[----:B------:R-:W-:Y:S01]  /*1b90*/  UIADD3 UR6, UR10, -UR61, URZ ;  /* 0x8000003d0a067290 */ /* 0x000fe2000fffe03f */
[----:B------:R-:W-:Y:S01]  /*1ba0*/  LEA.HI R214, R6, R7, RZ, 0x5 ;  /* 0x0000000706d67211 */ /* 0x000fe200078f28ff */
[----:B------:R-:W-:Y:S01]  /*1bb0*/  UIADD3 UR10, UP2, UP0, UR30, UR36, UR46 ;  /* 0x000000241e0a7290 */ /* 0x000fe2000f85e02e */
[----:B------:R-:W-:Y:S01]  /*1bc0*/  IMAD.IADD R15, R21, 0x1, R14 ;  /* 0x00000001150f7824 */ /* 0x000fe200078e020e */
[----:B------:R-:W-:Y:S01]  /*1bd0*/  USHF.R.S32.HI UR34, URZ, 0x1f, UR6 ;  /* 0x0000001f3f227899 */ /* 0x000fe20008011406 */
[----:B------:R-:W-:Y:S01]  /*1be0*/  LOP3.LUT R214, R214, 0xffffffe0, RZ, 0xc0, !PT ;  /* 0xffffffe0d6d67812 */ /* 0x000fe200078ec0ff */
[----:B------:R-:W-:Y:S01]  /*1bf0*/  UIADD3.X UR9, UR24, UR9, UR47, UP2, UP0 ;  /* 0x0000000918097290 */ /* 0x000fe200097e042f */
[----:B------:R-:W-:Y:S01]  /*1c00*/  IMAD.MOV.U32 R14, RZ, RZ, R20 ;  /* 0x000000ffff0e7224 */ /* 0x000fe200078e0014 */
[----:B------:R-:W-:Y:S01]  /*1c10*/  ULEA.HI UR34, UR34, UR6, URZ, 0x7 ;  /* 0x0000000622227291 */ /* 0x000fe2000f8f383f */
[----:B------:R-:W-:Y:S01]  /*1c20*/  IMAD R12, R9, R4, RZ ;  /* 0x00000004090c7224 */ /* 0x000fe200078e02ff */
[----:B------:R-:W-:Y:S01]  /*1c30*/  UIADD3 UR10, UP3, UP2, UR49, UR10, UR51 ;  /* 0x0000000a310a7290 */ /* 0x000fe2000fa7e033 */
[----:B------:R-:W-:Y:S01]  /*1c40*/  IMAD.IADD R214, R7, 0x1, -R214 ;  /* 0x0000000107d67824 */ /* 0x000fe200078e0ad6 */
[----:B------:R-:W-:Y:S01]  /*1c50*/  USHF.R.S32.HI UR34, URZ, 0x7, UR34 ;  /* 0x000000073f227899 */ /* 0x000fe20008011422 */
[----:B------:R-:W-:Y:S01]  /*1c60*/  IMAD.WIDE.U32 R16, R16, UR58, R14 ;  /* 0x0000003a10107c25 */ /* 0x000fe2000f8e000e */
[----:B------:R-:W-:-:S02]  /*1c70*/  UIADD3.X UR9, UR48, UR9, UR44, UP3, UP2 ;  /* 0x0000000930097290 */ /* 0x000fc40009fe442c */
[----:B------:R-:W-:Y:S01]  /*1c80*/  UISETP.LT.AND UP0, UPT, URZ, UR34, UPT ;  /* 0x000000223f00728c */ /* 0x000fe2000bf01270 */
[----:B------:R-:W-:Y:S01]  /*1c90*/  IMAD R227, R195, UR5, R214 ;  /* 0x00000005c3e37c24 */ /* 0x000fe2000f8e02d6 */
[----:B------:R-:W-:Y:S01]  /*1ca0*/  ULDC.64 UR42, c[0x0][0x478] ;  /* 0x00011e00002a7ab9 */ /* 0x000fe20000000a00 */
[----:B------:R-:W-:Y:S01]  /*1cb0*/  VIADD R17, R17, UR21 ;  /* 0x0000001511117c36 */ /* 0x000fe20008000000 */
[----:B------:R-:W-:Y:S01]  /*1cc0*/  USEL UR34, URZ, UR34, !UP0 ;  /* 0x000000223f227287 */ /* 0x000fe2000c000000 */
[C---:B------:R-:W-:Y:S01]  /*1cd0*/  IMAD R12, R196.reuse, R5, R12 ;  /* 0x00000005c40c7224 */ /* 0x040fe200078e020c */
[C---:B------:R-:W-:Y:S01]  /*1ce0*/  IADD3 R14, P0, R227.reuse, UR10, RZ ;  /* 0x0000000ae30e7c10 */ /* 0x040fe2000ff1e0ff */
[----:B------:R-:W-:Y:S01]  /*1cf0*/  IMAD.WIDE.U32 R16, R196, R4, R16 ;  /* 0x00000004c4107225 */ /* 0x000fe200078e0010 */
[----:B------:R-:W-:Y:S02]  /*1d00*/  UISETP.GT.AND UP0, UPT, UR40, UR34, UPT ;  /* 0x000000222800728c */ /* 0x000fe4000bf04270 */
[----:B------:R-:W-:Y:S01]  /*1d10*/  LEA.HI.X.SX32 R227, R227, UR9, 0x1, P0 ;  /* 0x00000009e3e37c11 */ /* 0x000fe200080f0eff */
[----:B------:R-:W-:Y:S01]  /*1d20*/  UIMAD.WIDE UR20, UR41, 0x4, UR42 ;  /* 0x00000004291478a5 */ /* 0x000fe2000f8e022a */
[----:B------:R-:W-:Y:S01]  /*1d30*/  VIADD R8, R19, UR13 ;  /* 0x0000000d13087c36 */ /* 0x000fe20008000000 */
[----:B------:R-:W-:Y:S01]  /*1d40*/  ULDC.64 UR38, c[0x0][0x210] ;  /* 0x0000840000267ab9 */ /* 0x000fe20000000a00 */
[----:B------:R-:W-:Y:S01]  /*1d50*/  PLOP3.LUT P0, PT, PT, PT, UP0, 0x80, 0x0 ;  /* 0x000000000000781c */ /* 0x000fe20003f0f008 */
[----:B------:R-:W-:Y:S01]  /*1d60*/  ULDC.64 UR30, c[0x0][0x3e0] ;  /* 0x0000f800001e7ab9 */ /* 0x000fe20000000a00 */
[----:B------:R-:W-:Y:S01]  /*1d70*/  ULDC.64 UR24, c[0x0][0x400] ;  /* 0x0001000000187ab9 */ /* 0x000fe20000000a00 */
[----:B------:R-:W-:Y:S01]  /*1d80*/  IMAD.IADD R12, R17, 0x1, R12 ;  /* 0x00000001110c7824 */ /* 0x000fe200078e020c */
[----:B------:R-:W-:Y:S01]  /*1d90*/  LEA R224, P4, R18, UR38, 0x1 ;  /* 0x0000002612e07c11 */ /* 0x000fe2000f8808ff */
[----:B------:R-:W-:Y:S01]  /*1da0*/  ULDC.64 UR46, c[0x0][0x2b0] ;  /* 0x0000ac00002e7ab9 */ /* 0x000fe20000000a00 */
[----:B------:R-:W-:Y:S01]  /*1db0*/  LEA R226, P2, R14, UR24, 0x2 ;  /* 0x000000180ee27c11 */ /* 0x000fe2000f8410ff */
[----:B------:R-:W-:Y:S01]  /*1dc0*/  UIMAD.WIDE UR12, UR29, 0x4, UR46 ;  /* 0x000000041d0c78a5 */ /* 0x000fe2000f8e022e */
[----:B------:R-:W-:Y:S01]  /*1dd0*/  LEA R222, P3, R16, UR30, 0x1 ;  /* 0x0000001e10de7c11 */ /* 0x000fe2000f8608ff */
[----:B------:R-:W-:Y:S01]  /*1de0*/  UIADD3 UR8, UR40, -0x1, URZ ;  /* 0xffffffff28087890 */ /* 0x000fe2000fffe03f */
[----:B------:R-:W-:Y:S01]  /*1df0*/  LEA.HI.X R225, R18, UR39, R8, 0x1, P4 ;  /* 0x0000002712e17c11 */ /* 0x000fe2000a0f0c08 */
[----:B------:R-:W-:Y:S01]  /*1e00*/  UMOV UR30, UR20 ;  /* 0x00000014001e7c82 */ /* 0x000fe20008000000 */
[----:B------:R-:W-:Y:S01]  /*1e10*/  LEA.HI.X R223, R16, UR31, R12, 0x1, P3 ;  /* 0x0000001f10df7c11 */ /* 0x000fe200098f0c0c */
[----:B------:R-:W-:Y:S01]  /*1e20*/  UMOV UR29, UR21 ;  /* 0x00000015001d7c82 */ /* 0x000fe20008000000 */
        /* <DEDUP_REMOVED lines=21> */
.L_x_960:
        /* <DEDUP_REMOVED lines=19> */
.L_x_961:
        /* <DEDUP_REMOVED lines=31> */
.L_x_963:
[----:B------:R-:W-:Y:S05]  /*22a0*/  BSYNC B0 ;  /* 0x0000000000007941 */ /* 0x000fea0003800000 */
.L_x_962:
[----:B------:R-:W-:Y:S04]  /*22b0*/  BSSY B0, `(.L_x_964) ;  /* 0x000000d000007945 */ /* 0x000fe80003800000 */
[----:B------:R-:W-:Y:S05]  /*22c0*/  @P0 BRA `(.L_x_965) ;  /* 0x00000000002c0947 */ /* 0x000fea0003800000 */
[----:B-1----:R-:W-:Y:S01]  /*22d0*/  IADD3 R7, P2, R196, 0x40, RZ ;  /* 0x00000040c4077810 */ /* 0x002fe20007f5e0ff */
        /* <DEDUP_REMOVED lines=9> */
[----:B------:R2:W-:Y:S02]  /*2370*/  STG.E.128 desc[UR14][R6.64], RZ ;  /* 0x000000ff06007986 */ /* 0x0005e4000c101d0e */
.L_x_965:
[----:B------:R-:W-:Y:S05]  /*2380*/  BSYNC B0 ;  /* 0x0000000000007941 */ /* 0x000fea0003800000 */
.L_x_964:
[----:B------:R-:W-:Y:S01]  /*2390*/  IMAD.U32 R5, RZ, RZ, UR10 ;  /* 0x0000000aff057e24 */ /* 0x000fe2000f8e00ff */
[----:B------:R-:W-:Y:S01]  /*23a0*/  UIMAD UR5, UR37, UR10, URZ ;  /* 0x0000000a250572a4 */ /* 0x000fe2000f8e023f */
[----:B------:R-:W-:Y:S01]  /*23b0*/  BSSY B0, `(.L_x_966) ;  /* 0x0000017000007945 */ /* 0x000fe20003800000 */
[----:B------:R-:W-:Y:S01]  /*23c0*/  USHF.R.S32.HI UR8, URZ, 0x1f, UR58 ;  /* 0x0000001f3f087899 */ /* 0x000fe2000801143a */
[----:B------:R-:W-:Y:S01]  /*23d0*/  IMAD.WIDE.U32 R4, R5, UR22, R202 ;  /* 0x0000001605047c25 */ /* 0x000fe2000f8e00ca */
[----:B------:R-:W-:Y:S01]  /*23e0*/  UIMAD UR5, UR22, UR11, UR5 ;  /* 0x0000000b160572a4 */ /* 0x000fe2000f8e0205 */
[----:B------:R-:W-:Y:S01]  /*23f0*/  ULDC.64 UR6, c[0x0][0x470] ;  /* 0x00011c0000067ab9 */ /* 0x000fe20000000a00 */
[----:B-12---:R-:W-:-:S04]  /*2400*/  IADD3 R6, P2, R4, UR16, RZ ;  /* 0x0000001004067c10 */ /* 0x006fc8000ff5e0ff */
[----:B------:R-:W-:Y:S01]  /*2410*/  IMAD.U32 R4, RZ, RZ, UR5 ;  /* 0x00000005ff047e24 */ /* 0x000fe2000f8e00ff */
[----:B------:R-:W-:Y:S01]  /*2420*/  UIMAD UR5, UR8, UR6, URZ ;  /* 0x00000006080572a4 */ /* 0x000fe2000f8e023f */
[----:B------:R-:W-:-:S03]  /*2430*/  MOV R10, UR6 ;  /* 0x00000006000a7c02 */ /* 0x000fc60008000f00 */
        /* <DEDUP_REMOVED lines=14> */
.L_x_967:
[----:B------:R-:W-:Y:S05]  /*2520*/  BSYNC B0 ;  /* 0x0000000000007941 */ /* 0x000fea0003800000 */
.L_x_966:
[----:B------:R-:W-:Y:S05]  /*2530*/  @P0 BRA `(.L_x_968) ;  /* 0x0000008000c80947 */ /* 0x000fea0003800000 */
[----:B------:R-:W-:Y:S01]  /*2540*/  IADD3 R4, P0, R196, 0x40, RZ ;  /* 0x00000040c4047810 */ /* 0x000fe20007f1e0ff */
[----:B-1----:R-:W-:Y:S01]  /*2550*/  IMAD.MOV.U32 R6, RZ, RZ, R10 ;  /* 0x000000ffff067224 */ /* 0x002fe200078e000a */
[----:B------:R-:W-:Y:S01]  /*2560*/  MOV R7, R5 ;  /* 0x0000000500077202 */ /* 0x000fe20000000f00 */
[----:B------:R-:W-:Y:S02]  /*2570*/  ULDC.64 UR6, c[0x0][0x3f8] ;  /* 0x0000fe0000067ab9 */ /* 0x000fe40000000a00 */
[----:B------:R-:W-:Y:S02]  /*2580*/  IMAD.X R9, RZ, RZ, R9, P0 ;  /* 0x000000ffff097224 */ /* 0x000fe400000e0609 */
[----:B------:R-:W-:-:S04]  /*2590*/  IMAD.WIDE.U32 R6, R4, UR10, R6 ;  /* 0x0000000a04067c25 */ /* 0x000fc8000f8e0006 */
[----:B------:R-:W-:-:S04]  /*25a0*/  IMAD R9, R9, UR10, RZ ;  /* 0x0000000a09097c24 */ /* 0x000fc8000f8e02ff */
[----:B------:R-:W-:Y:S01]  /*25b0*/  IMAD R9, R4, UR11, R9 ;  /* 0x0000000b04097c24 */ /* 0x000fe2000f8e0209 */
[----:B------:R-:W-:-:S04]  /*25c0*/  LEA R4, P0, R6, UR6, 0x1 ;  /* 0x0000000606047c11 */ /* 0x000fc8000f8008ff */
[----:B------:R-:W-:-:S04]  /*25d0*/  IADD3 R9, R7, R9, RZ ;  /* 0x0000000907097210 */ /* 0x000fc80007ffe0ff */
[----:B------:R-:W-:-:S05]  /*25e0*/  LEA.HI.X R5, R6, UR7, R9, 0x1, P0 ;  /* 0x0000000706057c11 */ /* 0x000fca00080f0c09 */
[----:B------:R1:W-:Y:S01]  /*25f0*/  STG.E.128 desc[UR14][R4.64], RZ ;  /* 0x000000ff04007986 */ /* 0x0003e2000c101d0e */
[----:B------:R-:W-:Y:S05]  /*2600*/  BRA `(.L_x_968) ;  /* 0x0000008000947947 */ /* 0x000fea0003800000 */
.L_x_959:
[CC--:B------:R-:W-:Y:S01]  /*2610*/  LEA.HI R8, R6.reuse, R7.reuse, RZ, 0x3 ;  /* 0x0000000706087211 */ /* 0x0c0fe200078f18ff */
[----:B------:R-:W-:Y:S01]  /*2620*/  ULEA.HI UR6, UR8, UR8, URZ, 0x1 ;  /* 0x0000000808067291 */ /* 0x000fe2000f8f083f */
[----:B------:R-:W-:Y:S01]  /*2630*/  PLOP3.LUT P1, PT, PT, PT, UP4, 0x80, 0x0 ;  /* 0x000000000000781c */ /* 0x000fe20003f2f048 */
[----:B------:R-:W-:Y:S01]  /*2640*/  BSSY B0, `(.L_x_969) ;  /* 0x0000029000007945 */ /* 0x000fe20003800000 */
[----:B------:R-:W-:Y:S01]  /*2650*/  SHF.R.S32.HI R8, RZ, 0x3, R8 ;  /* 0x00000003ff087819 */ /* 0x000fe20000011408 */
[----:B------:R-:W-:Y:S01]  /*2660*/  ULOP3.LUT UR9, UR6, 0xfffffffe, URZ, 0xc0, !UPT ;  /* 0xfffffffe06097892 */ /* 0x000fe2000f8ec03f */
[----:B------:R-:W-:Y:S01]  /*2670*/  LEA.HI R13, R6, R7, RZ, 0x2 ;  /* 0x00000007060d7211 */ /* 0x000fe200078f10ff */
[----:B------:R-:W-:Y:S02]  /*2680*/  UIMAD UR6, UR8, -0x80, UR11 ;  /* 0xffffff80080678a4 */ /* 0x000fe4000f8e020b */
[----:B------:R-:W-:Y:S01]  /*2690*/  IMAD.SHL.U32 R8, R8, 0x40, RZ ;  /* 0x0000004008087824 */ /* 0x000fe200078e00ff */
[----:B------:R-:W-:Y:S01]  /*26a0*/  LEA.HI R13, R13, R196, RZ, 0x1 ;  /* 0x000000c40d0d7211 */ /* 0x000fe200078f08ff */
[----:B------:R-:W-:-:S04]  /*26b0*/  UIADD3 UR9, UR8, -UR9, URZ ;  /* 0x8000000908097290 */ /* 0x000fc8000fffe03f */
[----:B------:R-:W-:Y:S01]  /*26c0*/  @P1 BAR.SYNC.DEFER_BLOCKING 0x0 ;  /* 0x0000000000001b1d */ /* 0x000fe20000010000 */
[----:B------:R-:W-:Y:S01]  /*26d0*/  LOP3.LUT R15, R8, 0xc0, RZ, 0xc0, !PT ;  /* 0x000000c0080f7812 */ /* 0x000fe200078ec0ff */
[----:B------:R-:W-:Y:S01]  /*26e0*/  UISETP.NE.AND UP0, UPT, UR9, 0x1, UPT ;  /* 0x000000010900788c */ /* 0x000fe2000bf05270 */
[----:B------:R-:W-:Y:S02]  /*26f0*/  LOP3.LUT R13, R13, 0x7fffffe, RZ, 0xc0, !PT ;  /* 0x07fffffe0d0d7812 */ /* 0x000fe400078ec0ff */
[----:B------:R-:W-:Y:S02]  /*2700*/  LOP3.LUT R7, R15, 0x18, R202, 0xf8, !PT ;  /* 0x000000180f077812 */ /* 0x000fe400078ef8ca */
[----:B------:R-:W-:Y:S01]  /*2710*/  SHF.R.U32.HI R6, RZ, 0x3, R15 ;  /* 0x00000003ff067819 */ /* 0x000fe2000001160f */
[C---:B------:R-:W-:Y:S01]  /*2720*/  IMAD.IADD R8, R196.reuse, 0x1, -R13 ;  /* 0x00000001c4087824 */ /* 0x040fe200078e0a0d */
[C---:B------:R-:W-:Y:S02]  /*2730*/  ISETP.GE.AND P3, PT, R196.reuse, UR6, PT ;  /* 0x00000006c4007c0c */ /* 0x040fe4000bf66270 */
[----:B------:R-:W-:Y:S01]  /*2740*/  LOP3.LUT R6, R7, R6, RZ, 0x3c, !PT ;  /* 0x0000000607067212 */ /* 0x000fe200078e3cff */
[----:B------:R-:W-:Y:S01]  /*2750*/  IMAD R13, R195, 0x8, R8 ;  /* 0x00000008c30d7824 */ /* 0x000fe200078e0208 */
[----:B------:R-:W-:Y:S01]  /*2760*/  PLOP3.LUT P0, PT, PT, PT, UP0, 0x80, 0x0 ;  /* 0x000000000000781c */ /* 0x000fe20003f0f008 */
[----:B------:R-:W-:-:S02]  /*2770*/  VIADD R8, R196, 0x40 ;  /* 0x00000040c4087836 */ /* 0x000fc40000000000 */
[----:B------:R-:W-:-:S03]  /*2780*/  IMAD.U32 R13, R13, 0x20, R6 ;  /* 0x000000200d0d7824 */ /* 0x000fc600078e0006 */
[----:B------:R-:W-:Y:S01]  /*2790*/  ISETP.GE.AND P2, PT, R8, UR6, PT ;  /* 0x0000000608007c0c */ /* 0x000fe2000bf46270 */
[C---:B------:R-:W-:Y:S01]  /*27a0*/  VIADD R6, R13.reuse, 0x1000 ;  /* 0x000010000d067836 */ /* 0x040fe20000000000 */
[----:B------:R-:W-:-:S04]  /*27b0*/  LEA R7, R13, UR4, 0x1 ;  /* 0x000000040d077c11 */ /* 0x000fc8000f8e08ff */
[----:B------:R-:W-:Y:S01]  /*27c0*/  SEL R6, R6, R13, !P0 ;  /* 0x0000000d06067207 */ /* 0x000fe20004000000 */
[----:B------:R1:W-:Y:S01]  /*27d0*/  @P3 STS [R7+0x4000], RZ ;  /* 0x004000ff07003388 */ /* 0x0003e20000000800 */
[----:B------:R-:W-:Y:S02]  /*27e0*/  IMAD.U32 R13, RZ, RZ, UR18 ;  /* 0x00000012ff0d7e24 */ /* 0x000fe4000f8e00ff */
[----:B------:R-:W-:Y:S01]  /*27f0*/  LEA R221, R6, UR4, 0x1 ;  /* 0x0000000406dd7c11 */ /* 0x000fe2000f8e08ff */
        /* <DEDUP_REMOVED lines=13> */
.L_x_970:
[----:B------:R-:W-:Y:S05]  /*28d0*/  BSYNC B0 ;  /* 0x0000000000007941 */ /* 0x000fea0003800000 */
.L_x_969:
        /* <DEDUP_REMOVED lines=13> */
.L_x_972:
[----:B------:R-:W-:Y:S05]  /*29b0*/  BSYNC B0 ;  /* 0x0000000000007941 */ /* 0x000fea0003800000 */
.L_x_971:
        /* <DEDUP_REMOVED lines=17> */
.L_x_974:
[----:B------:R-:W-:Y:S05]  /*2ad0*/  BSYNC B0 ;  /* 0x0000000000007941 */ /* 0x000fea0003800000 */
.L_x_973:
        /* <DEDUP_REMOVED lines=21> */
.L_x_976:
[----:B------:R-:W-:Y:S05]  /*2c30*/  BSYNC B0 ;  /* 0x0000000000007941 */ /* 0x000fea0003800000 */
.L_x_975:
[----:B------:R-:W-:Y:S01]  /*2c40*/  UIMAD UR9, UR37, UR18, URZ ;  /* 0x00000012250972a4 */ /* 0x000fe2000f8e023f */
[----:B------:R-:W-:Y:S01]  /*2c50*/  IMAD.WIDE.U32 R12, R13, UR22, R202 ;  /* 0x000000160d0c7c25 */ /* 0x000fe2000f8e00ca */
[----:B------:R-:W-:Y:S01]  /*2c60*/  ULDC.64 UR20, c[0x0][0x260] ;  /* 0x0000980000147ab9 */ /* 0x000fe20000000a00 */
[C---:B-1----:R-:W-:Y:S01]  /*2c70*/  IADD3 R5, R192.reuse, 0x40, RZ ;  /* 0x00000040c0057810 */ /* 0x042fe20007ffe0ff */
        /* <DEDUP_REMOVED lines=41> */
.L_x_978:
[----:B------:R-:W-:Y:S05]  /*2f10*/  BSYNC B0 ;  /* 0x0000000000007941 */ /* 0x000fea0003800000 */
.L_x_977:
        /* <DEDUP_REMOVED lines=22> */
.L_x_980:
[----:B------:R-:W-:Y:S05]  /*3080*/  BSYNC B0 ;  /* 0x0000000000007941 */ /* 0x000fea0003800000 */
.L_x_979:
[----:B------:R-:W-:Y:S01]  /*3090*/  UIMAD UR6, UR37, UR16, URZ ;  /* 0x00000010250672a4 */ /* 0x000fe2000f8e023f */
[----:B------:R-:W-:Y:S01]  /*30a0*/  MOV R5, UR16 ;  /* 0x0000001000057c02 */ /* 0x000fe20008000f00 */
[----:B------:R2:W-:Y:S01]  /*30b0*/  @P3 STS [R7+0x8000], RZ ;  /* 0x008000ff07003388 */ /* 0x0005e20000000800 */
[----:B------:R-:W-:Y:S01]  /*30c0*/  ULDC.64 UR18, c[0x0][0x268] ;  /* 0x00009a0000127ab9 */ /* 0x000fe20000000a00 */
[----:B------:R-:W-:Y:S01]  /*30d0*/  UIMAD UR6, UR22, UR17, UR6 ;  /* 0x00000011160672a4 */ /* 0x000fe2000f8e0206 */
[----:B------:R-:W-:Y:S01]  /*30e0*/  IMAD R10, R10, UR18, RZ ;  /* 0x000000120a0a7c24 */ /* 0x000fe2000f8e02ff */
[----:B------:R2:W-:Y:S01]  /*30f0*/  @P3 STS [R7+0x8004], RZ ;  /* 0x008004ff07003388 */ /* 0x0005e20000000800 */
[----:B-1----:R-:W-:Y:S01]  /*3100*/  IMAD.WIDE.U32 R12, R5, UR22, R202 ;  /* 0x00000016050c7c25 */ /* 0x002fe2000f8e00ca */
[----:B------:R-:W-:Y:S02]  /*3110*/  BSSY B0, `(.L_x_981) ;  /* 0x000001c000007945 */ /* 0x000fe40003800000 */
[----:B------:R-:W-:Y:S01]  /*3120*/  MOV R5, UR6 ;  /* 0x0000000600057c02 */ /* 0x000fe20008000f00 */
[----:B------:R2:W-:Y:S01]  /*3130*/  @P3 STS.64 [R7+0x8008], RZ ;  /* 0x008008ff07003388 */ /* 0x0005e20000000a00 */
[----:B------:R-:W-:-:S04]  /*3140*/  IADD3 R14, P1, R12, UR28, RZ ;  /* 0x0000001c0c0e7c10 */ /* 0x000fc8000ff3e0ff */
        /* <DEDUP_REMOVED lines=24> */
.L_x_982:
[----:B------:R-:W-:Y:S05]  /*32d0*/  BSYNC B0 ;  /* 0x0000000000007941 */ /* 0x000fea0003800000 */
.L_x_981:
        /* <DEDUP_REMOVED lines=21> */
.L_x_984:
[----:B------:R-:W-:Y:S05]  /*3430*/  BSYNC B0 ;  /* 0x0000000000007941 */ /* 0x000fea0003800000 */
.L_x_983:
[----:B------:R-:W-:Y:S01]  /*3440*/  IMAD.MOV.U32 R11, RZ, RZ, 0x4 ;  /* 0x00000004ff0b7424 */ /* 0x000fe200078e00ff */
[----:B------:R-:W-:Y:S01]  /*3450*/  ISETP.NE.AND P1, PT, R4, RZ, PT ;  /* 0x000000ff0400720c */ /* 0x000fe20003f25270 */
[----:B-1----:R-:W2:Y:S02]  /*3460*/  LDG.E.64 R8, desc[UR14][R12.64+0x8] ;  /* 0x0000080e0c087981 */ /* 0x002ea4000c1e1b00 */
[----:B--234-:R-:W-:Y:S02]  /*3470*/  IMAD.MOV.U32 R7, RZ, RZ, 0x4 ;  /* 0x00000004ff077424 */ /* 0x01cfe400078e00ff */
[----:B------:R-:W-:Y:S01]  /*3480*/  IMAD.MOV.U32 R218, RZ, RZ, 0x7f800000 ;  /* 0x7f800000ffda7424 */ /* 0x000fe200078e00ff */
[----:B------:R-:W2:Y:S01]  /*3490*/  LDG.E.64 R4, desc[UR14][R12.64] ;  /* 0x0000000e0c047981 */ /* 0x000ea2000c1e1b00 */
[----:B------:R-:W-:Y:S02]  /*34a0*/  IMAD.MOV.U32 R220, RZ, RZ, 0x7f800000 ;  /* 0x7f800000ffdc7424 */ /* 0x000fe400078e00ff */
[----:B------:R-:W-:Y:S01]  /*34b0*/  IMAD.MOV.U32 R217, RZ, RZ, 0x7f800000 ;  /* 0x7f800000ffd97424 */ /* 0x000fe200078e00ff */
[----:B------:R-:W-:Y:S01]  /*34c0*/  UIMAD UR6, UR57, UR56, UR58 ;  /* 0x00000038390672a4 */ /* 0x000fe2000f8e023a */
[----:B------:R-:W-:Y:S01]  /*34d0*/  IMAD.WIDE R10, R192, R11, UR12 ;  /* 0x0000000cc00a7e25 */ /* 0x000fe2000f8e020b */
[----:B------:R-:W0:Y:S03]  /*34e0*/  LDGDEPBAR ;  /* 0x00000000000079af */ /* 0x000e260000000000 */
[----:B------:R-:W-:Y:S01]  /*34f0*/  IMAD.MOV.U32 R219, RZ, RZ, 0x7f800000 ;  /* 0x7f800000ffdb7424 */ /* 0x000fe200078e00ff */
[----:B------:R1:W5:Y:S01]  /*3500*/  @!P6 LDG.E R220, desc[UR14][R10.64+0x20] ;  /* 0x0000200e0adce981 */ /* 0x000362000c1e1900 */
[----:B------:R-:W-:Y:S01]  /*3510*/  @!P4 IMAD.WIDE R6, R6, R7, UR12 ;  /* 0x0000000c0606ce25 */ /* 0x000fe2000f8e0207 */
[----:B------:R-:W-:Y:S01]  /*3520*/  SHF.R.S32.HI R215, RZ, 0x1f, R214 ;  /* 0x0000001fffd77819 */ /* 0x000fe200000114d6 */
[----:B------:R-:W-:Y:S01]  /*3530*/  ULDC UR54, c[0x0][0x2d0] ;  /* 0x0000b40000367ab9 */ /* 0x000fe20000000800 */
[----:B------:R1:W5:Y:S01]  /*3540*/  @!P5 LDG.E R217, desc[UR14][R10.64+0x100] ;  /* 0x0001000e0ad9d981 */ /* 0x000362000c1e1900 */
[----:B------:R-:W-:-:S02]  /*3550*/  VIADD R182, R191, 0x1000 ;  /* 0x00001000bfb67836 */ /* 0x000fc40000000000 */
[----:B------:R-:W-:Y:S01]  /*3560*/  VIADD R181, R190, 0x1000 ;  /* 0x00001000beb57836 */ /* 0x000fe20000000000 */
[----:B------:R1:W5:Y:S01]  /*3570*/  @!P4 LDG.E R218, desc[UR14][R6.64] ;  /* 0x0000000e06dac981 */ /* 0x000362000c1e1900 */
[----:B------:R-:W-:Y:S02]  /*3580*/  USHF.L.U32 UR6, UR6, 0x5, URZ ;  /* 0x0000000506067899 */ /* 0x000fe4000800063f */
[----:B------:R-:W-:Y:S01]  /*3590*/  UIADD3 UR22, UR22, UR11, URZ ;  /* 0x0000000b16167290 */ /* 0x000fe2000fffe03f */
[----:B------:R1:W5:Y:S01]  /*35a0*/  @!P1 LDG.E R219, desc[UR14][R10.64] ;  /* 0x0000000e0adb9981 */ /* 0x000362000c1e1900 */
[----:B------:R-:W-:Y:S01]  /*35b0*/  USHF.R.S32.HI UR9, URZ, 0x1f, UR6 ;  /* 0x0000001f3f097899 */ /* 0x000fe20008011406 */
[----:B------:R-:W-:Y:S01]  /*35c0*/  SEL R182, R182, R191, !P0 ;  /* 0x000000bfb6b67207 */ /* 0x000fe20004000000 */
[----:B------:R-:W-:Y:S01]  /*35d0*/  IMAD.MOV.U32 R213, RZ, RZ, 0x4 ;  /* 0x00000004ffd57424 */ /* 0x000fe200078e00ff */
[----:B------:R-:W-:Y:S01]  /*35e0*/  SEL R181, R181, R190, !P0 ;  /* 0x000000beb5b57207 */ /* 0x000fe20004000000 */
[----:B------:R-:W-:Y:S01]  /*35f0*/  UIADD3 UR51, -UR7, 0x80, UR22 ;  /* 0x0000008007337890 */ /* 0x000fe2000fffe116 */
        /* <DEDUP_REMOVED lines=34> */
[----:B------:R-:W-:Y:S01]  /*3820*/  UIMAD UR35, UR5, 0x78, URZ ;  /* 0x00000078052378a4 */ /* 0x000fe2000f8e023f */
[----:B------:R-:W-:Y:S01]  /*3830*/  ULDC UR56, c[0x0][0x398] ;  /* 0x0000e60000387ab9 */ /* 0x000fe20000000800 */
[----:B------:R-:W-:Y:S02]  /*3840*/  UIADD3 UR36, -UR36, URZ, URZ ;  /* 0x0000003f24247290 */ /* 0x000fe4000fffe13f */
[----:B------:R-:W-:Y:S01]  /*3850*/  UIADD3 UR51, UR51, -UR61, URZ ;  /* 0x8000003d33337290 */ /* 0x000fe2000fffe03f */
[----:B------:R-:W-:Y:S01]  /*3860*/  UMOV UR28, UR10 ;  /* 0x0000000a001c7c82 */ /* 0x000fe20008000000 */
[----:B------:R-:W-:Y:S01]  /*3870*/  ULDC UR5, c[0x0][0x2ec] ;  /* 0x0000bb0000057ab9 */ /* 0x000fe20000000800 */
[----:B------:R-:W-:Y:S02]  /*3880*/  IADD3 R214, P2, P1, R8, UR6, R214 ;  /* 0x0000000608d67c10 */ /* 0x000fe4000f95e0d6 */
[----:B--2---:R-:W-:-:S02]  /*3890*/  R2UR UR6, R4 ;  /* 0x00000000040672ca */ /* 0x004fc400000e0000 */
        /* <DEDUP_REMOVED lines=16> */
.L_x_989:
[----:B------:R-:W0:Y:S01]  /*39a0*/  LDGDEPBAR ;  /* 0x00000000000079af */ /* 0x000e220000000000 */
[----:B------:R-:W-:Y:S01]  /*39b0*/  IMAD.U32 R120, RZ, RZ, UR30 ;  /* 0x0000001eff787e24 */ /* 0x000fe2000f8e00ff */
[----:B------:R-:W-:Y:S01]  /*39c0*/  USHF.L.U32 UR9, UR8, 0x7, URZ ;  /* 0x0000000708097899 */ /* 0x000fe2000800063f */
[----:B------:R-:W-:Y:S01]  /*39d0*/  IMAD.U32 R121, RZ, RZ, UR29 ;  /* 0x0000001dff797e24 */ /* 0x000fe2000f8e00ff */
[----:B------:R-:W-:Y:S01]  /*39e0*/  UMOV UR10, UR59 ;  /* 0x0000003b000a7c82 */ /* 0x000fe20008000000 */
[----:B------:R-:W-:Y:S01]  /*39f0*/  IMAD.IADD R116, R187, 0x1, R182 ;  /* 0x00000001bb747824 */ /* 0x000fe200078e02b6 */
[C---:B------:R-:W-:Y:S01]  /*3a00*/  LEA R118, P0, R192.reuse, R120, 0x2 ;  /* 0x00000078c0767211 */ /* 0x040fe200078010ff */
[----:B------:R-:W-:Y:S03]  /*3a10*/  UISETP.GE.AND UP0, UPT, UR9, UR51, UPT ;  /* 0x000000330900728c */ /* 0x000fe6000bf06270 */
[----:B------:R-:W-:Y:S03]  /*3a20*/  LEA.HI.X.SX32 R119, R192, R121, 0x2, P0 ;  /* 0x00000079c0777211 */ /* 0x000fe600000f16ff */
[----:B------:R-:W-:Y:S01]  /*3a30*/  PLOP3.LUT P0, PT, PT, PT, UP0, 0x80, 0x0 ;  /* 0x000000000000781c */ /* 0x000fe20003f0f008 */
[----:B------:R-:W-:Y:S04]  /*3a40*/  DEPBAR.LE SB0, 0x0 ;  /* 0x000080000000791a */ /* 0x000fe80000000000 */
[----:B------:R-:W-:Y:S06]  /*3a50*/  BAR.SYNC.DEFER_BLOCKING 0x0 ;  /* 0x0000000000007b1d */ /* 0x000fec0000010000 */
[----:B-----5:R1:W5:Y:S04]  /*3a60*/  LDG.E R231, desc[UR14][R118.64] ;  /* 0x0000000e76e77981 */ /* 0x020368000c1e1900 */
[----:B------:R1:W5:Y:S04]  /*3a70*/  LDG.E R230, desc[UR14][R118.64+0x20] ;  /* 0x0000200e76e67981 */ /* 0x000368000c1e1900 */
[----:B------:R1:W5:Y:S04]  /*3a80*/  LDG.E R229, desc[UR14][R118.64+0x100] ;  /* 0x0001000e76e57981 */ /* 0x000368000c1e1900 */
[----:B------:R1:W5:Y:S04]  /*3a90*/  LDG.E R228, desc[UR14][R118.64+0x120] ;  /* 0x0001200e76e47981 */ /* 0x000368000c1e1900 */
[----:B------:R-:W-:Y:S04]  /*3aa0*/  LDSM.16.M88.4 R68, [R182] ;  /* 0x00000000b644783b */ /* 0x000fe80000000200 */
[----:B------:R-:W2:Y:S04]  /*3ab0*/  LDSM.16.M88.4 R72, [R189+UR4+0x6000] ;  /* 0x00600004bd48783b */ /* 0x000ea80008000200 */
[----:B------:R-:W3:Y:S04]  /*3ac0*/  LDSM.16.M88.4 R76, [R182+0x1000] ;  /* 0x00100000b64c783b */ /* 0x000ee80000000200 */
[----:B------:R-:W4:Y:S04]  /*3ad0*/  LDSM.16.M88.4 R80, [R189+UR4+0x6400] ;  /* 0x00640004bd50783b */ /* 0x000f280008000200 */
[----:B------:R-:W1:Y:S04]  /*3ae0*/  LDSM.16.M88.4 R84, [R189+UR4+0x6800] ;  /* 0x00680004bd54783b */ /* 0x000e680008000200 */
[----:B------:R-:W1:Y:S04]  /*3af0*/  LDSM.16.M88.4 R88, [R189+UR4+0x6c00] ;  /* 0x006c0004bd58783b */ /* 0x000e680008000200 */
[----:B------:R-:W-:Y:S04]  /*3b00*/  LDSM.16.M88.4 R92, [R116] ;  /* 0x00000000745c783b */ /* 0x000fe80000000200 */
[----:B------:R-:W1:Y:S04]  /*3b10*/  LDSM.16.M88.4 R96, [R188] ;  /* 0x00000000bc60783b */ /* 0x000e680000000200 */
        /* <DEDUP_REMOVED lines=51> */
.L_x_985:
        /* <DEDUP_REMOVED lines=21> */
[----:B------:R-:W-:Y:S02]  /*3fa0*/  IADD3 R70, R79, 0x40, R76 ;  /* 0x000000404f467810 */ /* 0x000fe40007ffe04c */
[----:B------:R-:W-:Y:S02]  /*3fb0*/  VIMNMX R72, R72, UR7, PT ;  /* 0x0000000748487c48 */ /* 0x000fe4000bfe0100 */
[----:B------:R-:W-:Y:S02]  /*3fc0*/  LOP3.LUT R68, R68, 0x6, RZ, 0xc0, !PT ;  /* 0x0000000644447812 */ /* 0x000fe400078ec0ff */
[----:B------:R-:W-:Y:S03]  /*3fd0*/  VIMNMX R70, R70, UR7, PT ;  /* 0x0000000746467c48 */ /* 0x000fe6000bfe0100 */
[----:B------:R-:W-:Y:S01]  /*3fe0*/  IMAD R75, R193, 0x40, R68 ;  /* 0x00000040c14b7824 */ /* 0x000fe200078e0244 */
[----:B------:R-:W-:Y:S03]  /*3ff0*/  IADD3 R68, R77, 0x48, R76 ;  /* 0x000000484d447810 */ /* 0x000fe60007ffe04c */
[----:B------:R-:W-:Y:S01]  /*4000*/  IMAD R74, R74, 0x80, R75 ;  /* 0x000000804a4a7824 */ /* 0x000fe200078e024b */
[----:B------:R-:W-:Y:S03]  /*4010*/  VIMNMX R68, R68, UR7, PT ;  /* 0x0000000744447c48 */ /* 0x000fe6000bfe0100 */
        /* <DEDUP_REMOVED lines=207> */
.L_x_986:
[----:B------:R-:W-:Y:S01]  /*4d10*/  FSETP.NEU.FTZ.AND P1, PT, R219, -INF , PT ;  /* 0xff800000db00780b */ /* 0x000fe20003f3d000 */
[----:B------:R-:W-:Y:S01]  /*4d20*/  FMUL.FTZ R75, R217, 1.4426950216293334961 ;  /* 0x3fb8aa3bd94b7820 */ /* 0x000fe20000410000 */
[C---:B------:R-:W-:Y:S01]  /*4d30*/  FSETP.NEU.FTZ.AND P0, PT, R220.reuse, -INF , PT ;  /* 0xff800000dc00780b */ /* 0x040fe20003f1d000 */
[----:B------:R-:W-:Y:S01]  /*4d40*/  FMUL.FTZ R248, R219, 1.4426950216293334961 ;  /* 0x3fb8aa3bdbf87820 */ /* 0x000fe20000410000 */
[----:B------:R-:W-:Y:S01]  /*4d50*/  FMUL.FTZ R245, R220, 1.4426950216293334961 ;  /* 0x3fb8aa3bdcf57820 */ /* 0x000fe20000410000 */
[----:B------:R-:W-:Y:S01]  /*4d60*/  FMUL.FTZ R70, R218, 1.4426950216293334961 ;  /* 0x3fb8aa3bda467820 */ /* 0x000fe20000410000 */
[----:B------:R-:W-:Y:S01]  /*4d70*/  IMAD.WIDE.U32 R106, R214, -0x2daee0ad, RZ ;  /* 0xd2511f53d66a7825 */ /* 0x000fe200078e00ff */
[----:B------:R-:W-:Y:S02]  /*4d80*/  UISETP.GT.AND UP2, UPT, UR8, UR34, UPT ;  /* 0x000000220800728c */ /* 0x000fe4000bf44270 */
[----:B------:R-:W-:Y:S01]  /*4d90*/  FSEL R248, R248, RZ, P1 ;  /* 0x000000fff8f87208 */ /* 0x000fe20000800000 */
[----:B------:R-:W-:Y:S01]  /*4da0*/  IMAD.U32 R110, RZ, RZ, UR27 ;  /* 0x0000001bff6e7e24 */ /* 0x000fe2000f8e00ff */
[----:B------:R-:W-:Y:S02]  /*4db0*/  FSETP.NEU.FTZ.AND P1, PT, R217, -INF , PT ;  /* 0xff800000d900780b */ /* 0x000fe40003f3d000 */
[----:B------:R-:W-:Y:S01]  /*4dc0*/  FSEL R245, R245, RZ, P0 ;  /* 0x000000fff5f57208 */ /* 0x000fe20000000000 */
[--C-:B------:R-:W-:Y:S01]  /*4dd0*/  FFMA.FTZ R79, R49, UR5, -R248.reuse ;  /* 0x00000005314f7c23 */ /* 0x100fe200080108f8 */
[----:B------:R-:W-:Y:S01]  /*4de0*/  FSETP.NEU.FTZ.AND P0, PT, R218, -INF , PT ;  /* 0xff800000da00780b */ /* 0x000fe20003f1d000 */
[--C-:B------:R-:W-:Y:S01]  /*4df0*/  FFMA.FTZ R73, R5, UR5, -R248.reuse ;  /* 0x0000000505497c23 */ /* 0x100fe200080108f8 */
[----:B------:R-:W-:Y:S01]  /*4e00*/  FSEL R75, R75, RZ, P1 ;  /* 0x000000ff4b4b7208 */ /* 0x000fe20000800000 */
[----:B------:R-:W-:Y:S01]  /*4e10*/  FFMA.FTZ R83, R67, UR5, -R245 ;  /* 0x0000000543537c23 */ /* 0x000fe200080108f5 */
[----:B------:R-:W-:Y:S01]  /*4e20*/  FSEL R70, R70, RZ, P0 ;  /* 0x000000ff46467208 */ /* 0x000fe20000000000 */
[--C-:B------:R-:W-:Y:S01]  /*4e30*/  FFMA.FTZ R72, R21, UR5, -R248.reuse ;  /* 0x0000000515487c23 */ /* 0x100fe200080108f8 */
[----:B------:R-:W-:Y:S01]  /*4e40*/  FFMA.FTZ R71, R37, UR5, -R248 ;  /* 0x0000000525477c23 */ /* 0x000fe200080108f8 */
[--C-:B------:R-:W-:Y:S01]  /*4e50*/  FFMA.FTZ R80, R41, UR5, -R75.reuse ;  /* 0x0000000529507c23 */ /* 0x100fe2000801084b */
[--C-:B------:R-:W-:Y:S01]  /*4e60*/  FFMA.FTZ R96, R60, UR5, -R75.reuse ;  /* 0x000000053c607c23 */ /* 0x100fe2000801084b */
[--C-:B------:R-:W-:Y:S01]  /*4e70*/  FFMA.FTZ R85, R45, UR5, -R75.reuse ;  /* 0x000000052d557c23 */ /* 0x100fe2000801084b */
[--C-:B------:R-:W-:Y:S01]  /*4e80*/  FFMA.FTZ R81, R9, UR5, -R75.reuse ;  /* 0x0000000509517c23 */ /* 0x100fe2000801084b */
[----:B------:R-:W-:Y:S01]  /*4e90*/  FFMA.FTZ R77, R57, UR5, -R75 ;  /* 0x00000005394d7c23 */ /* 0x000fe2000801084b */
[--C-:B------:R-:W-:Y:S01]  /*4ea0*/  FFMA.FTZ R26, R26, UR5, -R70.reuse ;  /* 0x000000051a1a7c23 */ /* 0x100fe20008010846 */
[--C-:B------:R-:W-:Y:S01]  /*4eb0*/  FFMA.FTZ R239, R19, UR5, -R245.reuse ;  /* 0x0000000513ef7c23 */ /* 0x100fe200080108f5 */
[----:B------:R-:W-:Y:S01]  /*4ec0*/  MUFU.EX2 R5, R79 ;  /* 0x0000004f00057308 */ /* 0x000fe20000000800 */
[--C-:B------:R-:W-:Y:S01]  /*4ed0*/  FFMA.FTZ R99, R30, UR5, -R70.reuse ;  /* 0x000000051e637c23 */ /* 0x100fe20008010846 */
[--C-:B------:R-:W-:Y:S01]  /*4ee0*/  FFMA.FTZ R30, R59, UR5, -R70.reuse ;  /* 0x000000053b1e7c23 */ /* 0x100fe20008010846 */
[----:B------:R-:W-:Y:S01]  /*4ef0*/  LOP3.LUT R59, R106, UR52, RZ, 0x3c, !PT ;  /* 0x000000346a3b7c12 */ /* 0x000fe2000f8e3cff */
[--C-:B------:R-:W-:Y:S01]  /*4f00*/  FFMA.FTZ R76, R22, UR5, -R245.reuse ;  /* 0x00000005164c7c23 */ /* 0x100fe200080108f5 */
[--C-:B------:R-:W-:Y:S01]  /*4f10*/  FFMA.FTZ R94, R27, UR5, -R70.reuse ;  /* 0x000000051b5e7c23 */ /* 0x100fe20008010846 */
[--C-:B------:R-:W-:Y:S01]  /*4f20*/  FFMA.FTZ R11, R11, UR5, -R70.reuse ;  /* 0x000000050b0b7c23 */ /* 0x100fe20008010846 */
[----:B------:R-:W-:Y:S03]  /*4f30*/  FFMA.FTZ R244, R15, UR5, -R70 ;  /* 0x000000050ff47c23 */ /* 0x000fe60008010846 */
[----:B------:R-:W-:Y:S01]  /*4f40*/  MUFU.EX2 R19, R80 ;  /* 0x0000005000137308 */ /* 0x000fe20000000800 */
[--C-:B------:R-:W-:Y:S01]  /*4f50*/  FFMA.FTZ R82, R6, UR5, -R245.reuse ;  /* 0x0000000506527c23 */ /* 0x100fe200080108f5 */
[--C-:B------:R-:W-:Y:S01]  /*4f60*/  FFMA.FTZ R90, R17, UR5, -R248.reuse ;  /* 0x00000005115a7c23 */ /* 0x100fe200080108f8 */
[----:B------:R-:W-:Y:S01]  /*4f70*/  FFMA.FTZ R84, R33, UR5, -R248 ;  /* 0x0000000521547c23 */ /* 0x000fe200080108f8 */
        /* <DEDUP_REMOVED lines=18> */
[----:B------:R-:W-:Y:S01]  /*50a0*/  FFMA.FTZ R75, R61, UR5, -R75 ;  /* 0x000000053d4b7c23 */ /* 0x000fe2000801084b */
[----:B------:R-:W-:Y:S03]  /*50b0*/  FFMA.FTZ R61, R47, UR5, -R70 ;  /* 0x000000052f3d7c23 */ /* 0x000fe60008010846 */
[----:B------:R-:W-:Y:S01]  /*50c0*/  MUFU.EX2 R33, R72 ;  /* 0x0000004800217308 */ /* 0x000fe20000000800 */
[----:B------:R-:W-:Y:S02]  /*50d0*/  IMAD.U32 R47, RZ, RZ, UR8 ;  /* 0x00000008ff2f7e24 */ /* 0x000fe4000f8e00ff */
[--C-:B------:R-:W-:Y:S01]  /*50e0*/  FFMA.FTZ R251, R23, UR5, -R245.reuse ;  /* 0x0000000517fb7c23 */ /* 0x100fe200080108f5 */
[----:B------:R-:W-:Y:S01]  /*50f0*/  FFMA.FTZ R97, R36, UR5, -R248 ;  /* 0x0000000524617c23 */ /* 0x000fe200080108f8 */
[--C-:B------:R-:W-:Y:S01]  /*5100*/  FFMA.FTZ R88, R39, UR5, -R245.reuse ;  /* 0x0000000527587c23 */ /* 0x100fe200080108f5 */
[----:B------:R-:W-:Y:S02]  /*5110*/  IMAD R102, R47, 0x8, R194 ;  /* 0x000000082f667824 */ /* 0x000fe400078e02c2 */
[----:B------:R-:W-:Y:S01]  /*5120*/  FFMA.FTZ R47, R58, UR5, -R70 ;  /* 0x000000053a2f7c23 */ /* 0x000fe20008010846 */
        /* <DEDUP_REMOVED lines=10> */
[----:B------:R-:W-:Y:S01]  /*51d0*/  FFMA.FTZ R248, R53, UR5, -R248 ;  /* 0x0000000535f87c23 */ /* 0x000fe200080108f8 */
        /* <DEDUP_REMOVED lines=9> */
[C---:B------:R-:W-:Y:S02]  /*5270*/  VIADD R112, R102.reuse, 0x4 ;  /* 0x0000000466707836 */ /* 0x040fe40000000000 */
[----:B------:R-:W-:Y:S05]  /*5280*/  IMAD.WIDE.U32 R102, R102, -0x326172a9, RZ ;  /* 0xcd9e8d5766667825 */ /* 0x000fea00078e00ff */
[----:B------:R-:W-:Y:S01]  /*5290*/  MUFU.EX2 R54, R71 ;  /* 0x0000004700367308 */ /* 0x000fe20000000800 */
[----:B------:R-:W-:Y:S01]  /*52a0*/  IMAD.WIDE.U32 R112, R112, -0x326172a9, RZ ;  /* 0xcd9e8d5770707825 */ /* 0x000fe200078e00ff */
[-C--:B------:R-:W-:Y:S03]  /*52b0*/  LOP3.LUT R104, R103, R215.reuse, RZ, 0x3c, !PT ;  /* 0x000000d767687212 */ /* 0x080fe600078e3cff */
[----:B------:R-:W-:Y:S01]  /*52c0*/  IMAD R110, R110, 0x2, R193 ;  /* 0x000000026e6e7824 */ /* 0x000fe200078e02c1 */
[----:B------:R-:W-:Y:S01]  /*52d0*/  LOP3.LUT R100, R113, R215, RZ, 0x3c, !PT ;  /* 0x000000d771647212 */ /* 0x000fe200078e3cff */
[----:B------:R-:W-:Y:S03]  /*52e0*/  IMAD.WIDE.U32 R104, R104, -0x2daee0ad, RZ ;  /* 0xd2511f5368687825 */ /* 0x000fe600078e00ff */
[----:B------:R-:W-:Y:S01]  /*52f0*/  MUFU.EX2 R22, R98 ;  /* 0x0000006200167308 */ /* 0x000fe20000000800 */
[----:B------:R-:W-:Y:S01]  /*5300*/  IMAD.WIDE.U32 R100, R100, -0x2daee0ad, RZ ;  /* 0xd2511f5364647825 */ /* 0x000fe200078e00ff */
[C---:B------:R-:W-:Y:S03]  /*5310*/  LOP3.LUT R114, R59.reuse, R105, RZ, 0x3c, !PT ;  /* 0x000000693b727212 */ /* 0x040fe600078e3cff */
[----:B------:R-:W-:Y:S01]  /*5320*/  IMAD.SHL.U32 R110, R110, 0x2, RZ ;  /* 0x000000026e6e7824 */ /* 0x000fe200078e00ff */
[----:B------:R-:W-:Y:S04]  /*5330*/  LOP3.LUT R122, R59, R101, RZ, 0x3c, !PT ;  /* 0x000000653b7a7212 */ /* 0x000fe800078e3cff */
[----:B------:R1:W-:Y:S01]  /*5340*/  MUFU.EX2 R23, R94 ;  /* 0x0000005e00177308 */ /* 0x0003e20000000800 */
[----:B------:R-:W-:Y:S04]  /*5350*/  IMAD.WIDE.U32 R114, R114, -0x326172a9, RZ ;  /* 0xcd9e8d5772727825 */ /* 0x000fe800078e00ff */
[----:B------:R-:W-:Y:S05]  /*5360*/  IMAD.WIDE.U32 R122, R122, -0x326172a9, RZ ;  /* 0xcd9e8d577a7a7825 */ /* 0x000fea00078e00ff */
[----:B------:R-:W-:Y:S01]  /*5370*/  MUFU.EX2 R60, R99 ;  /* 0x00000063003c7308 */ /* 0x000fe20000000800 */
[----:B------:R-:W-:Y:S01]  /*5380*/  VIADD R106, R110, 0x1 ;  /* 0x000000016e6a7836 */ /* 0x000fe20000000000 */
[C---:B------:R-:W-:Y:S04]  /*5390*/  LOP3.LUT R110, R107.reuse, UR33, R110, 0x96, !PT ;  /* 0x000000216b6e7c12 */ /* 0x040fe8000f8e966e */
[----:B------:R-:W-:Y:S01]  /*53a0*/  LOP3.LUT R106, R107, UR33, R106, 0x96, !PT ;  /* 0x000000216b6a7c12 */ /* 0x000fe2000f8e966a */
[----:B------:R-:W-:Y:S03]  /*53b0*/  IMAD.WIDE.U32 R110, R110, -0x326172a9, RZ ;  /* 0xcd9e8d576e6e7825 */ /* 0x000fe600078e00ff */
[----:B------:R-:W-:Y:S01]  /*53c0*/  MUFU.EX2 R41, R11 ;  /* 0x0000000b00297308 */ /* 0x000fe20000000800 */
[--C-:B-1----:R-:W-:Y:S01]  /*53d0*/  FFMA.FTZ R94, R43, UR5, -R70.reuse ;  /* 0x000000052b5e7c23 */ /* 0x102fe20008010846 */
[----:B------:R-:W-:Y:S01]  /*53e0*/  FFMA.FTZ R43, R63, UR5, -R70 ;  /* 0x000000053f2b7c23 */ /* 0x000fe20008010846 */
[C---:B------:R-:W-:Y:S01]  /*53f0*/  LOP3.LUT R116, R111.reuse, UR26, R102, 0x96, !PT ;  /* 0x0000001a6f747c12 */ /* 0x040fe2000f8e9666 */
[----:B------:R-:W-:Y:S01]  /*5400*/  IMAD.WIDE.U32 R106, R106, -0x326172a9, RZ ;  /* 0xcd9e8d576a6a7825 */ /* 0x000fe200078e00ff */
[----:B------:R-:W-:Y:S02]  /*5410*/  LOP3.LUT R126, R111, UR26, R112, 0x96, !PT ;  /* 0x0000001a6f7e7c12 */ /* 0x000fe4000f8e9670 */
[----:B------:R-:W-:Y:S03]  /*5420*/  LOP3.LUT R120, R115, UR25, R110, 0x96, !PT ;  /* 0x0000001973787c12 */ /* 0x000fe6000f8e966e */
[----:B------:R1:W-:Y:S01]  /*5430*/  MUFU.EX2 R63, R83 ;  /* 0x00000053003f7308 */ /* 0x0003e20000000800 */
[C---:B------:R-:W-:Y:S01]  /*5440*/  LOP3.LUT R112, R107.reuse, UR26, R112, 0x96, !PT ;  /* 0x0000001a6b707c12 */ /* 0x040fe2000f8e9670 */
[----:B------:R-:W-:Y:S01]  /*5450*/  IMAD.WIDE.U32 R126, R126, -0x2daee0ad, RZ ;  /* 0xd2511f537e7e7825 */ /* 0x000fe200078e00ff */
[----:B------:R-:W-:Y:S02]  /*5460*/  LOP3.LUT R102, R107, UR26, R102, 0x96, !PT ;  /* 0x0000001a6b667c12 */ /* 0x000fe4000f8e9666 */
[----:B------:R-:W-:Y:S01]  /*5470*/  LOP3.LUT R108, R115, UR25, R106, 0x96, !PT ;  /* 0x00000019736c7c12 */ /* 0x000fe2000f8e966a */
[----:B------:R-:W-:Y:S01]  /*5480*/  IMAD.WIDE.U32 R112, R112, -0x2daee0ad, RZ ;  /* 0xd2511f5370707825 */ /* 0x000fe200078e00ff */
[----:B------:R-:W-:Y:S03]  /*5490*/  LOP3.LUT R58, R127, UR24, R100, 0x96, !PT ;  /* 0x000000187f3a7c12 */ /* 0x000fe6000f8e9664 */
[----:B------:R-:W-:Y:S01]  /*54a0*/  MUFU.EX2 R15, R97 ;  /* 0x00000061000f7308 */ /* 0x000fe20000000800 */
[----:B------:R-:W-:Y:S01]  /*54b0*/  LOP3.LUT R110, R123, UR25, R110, 0x96, !PT ;  /* 0x000000197b6e7c12 */ /* 0x000fe2000f8e966e */
[----:B------:R-:W-:Y:S01]  /*54c0*/  IMAD.WIDE.U32 R120, R120, -0x2daee0ad, RZ ;  /* 0xd2511f5378787825 */ /* 0x000fe200078e00ff */
[----:B------:R-:W-:Y:S02]  /*54d0*/  LOP3.LUT R98, R113, UR24, R100, 0x96, !PT ;  /* 0x0000001871627c12 */ /* 0x000fe4000f8e9664 */
[----:B------:R-:W-:Y:S01]  /*54e0*/  LOP3.LUT R106, R123, UR25, R106, 0x96, !PT ;  /* 0x000000197b6a7c12 */ /* 0x000fe2000f8e966a */
[----:B------:R-:W-:Y:S04]  /*54f0*/  IMAD.WIDE.U32 R58, R58, -0x326172a9, RZ ;  /* 0xcd9e8d573a3a7825 */ /* 0x000fe800078e00ff */
        /* <DEDUP_REMOVED lines=10> */
[----:B------:R3:W-:Y:S01]  /*55a0*/  MUFU.EX2 R53, R82 ;  /* 0x0000005200357308 */ /* 0x0007e20000000800 */
[----:B------:R-:W-:Y:S01]  /*55b0*/  IMAD.WIDE.U32 R112, R112, -0x326172a9, RZ ;  /* 0xcd9e8d5770707825 */ /* 0x000fe200078e00ff */
[----:B-1----:R-:W-:Y:S03]  /*55c0*/  LOP3.LUT R83, R127, UR21, R58, 0x96, !PT ;  /* 0x000000157f537c12 */ /* 0x002fe6000f8e963a */
[----:B------:R-:W-:Y:S05]  /*55d0*/  IMAD.WIDE.U32 R110, R110, -0x326172a9, RZ ;  /* 0xcd9e8d576e6e7825 */ /* 0x000fea00078e00ff */
[----:B------:R1:W-:Y:S01]  /*55e0*/  MUFU.EX2 R21, R93 ;  /* 0x0000005d00157308 */ /* 0x0003e20000000800 */
[----:B------:R-:W-:Y:S01]  /*55f0*/  IMAD.WIDE.U32 R98, R98, -0x326172a9, RZ ;  /* 0xcd9e8d5762627825 */ /* 0x000fe200078e00ff */
[----:B--2---:R-:W-:Y:S03]  /*5600*/  LOP3.LUT R96, R111, UR19, R126, 0x96, !PT ;  /* 0x000000136f607c12 */ /* 0x004fe6000f8e967e */
[----:B------:R-:W-:Y:S01]  /*5610*/  IMAD.WIDE.U32 R108, R108, -0x2daee0ad, RZ ;  /* 0xd2511f536c6c7825 */ /* 0x000fe200078e00ff */
[----:B------:R-:W-:Y:S04]  /*5620*/  LOP3.LUT R122, R99, UR23, R122, 0x96, !PT ;  /* 0x00000017637a7c12 */ /* 0x000fe8000f8e967a */
[----:B------:R-:W-:Y:S01]  /*5630*/  MUFU.EX2 R39, R90 ;  /* 0x0000005a00277308 */ /* 0x000fe20000000800 */
[----:B------:R-:W-:Y:S01]  /*5640*/  LOP3.LUT R98, R113, UR21, R98, 0x96, !PT ;  /* 0x0000001571627c12 */ /* 0x000fe2000f8e9662 */
[----:B---3--:R-:W-:Y:S04]  /*5650*/  IMAD.WIDE.U32 R82, R83, -0x2daee0ad, RZ ;  /* 0xd2511f5353527825 */ /* 0x008fe800078e00ff */
[----:B------:R-:W-:Y:S01]  /*5660*/  IMAD.WIDE.U32 R98, R98, -0x2daee0ad, RZ ;  /* 0xd2511f5362627825 */ /* 0x000fe200078e00ff */
[----:B------:R-:W-:Y:S03]  /*5670*/  LOP3.LUT R61, R83, UR18, R124, 0x96, !PT ;  /* 0x00000012533d7c12 */ /* 0x000fe6000f8e967c */
[----:B------:R-:W-:Y:S01]  /*5680*/  MUFU.EX2 R31, R76 ;  /* 0x0000004c001f7308 */ /* 0x000fe20000000800 */
[--C-:B-1----:R-:W-:Y:S01]  /*5690*/  FFMA.FTZ R93, R46, UR5, -R70.reuse ;  /* 0x000000052e5d7c23 */ /* 0x102fe20008010846 */
[----:B------:R-:W-:Y:S01]  /*56a0*/  FFMA.FTZ R70, R62, UR5, -R70 ;  /* 0x000000053e467c23 */ /* 0x000fe20008010846 */
[----:B------:R-:W-:Y:S04]  /*56b0*/  IMAD.WIDE.U32 R122, R122, -0x2daee0ad, RZ ;  /* 0xd2511f537a7a7825 */ /* 0x000fe800078e00ff */
[----:B------:R-:W-:Y:S01]  /*56c0*/  IMAD.WIDE.U32 R96, R96, -0x2daee0ad, RZ ;  /* 0xd2511f5360607825 */ /* 0x000fe200078e00ff */
[----:B------:R-:W-:Y:S02]  /*56d0*/  LOP3.LUT R106, R123, UR20, R106, 0x96, !PT ;  /* 0x000000147b6a7c12 */ /* 0x000fe4000f8e966a */
[----:B------:R1:W-:Y:S01]  /*56e0*/  MUFU.EX2 R51, R95 ;  /* 0x0000005f00337308 */ /* 0x0003e20000000800 */
[----:B------:R-:W-:Y:S01]  /*56f0*/  LOP3.LUT R46, R99, UR18, R122, 0x96, !PT ;  /* 0x00000012632e7c12 */ /* 0x000fe2000f8e967a */
[----:B------:R-:W-:Y:S01]  /*5700*/  IMAD.WIDE.U32 R116, R116, -0x2daee0ad, RZ ;  /* 0xd2511f5374747825 */ /* 0x000fe200078e00ff */
[----:B------:R-:W-:Y:S02]  /*5710*/  SHF.R.U32.HI R58, RZ, 0x10, R96 ;  /* 0x00000010ff3a7819 */ /* 0x000fe40000011660 */
[----:B------:R-:W-:Y:S01]  /*5720*/  LOP3.LUT R82, R97, UR16, R82, 0x96, !PT ;  /* 0x0000001061527c12 */ /* 0x000fe2000f8e9652 */
[----:B------:R-:W-:Y:S01]  /*5730*/  IMAD.WIDE.U32 R106, R106, -0x326172a9, RZ ;  /* 0xcd9e8d576a6a7825 */ /* 0x000fe200078e00ff */
[----:B------:R-:W-:Y:S03]  /*5740*/  LOP3.LUT R118, R117, UR24, R104, 0x96, !PT ;  /* 0x0000001875767c12 */ /* 0x000fe6000f8e9668 */
[----:B------:R2:W-:Y:S01]  /*5750*/  MUFU.EX2 R35, R14 ;  /* 0x0000000e00237308 */ /* 0x0005e20000000800 */
[----:B------:R-:W-:Y:S01]  /*5760*/  LOP3.LUT R116, R121, UR22, R116, 0x96, !PT ;  /* 0x0000001679747c12 */ /* 0x000fe2000f8e9674 */
[----:B------:R-:W-:Y:S01]  /*5770*/  IMAD.WIDE.U32 R102, R102, -0x2daee0ad, RZ ;  /* 0xd2511f5366667825 */ /* 0x000fe200078e00ff */
[----:B------:R-:W-:Y:S02]  /*5780*/  LOP3.LUT R112, R107, UR19, R112, 0x96, !PT ;  /* 0x000000136b707c12 */ /* 0x000fe4000f8e9670 */
[----:B------:R-:W-:Y:S01]  /*5790*/  LOP3.LUT R58, R58, 0xff, RZ, 0xc0, !PT ;  /* 0x000000ff3a3a7812 */ /* 0x000fe200078ec0ff */
[----:B------:R-:W-:Y:S01]  /*57a0*/  IMAD.WIDE.U32 R118, R118, -0x326172a9, RZ ;  /* 0xcd9e8d5776767825 */ /* 0x000fe200078e00ff */
[----:B------:R-:W-:Y:S03]  /*57b0*/  LOP3.LUT R104, R103, UR24, R104, 0x96, !PT ;  /* 0x0000001867687c12 */ /* 0x000fe6000f8e9668 */
[----:B------:R-:W3:Y:S01]  /*57c0*/  MUFU.EX2 R238, R238 ;  /* 0x000000ee00ee7308 */ /* 0x000ee20000000800 */
[----:B------:R-:W-:Y:S01]  /*57d0*/  LOP3.LUT R102, R109, UR22, R102, 0x96, !PT ;  /* 0x000000166d667c12 */ /* 0x000fe2000f8e9666 */
[----:B------:R-:W-:Y:S01]  /*57e0*/  IMAD.WIDE.U32 R112, R112, -0x2daee0ad, RZ ;  /* 0xd2511f5370707825 */ /* 0x000fe200078e00ff */
[----:B------:R-:W-:Y:S02]  /*57f0*/  LOP3.LUT R100, R119, UR23, R114, 0x96, !PT ;  /* 0x0000001777647c12 */ /* 0x000fe4000f8e9672 */
[----:B-1----:R-:W-:Y:S01]  /*5800*/  LOP3.LUT R95, R96, 0xff, RZ, 0xc0, !PT ;  /* 0x000000ff605f7812 */ /* 0x002fe200078ec0ff */
[----:B------:R-:W-:Y:S01]  /*5810*/  IMAD.WIDE.U32 R104, R104, -0x326172a9, RZ ;  /* 0xcd9e8d5768687825 */ /* 0x000fe200078e00ff */
[----:B------:R-:W-:Y:S03]  /*5820*/  LOP3.LUT R26, R112, 0xffff, RZ, 0xc0, !PT ;  /* 0x0000ffff701a7812 */ /* 0x000fe600078ec0ff */
[----:B------:R1:W-:Y:S01]  /*5830*/  MUFU.EX2 R6, R87 ;  /* 0x0000005700067308 */ /* 0x0003e20000000800 */
[----:B--2---:R-:W-:Y:S01]  /*5840*/  SHF.R.U32.HI R14, RZ, 0x18, R96 ;  /* 0x00000018ff0e7819 */ /* 0x004fe20000011660 */
[----:B------:R-:W-:Y:S01]  /*5850*/  IMAD.WIDE.U32 R116, R116, -0x326172a9, RZ ;  /* 0xcd9e8d5774747825 */ /* 0x000fe200078e00ff */
[----:B------:R-:W-:Y:S02]  /*5860*/  LOP3.LUT R114, R105, UR23, R114, 0x96, !PT ;  /* 0x0000001769727c12 */ /* 0x000fe4000f8e9672 */
[----:B------:R-:W-:Y:S01]  /*5870*/  LOP3.LUT R96, R96, 0xffff, RZ, 0xc0, !PT ;  /* 0x0000ffff60607812 */ /* 0x000fe200078ec0ff */
[----:B------:R-:W-:Y:S01]  /*5880*/  IMAD.WIDE.U32 R100, R100, -0x2daee0ad, RZ ;  /* 0xd2511f5364647825 */ /* 0x000fe200078e00ff */
[----:B------:R-:W-:Y:S03]  /*5890*/  LOP3.LUT R118, R117, UR21, R118, 0x96, !PT ;  /* 0x0000001575767c12 */ /* 0x000fe6000f8e9676 */
[----:B------:R2:W-:Y:S01]  /*58a0*/  MUFU.EX2 R50, R74 ;  /* 0x0000004a00327308 */ /* 0x0005e20000000800 */
[----:B------:R-:W-:Y:S01]  /*58b0*/  ISETP.LE.U32.AND P6, PT, R95, UR6, PT ;  /* 0x000000065f007c0c */ /* 0x000fe2000bfc3070 */
[----:B------:R-:W-:Y:S01]  /*58c0*/  IMAD.WIDE.U32 R114, R114, -0x2daee0ad, RZ ;  /* 0xd2511f5372727825 */ /* 0x000fe200078e00ff */
[----:B------:R-:W-:Y:S02]  /*58d0*/  LOP3.LUT R120, R101, UR20, R120, 0x96, !PT ;  /* 0x0000001465787c12 */ /* 0x000fe4000f8e9678 */
[----:B------:R-:W-:Y:S01]  /*58e0*/  ISETP.LE.U32.AND P5, PT, R14, UR6, PT ;  /* 0x000000060e007c0c */ /* 0x000fe2000bfa3070 */
[----:B------:R-:W-:Y:S01]  /*58f0*/  IMAD.WIDE.U32 R118, R118, -0x2daee0ad, RZ ;  /* 0xd2511f5376767825 */ /* 0x000fe200078e00ff */
[----:B------:R-:W-:Y:S03]  /*5900*/  LOP3.LUT R108, R115, UR20, R108, 0x96, !PT ;  /* 0x00000014736c7c12 */ /* 0x000fe6000f8e966c */
[----:B------:R-:W4:Y:S01]  /*5910*/  MUFU.EX2 R235, R235 ;  /* 0x000000eb00eb7308 */ /* 0x000f220000000800 */
[----:B------:R-:W-:Y:S01]  /*5920*/  SHF.R.U32.HI R96, RZ, 0x8, R96 ;  /* 0x00000008ff607819 */ /* 0x000fe20000011660 */
[----:B------:R-:W-:Y:S01]  /*5930*/  IMAD.WIDE.U32 R120, R120, -0x326172a9, RZ ;  /* 0xcd9e8d5778787825 */ /* 0x000fe200078e00ff */
[----:B------:R-:W-:Y:S02]  /*5940*/  LOP3.LUT R100, R119, UR18, R100, 0x96, !PT ;  /* 0x0000001277647c12 */ /* 0x000fe4000f8e9664 */
[----:B------:R-:W-:Y:S01]  /*5950*/  LOP3.LUT R96, R96, 0xffff, RZ, 0xc0, !PT ;  /* 0x0000ffff60607812 */ /* 0x000fe200078ec0ff */
[----:B------:R-:W-:Y:S01]  /*5960*/  IMAD.WIDE.U32 R108, R108, -0x326172a9, RZ ;  /* 0xcd9e8d576c6c7825 */ /* 0x000fe200078e00ff */
[----:B------:R-:W-:Y:S03]  /*5970*/  LOP3.LUT R116, R121, UR19, R116, 0x96, !PT ;  /* 0x0000001379747c12 */ /* 0x000fe6000f8e9674 */
[----:B------:R-:W-:Y:S01]  /*5980*/  MUFU.EX2 R66, R84 ;  /* 0x0000005400427308 */ /* 0x000fe20000000800 */
[----:B------:R-:W-:Y:S01]  /*5990*/  SHF.R.U32.HI R26, RZ, 0x8, R26 ;  /* 0x00000008ff1a7819 */ /* 0x000fe2000001161a */
[----:B------:R-:W-:Y:S03]  /*59a0*/  IMAD.WIDE.U32 R100, R100, -0x326172a9, RZ ;  /* 0xcd9e8d5764647825 */ /* 0x000fe600078e00ff */
[----:B------:R-:W-:Y:S01]  /*59b0*/  LOP3.LUT R26, R26, 0xffff, RZ, 0xc0, !PT ;  /* 0x0000ffff1a1a7812 */ /* 0x000fe200078ec0ff */
[----:B------:R-:W-:Y:S01]  /*59c0*/  IMAD.WIDE.U32 R116, R116, -0x2daee0ad, RZ ;  /* 0xd2511f5374747825 */ /* 0x000fe200078e00ff */
[----:B------:R-:W-:Y:S03]  /*59d0*/  LOP3.LUT R11, R100, 0xff, RZ, 0xc0, !PT ;  /* 0x000000ff640b7812 */ /* 0x000fe600078ec0ff */
[----:B------:R3:W-:Y:S01]  /*59e0*/  MUFU.EX2 R25, R92 ;  /* 0x0000005c00197308 */ /* 0x0007e20000000800 */
[----:B------:R-:W-:Y:S01]  /*59f0*/  SHF.R.U32.HI R88, RZ, 0x18, R100 ;  /* 0x00000018ff587819 */ /* 0x000fe20000011664 */
[----:B------:R-:W-:Y:S01]  /*5a00*/  IMAD.WIDE.U32 R102, R102, -0x326172a9, RZ ;  /* 0xcd9e8d5766667825 */ /* 0x000fe200078e00ff */
[----:B------:R-:W-:Y:S02]  /*5a10*/  ISETP.LE.U32.AND P3, PT, R11, UR6, PT ;  /* 0x000000060b007c0c */ /* 0x000fe4000bf63070 */
[----:B------:R-:W-:Y:S02]  /*5a20*/  LOP3.LUT R90, R101, UR17, R120, 0x96, !PT ;  /* 0x00000011655a7c12 */ /* 0x000fe4000f8e9678 */
[----:B------:R-:W-:Y:S03]  /*5a30*/  LOP3.LUT R104, R103, UR21, R104, 0x96, !PT ;  /* 0x0000001567687c12 */ /* 0x000fe6000f8e9668 */
[----:B------:R-:W4:Y:S01]  /*5a40*/  MUFU.EX2 R239, R239 ;  /* 0x000000ef00ef7308 */ /* 0x000f220000000800 */
[----:B------:R-:W-:Y:S02]  /*5a50*/  LOP3.LUT R103, R116, 0xff, RZ, 0xc0, !PT ;  /* 0x000000ff74677812 */ /* 0x000fe400078ec0ff */
[----:B------:R-:W-:Y:S01]  /*5a60*/  LOP3.LUT R102, R109, UR19, R102, 0x96, !PT ;  /* 0x000000136d667c12 */ /* 0x000fe2000f8e9666 */
[----:B------:R-:W-:Y:S01]  /*5a70*/  IMAD.WIDE.U32 R104, R104, -0x2daee0ad, RZ ;  /* 0xd2511f5368687825 */ /* 0x000fe200078e00ff */
[----:B------:R-:W-:Y:S02]  /*5a80*/  SHF.R.U32.HI R109, RZ, 0x10, R100 ;  /* 0x00000010ff6d7819 */ /* 0x000fe40000011664 */
[----:B------:R-:W-:Y:S03]  /*5a90*/  ISETP.LE.U32.AND P2, PT, R103, UR6, PT ;  /* 0x0000000667007c0c */ /* 0x000fe6000bf43070 */
[----:B------:R-:W4:Y:S01]  /*5aa0*/  MUFU.EX2 R232, R232 ;  /* 0x000000e800e87308 */ /* 0x000f220000000800 */
[----:B------:R-:W-:Y:S01]  /*5ab0*/  LOP3.LUT R114, R105, UR18, R114, 0x96, !PT ;  /* 0x0000001269727c12 */ /* 0x000fe2000f8e9672 */
[----:B------:R-:W-:Y:S01]  /*5ac0*/  IMAD.WIDE.U32 R102, R102, -0x2daee0ad, RZ ;  /* 0xd2511f5366667825 */ /* 0x000fe200078e00ff */
[----:B------:R-:W-:Y:S02]  /*5ad0*/  LOP3.LUT R100, R100, 0xffff, RZ, 0xc0, !PT ;  /* 0x0000ffff64647812 */ /* 0x000fe400078ec0ff */
[----:B------:R-:W-:Y:S01]  /*5ae0*/  SHF.R.U32.HI R101, RZ, 0x18, R116 ;  /* 0x00000018ff657819 */ /* 0x000fe20000011674 */
[----:B------:R-:W-:Y:S01]  /*5af0*/  IMAD.WIDE.U32 R114, R114, -0x326172a9, RZ ;  /* 0xcd9e8d5772727825 */ /* 0x000fe200078e00ff */
[----:B------:R-:W-:Y:S03]  /*5b00*/  ISETP.LE.U32.AND P4, PT, R88, UR6, PT ;  /* 0x0000000658007c0c */ /* 0x000fe6000bf83070 */
[----:B------:R-:W4:Y:S01]  /*5b10*/  MUFU.EX2 R234, R234 ;  /* 0x000000ea00ea7308 */ /* 0x000f220000000800 */
[----:B------:R-:W-:Y:S02]  /*5b20*/  ISETP.LE.U32.AND P1, PT, R101, UR6, PT ;  /* 0x0000000665007c0c */ /* 0x000fe4000bf23070 */
[----:B------:R-:W-:Y:S02]  /*5b30*/  LOP3.LUT R76, R114, 0xff, RZ, 0xc0, !PT ;  /* 0x000000ff724c7812 */ /* 0x000fe400078ec0ff */
[----:B------:R-:W-:Y:S02]  /*5b40*/  LOP3.LUT R83, R115, UR17, R108, 0x96, !PT ;  /* 0x0000001173537c12 */ /* 0x000fe4000f8e966c */
[----:B------:R-:W-:Y:S03]  /*5b50*/  ISETP.LE.U32.AND P0, PT, R76, UR6, PT ;  /* 0x000000064c007c0c */ /* 0x000fe6000bf03070 */
[----:B------:R-:W4:Y:S01]  /*5b60*/  MUFU.EX2 R236, R236 ;  /* 0x000000ec00ec7308 */ /* 0x000f220000000800 */
[--C-:B------:R-:W-:Y:S02]  /*5b70*/  SHF.R.U32.HI R11, RZ, 0x18, R114.reuse ;  /* 0x00000018ff0b7819 */ /* 0x100fe40000011672 */
[----:B------:R-:W-:Y:S02]  /*5b80*/  SHF.R.U32.HI R62, RZ, 0x10, R114 ;  /* 0x00000010ff3e7819 */ /* 0x000fe40000011672 */
[----:B------:R-:W-:Y:S01]  /*5b90*/  LOP3.LUT R97, R114, 0xffff, RZ, 0xc0, !PT ;  /* 0x0000ffff72617812 */ /* 0x000fe200078ec0ff */
[----:B------:R-:W-:Y:S01]  /*5ba0*/  IMAD.WIDE.U32 R114, R46, -0x326172a9, RZ ;  /* 0xcd9e8d572e727825 */ /* 0x000fe200078e00ff */
[----:B-1----:R-:W-:Y:S03]  /*5bb0*/  LOP3.LUT R87, R117, UR16, R118, 0x96, !PT ;  /* 0x0000001075577c12 */ /* 0x002fe6000f8e9676 */
[----:B------:R-:W-:Y:S01]  /*5bc0*/  MUFU.EX2 R233, R233 ;  /* 0x000000e900e97308 */ /* 0x000fe20000000800 */
[----:B------:R-:W-:Y:S02]  /*5bd0*/  SHF.R.U32.HI R108, RZ, 0x10, R116 ;  /* 0x00000010ff6c7819 */ /* 0x000fe40000011674 */
[----:B------:R-:W-:Y:S01]  /*5be0*/  LOP3.LUT R99, R116, 0xffff, RZ, 0xc0, !PT ;  /* 0x0000ffff74637812 */ /* 0x000fe200078ec0ff */
[----:B------:R-:W-:Y:S01]  /*5bf0*/  IMAD.WIDE.U32 R116, R61, -0x326172a9, RZ ;  /* 0xcd9e8d573d747825 */ /* 0x000fe200078e00ff */
[----:B--2---:R-:W-:Y:S02]  /*5c00*/  LOP3.LUT R74, R90, 0xff, RZ, 0xc0, !PT ;  /* 0x000000ff5a4a7812 */ /* 0x004fe400078ec0ff */
[----:B------:R-:W-:Y:S03]  /*5c10*/  LOP3.LUT R46, R115, UR17, R106, 0x96, !PT ;  /* 0x00000011732e7c12 */ /* 0x000fe6000f8e966a */
[----:B------:R-:W1:Y:S01]  /*5c20*/  MUFU.EX2 R237, R237 ;  /* 0x000000ed00ed7308 */ /* 0x000e620000000800 */
[----:B------:R-:W-:Y:S02]  /*5c30*/  LOP3.LUT R14, R103, UR16, R104, 0x96, !PT ;  /* 0x00000010670e7c12 */ /* 0x000fe4000f8e9668 */
[C---:B------:R-:W-:Y:S02]  /*5c40*/  LOP3.LUT R107, R102.reuse, 0xff, RZ, 0xc0, !PT ;  /* 0x000000ff666b7812 */ /* 0x040fe400078ec0ff */
[--C-:B------:R-:W-:Y:S02]  /*5c50*/  SHF.R.U32.HI R106, RZ, 0x18, R102.reuse ;  /* 0x00000018ff6a7819 */ /* 0x100fe40000011666 */
[----:B---3--:R-:W-:Y:S03]  /*5c60*/  SHF.R.U32.HI R92, RZ, 0x10, R102 ;  /* 0x00000010ff5c7819 */ /* 0x008fe60000011666 */
[----:B------:R-:W2:Y:S01]  /*5c70*/  MUFU.EX2 R252, R252 ;  /* 0x000000fc00fc7308 */ /* 0x000ea20000000800 */
[----:B------:R-:W-:Y:S02]  /*5c80*/  LOP3.LUT R84, R102, 0xffff, RZ, 0xc0, !PT ;  /* 0x0000ffff66547812 */ /* 0x000fe400078ec0ff */
[----:B------:R-:W-:Y:S02]  /*5c90*/  LOP3.LUT R103, R112, 0xff, RZ, 0xc0, !PT ;  /* 0x000000ff70677812 */ /* 0x000fe400078ec0ff */
[--C-:B------:R-:W-:Y:S02]  /*5ca0*/  SHF.R.U32.HI R102, RZ, 0x18, R112.reuse ;  /* 0x00000018ff667819 */ /* 0x100fe40000011670 */
[----:B------:R-:W-:Y:S03]  /*5cb0*/  SHF.R.U32.HI R88, RZ, 0x10, R112 ;  /* 0x00000010ff587819 */ /* 0x000fe60000011670 */
[----:B------:R-:W3:Y:S01]  /*5cc0*/  MUFU.EX2 R250, R250 ;  /* 0x000000fa00fa7308 */ /* 0x000ee20000000800 */
[----:B------:R-:W-:Y:S02]  /*5cd0*/  SHF.R.U32.HI R112, RZ, 0x18, R90 ;  /* 0x00000018ff707819 */ /* 0x000fe4000001165a */
[----:B------:R-:W-:Y:S02]  /*5ce0*/  LOP3.LUT R111, R116, 0xff, RZ, 0xc0, !PT ;  /* 0x000000ff746f7812 */ /* 0x000fe400078ec0ff */
[----:B------:R-:W-:Y:S02]  /*5cf0*/  LOP3.LUT R109, R109, 0xff, RZ, 0xc0, !PT ;  /* 0x000000ff6d6d7812 */ /* 0x000fe400078ec0ff */
[----:B------:R-:W-:Y:S03]  /*5d00*/  LOP3.LUT R61, R117, UR17, R110, 0x96, !PT ;  /* 0x00000011753d7c12 */ /* 0x000fe6000f8e966e */
[----:B------:R-:W-:Y:S01]  /*5d10*/  MUFU.EX2 R240, R240 ;  /* 0x000000f000f07308 */ /* 0x000fe20000000800 */
[----:B------:R-:W-:Y:S02]  /*5d20*/  SHF.R.U32.HI R110, RZ, 0x18, R116 ;  /* 0x00000018ff6e7819 */ /* 0x000fe40000011674 */
[----:B------:R-:W-:Y:S02]  /*5d30*/  LOP3.LUT R108, R108, 0xff, RZ, 0xc0, !PT ;  /* 0x000000ff6c6c7812 */ /* 0x000fe400078ec0ff */
[----:B------:R-:W-:Y:S02]  /*5d40*/  LOP3.LUT R62, R62, 0xff, RZ, 0xc0, !PT ;  /* 0x000000ff3e3e7812 */ /* 0x000fe400078ec0ff */
[----:B------:R-:W-:Y:S03]  /*5d50*/  LOP3.LUT R105, R114, 0xff, RZ, 0xc0, !PT ;  /* 0x000000ff72697812 */ /* 0x000fe600078ec0ff */
[----:B------:R-:W-:Y:S01]  /*5d60*/  MUFU.EX2 R242, R242 ;  /* 0x000000f200f27308 */ /* 0x000fe20000000800 */
[----:B------:R-:W-:Y:S02]  /*5d70*/  SHF.R.U32.HI R104, RZ, 0x18, R114 ;  /* 0x00000018ff687819 */ /* 0x000fe40000011672 */
[----:B------:R-:W-:Y:S02]  /*5d80*/  SHF.R.U32.HI R100, RZ, 0x8, R100 ;  /* 0x00000008ff647819 */ /* 0x000fe40000011664 */
[----:B------:R-:W-:Y:S02]  /*5d90*/  SHF.R.U32.HI R101, RZ, 0x10, R116 ;  /* 0x00000010ff657819 */ /* 0x000fe40000011674 */
[----:B------:R-:W-:Y:S03]  /*5da0*/  LOP3.LUT R100, R100, 0xffff, RZ, 0xc0, !PT ;  /* 0x0000ffff64647812 */ /* 0x000fe600078ec0ff */
[----:B------:R-:W3:Y:S01]  /*5db0*/  MUFU.EX2 R241, R241 ;  /* 0x000000f100f17308 */ /* 0x000ee20000000800 */
[----:B------:R-:W-:Y:S02]  /*5dc0*/  LOP3.LUT R101, R101, 0xff, RZ, 0xc0, !PT ;  /* 0x000000ff65657812 */ /* 0x000fe400078ec0ff */
[----:B------:R-:W-:Y:S02]  /*5dd0*/  SHF.R.U32.HI R97, RZ, 0x8, R97 ;  /* 0x00000008ff617819 */ /* 0x000fe40000011661 */
[----:B------:R-:W-:Y:S02]  /*5de0*/  LOP3.LUT R92, R92, 0xff, RZ, 0xc0, !PT ;  /* 0x000000ff5c5c7812 */ /* 0x000fe400078ec0ff */
[----:B------:R-:W-:Y:S03]  /*5df0*/  LOP3.LUT R97, R97, 0xffff, RZ, 0xc0, !PT ;  /* 0x0000ffff61617812 */ /* 0x000fe600078ec0ff */
[----:B------:R-:W-:Y:S01]  /*5e00*/  MUFU.EX2 R251, R251 ;  /* 0x000000fb00fb7308 */ /* 0x000fe20000000800 */
[----:B------:R-:W-:Y:S02]  /*5e10*/  SHF.R.U32.HI R99, RZ, 0x8, R99 ;  /* 0x00000008ff637819 */ /* 0x000fe40000011663 */
[----:B------:R-:W-:Y:S02]  /*5e20*/  LOP3.LUT R76, R114, 0xffff, RZ, 0xc0, !PT ;  /* 0x0000ffff724c7812 */ /* 0x000fe400078ec0ff */
[----:B------:R-:W-:Y:S02]  /*5e30*/  SHF.R.U32.HI R84, RZ, 0x8, R84 ;  /* 0x00000008ff547819 */ /* 0x000fe40000011654 */
[----:B------:R-:W-:Y:S03]  /*5e40*/  SHF.R.U32.HI R76, RZ, 0x8, R76 ;  /* 0x00000008ff4c7819 */ /* 0x000fe6000001164c */
[----:B------:R-:W3:Y:S01]  /*5e50*/  MUFU.EX2 R244, R244 ;  /* 0x000000f400f47308 */ /* 0x000ee20000000800 */
[----:B------:R-:W-:Y:S02]  /*5e60*/  LOP3.LUT R84, R84, 0xffff, RZ, 0xc0, !PT ;  /* 0x0000ffff54547812 */ /* 0x000fe400078ec0ff */
[----:B------:R-:W-:Y:S02]  /*5e70*/  LOP3.LUT R76, R76, 0xffff, RZ, 0xc0, !PT ;  /* 0x0000ffff4c4c7812 */ /* 0x000fe400078ec0ff */
[----:B------:R-:W-:Y:S02]  /*5e80*/  LOP3.LUT R95, R116, 0xffff, RZ, 0xc0, !PT ;  /* 0x0000ffff745f7812 */ /* 0x000fe400078ec0ff */
[----:B------:R-:W-:Y:S03]  /*5e90*/  LOP3.LUT R88, R88, 0xff, RZ, 0xc0, !PT ;  /* 0x000000ff58587812 */ /* 0x000fe600078ec0ff */
[----:B------:R-:W3:Y:S01]  /*5ea0*/  MUFU.EX2 R243, R243 ;  /* 0x000000f300f37308 */ /* 0x000ee20000000800 */
[----:B------:R-:W-:Y:S04]  /*5eb0*/  SHF.R.U32.HI R95, RZ, 0x8, R95 ;  /* 0x00000008ff5f7819 */ /* 0x000fe8000001165f */
[----:B------:R-:W-:Y:S05]  /*5ec0*/  LOP3.LUT R95, R95, 0xffff, RZ, 0xc0, !PT ;  /* 0x0000ffff5f5f7812 */ /* 0x000fea00078ec0ff */
[----:B------:R-:W3:Y:S10]  /*5ed0*/  MUFU.EX2 R247, R247 ;  /* 0x000000f700f77308 */ /* 0x000ef40000000800 */
[----:B------:R4:W-:Y:S10]  /*5ee0*/  MUFU.EX2 R45, R10 ;  /* 0x0000000a002d7308 */ /* 0x0009f40000000800 */
[----:B------:R-:W-:Y:S10]  /*5ef0*/  MUFU.EX2 R18, R93 ;  /* 0x0000005d00127308 */ /* 0x000ff40000000800 */
[----:B------:R1:W-:Y:S01]  /*5f00*/  MUFU.EX2 R34, R42 ;  /* 0x0000002a00227308 */ /* 0x0003e20000000800 */
[----:B----4-:R-:W-:Y:S04]  /*5f10*/  SHF.R.U32.HI R10, RZ, 0x10, R83 ;  /* 0x00000010ff0a7819 */ /* 0x010fe80000011653 */
[----:B------:R-:W-:Y:S05]  /*5f20*/  LOP3.LUT R10, R10, 0xff, RZ, 0xc0, !PT ;  /* 0x000000ff0a0a7812 */ /* 0x000fea00078ec0ff */
[----:B------:R-:W-:Y:S10]  /*5f30*/  MUFU.EX2 R249, R249 ;  /* 0x000000f900f97308 */ /* 0x000ff40000000800 */
[----:B------:R-:W-:Y:S01]  /*5f40*/  MUFU.EX2 R29, R86 ;  /* 0x00000056001d7308 */ /* 0x000fe20000000800 */
[----:B-1----:R-:W-:Y:S04]  /*5f50*/  SHF.R.U32.HI R42, RZ, 0x10, R61 ;  /* 0x00000010ff2a7819 */ /* 0x002fe8000001163d */
[----:B------:R-:W-:Y:S05]  /*5f60*/  LOP3.LUT R42, R42, 0xff, RZ, 0xc0, !PT ;  /* 0x000000ff2a2a7812 */ /* 0x000fea00078ec0ff */
[----:B------:R-:W1:Y:S10]  /*5f70*/  MUFU.EX2 R38, R91 ;  /* 0x0000005b00267308 */ /* 0x000e740000000800 */
[----:B------:R-:W-:Y:S10]  /*5f80*/  MUFU.EX2 R246, R246 ;  /* 0x000000f600f67308 */ /* 0x000ff40000000800 */
[----:B------:R-:W-:Y:S10]  /*5f90*/  MUFU.EX2 R245, R245 ;  /* 0x000000f500f57308 */ /* 0x000ff40000000800 */
[----:B------:R-:W-:Y:S10]  /*5fa0*/  MUFU.EX2 R37, R89 ;  /* 0x0000005900257308 */ /* 0x000ff40000000800 */
[----:B------:R-:W-:Y:S10]  /*5fb0*/  MUFU.EX2 R248, R248 ;  /* 0x000000f800f87308 */ /* 0x000ff40000000800 */
[----:B------:R-:W-:Y:S10]  /*5fc0*/  MUFU.EX2 R13, R94 ;  /* 0x0000005e000d7308 */ /* 0x000ff40000000800 */
[----:B------:R-:W-:Y:S10]  /*5fd0*/  MUFU.EX2 R30, R30 ;  /* 0x0000001e001e7308 */ /* 0x000ff40000000800 */
[----:B------:R-:W-:Y:S10]  /*5fe0*/  MUFU.EX2 R47, R47 ;  /* 0x0000002f002f7308 */ /* 0x000ff40000000800 */
[----:B------:R-:W-:Y:S01]  /*5ff0*/  MUFU.EX2 R43, R43 ;  /* 0x0000002b002b7308 */ /* 0x000fe20000000800 */
        /* <DEDUP_REMOVED lines=16> */
[----:B--2---:R-:W-:Y:S01]  /*6100*/  @!P2 FADD.FTZ R252, -R252, -RZ ;  /* 0x800000fffcfca221 */ /* 0x004fe20000010100 */
[----:B------:R-:W-:Y:S02]  /*6110*/  ISETP.LE.U32.AND P5, PT, R110, UR6, PT ;  /* 0x000000066e007c0c */ /* 0x000fe4000bfa3070 */
        /* <DEDUP_REMOVED lines=8> */
[----:B------:R-:W-:Y:S02]  /*61a0*/  SHF.R.U32.HI R74, RZ, 0x18, R82 ;  /* 0x00000018ff4a7819 */ /* 0x000fe40000011652 */
[----:B------:R-:W-:Y:S01]  /*61b0*/  ISETP.LE.U32.AND P6, PT, R58, UR6, PT ;  /* 0x000000063a007c0c */ /* 0x000fe2000bfc3070 */
[----:B------:R-:W-:Y:S01]  /*61c0*/  @!P5 FADD.FTZ R244, -R244, -RZ ;  /* 0x800000fff4f4d221 */ /* 0x000fe20000010100 */
[----:B------:R-:W-:Y:S01]  /*61d0*/  ISETP.LE.U32.AND P1, PT, R74, UR6, PT ;  /* 0x000000064a007c0c */ /* 0x000fe2000bf23070 */
[----:B------:R-:W-:Y:S01]  /*61e0*/  @!P3 FADD.FTZ R251, -R251, -RZ ;  /* 0x800000fffbfbb221 */ /* 0x000fe20000010100 */
[----:B------:R-:W-:Y:S02]  /*61f0*/  SHF.R.U32.HI R58, RZ, 0x18, R83 ;  /* 0x00000018ff3a7819 */ /* 0x000fe40000011653 */
[----:B------:R-:W-:Y:S01]  /*6200*/  LOP3.LUT R74, R83, 0xff, RZ, 0xc0, !PT ;  /* 0x000000ff534a7812 */ /* 0x000fe200078ec0ff */
[----:B------:R-:W-:Y:S01]  /*6210*/  @!P4 FADD.FTZ R243, -R243, -RZ ;  /* 0x800000fff3f3c221 */ /* 0x000fe20000010100 */
[----:B------:R-:W-:Y:S01]  /*6220*/  ISETP.LE.U32.AND P0, PT, R58, UR6, PT ;  /* 0x000000063a007c0c */ /* 0x000fe2000bf03070 */
[----:B------:R-:W-:Y:S01]  /*6230*/  @!P2 FADD.FTZ R21, -R21, -RZ ;  /* 0x800000ff1515a221 */ /* 0x000fe20000010100 */
[----:B------:R-:W-:Y:S01]  /*6240*/  ISETP.LE.U32.AND P3, PT, R62, UR6, PT ;  /* 0x000000063e007c0c */ /* 0x000fe2000bf63070 */
[----:B------:R2:W3:Y:S01]  /*6250*/  MUFU.EX2 R58, R68 ;  /* 0x00000044003a7308 */ /* 0x0004e20000000800 */
[----:B------:R-:W-:Y:S01]  /*6260*/  ISETP.LE.U32.AND P5, PT, R74, UR6, PT ;  /* 0x000000064a007c0c */ /* 0x000fe2000bfa3070 */
[----:B------:R-:W-:Y:S01]  /*6270*/  @!P6 FADD.FTZ R60, -R60, -RZ ;  /* 0x800000ff3c3ce221 */ /* 0x000fe20000010100 */
[----:B------:R-:W-:Y:S01]  /*6280*/  ISETP.LE.U32.AND P4, PT, R105, UR6, PT ;  /* 0x0000000669007c0c */ /* 0x000fe2000bf83070 */
[----:B------:R-:W-:Y:S01]  /*6290*/  @!P1 FADD.FTZ R23, -R23, -RZ ;  /* 0x800000ff17179221 */ /* 0x000fe20000010100 */
[----:B------:R-:W-:Y:S02]  /*62a0*/  ISETP.LE.U32.AND P2, PT, R104, UR6, PT ;  /* 0x0000000668007c0c */ /* 0x000fe4000bf43070 */
[----:B------:R-:W-:Y:S03]  /*62b0*/  ISETP.LE.U32.AND P1, PT, R107, UR6, PT ;  /* 0x000000066b007c0c */ /* 0x000fe6000bf23070 */
[----:B------:R4:W3:Y:S01]  /*62c0*/  MUFU.EX2 R62, R69 ;  /* 0x00000045003e7308 */ /* 0x0008e20000000800 */
[----:B------:R-:W-:Y:S01]  /*62d0*/  ISETP.LE.U32.AND P6, PT, R106, UR6, PT ;  /* 0x000000066a007c0c */ /* 0x000fe2000bfc3070 */
[----:B------:R-:W-:Y:S01]  /*62e0*/  @!P0 FADD.FTZ R17, -R17, -RZ ;  /* 0x800000ff11118221 */ /* 0x000fe20000010100 */
[----:B------:R-:W-:Y:S01]  /*62f0*/  LOP3.LUT R11, R113, UR16, R98, 0x96, !PT ;  /* 0x00000010710b7c12 */ /* 0x000fe2000f8e9662 */
[----:B------:R-:W-:Y:S01]  /*6300*/  @!P3 FADD.FTZ R6, -R6, -RZ ;  /* 0x800000ff0606b221 */ /* 0x000fe20000010100 */
[----:B------:R-:W-:Y:S01]  /*6310*/  SHF.R.U32.HI R98, RZ, 0x10, R114 ;  /* 0x00000010ff627819 */ /* 0x000fe20000011672 */
[----:B------:R-:W-:Y:S01]  /*6320*/  @!P5 FADD.FTZ R15, -R15, -RZ ;  /* 0x800000ff0f0fd221 */ /* 0x000fe20000010100 */
[----:B------:R-:W-:Y:S01]  /*6330*/  ISETP.LE.U32.AND P5, PT, R103, UR6, PT ;  /* 0x0000000667007c0c */ /* 0x000fe2000bfa3070 */
[----:B------:R-:W-:Y:S01]  /*6340*/  @!P4 FADD.FTZ R22, -R22, -RZ ;  /* 0x800000ff1616c221 */ /* 0x000fe20000010100 */
[----:B--2---:R-:W-:Y:S01]  /*6350*/  SHF.R.U32.HI R68, RZ, 0x18, R61 ;  /* 0x00000018ff447819 */ /* 0x004fe2000001163d */
[----:B------:R-:W-:Y:S01]  /*6360*/  @!P2 FADD.FTZ R7, -R7, -RZ ;  /* 0x800000ff0707a221 */ /* 0x000fe20000010100 */
[----:B------:R-:W-:Y:S01]  /*6370*/  ISETP.LE.U32.AND P4, PT, R100, UR6, PT ;  /* 0x0000000664007c0c */ /* 0x000fe2000bf83070 */
[----:B------:R-:W-:Y:S01]  /*6380*/  @!P1 FADD.FTZ R247, -R247, -RZ ;  /* 0x800000fff7f79221 */ /* 0x000fe20000010100 */
[----:B------:R-:W-:Y:S01]  /*6390*/  ISETP.LE.U32.AND P1, PT, R68, UR6, PT ;  /* 0x0000000644007c0c */ /* 0x000fe2000bf23070 */
[----:B------:R-:W-:Y:S01]  /*63a0*/  @!P6 FADD.FTZ R63, -R63, -RZ ;  /* 0x800000ff3f3fe221 */ /* 0x000fe20000010100 */
[----:B------:R-:W-:Y:S02]  /*63b0*/  SHF.R.U32.HI R68, RZ, 0x10, R87 ;  /* 0x00000010ff447819 */ /* 0x000fe40000011657 */
[----:B----4-:R-:W-:Y:S02]  /*63c0*/  LOP3.LUT R69, R61, 0xff, RZ, 0xc0, !PT ;  /* 0x000000ff3d457812 */ /* 0x010fe400078ec0ff */
[----:B------:R-:W-:Y:S01]  /*63d0*/  LOP3.LUT R68, R68, 0xff, RZ, 0xc0, !PT ;  /* 0x000000ff44447812 */ /* 0x000fe200078ec0ff */
[----:B------:R-:W-:Y:S01]  /*63e0*/  @!P5 FADD.FTZ R59, -R59, -RZ ;  /* 0x800000ff3b3bd221 */ /* 0x000fe20000010100 */
[----:B------:R-:W-:Y:S02]  /*63f0*/  ISETP.LE.U32.AND P2, PT, R69, UR6, PT ;  /* 0x0000000645007c0c */ /* 0x000fe4000bf43070 */
[----:B------:R-:W-:Y:S01]  /*6400*/  SHF.R.U32.HI R69, RZ, 0x10, R82 ;  /* 0x00000010ff457819 */ /* 0x000fe20000011652 */
[----:B------:R-:W-:Y:S01]  /*6410*/  @!P4 FADD.FTZ R39, -R39, -RZ ;  /* 0x800000ff2727c221 */ /* 0x000fe20000010100 */
[----:B------:R-:W-:Y:S01]  /*6420*/  ISETP.LE.U32.AND P6, PT, R101, UR6, PT ;  /* 0x0000000665007c0c */ /* 0x000fe2000bfc3070 */
[----:B------:R-:W-:Y:S01]  /*6430*/  @!P1 FADD.FTZ R41, -R41, -RZ ;  /* 0x800000ff29299221 */ /* 0x000fe20000010100 */
[----:B------:R-:W-:Y:S02]  /*6440*/  ISETP.LE.U32.AND P5, PT, R68, UR6, PT ;  /* 0x0000000644007c0c */ /* 0x000fe4000bfa3070 */
[----:B------:R-:W-:Y:S02]  /*6450*/  LOP3.LUT R69, R69, 0xff, RZ, 0xc0, !PT ;  /* 0x000000ff45457812 */ /* 0x000fe400078ec0ff */
[----:B------:R-:W-:Y:S02]  /*6460*/  ISETP.LE.U32.AND P1, PT, R10, UR6, PT ;  /* 0x000000060a007c0c */ /* 0x000fe4000bf23070 */
[----:B------:R-:W-:Y:S01]  /*6470*/  ISETP.LE.U32.AND P4, PT, R69, UR6, PT ;  /* 0x0000000645007c0c */ /* 0x000fe2000bf83070 */
[----:B------:R-:W-:Y:S01]  /*6480*/  @!P2 FADD.FTZ R51, -R51, -RZ ;  /* 0x800000ff3333a221 */ /* 0x000fe20000010100 */
[----:B------:R-:W-:Y:S02]  /*6490*/  ISETP.LE.U32.AND P2, PT, R96, UR6, PT ;  /* 0x0000000660007c0c */ /* 0x000fe4000bf43070 */
[----:B------:R-:W-:Y:S01]  /*64a0*/  LOP3.LUT R10, R46, 0xff, RZ, 0xc0, !PT ;  /* 0x000000ff2e0a7812 */ /* 0x000fe200078ec0ff */
[----:B------:R-:W-:Y:S01]  /*64b0*/  @!P6 FADD.FTZ R35, -R35, -RZ ;  /* 0x800000ff2323e221 */ /* 0x000fe20000010100 */
[----:B------:R-:W-:Y:S01]  /*64c0*/  ISETP.LE.U32.AND P6, PT, R97, UR6, PT ;  /* 0x0000000661007c0c */ /* 0x000fe2000bfc3070 */
[----:B------:R-:W-:Y:S01]  /*64d0*/  @!P5 FADD.FTZ R31, -R31, -RZ ;  /* 0x800000ff1f1fd221 */ /* 0x000fe20000010100 */
[----:B------:R-:W-:Y:S02]  /*64e0*/  ISETP.LE.U32.AND P5, PT, R10, UR6, PT ;  /* 0x000000060a007c0c */ /* 0x000fe4000bfa3070 */
[----:B------:R-:W-:Y:S01]  /*64f0*/  LOP3.LUT R98, R98, 0xff, RZ, 0xc0, !PT ;  /* 0x000000ff62627812 */ /* 0x000fe200078ec0ff */
[----:B------:R-:W-:Y:S01]  /*6500*/  @!P1 FADD.FTZ R50, -R50, -RZ ;  /* 0x800000ff32329221 */ /* 0x000fe20000010100 */
[----:B------:R-:W-:Y:S01]  /*6510*/  LOP3.LUT R10, R14, 0xff, RZ, 0xc0, !PT ;  /* 0x000000ff0e0a7812 */ /* 0x000fe200078ec0ff */
[----:B------:R-:W-:Y:S01]  /*6520*/  @!P4 FADD.FTZ R27, -R27, -RZ ;  /* 0x800000ff1b1bc221 */ /* 0x000fe20000010100 */
[----:B------:R-:W-:Y:S01]  /*6530*/  ISETP.LE.U32.AND P4, PT, R98, UR6, PT ;  /* 0x0000000662007c0c */ /* 0x000fe2000bf83070 */
[----:B------:R-:W-:Y:S01]  /*6540*/  @!P2 FADD.FTZ R25, -R25, -RZ ;  /* 0x800000ff1919a221 */ /* 0x000fe20000010100 */
[----:B------:R-:W-:Y:S02]  /*6550*/  ISETP.LE.U32.AND P2, PT, R10, UR6, PT ;  /* 0x000000060a007c0c */ /* 0x000fe4000bf43070 */
[----:B------:R-:W-:Y:S01]  /*6560*/  LOP3.LUT R10, R90, 0xffff, RZ, 0xc0, !PT ;  /* 0x0000ffff5a0a7812 */ /* 0x000fe200078ec0ff */
[----:B------:R-:W-:Y:S01]  /*6570*/  @!P6 FADD.FTZ R5, -R5, -RZ ;  /* 0x800000ff0505e221 */ /* 0x000fe20000010100 */
[----:B------:R-:W-:Y:S01]  /*6580*/  SHF.R.U32.HI R74, RZ, 0x10, R90 ;  /* 0x00000010ff4a7819 */ /* 0x000fe2000001165a */
[----:B-1----:R-:W-:Y:S01]  /*6590*/  @!P5 FADD.FTZ R38, -R38, -RZ ;  /* 0x800000ff2626d221 */ /* 0x002fe20000010100 */
[----:B------:R-:W-:Y:S02]  /*65a0*/  SHF.R.U32.HI R10, RZ, 0x8, R10 ;  /* 0x00000008ff0a7819 */ /* 0x000fe4000001160a */
[----:B------:R-:W-:Y:S02]  /*65b0*/  ISETP.LE.U32.AND P6, PT, R92, UR6, PT ;  /* 0x000000065c007c0c */ /* 0x000fe4000bfc3070 */
[----:B------:R-:W-:Y:S01]  /*65c0*/  LOP3.LUT R74, R74, 0xff, RZ, 0xc0, !PT ;  /* 0x000000ff4a4a7812 */ /* 0x000fe200078ec0ff */
[----:B------:R-:W-:Y:S01]  /*65d0*/  @!P4 FADD.FTZ R18, -R18, -RZ ;  /* 0x800000ff1212c221 */ /* 0x000fe20000010100 */
[----:B------:R-:W-:Y:S01]  /*65e0*/  LOP3.LUT R87, R87, 0xffff, RZ, 0xc0, !PT ;  /* 0x0000ffff57577812 */ /* 0x000fe200078ec0ff */
[----:B------:R-:W-:Y:S01]  /*65f0*/  @!P2 FADD.FTZ R249, -R249, -RZ ;  /* 0x800000fff9f9a221 */ /* 0x000fe20000010100 */
[----:B------:R-:W-:Y:S02]  /*6600*/  LOP3.LUT R10, R10, 0xffff, RZ, 0xc0, !PT ;  /* 0x0000ffff0a0a7812 */ /* 0x000fe400078ec0ff */
[----:B------:R-:W-:Y:S02]  /*6610*/  ISETP.LE.U32.AND P3, PT, R74, UR6, PT ;  /* 0x000000064a007c0c */ /* 0x000fe4000bf63070 */
[----:B------:R-:W-:Y:S02]  /*6620*/  SHF.R.U32.HI R87, RZ, 0x8, R87 ;  /* 0x00000008ff577819 */ /* 0x000fe40000011657 */
[----:B------:R-:W-:Y:S01]  /*6630*/  ISETP.LE.U32.AND P4, PT, R10, UR6, PT ;  /* 0x000000060a007c0c */ /* 0x000fe2000bf83070 */
[----:B---3--:R-:W-:Y:S01]  /*6640*/  @!P6 FADD.FTZ R58, -R58, -RZ ;  /* 0x800000ff3a3ae221 */ /* 0x008fe20000010100 */
[----:B------:R-:W-:Y:S02]  /*6650*/  LOP3.LUT R82, R82, 0xffff, RZ, 0xc0, !PT ;  /* 0x0000ffff52527812 */ /* 0x000fe400078ec0ff */
[----:B------:R-:W-:Y:S02]  /*6660*/  LOP3.LUT R87, R87, 0xffff, RZ, 0xc0, !PT ;  /* 0x0000ffff57577812 */ /* 0x000fe400078ec0ff */
[----:B------:R-:W-:Y:S02]  /*6670*/  SHF.R.U32.HI R82, RZ, 0x8, R82 ;  /* 0x00000008ff527819 */ /* 0x000fe40000011652 */
[----:B------:R-:W-:Y:S01]  /*6680*/  ISETP.LE.U32.AND P6, PT, R87, UR6, PT ;  /* 0x0000000657007c0c */ /* 0x000fe2000bfc3070 */
[----:B------:R-:W-:Y:S01]  /*6690*/  @!P3 FADD.FTZ R53, -R53, -RZ ;  /* 0x800000ff3535b221 */ /* 0x000fe20000010100 */
[----:B------:R-:W-:Y:S02]  /*66a0*/  LOP3.LUT R68, R99, 0xffff, RZ, 0xc0, !PT ;  /* 0x0000ffff63447812 */ /* 0x000fe400078ec0ff */
[----:B------:R-:W-:Y:S01]  /*66b0*/  LOP3.LUT R82, R82, 0xffff, RZ, 0xc0, !PT ;  /* 0x0000ffff52527812 */ /* 0x000fe200078ec0ff */
[----:B------:R-:W-:Y:S01]  /*66c0*/  @!P4 FADD.FTZ R55, -R55, -RZ ;  /* 0x800000ff3737c221 */ /* 0x000fe20000010100 */
[----:B------:R-:W-:Y:S02]  /*66d0*/  ISETP.LE.U32.AND P3, PT, R68, UR6, PT ;  /* 0x0000000644007c0c */ /* 0x000fe4000bf63070 */
[--C-:B------:R-:W-:Y:S02]  /*66e0*/  SHF.R.U32.HI R10, RZ, 0x10, R46.reuse ;  /* 0x00000010ff0a7819 */ /* 0x100fe4000001162e */
[----:B------:R-:W-:Y:S02]  /*66f0*/  ISETP.LE.U32.AND P4, PT, R82, UR6, PT ;  /* 0x0000000652007c0c */ /* 0x000fe4000bf83070 */
[----:B------:R-:W-:Y:S01]  /*6700*/  ISETP.LE.U32.AND P2, PT, R42, UR6, PT ;  /* 0x000000062a007c0c */ /* 0x000fe2000bf43070 */
[----:B------:R-:W-:Y:S01]  /*6710*/  @!P6 FADD.FTZ R33, -R33, -RZ ;  /* 0x800000ff2121e221 */ /* 0x000fe20000010100 */
[----:B------:R-:W-:Y:S02]  /*6720*/  LOP3.LUT R10, R10, 0xff, RZ, 0xc0, !PT ;  /* 0x000000ff0a0a7812 */ /* 0x000fe400078ec0ff */
[----:B------:R-:W-:Y:S02]  /*6730*/  LOP3.LUT R83, R83, 0xffff, RZ, 0xc0, !PT ;  /* 0x0000ffff53537812 */ /* 0x000fe400078ec0ff */
[----:B------:R-:W-:Y:S01]  /*6740*/  ISETP.LE.U32.AND P6, PT, R10, UR6, PT ;  /* 0x000000060a007c0c */ /* 0x000fe2000bfc3070 */
[----:B------:R-:W-:Y:S01]  /*6750*/  @!P3 FADD.FTZ R66, -R66, -RZ ;  /* 0x800000ff4242b221 */ /* 0x000fe20000010100 */
[----:B------:R-:W-:Y:S02]  /*6760*/  SHF.R.U32.HI R68, RZ, 0x18, R46 ;  /* 0x00000018ff447819 */ /* 0x000fe4000001162e */
[----:B------:R-:W-:Y:S01]  /*6770*/  SHF.R.U32.HI R83, RZ, 0x8, R83 ;  /* 0x00000008ff537819 */ /* 0x000fe20000011653 */
[----:B------:R-:W-:Y:S01]  /*6780*/  @!P4 FADD.FTZ R29, -R29, -RZ ;  /* 0x800000ff1d1dc221 */ /* 0x000fe20000010100 */
[----:B------:R-:W-:Y:S01]  /*6790*/  ISETP.LE.U32.AND P3, PT, R68, UR6, PT ;  /* 0x0000000644007c0c */ /* 0x000fe2000bf63070 */
[----:B------:R-:W-:Y:S01]  /*67a0*/  @!P2 FADD.FTZ R45, -R45, -RZ ;  /* 0x800000ff2d2da221 */ /* 0x000fe20000010100 */
[----:B------:R-:W-:Y:S02]  /*67b0*/  LOP3.LUT R83, R83, 0xffff, RZ, 0xc0, !PT ;  /* 0x0000ffff53537812 */ /* 0x000fe400078ec0ff */
[--C-:B------:R-:W-:Y:S02]  /*67c0*/  SHF.R.U32.HI R68, RZ, 0x18, R14.reuse ;  /* 0x00000018ff447819 */ /* 0x100fe4000001160e */
[----:B------:R-:W-:Y:S01]  /*67d0*/  ISETP.LE.U32.AND P4, PT, R76, UR6, PT ;  /* 0x000000064c007c0c */ /* 0x000fe2000bf83070 */
[----:B------:R-:W-:Y:S01]  /*67e0*/  @!P6 FADD.FTZ R34, -R34, -RZ ;  /* 0x800000ff2222e221 */ /* 0x000fe20000010100 */
[----:B------:R-:W-:Y:S02]  /*67f0*/  LOP3.LUT R61, R61, 0xffff, RZ, 0xc0, !PT ;  /* 0x0000ffff3d3d7812 */ /* 0x000fe400078ec0ff */
[----:B------:R-:W-:Y:S02]  /*6800*/  ISETP.LE.U32.AND P2, PT, R83, UR6, PT ;  /* 0x0000000653007c0c */ /* 0x000fe4000bf43070 */
[----:B------:R-:W-:Y:S01]  /*6810*/  ISETP.LE.U32.AND P1, PT, R68, UR6, PT ;  /* 0x0000000644007c0c */ /* 0x000fe2000bf23070 */
[----:B------:R-:W-:Y:S01]  /*6820*/  @!P3 FADD.FTZ R13, -R13, -RZ ;  /* 0x800000ff0d0db221 */ /* 0x000fe20000010100 */
[----:B------:R-:W-:Y:S02]  /*6830*/  SHF.R.U32.HI R61, RZ, 0x8, R61 ;  /* 0x00000008ff3d7819 */ /* 0x000fe4000001163d */
[----:B------:R-:W-:Y:S02]  /*6840*/  ISETP.LE.U32.AND P6, PT, R84, UR6, PT ;  /* 0x0000000654007c0c */ /* 0x000fe4000bfc3070 */
[----:B------:R-:W-:Y:S01]  /*6850*/  SHF.R.U32.HI R10, RZ, 0x10, R14 ;  /* 0x00000010ff0a7819 */ /* 0x000fe2000001160e */
[----:B------:R-:W-:Y:S01]  /*6860*/  @!P4 FADD.FTZ R9, -R9, -RZ ;  /* 0x800000ff0909c221 */ /* 0x000fe20000010100 */
[----:B------:R-:W-:Y:S02]  /*6870*/  LOP3.LUT R14, R14, 0xffff, RZ, 0xc0, !PT ;  /* 0x0000ffff0e0e7812 */ /* 0x000fe400078ec0ff */
[----:B------:R-:W-:Y:S01]  /*6880*/  LOP3.LUT R61, R61, 0xffff, RZ, 0xc0, !PT ;  /* 0x0000ffff3d3d7812 */ /* 0x000fe200078ec0ff */
[----:B------:R-:W-:Y:S01]  /*6890*/  @!P2 FADD.FTZ R54, -R54, -RZ ;  /* 0x800000ff3636a221 */ /* 0x000fe20000010100 */
[----:B------:R-:W-:Y:S01]  /*68a0*/  LOP3.LUT R10, R10, 0xff, RZ, 0xc0, !PT ;  /* 0x000000ff0a0a7812 */ /* 0x000fe200078ec0ff */
[----:B------:R-:W-:Y:S01]  /*68b0*/  @!P1 FADD.FTZ R62, -R62, -RZ ;  /* 0x800000ff3e3e9221 */ /* 0x000fe20000010100 */
[----:B------:R-:W-:Y:S02]  /*68c0*/  SHF.R.U32.HI R14, RZ, 0x8, R14 ;  /* 0x00000008ff0e7819 */ /* 0x000fe4000001160e */
[----:B------:R-:W-:Y:S01]  /*68d0*/  ISETP.LE.U32.AND P4, PT, R61, UR6, PT ;  /* 0x000000063d007c0c */ /* 0x000fe2000bf83070 */
[----:B------:R-:W-:Y:S01]  /*68e0*/  @!P6 FADD.FTZ R246, -R246, -RZ ;  /* 0x800000fff6f6e221 */ /* 0x000fe20000010100 */
[----:B------:R-:W-:Y:S01]  /*68f0*/  LOP3.LUT R68, R11, 0xff, RZ, 0xc0, !PT ;  /* 0x000000ff0b447812 */ /* 0x000fe200078ec0ff */
[----:B------:R-:W1:Y:S01]  /*6900*/  MUFU.EX2 R61, R78 ;  /* 0x0000004e003d7308 */ /* 0x000e620000000800 */
[----:B------:R-:W-:Y:S02]  /*6910*/  ISETP.LE.U32.AND P2, PT, R10, UR6, PT ;  /* 0x000000060a007c0c */ /* 0x000fe4000bf43070 */
[----:B------:R-:W-:Y:S02]  /*6920*/  LOP3.LUT R14, R14, 0xffff, RZ, 0xc0, !PT ;  /* 0x0000ffff0e0e7812 */ /* 0x000fe400078ec0ff */
[----:B------:R-:W-:Y:S02]  /*6930*/  ISETP.LE.U32.AND P1, PT, R95, UR6, PT ;  /* 0x000000065f007c0c */ /* 0x000fe4000bf23070 */
[----:B------:R-:W-:Y:S02]  /*6940*/  LOP3.LUT R46, R46, 0xffff, RZ, 0xc0, !PT ;  /* 0x0000ffff2e2e7812 */ /* 0x000fe400078ec0ff */
[----:B------:R-:W-:Y:S01]  /*6950*/  F2FP.RELU.F16.F32.PACK_AB R71, R250, R53 ;  /* 0x00000035fa47723e */ /* 0x000fe200000008ff */
[----:B------:R-:W-:Y:S01]  /*6960*/  @!P4 FADD.FTZ R49, -R49, -RZ ;  /* 0x800000ff3131c221 */ /* 0x000fe20000010100 */
[----:B------:R-:W-:Y:S02]  /*6970*/  F2FP.RELU.F16.F32.PACK_AB R73, R55, R252 ;  /* 0x000000fc3749723e */ /* 0x000fe400000008ff */
[----:B------:R-:W-:Y:S01]  /*6980*/  ISETP.LE.U32.AND P5, PT, R68, UR6, PT ;  /* 0x0000000644007c0c */ /* 0x000fe2000bfa3070 */
[----:B------:R-:W-:Y:S01]  /*6990*/  STS [R198+0x12400], R71 ;  /* 0x01240047c6007388 */ /* 0x000fe20000000800 */
[----:B------:R-:W-:Y:S01]  /*69a0*/  ISETP.LE.U32.AND P6, PT, R14, UR6, PT ;  /* 0x000000060e007c0c */ /* 0x000fe2000bfc3070 */
[----:B------:R-:W-:Y:S01]  /*69b0*/  @!P2 FADD.FTZ R245, -R245, -RZ ;  /* 0x800000fff5f5a221 */ /* 0x000fe20000010100 */
[--C-:B------:R-:W-:Y:S01]  /*69c0*/  SHF.R.U32.HI R68, RZ, 0x18, R11.reuse ;  /* 0x00000018ff447819 */ /* 0x100fe2000001160b */
[----:B------:R2:W-:Y:S01]  /*69d0*/  STS [R198+0x12000], R73 ;  /* 0x01200049c6007388 */ /* 0x0005e20000000800 */
[----:B------:R-:W-:Y:S01]  /*69e0*/  SHF.R.U32.HI R10, RZ, 0x10, R11 ;  /* 0x00000010ff0a7819 */ /* 0x000fe2000001160b */
[----:B------:R-:W-:Y:S01]  /*69f0*/  @!P1 FADD.FTZ R37, -R37, -RZ ;  /* 0x800000ff25259221 */ /* 0x000fe20000010100 */
[----:B------:R-:W-:Y:S02]  /*6a00*/  SHF.R.U32.HI R46, RZ, 0x8, R46 ;  /* 0x00000008ff2e7819 */ /* 0x000fe4000001162e */
[----:B------:R-:W-:Y:S02]  /*6a10*/  LOP3.LUT R11, R11, 0xffff, RZ, 0xc0, !PT ;  /* 0x0000ffff0b0b7812 */ /* 0x000fe400078ec0ff */
[----:B------:R-:W-:Y:S01]  /*6a20*/  LOP3.LUT R46, R46, 0xffff, RZ, 0xc0, !PT ;  /* 0x0000ffff2e2e7812 */ /* 0x000fe200078ec0ff */
[----:B-1----:R-:W-:Y:S01]  /*6a30*/  @!P5 FADD.FTZ R61, -R61, -RZ ;  /* 0x800000ff3d3dd221 */ /* 0x002fe20000010100 */
[----:B------:R-:W-:Y:S01]  /*6a40*/  SHF.R.U32.HI R11, RZ, 0x8, R11 ;  /* 0x00000008ff0b7819 */ /* 0x000fe2000001160b */
[----:B------:R-:W-:Y:S01]  /*6a50*/  @!P6 FADD.FTZ R248, -R248, -RZ ;  /* 0x800000fff8f8e221 */ /* 0x000fe20000010100 */
[----:B------:R-:W-:Y:S02]  /*6a60*/  F2FP.RELU.F16.F32.PACK_AB R79, R39, R238 ;  /* 0x000000ee274f723e */ /* 0x000fe400000008ff */
[----:B------:R-:W-:Y:S02]  /*6a70*/  F2FP.RELU.F16.F32.PACK_AB R69, R239, R240 ;  /* 0x000000f0ef45723e */ /* 0x000fe400000008ff */
[----:B------:R-:W-:Y:S01]  /*6a80*/  ISETP.LE.U32.AND P2, PT, R46, UR6, PT ;  /* 0x000000062e007c0c */ /* 0x000fe2000bf43070 */
[----:B------:R-:W-:Y:S01]  /*6a90*/  STS [R206+0x12000], R79 ;  /* 0x0120004fce007388 */ /* 0x000fe20000000800 */
[----:B------:R-:W-:Y:S01]  /*6aa0*/  LOP3.LUT R11, R11, 0xffff, RZ, 0xc0, !PT ;  /* 0x0000ffff0b0b7812 */ /* 0x000fe200078ec0ff */
[----:B------:R-:W1:Y:S01]  /*6ab0*/  MUFU.EX2 R46, R77 ;  /* 0x0000004d002e7308 */ /* 0x000e620000000800 */
[----:B------:R-:W-:Y:S01]  /*6ac0*/  F2FP.RELU.F16.F32.PACK_AB R85, R49, R51 ;  /* 0x000000333155723e */ /* 0x000fe200000008ff */
[----:B------:R3:W-:Y:S01]  /*6ad0*/  STS [R206+0x12400], R69 ;  /* 0x01240045ce007388 */ /* 0x0007e20000000800 */
[----:B------:R-:W-:Y:S02]  /*6ae0*/  F2FP.RELU.F16.F32.PACK_AB R83, R41, R45 ;  /* 0x0000002d2953723e */ /* 0x000fe400000008ff */
[----:B------:R-:W-:Y:S01]  /*6af0*/  ISETP.LE.U32.AND P6, PT, R11, UR6, PT ;  /* 0x000000060b007c0c */ /* 0x000fe2000bfc3070 */
[----:B------:R-:W-:Y:S01]  /*6b00*/  STS [R198+0x14000], R85 ;  /* 0x01400055c6007388 */ /* 0x000fe20000000800 */
[----:B------:R-:W-:Y:S02]  /*6b10*/  F2FP.RELU.F16.F32.PACK_AB R11, R37, R242 ;  /* 0x000000f2250b723e */ /* 0x000fe400000008ff */
[----:B------:R-:W-:Y:S01]  /*6b20*/  F2FP.RELU.F16.F32.PACK_AB R81, R244, R35 ;  /* 0x00000023f451723e */ /* 0x000fe200000008ff */
[----:B------:R-:W-:Y:S01]  /*6b30*/  STS [R198+0x14400], R83 ;  /* 0x01440053c6007388 */ /* 0x000fe20000000800 */
[----:B------:R-:W-:Y:S01]  /*6b40*/  F2FP.RELU.F16.F32.PACK_AB R42, R33, R241 ;  /* 0x000000f1212a723e */ /* 0x000fe200000008ff */
[----:B------:R-:W-:Y:S01]  /*6b50*/  @!P2 FADD.FTZ R19, -R19, -RZ ;  /* 0x800000ff1313a221 */ /* 0x000fe20000010100 */
[----:B------:R-:W-:Y:S01]  /*6b60*/  ISETP.LE.U32.AND P2, PT, R26, UR6, PT ;  /* 0x000000061a007c0c */ /* 0x000fe2000bf43070 */
[----:B------:R4:W-:Y:S01]  /*6b70*/  STS [R206+0x14000], R11 ;  /* 0x0140000bce007388 */ /* 0x0009e20000000800 */
[----:B------:R-:W-:Y:S02]  /*6b80*/  F2FP.RELU.F16.F32.PACK_AB R26, R251, R31 ;  /* 0x0000001ffb1a723e */ /* 0x000fe400000008ff */
[----:B------:R-:W-:Y:S01]  /*6b90*/  LOP3.LUT R10, R10, 0xff, RZ, 0xc0, !PT ;  /* 0x000000ff0a0a7812 */ /* 0x000fe200078ec0ff */
[----:B------:R-:W-:Y:S01]  /*6ba0*/  STS [R206+0x14400], R81 ;  /* 0x01440051ce007388 */ /* 0x000fe20000000800 */
[----:B--2---:R-:W-:Y:S01]  /*6bb0*/  F2FP.RELU.F16.F32.PACK_AB R73, R66, R235 ;  /* 0x000000eb4249723e */ /* 0x004fe200000008ff */
[----:B-1----:R-:W-:Y:S01]  /*6bc0*/  @!P6 FADD.FTZ R46, -R46, -RZ ;  /* 0x800000ff2e2ee221 */ /* 0x002fe20000010100 */
[----:B------:R-:W-:Y:S01]  /*6bd0*/  F2FP.RELU.F16.F32.PACK_AB R71, R234, R243 ;  /* 0x000000f3ea47723e */ /* 0x000fe200000008ff */
[----:B------:R1:W-:Y:S01]  /*6be0*/  STS [R205+0x12000], R42 ;  /* 0x0120002acd007388 */ /* 0x0003e20000000800 */
[----:B------:R-:W-:Y:S02]  /*6bf0*/  ISETP.LE.U32.AND P4, PT, R10, UR6, PT ;  /* 0x000000060a007c0c */ /* 0x000fe4000bf83070 */
[----:B------:R-:W-:Y:S01]  /*6c00*/  F2FP.RELU.F16.F32.PACK_AB R14, R29, R21 ;  /* 0x000000151d0e723e */ /* 0x000fe200000008ff */
[----:B------:R-:W-:Y:S01]  /*6c10*/  STS [R205+0x12400], R26 ;  /* 0x0124001acd007388 */ /* 0x000fe20000000800 */
[----:B------:R-:W-:Y:S02]  /*6c20*/  F2FP.RELU.F16.F32.PACK_AB R10, R23, R27 ;  /* 0x0000001b170a723e */ /* 0x000fe400000008ff */
[----:B---3--:R-:W-:Y:S01]  /*6c30*/  F2FP.RELU.F16.F32.PACK_AB R69, R237, R60 ;  /* 0x0000003ced45723e */ /* 0x008fe200000008ff */
[----:B------:R2:W-:Y:S01]  /*6c40*/  STS [R212+0x12000], R73 ;  /* 0x01200049d4007388 */ /* 0x0005e20000000800 */
[----:B------:R-:W-:Y:S02]  /*6c50*/  F2FP.RELU.F16.F32.PACK_AB R79, R25, R236 ;  /* 0x000000ec194f723e */ /* 0x000fe400000008ff */
[----:B------:R-:W-:Y:S01]  /*6c60*/  F2FP.RELU.F16.F32.PACK_AB R77, R17, R50 ;  /* 0x00000032114d723e */ /* 0x000fe200000008ff */
[----:B------:R3:W-:Y:S01]  /*6c70*/  STS [R212+0x12400], R71 ;  /* 0x01240047d4007388 */ /* 0x0007e20000000800 */
[----:B------:R-:W-:Y:S01]  /*6c80*/  F2FP.RELU.F16.F32.PACK_AB R74, R5, R232 ;  /* 0x000000e8054a723e */ /* 0x000fe200000008ff */
[----:B------:R-:W-:Y:S01]  /*6c90*/  @!P4 FADD.FTZ R47, -R47, -RZ ;  /* 0x800000ff2f2fc221 */ /* 0x000fe20000010100 */
[----:B------:R-:W-:Y:S01]  /*6ca0*/  F2FP.RELU.F16.F32.PACK_AB R72, R233, R6 ;  /* 0x00000006e948723e */ /* 0x000fe200000008ff */
[----:B------:R3:W-:Y:S01]  /*6cb0*/  STS [R205+0x14000], R14 ;  /* 0x0140000ecd007388 */ /* 0x0007e20000000800 */
[----:B----4-:R-:W-:Y:S02]  /*6cc0*/  F2FP.RELU.F16.F32.PACK_AB R11, R54, R15 ;  /* 0x0000000f360b723e */ /* 0x010fe400000008ff */
[----:B------:R-:W-:Y:S01]  /*6cd0*/  ISETP.LE.U32.AND P3, PT, R68, UR6, PT ;  /* 0x0000000644007c0c */ /* 0x000fe2000bf63070 */
[----:B------:R4:W-:Y:S01]  /*6ce0*/  STS [R205+0x14400], R10 ;  /* 0x0144000acd007388 */ /* 0x0009e20000000800 */
[----:B------:R-:W-:Y:S02]  /*6cf0*/  F2FP.RELU.F16.F32.PACK_AB R68, R9, R22 ;  /* 0x000000160944723e */ /* 0x000fe400000008ff */
[----:B------:R-:W-:Y:S01]  /*6d00*/  ISETP.LE.U32.AND P0, PT, R102, UR6, PT ;  /* 0x0000000666007c0c */ /* 0x000fe2000bf03070 */
[----:B------:R4:W-:Y:S01]  /*6d10*/  STS [R212+0x14400], R69 ;  /* 0x01440045d4007388 */ /* 0x0009e20000000800 */
[----:B------:R-:W-:Y:S01]  /*6d20*/  ISETP.LE.U32.AND P1, PT, R88, UR6, PT ;  /* 0x0000000658007c0c */ /* 0x000fe2000bf23070 */
[----:B-1----:R-:W1:Y:S02]  /*6d30*/  MUFU.EX2 R42, R75 ;  /* 0x0000004b002a7308 */ /* 0x002e640000000800 */
[----:B------:R-:W-:Y:S04]  /*6d40*/  STS [R212+0x14000], R79 ;  /* 0x0140004fd4007388 */ /* 0x000fe80000000800 */
[----:B------:R4:W-:Y:S01]  /*6d50*/  STS [R204+0x12000], R11 ;  /* 0x0120000bcc007388 */ /* 0x0009e20000000800 */
[----:B--2---:R-:W-:Y:S03]  /*6d60*/  F2FP.RELU.F16.F32.PACK_AB R73, R19, R38 ;  /* 0x000000261349723e */ /* 0x004fe600000008ff */
[----:B------:R2:W2:Y:S01]  /*6d70*/  MUFU.EX2 R26, R70 ;  /* 0x00000046001a7308 */ /* 0x0004a20000000800 */
[----:B------:R-:W-:Y:S01]  /*6d80*/  @!P3 FADD.FTZ R30, -R30, -RZ ;  /* 0x800000ff1e1eb221 */ /* 0x000fe20000010100 */
[----:B------:R-:W-:Y:S01]  /*6d90*/  FSETP.GE.FTZ.AND P3, PT, R252, RZ, PT ;  /* 0x000000fffc00720b */ /* 0x000fe20003f76000 */
[----:B------:R-:W-:Y:S01]  /*6da0*/  STS [R204+0x12400], R77 ;  /* 0x0124004dcc007388 */ /* 0x000fe20000000800 */
[----:B---3--:R-:W-:Y:S01]  /*6db0*/  F2FP.RELU.F16.F32.PACK_AB R71, R13, R34 ;  /* 0x000000220d47723e */ /* 0x008fe200000008ff */
[----:B------:R-:W-:Y:S01]  /*6dc0*/  @!P0 FADD.FTZ R43, -R43, -RZ ;  /* 0x800000ff2b2b8221 */ /* 0x000fe20000010100 */
[----:B------:R-:W-:Y:S01]  /*6dd0*/  FSETP.GE.FTZ.AND P0, PT, R250, RZ, PT ;  /* 0x000000fffa00720b */ /* 0x000fe20003f16000 */
[----:B------:R-:W-:Y:S01]  /*6de0*/  STS [R209+0x12000], R74 ;  /* 0x0120004ad1007388 */ /* 0x000fe20000000800 */
[----:B------:R-:W-:Y:S01]  /*6df0*/  F2FP.RELU.F16.F32.PACK_AB R14, R7, R18 ;  /* 0x00000012070e723e */ /* 0x000fe200000008ff */
[----:B-1----:R-:W-:Y:S01]  /*6e00*/  @!P2 FADD.FTZ R42, -R42, -RZ ;  /* 0x800000ff2a2aa221 */ /* 0x002fe20000010100 */
[----:B------:R-:W-:Y:S01]  /*6e10*/  FSETP.GE.FTZ.AND P2, PT, R55, RZ, PT ;  /* 0x000000ff3700720b */ /* 0x000fe20003f56000 */
[----:B------:R1:W-:Y:S01]  /*6e20*/  STS [R209+0x12400], R72 ;  /* 0x01240048d1007388 */ /* 0x0003e20000000800 */
[----:B----4-:R-:W-:Y:S02]  /*6e30*/  F2FP.RELU.F16.F32.PACK_AB R10, R246, R247 ;  /* 0x000000f7f60a723e */ /* 0x010fe400000008ff */
[----:B------:R-:W-:Y:S01]  /*6e40*/  F2FP.RELU.F16.F32.PACK_AB R69, R248, R249 ;  /* 0x000000f9f845723e */ /* 0x000fe200000008ff */
[----:B------:R-:W-:Y:S01]  /*6e50*/  STS [R204+0x14000], R73 ;  /* 0x01400049cc007388 */ /* 0x000fe20000000800 */
[----:B--2---:R-:W-:Y:S01]  /*6e60*/  F2FP.RELU.F16.F32.PACK_AB R70, R42, R59 ;  /* 0x0000003b2a46723e */ /* 0x004fe200000008ff */
[----:B------:R-:W-:Y:S01]  /*6e70*/  @!P1 FADD.FTZ R26, -R26, -RZ ;  /* 0x800000ff1a1a9221 */ /* 0x000fe20000010100 */
[----:B------:R-:W-:Y:S01]  /*6e80*/  FSETP.GE.FTZ.AND P1, PT, R53, RZ, PT ;  /* 0x000000ff3500720b */ /* 0x000fe20003f36000 */
[----:B------:R2:W-:Y:S01]  /*6e90*/  STS [R204+0x14400], R71 ;  /* 0x01440047cc007388 */ /* 0x0005e20000000800 */
[----:B------:R-:W-:Y:S03]  /*6ea0*/  F2FP.RELU.F16.F32.PACK_AB R11, R62, R245 ;  /* 0x000000f53e0b723e */ /* 0x000fe600000008ff */
[----:B------:R3:W-:Y:S04]  /*6eb0*/  STS [R209+0x14000], R68 ;  /* 0x01400044d1007388 */ /* 0x0007e80000000800 */
[----:B------:R4:W-:Y:S04]  /*6ec0*/  STS [R209+0x14400], R14 ;  /* 0x0144000ed1007388 */ /* 0x0009e80000000800 */
[----:B------:R4:W-:Y:S01]  /*6ed0*/  STS [R208+0x12000], R69 ;  /* 0x01200045d0007388 */ /* 0x0009e20000000800 */
[----:B-1----:R-:W-:Y:S03]  /*6ee0*/  F2FP.RELU.F16.F32.PACK_AB R72, R63, R58 ;  /* 0x0000003a3f48723e */ /* 0x002fe600000008ff */
[----:B------:R1:W-:Y:S04]  /*6ef0*/  STS [R208+0x12400], R11 ;  /* 0x0124000bd0007388 */ /* 0x0003e80000000800 */
[----:B------:R1:W-:Y:S01]  /*6f00*/  STS [R207+0x12000], R10 ;  /* 0x0120000acf007388 */ /* 0x0003e20000000800 */
[----:B--2---:R-:W-:Y:S03]  /*6f10*/  F2FP.RELU.F16.F32.PACK_AB R71, R46, R61 ;  /* 0x0000003d2e47723e */ /* 0x004fe600000008ff */
[----:B------:R-:W-:Y:S01]  /*6f20*/  STS [R207+0x12400], R72 ;  /* 0x01240048cf007388 */ /* 0x000fe20000000800 */
[----:B---3--:R-:W-:Y:S03]  /*6f30*/  F2FP.RELU.F16.F32.PACK_AB R68, R43, R26 ;  /* 0x0000001a2b44723e */ /* 0x008fe600000008ff */
[----:B------:R-:W-:Y:S01]  /*6f40*/  STS [R208+0x14000], R71 ;  /* 0x01400047d0007388 */ /* 0x000fe20000000800 */
[----:B----4-:R-:W-:Y:S01]  /*6f50*/  IMAD.U32 R14, RZ, RZ, UR4 ;  /* 0x00000004ff0e7e24 */ /* 0x010fe2000f8e00ff */
[----:B------:R-:W-:Y:S05]  /*6f60*/  F2FP.RELU.F16.F32.PACK_AB R69, R30, R47 ;  /* 0x0000002f1e45723e */ /* 0x000fea00000008ff */
[----:B------:R-:W-:Y:S01]  /*6f70*/  STS [R208+0x14400], R69 ;  /* 0x01440045d0007388 */ /* 0x000fe20000000800 */
[----:B-1----:R-:W-:Y:S03]  /*6f80*/  IMAD.SHL.U32 R11, R191, 0x2, RZ ;  /* 0x00000002bf0b7824 */ /* 0x002fe600078e00ff */
[----:B------:R-:W-:Y:S02]  /*6f90*/  STS [R207+0x14000], R70 ;  /* 0x01400046cf007388 */ /* 0x000fe40000000800 */
[----:B------:R-:W-:Y:S02]  /*6fa0*/  IADD3 R14, R11, 0x4000, R14 ;  /* 0x000040000b0e7810 */ /* 0x000fe40007ffe00e */
[----:B------:R-:W-:Y:S03]  /*6fb0*/  STS [R207+0x14400], R68 ;  /* 0x01440044cf007388 */ /* 0x000fe60000000800 */
[----:B------:R-:W-:Y:S01]  /*6fc0*/  IMAD.IADD R10, R14, 0x1, R187 ;  /* 0x000000010e0a7824 */ /* 0x000fe200078e02bb */
[----:B------:R-:W-:Y:S08]  /*6fd0*/  LDSM.16.M88.4 R128, [R11+UR4+0x4000] ;  /* 0x004000040b80783b */ /* 0x000ff00008000200 */
        /* <DEDUP_REMOVED lines=29> */
[----:B------:R-:W-:Y:S01]  /*71b0*/  FADD.FTZ R14, -R231, R69 ;  /* 0x00000045e70e7221 */ /* 0x000fe20000010100 */
[----:B------:R-:W-:Y:S03]  /*71c0*/  FADD.FTZ R11, -R230, R70 ;  /* 0x00000046e60b7221 */ /* 0x000fe60000010100 */
[-C--:B------:R-:W-:Y:S01]  /*71d0*/  FSEL R167, R10, R231.reuse, P3 ;  /* 0x000000e70aa77208 */ /* 0x080fe20001800000 */
[----:B------:R-:W-:Y:S01]  /*71e0*/  FADD.FTZ R165, -R230, R71 ;  /* 0x00000047e6a57221 */ /* 0x000fe20000010100 */
[-C--:B------:R-:W-:Y:S01]  /*71f0*/  FSEL R10, R11, R230.reuse, P1 ;  /* 0x000000e60b0a7208 */ /* 0x080fe20000800000 */
[----:B------:R-:W1:Y:S01]  /*7200*/  LDSM.16.M88.4 R68, [R188+0x2400] ;  /* 0x00240000bc44783b */ /* 0x000e620000000200 */
[----:B------:R-:W-:Y:S01]  /*7210*/  FSEL R14, R14, R231, P2 ;  /* 0x000000e70e0e7208 */ /* 0x000fe20001000000 */
[----:B------:R-:W-:Y:S01]  /*7220*/  FADD.FTZ R164, -R229, R73 ;  /* 0x00000049e5a47221 */ /* 0x000fe20000010100 */
[----:B------:R-:W-:Y:S01]  /*7230*/  FSEL R165, R165, R230, P0 ;  /* 0x000000e6a5a57208 */ /* 0x000fe20000000000 */
[C---:B------:R-:W-:Y:S01]  /*7240*/  FADD.FTZ R75, -R228.reuse, R75 ;  /* 0x0000004be44b7221 */ /* 0x040fe20000010100 */
[----:B------:R-:W-:Y:S01]  /*7250*/  FSETP.GE.FTZ.AND P3, PT, R51, RZ, PT ;  /* 0x000000ff3300720b */ /* 0x000fe20003f76000 */
[----:B------:R-:W-:Y:S01]  /*7260*/  FADD.FTZ R11, -R228, R74 ;  /* 0x0000004ae40b7221 */ /* 0x000fe20000010100 */
[----:B------:R-:W-:Y:S01]  /*7270*/  FSETP.GE.FTZ.AND P2, PT, R49, RZ, PT ;  /* 0x000000ff3100720b */ /* 0x000fe20003f56000 */
        /* <DEDUP_REMOVED lines=11> */
[----:B------:R-:W-:Y:S01]  /*7330*/  F2FP.F16.F32.PACK_AB R11, R165, R10 ;  /* 0x0000000aa50b723e */ /* 0x000fe200000000ff */
[----:B------:R-:W-:Y:S01]  /*7340*/  FADD.FTZ R10, -R231, R81 ;  /* 0x00000051e70a7221 */ /* 0x000fe20000010100 */
[----:B------:R-:W-:Y:S01]  /*7350*/  FSETP.GE.FTZ.AND P2, PT, R37, RZ, PT ;  /* 0x000000ff2500720b */ /* 0x000fe20003f56000 */
[----:B------:R-:W-:Y:S01]  /*7360*/  FADD.FTZ R165, -R230, R82 ;  /* 0x00000052e6a57221 */ /* 0x000fe20000010100 */
[----:B------:R-:W-:Y:S01]  /*7370*/  FSETP.GE.FTZ.AND P1, PT, R35, RZ, PT ;  /* 0x000000ff2300720b */ /* 0x000fe20003f36000 */
[----:B------:R-:W-:Y:S01]  /*7380*/  FMUL.FTZ R167, R252, R167 ;  /* 0x000000a7fca77220 */ /* 0x000fe20000410000 */
[----:B------:R-:W-:Y:S01]  /*7390*/  FSEL R74, R74, R229, P2 ;  /* 0x000000e54a4a7208 */ /* 0x000fe20001000000 */
[----:B------:R-:W-:Y:S01]  /*73a0*/  FMUL.FTZ R14, R55, R14 ;  /* 0x0000000e370e7220 */ /* 0x000fe20000410000 */
[----:B------:R-:W-:Y:S01]  /*73b0*/  FSETP.GE.FTZ.AND P2, PT, R39, RZ, PT ;  /* 0x000000ff2700720b */ /* 0x000fe20003f56000 */
[C---:B------:R-:W-:Y:S01]  /*73c0*/  FADD.FTZ R72, -R229.reuse, R72 ;  /* 0x00000048e5487221 */ /* 0x040fe20000010100 */
[----:B------:R-:W-:Y:S01]  /*73d0*/  FSETP.GE.FTZ.AND P0, PT, R244, RZ, PT ;  /* 0x000000fff400720b */ /* 0x000fe20003f16000 */
[----:B------:R-:W-:Y:S01]  /*73e0*/  FADD.FTZ R76, -R229, R76 ;  /* 0x0000004ce54c7221 */ /* 0x000fe20000010100 */
[----:B------:R-:W-:Y:S01]  /*73f0*/  F2FP.F16.F32.PACK_AB R77, R14, R167 ;  /* 0x000000a70e4d723e */ /* 0x000fe200000000ff */
[----:B------:R-:W-:Y:S01]  /*7400*/  FADD.FTZ R83, -R230, R83 ;  /* 0x00000053e6537221 */ /* 0x000fe20000010100 */
[-C--:B------:R-:W-:Y:S01]  /*7410*/  FSEL R72, R72, R229.reuse, P3 ;  /* 0x000000e548487208 */ /* 0x080fe20001800000 */
[----:B------:R-:W-:Y:S01]  /*7420*/  FMUL.FTZ R78, R41, R164 ;  /* 0x000000a4294e7220 */ /* 0x000fe20000410000 */
[----:B------:R-:W-:Y:S01]  /*7430*/  FSETP.GE.FTZ.AND P3, PT, R242, RZ, PT ;  /* 0x000000fff200720b */ /* 0x000fe20003f76000 */
[----:B------:R-:W-:Y:S01]  /*7440*/  FADD.FTZ R173, -R228, R79 ;  /* 0x0000004fe4ad7221 */ /* 0x000fe20000010100 */
[----:B------:R-:W-:Y:S01]  /*7450*/  FSEL R14, R75, R228, P1 ;  /* 0x000000e44b0e7208 */ /* 0x000fe20000800000 */
[----:B------:R-:W-:Y:S01]  /*7460*/  FMUL.FTZ R72, R51, R72 ;  /* 0x0000004833487220 */ /* 0x000fe20000410000 */
[----:B------:R-:W-:Y:S01]  /*7470*/  FSEL R81, R76, R229, P3 ;  /* 0x000000e54c517208 */ /* 0x000fe20001800000 */
[-C--:B-1----:R-:W-:Y:S03]  /*7480*/  HMMA.16816.F32 R84, R168, R68.reuse, R84 ;  /* 0x00000044a854723c */ /* 0x082fe60000001854 */
[----:B------:R-:W-:Y:S01]  /*7490*/  FSETP.GE.FTZ.AND P3, PT, R238, RZ, PT ;  /* 0x000000ffee00720b */ /* 0x000fe20003f76000 */
[----:B------:R-:W-:Y:S01]  /*74a0*/  FMUL.FTZ R242, R242, R81 ;  /* 0x00000051f2f27220 */ /* 0x000fe20000410000 */
[----:B------:R-:W-:Y:S01]  /*74b0*/  FSETP.GE.FTZ.AND P1, PT, R240, RZ, PT ;  /* 0x000000fff000720b */ /* 0x000fe20003f36000 */
[C---:B------:R-:W-:Y:S05]  /*74c0*/  HMMA.16816.F32 R88, R176.reuse, R68, R88 ;  /* 0x00000044b058723c */ /* 0x040fea0000001858 */
[----:B------:R-:W-:Y:S01]  /*74d0*/  F2FP.F16.F32.PACK_AB R81, R73, R72 ;  /* 0x000000484951723e */ /* 0x000fe200000000ff */
[-C--:B------:R-:W-:Y:S05]  /*74e0*/  HMMA.16816.F32 R92, R176, R70.reuse, R92 ;  /* 0x00000046b05c723c */ /* 0x080fea000000185c */
[-C--:B------:R-:W-:Y:S01]  /*74f0*/  FSEL R75, R80, R231.reuse, P3 ;  /* 0x000000e7504b7208 */ /* 0x080fe20001800000 */
[----:B------:R-:W-:Y:S01]  /*7500*/  FMUL.FTZ R69, R37, R74 ;  /* 0x0000004a25457220 */ /* 0x000fe20000410000 */
[----:B------:R-:W-:Y:S01]  /*7510*/  FSEL R72, R10, R231, P2 ;  /* 0x000000e70a487208 */ /* 0x000fe20001000000 */
[C---:B------:R-:W-:Y:S04]  /*7520*/  HMMA.16816.F32 R96, R168.reuse, R70, R96 ;  /* 0x00000046a860723c */ /* 0x040fe80000001860 */
[----:B------:R-:W-:Y:S01]  /*7530*/  FSEL R73, R165, R230, P1 ;  /* 0x000000e6a5497208 */ /* 0x000fe20000800000 */
[----:B------:R-:W-:Y:S01]  /*7540*/  FMUL.FTZ R238, R238, R75 ;  /* 0x0000004beeee7220 */ /* 0x000fe20000410000 */
[----:B------:R-:W-:Y:S01]  /*7550*/  FSEL R173, R173, R228, P0 ;  /* 0x000000e4adad7208 */ /* 0x000fe20000000000 */
[----:B------:R-:W-:Y:S01]  /*7560*/  FMUL.FTZ R165, R39, R72 ;  /* 0x0000004827a57220 */ /* 0x000fe20000410000 */
[----:B------:R-:W-:Y:S02]  /*7570*/  FSETP.GE.FTZ.AND P0, PT, R239, RZ, PT ;  /* 0x000000ffef00720b */ /* 0x000fe40003f16000 */
[----:B------:R-:W-:Y:S01]  /*7580*/  FSETP.GE.FTZ.AND P2, PT, R33, RZ, PT ;  /* 0x000000ff2100720b */ /* 0x000fe20003f56000 */
[----:B------:R-:W-:Y:S01]  /*7590*/  FADD.FTZ R175, -R230, R87 ;  /* 0x00000057e6af7221 */ /* 0x000fe20000010100 */
[----:B------:R-:W-:Y:S01]  /*75a0*/  FSEL R68, R83, R230, P0 ;  /* 0x000000e653447208 */ /* 0x000fe20000000000 */
[----:B------:R-:W-:Y:S01]  /*75b0*/  FMUL.FTZ R87, R240, R73 ;  /* 0x00000049f0577220 */ /* 0x000fe20000410000 */
[----:B------:R-:W-:Y:S01]  /*75c0*/  FSETP.GE.FTZ.AND P0, PT, R251, RZ, PT ;  /* 0x000000fffb00720b */ /* 0x000fe20003f16000 */
[----:B------:R-:W1:Y:S01]  /*75d0*/  LDSM.16.M88.4 R72, [R188+0x2800] ;  /* 0x00280000bc48783b */ /* 0x000e620000000200 */
[----:B------:R-:W-:Y:S01]  /*75e0*/  FSETP.GE.FTZ.AND P1, PT, R31, RZ, PT ;  /* 0x000000ff1f00720b */ /* 0x000fe20003f36000 */
[----:B------:R-:W-:Y:S01]  /*75f0*/  FADD.FTZ R167, -R230, R86 ;  /* 0x00000056e6a77221 */ /* 0x000fe20000010100 */
[----:B------:R-:W-:Y:S01]  /*7600*/  FSETP.GE.FTZ.AND P3, PT, R241, RZ, PT ;  /* 0x000000fff100720b */ /* 0x000fe20003f76000 */
[----:B------:R-:W-:Y:S01]  /*7610*/  FADD.FTZ R70, -R229, R93 ;  /* 0x0000005de5467221 */ /* 0x000fe20000010100 */
[----:B------:R-:W-:Y:S01]  /*7620*/  FMUL.FTZ R68, R239, R68 ;  /* 0x00000044ef447220 */ /* 0x000fe20000410000 */
[----:B------:R-:W-:Y:S01]  /*7630*/  FADD.FTZ R88, -R229, R88 ;  /* 0x00000058e5587221 */ /* 0x000fe20000010100 */
[----:B------:R-:W-:Y:S01]  /*7640*/  FSEL R76, R167, R230, P1 ;  /* 0x000000e6a74c7208 */ /* 0x000fe20000800000 */
[----:B------:R-:W-:Y:S01]  /*7650*/  FADD.FTZ R91, -R228, R91 ;  /* 0x0000005be45b7221 */ /* 0x000fe20000010100 */
[----:B------:R-:W-:Y:S01]  /*7660*/  FSETP.GE.FTZ.AND P1, PT, R27, RZ, PT ;  /* 0x000000ff1b00720b */ /* 0x000fe20003f36000 */
[----:B------:R-:W-:Y:S01]  /*7670*/  FMUL.FTZ R14, R35, R14 ;  /* 0x0000000e230e7220 */ /* 0x000fe20000410000 */
[----:B------:R-:W-:Y:S01]  /*7680*/  F2FP.F16.F32.PACK_AB R87, R68, R87 ;  /* 0x000000574457723e */ /* 0x000fe200000000ff */
[----:B------:R-:W-:Y:S01]  /*7690*/  FADD.FTZ R10, -R231, R85 ;  /* 0x00000055e70a7221 */ /* 0x000fe20000010100 */
[----:B------:R-:W-:Y:S01]  /*76a0*/  F2FP.F16.F32.PACK_AB R85, R69, R242 ;  /* 0x000000f24555723e */ /* 0x000fe200000000ff */
[C---:B------:R-:W-:Y:S01]  /*76b0*/  FADD.FTZ R69, -R228.reuse, R90 ;  /* 0x0000005ae4457221 */ /* 0x040fe20000010100 */
[----:B------:R-:W-:Y:S01]  /*76c0*/  FADD.FTZ R93, -R228, R94 ;  /* 0x0000005ee45d7221 */ /* 0x000fe20000010100 */
[----:B------:R-:W-:Y:S01]  /*76d0*/  FMUL.FTZ R173, R244, R173 ;  /* 0x000000adf4ad7220 */ /* 0x000fe20000410000 */
[-C--:B------:R-:W-:Y:S01]  /*76e0*/  FSEL R10, R10, R231.reuse, P2 ;  /* 0x000000e70a0a7208 */ /* 0x080fe20001000000 */
[----:B------:R-:W-:Y:S01]  /*76f0*/  FADD.FTZ R84, -R231, R84 ;  /* 0x00000054e7547221 */ /* 0x000fe20000010100 */
[----:B------:R-:W-:Y:S01]  /*7700*/  FSETP.GE.FTZ.AND P2, PT, R29, RZ, PT ;  /* 0x000000ff1d00720b */ /* 0x000fe20003f56000 */
[----:B------:R-:W-:Y:S01]  /*7710*/  FMUL.FTZ R79, R45, R166 ;  /* 0x000000a62d4f7220 */ /* 0x000fe20000410000 */
[----:B------:R-:W-:Y:S01]  /*7720*/  F2FP.F16.F32.PACK_AB R83, R173, R14 ;  /* 0x0000000ead53723e */ /* 0x000fe200000000ff */
[----:B------:R-:W-:Y:S01]  /*7730*/  FMUL.FTZ R71, R33, R10 ;  /* 0x0000000a21477220 */ /* 0x000fe20000410000 */
[----:B------:R-:W-:Y:S01]  /*7740*/  FSEL R84, R84, R231, P3 ;  /* 0x000000e754547208 */ /* 0x000fe20001800000 */
[----:B------:R-:W-:Y:S01]  /*7750*/  FADD.FTZ R14, -R229, R89 ;  /* 0x00000059e50e7221 */ /* 0x000fe20000010100 */
[----:B------:R-:W-:Y:S01]  /*7760*/  F2FP.F16.F32.PACK_AB R79, R78, R79 ;  /* 0x0000004f4e4f723e */ /* 0x000fe200000000ff */
        /* <DEDUP_REMOVED lines=18> */
[-C--:B-1----:R-:W-:Y:S03]  /*7890*/  HMMA.16816.F32 R100, R168, R72.reuse, R100 ;  /* 0x00000048a864723c */ /* 0x082fe60000001864 */
[----:B------:R-:W-:Y:S01]  /*78a0*/  F2FP.F16.F32.PACK_AB R14, R71, R84 ;  /* 0x00000054470e723e */ /* 0x000fe200000000ff */
[----:B------:R-:W-:Y:S01]  /*78b0*/  FADD.FTZ R71, -R230, R98 ;  /* 0x00000062e6477221 */ /* 0x000fe20000010100 */
[----:B------:R-:W-:Y:S01]  /*78c0*/  FSEL R70, R70, R229, P2 ;  /* 0x000000e546467208 */ /* 0x000fe20001000000 */
[C---:B------:R-:W-:Y:S04]  /*78d0*/  HMMA.16816.F32 R104, R176.reuse, R72, R104 ;  /* 0x00000048b068723c */ /* 0x040fe80000001868 */
[----:B------:R-:W-:Y:S01]  /*78e0*/  FSETP.GE.FTZ.AND P3, PT, R236, RZ, PT ;  /* 0x000000ffec00720b */ /* 0x000fe20003f76000 */
[----:B------:R-:W-:Y:S01]  /*78f0*/  FMUL.FTZ R82, R25, R70 ;  /* 0x0000004619527220 */ /* 0x000fe20000410000 */
[----:B------:R-:W-:Y:S01]  /*7900*/  FSEL R93, R93, R228, P1 ;  /* 0x000000e45d5d7208 */ /* 0x000fe20000800000 */
[----:B------:R-:W-:Y:S01]  /*7910*/  FMUL.FTZ R91, R29, R78 ;  /* 0x0000004e1d5b7220 */ /* 0x000fe20000410000 */
[----:B------:R-:W-:Y:S01]  /*7920*/  FSETP.GE.FTZ.AND P1, PT, R243, RZ, PT ;  /* 0x000000fff300720b */ /* 0x000fe20003f36000 */
[-C--:B------:R-:W-:Y:S03]  /*7930*/  HMMA.16816.F32 R108, R176, R74.reuse, R108 ;  /* 0x0000004ab06c723c */ /* 0x080fe6000000186c */
[----:B------:R-:W-:Y:S01]  /*7940*/  F2FP.F16.F32.PACK_AB R72, R91, R68 ;  /* 0x000000445b48723e */ /* 0x000fe200000000ff */
[----:B------:R-:W-:Y:S01]  /*7950*/  FMUL.FTZ R76, R23, R76 ;  /* 0x0000004c174c7220 */ /* 0x000fe20000410000 */
[----:B------:R-:W-:Y:S01]  /*7960*/  FSEL R86, R71, R230, P1 ;  /* 0x000000e647567208 */ /* 0x000fe20000800000 */
[----:B------:R-:W-:Y:S01]  /*7970*/  FADD.FTZ R78, -R231, R97 ;  /* 0x00000061e74e7221 */ /* 0x000fe20000010100 */
[----:B------:R-:W-:Y:S01]  /*7980*/  FSETP.GE.FTZ.AND P0, PT, R237, RZ, PT ;  /* 0x000000ffed00720b */ /* 0x000fe20003f16000 */
[C---:B------:R-:W-:Y:S04]  /*7990*/  HMMA.16816.F32 R112, R168.reuse, R74, R112 ;  /* 0x0000004aa870723c */ /* 0x040fe80000001870 */
[----:B------:R-:W-:Y:S01]  /*79a0*/  F2FP.F16.F32.PACK_AB R76, R76, R69 ;  /* 0x000000454c4c723e */ /* 0x000fe200000000ff */
[----:B------:R-:W-:Y:S01]  /*79b0*/  FMUL.FTZ R73, R60, R93 ;  /* 0x0000005d3c497220 */ /* 0x000fe20000410000 */
[----:B------:R-:W-:Y:S01]  /*79c0*/  FSEL R97, R92, R229, P3 ;  /* 0x000000e55c617208 */ /* 0x000fe20001800000 */
[----:B------:R-:W1:Y:S01]  /*79d0*/  LDSM.16.M88.4 R68, [R188+0x2c00] ;  /* 0x002c0000bc44783b */ /* 0x000e620000000200 */
[----:B------:R-:W-:Y:S02]  /*79e0*/  FSEL R80, R95, R228, P0 ;  /* 0x000000e45f507208 */ /* 0x000fe40000000000 */
[----:B------:R-:W-:Y:S01]  /*79f0*/  FSETP.GE.FTZ.AND P2, PT, R66, RZ, PT ;  /* 0x000000ff4200720b */ /* 0x000fe20003f56000 */
[----:B------:R-:W-:Y:S01]  /*7a00*/  FMUL.FTZ R97, R236, R97 ;  /* 0x00000061ec617220 */ /* 0x000fe20000410000 */
[----:B------:R-:W-:Y:S01]  /*7a10*/  FSETP.GE.FTZ.AND P3, PT, R235, RZ, PT ;  /* 0x000000ffeb00720b */ /* 0x000fe20003f76000 */
[----:B------:R-:W-:Y:S01]  /*7a20*/  FMUL.FTZ R80, R237, R80 ;  /* 0x00000050ed507220 */ /* 0x000fe20000410000 */
[----:B------:R-:W-:Y:S01]  /*7a30*/  FSETP.GE.FTZ.AND P0, PT, R234, RZ, PT ;  /* 0x000000ffea00720b */ /* 0x000fe20003f16000 */
[C---:B------:R-:W-:Y:S01]  /*7a40*/  FADD.FTZ R100, -R231.reuse, R100 ;  /* 0x00000064e7647221 */ /* 0x040fe20000010100 */
[-C--:B------:R-:W-:Y:S01]  /*7a50*/  FSEL R91, R78, R231.reuse, P2 ;  /* 0x000000e74e5b7208 */ /* 0x080fe20001000000 */
[----:B------:R-:W-:Y:S01]  /*7a60*/  FADD.FTZ R84, -R231, R101 ;  /* 0x00000065e7547221 */ /* 0x000fe20000010100 */
[----:B------:R-:W-:Y:S01]  /*7a70*/  FSEL R96, R96, R231, P3 ;  /* 0x000000e760607208 */ /* 0x000fe20001800000 */
[C---:B------:R-:W-:Y:S01]  /*7a80*/  FADD.FTZ R93, -R230.reuse, R102 ;  /* 0x00000066e65d7221 */ /* 0x040fe20000010100 */
        /* <DEDUP_REMOVED lines=8> */
[----:B------:R-:W-:Y:S01]  /*7b10*/  FSETP.GE.FTZ.AND P0, PT, R17, RZ, PT ;  /* 0x000000ff1100720b */ /* 0x000fe20003f16000 */
[----:B------:R-:W-:Y:S01]  /*7b20*/  FADD.FTZ R95, -R228, R106 ;  /* 0x0000006ae45f7221 */ /* 0x000fe20000010100 */
[----:B------:R-:W-:Y:S01]  /*7b30*/  F2FP.F16.F32.PACK_AB R91, R82, R97 ;  /* 0x00000061525b723e */ /* 0x000fe200000000ff */
[----:B------:R-:W-:Y:S01]  /*7b40*/  FADD.FTZ R107, -R228, R107 ;  /* 0x0000006be46b7221 */ /* 0x000fe20000010100 */
[----:B------:R-:W-:Y:S01]  /*7b50*/  F2FP.F16.F32.PACK_AB R73, R80, R73 ;  /* 0x000000495049723e */ /* 0x000fe200000000ff */
[C---:B------:R-:W-:Y:S01]  /*7b60*/  FADD.FTZ R80, -R229.reuse, R105 ;  /* 0x00000069e5507221 */ /* 0x040fe20000010100 */
[----:B------:R-:W-:Y:S01]  /*7b70*/  FSEL R100, R100, R231, P3 ;  /* 0x000000e764647208 */ /* 0x000fe20001800000 */
[----:B------:R-:W-:Y:S01]  /*7b80*/  FMUL.FTZ R234, R234, R99 ;  /* 0x00000063eaea7220 */ /* 0x000fe20000410000 */
[----:B------:R-:W-:Y:S01]  /*7b90*/  FSEL R97, R84, R231, P2 ;  /* 0x000000e754617208 */ /* 0x000fe20001000000 */
        /* <DEDUP_REMOVED lines=10> */
[-C--:B-1----:R-:W-:Y:S03]  /*7c40*/  HMMA.16816.F32 R116, R168, R68.reuse, R116 ;  /* 0x00000044a874723c */ /* 0x082fe60000001874 */
[----:B------:R-:W-:Y:S01]  /*7c50*/  FSETP.GE.FTZ.AND P1, PT, R34, RZ, PT ;  /* 0x000000ff2200720b */ /* 0x000fe20003f36000 */
[----:B------:R-:W-:Y:S01]  /*7c60*/  FADD.FTZ R111, -R228, R111 ;  /* 0x0000006fe46f7221 */ /* 0x000fe20000010100 */
[----:B------:R-:W-:Y:S01]  /*7c70*/  F2FP.F16.F32.PACK_AB R235, R78, R235 ;  /* 0x000000eb4eeb723e */ /* 0x000fe200000000ff */
[C---:B------:R-:W-:Y:S05]  /*7c80*/  HMMA.16816.F32 R120, R176.reuse, R68, R120 ;  /* 0x00000044b078723c */ /* 0x040fea0000001878 */
[-C--:B------:R-:W-:Y:S01]  /*7c90*/  FSEL R75, R104, R229.reuse, P3 ;  /* 0x000000e5684b7208 */ /* 0x080fe20001800000 */
[-C--:B------:R-:W-:Y:S03]  /*7ca0*/  HMMA.16816.F32 R124, R176, R70.reuse, R124 ;  /* 0x00000046b07c723c */ /* 0x080fe6000000187c */
[----:B------:R-:W-:Y:S02]  /*7cb0*/  FSETP.GE.FTZ.AND P3, PT, R22, RZ, PT ;  /* 0x000000ff1600720b */ /* 0x000fe40003f76000 */
[----:B------:R-:W-:Y:S01]  /*7cc0*/  FSEL R80, R80, R229, P2 ;  /* 0x000000e550507208 */ /* 0x000fe20001000000 */
[C---:B------:R-:W-:Y:S01]  /*7cd0*/  FADD.FTZ R115, -R230.reuse, R115 ;  /* 0x00000073e6737221 */ /* 0x040fe20000010100 */
[-C--:B------:R-:W-:Y:S01]  /*7ce0*/  FSEL R95, R95, R228.reuse, P1 ;  /* 0x000000e45f5f7208 */ /* 0x080fe20000800000 */
[----:B------:R-:W-:Y:S01]  /*7cf0*/  FADD.FTZ R101, -R230, R114 ;  /* 0x00000072e6657221 */ /* 0x000fe20000010100 */
[----:B------:R-:W-:Y:S01]  /*7d00*/  FSETP.GE.FTZ.AND P2, PT, R9, RZ, PT ;  /* 0x000000ff0900720b */ /* 0x000fe20003f56000 */
[----:B------:R-:W-:Y:S04]  /*7d10*/  HMMA.16816.F32 R128, R168, R70, R128 ;  /* 0x00000046a880723c */ /* 0x000fe80000001880 */
[----:B------:R-:W-:Y:S01]  /*7d20*/  FSEL R78, R107, R228, P0 ;  /* 0x000000e46b4e7208 */ /* 0x000fe20000000000 */
[----:B------:R-:W-:Y:S01]  /*7d30*/  FMUL.FTZ R95, R34, R95 ;  /* 0x0000005f225f7220 */ /* 0x000fe20000410000 */
[----:B------:R-:W-:Y:S01]  /*7d40*/  FSETP.GE.FTZ.AND P1, PT, R18, RZ, PT ;  /* 0x000000ff1200720b */ /* 0x000fe20003f36000 */
[----:B------:R-:W-:Y:S01]  /*7d50*/  FADD.FTZ R68, -R231, R117 ;  /* 0x00000075e7447221 */ /* 0x000fe20000010100 */
[----:B------:R-:W-:Y:S03]  /*7d60*/  FSETP.GE.FTZ.AND P0, PT, R7, RZ, PT ;  /* 0x000000ff0700720b */ /* 0x000fe60003f16000 */
[----:B------:R-:W-:Y:S01]  /*7d70*/  F2FP.F16.F32.PACK_AB R93, R82, R93 ;  /* 0x0000005d525d723e */ /* 0x000fe200000000ff */
[----:B------:R-:W-:Y:S01]  /*7d80*/  FMUL.FTZ R78, R13, R78 ;  /* 0x0000004e0d4e7220 */ /* 0x000fe20000410000 */
[-C--:B------:R-:W-:Y:S01]  /*7d90*/  FSEL R103, R108, R229.reuse, P3 ;  /* 0x000000e56c677208 */ /* 0x080fe20001800000 */
[----:B------:R-:W-:Y:S01]  /*7da0*/  FADD.FTZ R82, -R231, R113 ;  /* 0x00000071e7527221 */ /* 0x000fe20000010100 */
[----:B------:R-:W-:Y:S01]  /*7db0*/  FSEL R74, R74, R229, P2 ;  /* 0x000000e54a4a7208 */ /* 0x000fe20001000000 */
        /* <DEDUP_REMOVED lines=12> */
[C---:B------:R-:W-:Y:S01]  /*7e80*/  FADD.FTZ R112, -R231.reuse, R112 ;  /* 0x00000070e7707221 */ /* 0x040fe20000010100 */
[----:B------:R-:W-:Y:S01]  /*7e90*/  FSEL R82, R82, R231, P2 ;  /* 0x000000e752527208 */ /* 0x000fe20001000000 */
        /* <DEDUP_REMOVED lines=14> */
[----:B------:R-:W-:Y:S01]  /*7f80*/  FADD.FTZ R99, -R228, R122 ;  /* 0x0000007ae4637221 */ /* 0x000fe20000010100 */
        /* <DEDUP_REMOVED lines=29> */
[----:B------:R-:W-:Y:S01]  /*8160*/  FADD.FTZ R80, -R229, R121 ;  /* 0x00000079e5507221 */ /* 0x000fe20000010100 */
[----:B------:R-:W-:Y:S02]  /*8170*/  FSEL R47, R47, R228, P1 ;  /* 0x000000e42f2f7208 */ /* 0x000fe40000800000 */
[----:B------:R-:W-:Y:S02]  /*8180*/  FSETP.GE.FTZ.AND P1, PT, R246, RZ, PT ;  /* 0x000000fff600720b */ /* 0x000fe40003f36000 */
[----:B------:R-:W-:Y:S01]  /*8190*/  FSETP.GE.FTZ.AND P2, PT, R46, RZ, PT ;  /* 0x000000ff2e00720b */ /* 0x000fe20003f56000 */
[----:B------:R-:W-:Y:S01]  /*81a0*/  FMUL.FTZ R47, R26, R47 ;  /* 0x0000002f1a2f7220 */ /* 0x000fe20000410000 */
[-C--:B------:R-:W-:Y:S02]  /*81b0*/  FSEL R120, R120, R229.reuse, P3 ;  /* 0x000000e578787208 */ /* 0x080fe40001800000 */
[----:B------:R-:W-:Y:S01]  /*81c0*/  FSETP.GE.FTZ.AND P3, PT, R59, RZ, PT ;  /* 0x000000ff3b00720b */ /* 0x000fe20003f76000 */
[----:B------:R-:W-:Y:S01]  /*81d0*/  @P0 FADD.FTZ R228, -R228, R127 ;  /* 0x0000007fe4e40221 */ /* 0x000fe20000010100 */
[-C--:B------:R-:W-:Y:S01]  /*81e0*/  FSEL R69, R80, R229.reuse, P2 ;  /* 0x000000e550457208 */ /* 0x080fe20001000000 */
[----:B------:R-:W-:Y:S01]  /*81f0*/  FMUL.FTZ R120, R61, R120 ;  /* 0x000000783d787220 */ /* 0x000fe20000410000 */
[----:B------:R-:W-:Y:S01]  /*8200*/  FSETP.GE.FTZ.AND P2, PT, R42, RZ, PT ;  /* 0x000000ff2a00720b */ /* 0x000fe20003f56000 */
[----:B------:R-:W-:Y:S01]  /*8210*/  FMUL.FTZ R228, R43, R228 ;  /* 0x000000e42be47220 */ /* 0x000fe20000410000 */
[----:B------:R-:W-:Y:S01]  /*8220*/  FSEL R124, R124, R229, P3 ;  /* 0x000000e57c7c7208 */ /* 0x000fe20001800000 */
[----:B------:R-:W-:Y:S01]  /*8230*/  FMUL.FTZ R69, R46, R69 ;  /* 0x000000452e457220 */ /* 0x000fe20000410000 */
[----:B------:R-:W-:Y:S02]  /*8240*/  FSETP.GE.FTZ.AND P3, PT, R247, RZ, PT ;  /* 0x000000fff700720b */ /* 0x000fe40003f76000 */
[----:B------:R-:W-:Y:S01]  /*8250*/  FSETP.GE.FTZ.AND P0, PT, R63, RZ, PT ;  /* 0x000000ff3f00720b */ /* 0x000fe20003f16000 */
[----:B------:R-:W-:Y:S01]  /*8260*/  FMUL.FTZ R124, R59, R124 ;  /* 0x0000007c3b7c7220 */ /* 0x000fe20000410000 */
[----:B------:R-:W-:Y:S01]  /*8270*/  FSEL R128, R128, R231, P3 ;  /* 0x000000e780807208 */ /* 0x000fe20001800000 */
[----:B------:R-:W-:Y:S01]  /*8280*/  @P1 FADD.FTZ R231, -R231, R129 ;  /* 0x00000081e7e71221 */ /* 0x000fe20000010100 */
[----:B------:R-:W-:Y:S01]  /*8290*/  PLOP3.LUT P1, PT, PT, PT, UP2, 0x80, 0x0 ;  /* 0x000000000000781c */ /* 0x000fe20003f2f028 */
[----:B------:R-:W-:Y:S01]  /*82a0*/  FADD.FTZ R59, -R230, R130 ;  /* 0x00000082e63b7221 */ /* 0x000fe20000010100 */
[----:B------:R-:W-:Y:S01]  /*82b0*/  F2FP.F16.F32.PACK_AB R89, R165, R238 ;  /* 0x000000eea559723e */ /* 0x000fe200000000ff */
[----:B------:R-:W-:Y:S01]  /*82c0*/  @P2 FADD.FTZ R229, -R229, R125 ;  /* 0x0000007de5e52221 */ /* 0x000fe20000010100 */
[----:B------:R-:W-:Y:S01]  /*82d0*/  FSETP.GE.FTZ.AND P2, PT, R58, RZ, PT ;  /* 0x000000ff3a00720b */ /* 0x000fe20003f56000 */
[----:B------:R-:W-:Y:S01]  /*82e0*/  FMUL.FTZ R128, R247, R128 ;  /* 0x00000080f7807220 */ /* 0x000fe20000410000 */
[----:B------:R-:W-:Y:S01]  /*82f0*/  F2FP.F16.F32.PACK_AB R10, R251, R10 ;  /* 0x0000000afb0a723e */ /* 0x000fe200000000ff */
[----:B------:R-:W-:Y:S01]  /*8300*/  FMUL.FTZ R229, R42, R229 ;  /* 0x000000e52ae57220 */ /* 0x000fe20000410000 */
[----:B------:R-:W-:Y:S01]  /*8310*/  FSEL R59, R59, R230, P2 ;  /* 0x000000e63b3b7208 */ /* 0x000fe20001000000 */
        /* <DEDUP_REMOVED lines=46> */
.L_x_987:
[----:B------:R-:W-:Y:S01]  /*8600*/  STS [R198+0xa000], R77 ;  /* 0x00a0004dc6007388 */ /* 0x000fe20000000800 */
[----:B------:R-:W-:Y:S02]  /*8610*/  LEA R52, R190, UR4, 0x1 ;  /* 0x00000004be347c11 */ /* 0x000fe4000f8e08ff */
        /* <DEDUP_REMOVED lines=34> */
[----:B---3--:R-:W-:Y:S04]  /*8840*/  LDSM.16.MT88.4 R4, [R186+0x12000] ;  /* 0x01200000ba04783b */ /* 0x008fe80000004200 */
        /* <DEDUP_REMOVED lines=95> */
.L_x_988:
[----:B------:R-:W-:Y:S01]  /*8e40*/  LDSM.16.M88.4 R16, [R185] ;  /* 0x00000000b910783b */ /* 0x000fe20000000200 */
[----:B------:R-:W-:Y:S01]  /*8e50*/  @P1 VIADD R54, R192, 0xffffff80 ;  /* 0xffffff80c0361836 */ /* 0x000fe20000000000 */
[----:B------:R-:W-:Y:S01]  /*8e60*/  MOV R75, UR49 ;  /* 0x00000031004b7c02 */ /* 0x000fe20008000f00 */
[----:B------:R-:W-:Y:S01]  /*8e70*/  IMAD.U32 R81, RZ, RZ, UR50 ;  /* 0x00000032ff517e24 */ /* 0x000fe2000f8e00ff */
[----:B------:R-:W2:Y:S01]  /*8e80*/  LDSM.16.MT88.4 R20, [R52+0x6000] ;  /* 0x006000003414783b */ /* 0x000ea20000004200 */
[----:B------:R-:W-:Y:S01]  /*8e90*/  @P1 IMAD.WIDE R54, R54, R213, UR12 ;  /* 0x0000000c36361e25 */ /* 0x000fe2000f8e02d5 */
[----:B------:R-:W-:Y:S02]  /*8ea0*/  @UP2 UIADD3 UR10, UP0, UR12, -0x200, URZ ;  /* 0xfffffe000c0a2890 */ /* 0x000fe4000ff1e03f */
[----:B------:R-:W1:Y:S01]  /*8eb0*/  LDSM.16.M88.4 R12, [R185+0x2000] ;  /* 0x00200000b90c783b */ /* 0x000e620000000200 */
[----:B------:R-:W-:Y:S01]  /*8ec0*/  IMAD.U32 R57, RZ, RZ, UR44 ;  /* 0x0000002cff397e24 */ /* 0x000fe2000f8e00ff */
[----:B------:R-:W-:Y:S01]  /*8ed0*/  @UP2 UIADD3.X UR9, UR13, -0x1, URZ, UP0, !UPT ;  /* 0xffffffff0d092890 */ /* 0x000fe200087fe43f */
[----:B------:R-:W-:Y:S01]  /*8ee0*/  IMAD.U32 R77, RZ, RZ, UR49 ;  /* 0x00000031ff4d7e24 */ /* 0x000fe2000f8e00ff */
[----:B------:R-:W-:Y:S01]  /*8ef0*/  LDSM.16.M88.4 R24, [R184] ;  /* 0x00000000b818783b */ /* 0x000fe20000000200 */
[----:B------:R-:W-:Y:S01]  /*8f00*/  IMAD.U32 R79, RZ, RZ, UR50 ;  /* 0x00000032ff4f7e24 */ /* 0x000fe2000f8e00ff */
[----:B------:R-:W-:Y:S01]  /*8f10*/  UISETP.GT.AND UP1, UPT, UR8, UR34, UPT ;  /* 0x000000220800728c */ /* 0x000fe2000bf24270 */
[----:B------:R-:W-:Y:S01]  /*8f20*/  IMAD.U32 R73, RZ, RZ, UR48 ;  /* 0x00000030ff497e24 */ /* 0x000fe2000f8e00ff */
[----:B------:R-:W3:Y:S01]  /*8f30*/  LDSM.16.MT88.4 R28, [R52+0x6400] ;  /* 0x00640000341c783b */ /* 0x000ee20000004200 */
[----:B------:R-:W-:Y:S01]  /*8f40*/  IMAD.U32 R69, RZ, RZ, UR47 ;  /* 0x0000002fff457e24 */ /* 0x000fe2000f8e00ff */
[----:B------:R-:W-:Y:S01]  /*8f50*/  @UP2 UMOV UR13, UR9 ;  /* 0x00000009000d2c82 */ /* 0x000fe20008000000 */
[----:B------:R-:W-:Y:S01]  /*8f60*/  IMAD.U32 R71, RZ, RZ, UR48 ;  /* 0x00000030ff477e24 */ /* 0x000fe2000f8e00ff */
[----:B------:R-:W4:Y:S01]  /*8f70*/  LDSM.16.M88.4 R32, [R180] ;  /* 0x00000000b420783b */ /* 0x000f220000000200 */
[----:B------:R-:W-:Y:S01]  /*8f80*/  IMAD.U32 R65, RZ, RZ, UR46 ;  /* 0x0000002eff417e24 */ /* 0x000fe2000f8e00ff */
[----:B------:R-:W-:Y:S01]  /*8f90*/  ULOP3.LUT UR9, UR8, 0x1, URZ, 0xc0, !UPT ;  /* 0x0000000108097892 */ /* 0x000fe2000f8ec03f */
[----:B------:R-:W-:Y:S01]  /*8fa0*/  IMAD.U32 R67, RZ, RZ, UR47 ;  /* 0x0000002fff437e24 */ /* 0x000fe2000f8e00ff */
[----:B------:R-:W-:Y:S01]  /*8fb0*/  LDSM.16.M88.4 R36, [R183] ;  /* 0x00000000b724783b */ /* 0x000fe20000000200 */
[----:B------:R-:W-:Y:S01]  /*8fc0*/  IMAD.U32 R61, RZ, RZ, UR45 ;  /* 0x0000002dff3d7e24 */ /* 0x000fe2000f8e00ff */
[----:B------:R-:W-:Y:S01]  /*8fd0*/  UISETP.NE.U32.AND UP0, UPT, UR9, 0x1, UPT ;  /* 0x000000010900788c */ /* 0x000fe2000bf05070 */
[----:B------:R-:W-:Y:S01]  /*8fe0*/  IMAD.U32 R63, RZ, RZ, UR46 ;  /* 0x0000002eff3f7e24 */ /* 0x000fe2000f8e00ff */
[----:B------:R-:W4:Y:S01]  /*8ff0*/  LDSM.16.MT88.4 R40, [R52+0x6800] ;  /* 0x006800003428783b */ /* 0x000f220000004200 */
[----:B------:R-:W-:Y:S01]  /*9000*/  IMAD.U32 R59, RZ, RZ, UR45 ;  /* 0x0000002dff3b7e24 */ /* 0x000fe2000f8e00ff */
[----:B------:R-:W-:Y:S01]  /*9010*/  @UP2 UMOV UR12, UR10 ;  /* 0x0000000a000c2c82 */ /* 0x000fe20008000000 */
[----:B------:R-:W-:Y:S01]  /*9020*/  UIADD3 UR8, UR8, -0x1, URZ ;  /* 0xffffffff08087890 */ /* 0x000fe2000fffe03f */
[----:B------:R-:W4:Y:S04]  /*9030*/  LDSM.16.M88.4 R44, [R183+0x2000] ;  /* 0x00200000b72c783b */ /* 0x000f280000000200 */
[----:B------:R-:W-:Y:S04]  /*9040*/  LDSM.16.M88.4 R48, [R3+0x2000] ;  /* 0x002000000330783b */ /* 0x000fe80000000200 */
[----:B------:R-:W5:Y:S01]  /*9050*/  @P1 LDG.E R219, desc[UR14][R54.64] ;  /* 0x0000000e36db1981 */ /* 0x000f62000c1e1900 */
[-C--:B--2---:R-:W-:Y:S03]  /*9060*/  HMMA.16816.F32 R4, R16, R20.reuse, RZ ;  /* 0x000000141004723c */ /* 0x084fe600000018ff */
[----:B------:R-:W5:Y:S04]  /*9070*/  @P1 LDG.E R220, desc[UR14][R54.64+0x20] ;  /* 0x0000200e36dc1981 */ /* 0x000f68000c1e1900 */
[----:B------:R-:W5:Y:S01]  /*9080*/  @P1 LDG.E R217, desc[UR14][R54.64+0x100] ;  /* 0x0001000e36d91981 */ /* 0x000f62000c1e1900 */
[C---:B-1----:R-:W-:Y:S03]  /*9090*/  HMMA.16816.F32 R8, R12.reuse, R20, RZ ;  /* 0x000000140c08723c */ /* 0x042fe600000018ff */
        /* <DEDUP_REMOVED lines=8> */
[----:B------:R-:W1:Y:S05]  /*9120*/  LDSM.16.MT88.4 R32, [R52+0x6c00] ;  /* 0x006c00003420783b */ /* 0x000e6a0000004200 */
        /* <DEDUP_REMOVED lines=22> */
[----:B------:R-:W-:Y:S04]  /*9290*/  LDSM.16.MT88.4 R28, [R52+0x7c00] ;  /* 0x007c0000341c783b */ /* 0x000fe80000004200 */
[----:B------:R-:W3:Y:S01]  /*92a0*/  LDSM.16.M88.4 R24, [R3+0x4000] ;  /* 0x004000000318783b */ /* 0x000ee20000000200 */
[-C--:B----4-:R-:W-:Y:S06]  /*92b0*/  HMMA.16816.F32 R4, R36, R40.reuse, R4 ;  /* 0x000000282404723c */ /* 0x090fec0000001804 */
[C---:B-1----:R-:W-:Y:S06]  /*92c0*/  HMMA.16816.F32 R8, R48.reuse, R40, R8 ;  /* 0x000000283008723c */ /* 0x042fec0000001808 */
[-C--:B------:R-:W-:Y:S01]  /*92d0*/  HMMA.16816.F32 R12, R48, R42.reuse, R12 ;  /* 0x0000002a300c723c */ /* 0x080fe2000000180c */
[----:B------:R-:W1:Y:S01]  /*92e0*/  LDSM.16.M88.4 R48, [R3+0x6000] ;  /* 0x006000000330783b */ /* 0x000e620000000200 */
[----:B------:R-:W-:Y:S04]  /*92f0*/  IMAD.U32 R41, RZ, RZ, UR41 ;  /* 0x00000029ff297e24 */ /* 0x000fe8000f8e00ff */
[----:B------:R-:W-:Y:S06]  /*9300*/  HMMA.16816.F32 R16, R36, R42, R16 ;  /* 0x0000002a2410723c */ /* 0x000fec0000001810 */
[-C--:B------:R-:W-:Y:S01]  /*9310*/  HMMA.16816.F32 R4, R20, R32.reuse, R4 ;  /* 0x000000201404723c */ /* 0x080fe20000001804 */
[----:B------:R-:W-:Y:S04]  /*9320*/  IMAD.U32 R43, RZ, RZ, UR41 ;  /* 0x00000029ff2b7e24 */ /* 0x000fe8000f8e00ff */
[----:B------:R-:W-:Y:S01]  /*9330*/  IMAD.U32 R39, RZ, RZ, UR40 ;  /* 0x00000028ff277e24 */ /* 0x000fe2000f8e00ff */
[C---:B--2---:R-:W-:Y:S01]  /*9340*/  HMMA.16816.F32 R8, R44.reuse, R32, R8 ;  /* 0x000000202c08723c */ /* 0x044fe20000001808 */
[----:B------:R-:W-:Y:S05]  /*9350*/  IMAD.U32 R37, RZ, RZ, UR40 ;  /* 0x00000028ff257e24 */ /* 0x000fea000f8e00ff */
[-C--:B------:R-:W-:Y:S01]  /*9360*/  HMMA.16816.F32 R12, R44, R34.reuse, R12 ;  /* 0x000000222c0c723c */ /* 0x080fe2000000180c */
[----:B------:R-:W-:Y:S05]  /*9370*/  MOV R33, UR39 ;  /* 0x0000002700217c02 */ /* 0x000fea0008000f00 */
[----:B------:R-:W-:Y:S01]  /*9380*/  HMMA.16816.F32 R16, R20, R34, R16 ;  /* 0x000000221410723c */ /* 0x000fe20000001810 */
[----:B------:R-:W-:Y:S04]  /*9390*/  IMAD.U32 R47, RZ, RZ, UR42 ;  /* 0x0000002aff2f7e24 */ /* 0x000fe8000f8e00ff */
[----:B------:R-:W-:Y:S01]  /*93a0*/  IMAD.U32 R45, RZ, RZ, UR42 ;  /* 0x0000002aff2d7e24 */ /* 0x000fe2000f8e00ff */
[-C--:B---3--:R-:W-:Y:S01]  /*93b0*/  HMMA.16816.F32 R4, R24, R28.reuse, R4 ;  /* 0x0000001c1804723c */ /* 0x088fe20000001804 */
        /* <DEDUP_REMOVED lines=10> */
[-C--:B------:R-:W-:Y:S01]  /*9460*/  LEA R56, P0, R81, R226.reuse, 0x2 ;  /* 0x000000e251387211 */ /* 0x080fe200078010ff */
[----:B------:R-:W-:Y:S01]  /*9470*/  REDG.E.ADD.F32.FTZ.RN.STRONG.GPU desc[UR14][R226.64], R4 ;  /* 0x00000004e20079a6 */ /* 0x000fe2000c10f38e */
[-C--:B------:R-:W-:Y:S01]  /*9480*/  LEA R30, P1, R57, R226.reuse, 0x2 ;  /* 0x000000e2391e7211 */ /* 0x080fe200078210ff */
[----:B------:R-:W-:Y:S03]  /*9490*/  IMAD.U32 R27, RZ, RZ, UR37 ;  /* 0x00000025ff1b7e24 */ /* 0x000fe6000f8e00ff */
[-C--:B------:R-:W-:Y:S01]  /*94a0*/  LEA R50, P6, R77, R226.reuse, 0x2 ;  /* 0x000000e24d327211 */ /* 0x080fe200078c10ff */
[----:B------:R-:W-:Y:S01]  /*94b0*/  IMAD.U32 R49, RZ, RZ, UR43 ;  /* 0x0000002bff317e24 */ /* 0x000fe2000f8e00ff */
[-C--:B------:R-:W-:Y:S01]  /*94c0*/  LEA.HI.X.SX32 R57, R79, R227.reuse, 0x2, P0 ;  /* 0x000000e34f397211 */ /* 0x080fe200000f16ff */
[----:B------:R-:W-:Y:S01]  /*94d0*/  IMAD.U32 R23, RZ, RZ, UR35 ;  /* 0x00000023ff177e24 */ /* 0x000fe2000f8e00ff */
[-C--:B------:R-:W-:Y:S01]  /*94e0*/  LEA R26, P0, R51, R226.reuse, 0x2 ;  /* 0x000000e2331a7211 */ /* 0x080fe200078010ff */
[----:B------:R-:W-:Y:S01]  /*94f0*/  IMAD.U32 R25, RZ, RZ, UR37 ;  /* 0x00000025ff197e24 */ /* 0x000fe2000f8e00ff */
        /* <DEDUP_REMOVED lines=8> */
[-C--:B------:R-:W-:Y:S02]  /*9580*/  LEA R40, P5, R43, R226.reuse, 0x2 ;  /* 0x000000e22b287211 */ /* 0x080fe400078a10ff */
[-C--:B------:R-:W-:Y:S01]  /*9590*/  LEA R38, P3, R65, R226.reuse, 0x2 ;  /* 0x000000e241267211 */ /* 0x080fe200078610ff */
[----:B------:R-:W-:Y:S01]  /*95a0*/  REDG.E.ADD.F32.FTZ.RN.STRONG.GPU desc[UR14][R46.64], R7 ;  /* 0x000000072e0079a6 */ /* 0x000fe2000c10f38e */
[-C--:B------:R-:W-:Y:S02]  /*95b0*/  LEA.HI.X.SX32 R43, R67, R227.reuse, 0x2, P4 ;  /* 0x000000e3432b7211 */ /* 0x080fe400020f16ff */
[-C--:B------:R-:W-:Y:S01]  /*95c0*/  LEA R36, P4, R39, R226.reuse, 0x2 ;  /* 0x000000e227247211 */ /* 0x080fe200078810ff */
[----:B------:R-:W-:Y:S01]  /*95d0*/  LDSM.16.MT88.4 R4, [R186+0xa000] ;  /* 0x00a00000ba04783b */ /* 0x000fe20000004200 */
[-C--:B------:R-:W-:Y:S02]  /*95e0*/  LEA R34, P2, R61, R226.reuse, 0x2 ;  /* 0x000000e23d227211 */ /* 0x080fe400078410ff */
[-C--:B------:R-:W-:Y:S01]  /*95f0*/  LEA.HI.X.SX32 R39, R63, R227.reuse, 0x2, P3 ;  /* 0x000000e33f277211 */ /* 0x080fe200018f16ff */
[----:B------:R-:W-:Y:S01]  /*9600*/  REDG.E.ADD.F32.FTZ.RN.STRONG.GPU desc[UR14][R42.64], R8 ;  /* 0x000000082a0079a6 */ /* 0x000fe2000c10f38e */
[-C--:B------:R-:W-:Y:S02]  /*9610*/  LEA R48, P3, R35, R226.reuse, 0x2 ;  /* 0x000000e223307211 */ /* 0x080fe400078610ff */
[----:B------:R-:W-:Y:S01]  /*9620*/  MOV R31, UR38 ;  /* 0x00000026001f7c02 */ /* 0x000fe20008000f00 */
[----:B------:R-:W-:Y:S01]  /*9630*/  REDG.E.ADD.F32.FTZ.RN.STRONG.GPU desc[UR14][R38.64], R9 ;  /* 0x00000009260079a6 */ /* 0x000fe2000c10f38e */
[-C--:B------:R-:W-:Y:S02]  /*9640*/  LEA.HI.X.SX32 R35, R59, R227.reuse, 0x2, P2 ;  /* 0x000000e33b237211 */ /* 0x080fe400010f16ff */
        /* <DEDUP_REMOVED lines=36> */
[----:B------:R-:W-:Y:S05]  /*9890*/  LDSM.16.MT88.4 R8, [R181+0x800] ;  /* 0x00080000b508783b */ /* 0x000fea0000004200 */
[----:B------:R-:W-:Y:S01]  /*98a0*/  HMMA.16816.F32 R160, R4, R22, R160 ;  /* 0x0000001604a0723c */ /* 0x000fe200000018a0 */
[----:B------:R-:W1:Y:S04]  /*98b0*/  LDSM.16.MT88.4 R4, [R186+0xb000] ;  /* 0x00b00000ba04783b */ /* 0x000e680000004200 */
[----:B------:R-:W2:Y:S01]  /*98c0*/  LDSM.16.MT88.4 R20, [R181+0xc00] ;  /* 0x000c0000b514783b */ /* 0x000ea20000004200 */
[-C--:B---3--:R-:W-:Y:S06]  /*98d0*/  HMMA.16816.F32 R148, R24, R28.reuse, R148 ;  /* 0x0000001c1894723c */ /* 0x088fec0000001894 */
[C---:B----4-:R-:W-:Y:S06]  /*98e0*/  HMMA.16816.F32 R152, R32.reuse, R28, R152 ;  /* 0x0000001c2098723c */ /* 0x050fec0000001898 */
[-C--:B------:R-:W-:Y:S06]  /*98f0*/  HMMA.16816.F32 R156, R32, R30.reuse, R156 ;  /* 0x0000001e209c723c */ /* 0x080fec000000189c */
[----:B------:R-:W-:Y:S01]  /*9900*/  HMMA.16816.F32 R160, R24, R30, R160 ;  /* 0x0000001e18a0723c */ /* 0x000fe200000018a0 */
[----:B------:R-:W3:Y:S05]  /*9910*/  LDSM.16.MT88.4 R24, [R186+0xf800] ;  /* 0x00f80000ba18783b */ /* 0x000eea0000004200 */
        /* <DEDUP_REMOVED lines=132> */
.L_x_990:
        /* <DEDUP_REMOVED lines=19> */
.L_x_991:
        /* <DEDUP_REMOVED lines=13> */
[----:B------:R-:W-:Y:S01]  /*a360*/  SHF.R.S32.HI R16, RZ, 0x1f, R196 ;  /* 0x0000001fff107819 */ /* 0x000fe200000114c4 */
[----:B------:R-:W-:Y:S01]  /*a370*/  IMAD.U32 R22, RZ, RZ, UR16 ;  /* 0x00000010ff167e24 */ /* 0x000fe2000f8e00ff */
[----:B------:R-:W-:-:S02]  /*a380*/  IADD3 R6, P0, R6, UR19, RZ ;  /* 0x0000001306067c10 */ /* 0x000fc4000ff1e0ff */
[----:B------:R-:W-:Y:S01]  /*a390*/  MOV R5, UR13 ;  /* 0x0000000d00057c02 */ /* 0x000fe20008000f00 */
[----:B------:R-:W-:Y:S02]  /*a3a0*/  ULDC UR13, c[0x0][0x2d0] ;  /* 0x0000b400000d7ab9 */ /* 0x000fe40000000800 */
[----:B------:R-:W-:Y:S01]  /*a3b0*/  ISETP.GE.AND P2, PT, R202, UR13, PT ;  /* 0x0000000dca007c0c */ /* 0x000fe2000bf46270 */
[----:B------:R-:W-:Y:S01]  /*a3c0*/  UIMAD UR13, UR21, UR16, URZ ;  /* 0x00000010150d72a4 */ /* 0x000fe2000f8e023f */
[----:B------:R-:W-:Y:S01]  /*a3d0*/  IADD3.X R7, R7, UR20, R5, P0, !PT ;  /* 0x0000001407077c10 */ /* 0x000fe200087fe405 */
[----:B------:R2:W3:Y:S01]  /*a3e0*/  LDS.128 R12, [R53+0x7000] ;  /* 0x00700000350c7984 */ /* 0x0004e20000000c00 */
[----:B------:R-:W-:Y:S01]  /*a3f0*/  ISETP.GE.OR P1, PT, R4, UR7, P2 ;  /* 0x0000000704007c0c */ /* 0x000fe20009726670 */
[----:B------:R-:W-:Y:S01]  /*a400*/  UIMAD UR17, UR58, UR17, UR13 ;  /* 0x000000113a1172a4 */ /* 0x000fe2000f8e020d */
[----:B------:R-:W-:Y:S01]  /*a410*/  ISETP.GE.OR P2, PT, R196, UR7, P2 ;  /* 0x00000007c4007c0c */ /* 0x000fe20009746670 */
[----:B------:R2:W4:Y:S01]  /*a420*/  LDS.128 R8, [R53+0x9000] ;  /* 0x0090000035087984 */ /* 0x0005220000000c00 */
[----:B------:R-:W-:-:S05]  /*a430*/  IMAD.WIDE.U32 R22, R22, UR58, R6 ;  /* 0x0000003a16167c25 */ /* 0x000fca000f8e0006 */
        /* <DEDUP_REMOVED lines=12> */
.L_x_993:
[----:B------:R-:W-:Y:S05]  /*a500*/  BSYNC B0 ;  /* 0x0000000000007941 */ /* 0x000fea0003800000 */
.L_x_992:
        /* <DEDUP_REMOVED lines=13> */
.L_x_995:
[----:B------:R-:W-:Y:S05]  /*a5e0*/  BSYNC B0 ;  /* 0x0000000000007941 */ /* 0x000fea0003800000 */
.L_x_994:
        /* <DEDUP_REMOVED lines=26> */
.L_x_997:
[----:B------:R-:W-:Y:S05]  /*a790*/  BSYNC B0 ;  /* 0x0000000000007941 */ /* 0x000fea0003800000 */
.L_x_996:
        /* <DEDUP_REMOVED lines=11> */
[----:B----4-:R1:W-:Y:S02]  /*a850*/  STG.E.128 desc[UR14][R4.64], R8 ;  /* 0x0000000804007986 */ /* 0x0103e4000c101d0e */
.L_x_968:
[----:B------:R-:W-:Y:S05]  /*a860*/  BSYNC B1 ;  /* 0x0000000000017941 */ /* 0x000fea0003800000 */
.L_x_954:
        /* <DEDUP_REMOVED lines=11> */
.L_x_998:
[----:B------:R-:W-:Y:S05]  /*a920*/  EXIT ;  /* 0x000000000000794d */ /* 0x000fea0003800000 */
.L_x_1000:
        /* <DEDUP_REMOVED lines=13> */
.L_x_1357:


//--------------------- .text._ZN5flash44flash_bwd_dq_dk_dv_loop_seqk_parallel_kernelI23Flash_bwd_kernel_traitsILi32ELi128ELi128ELi8ELi4ELi4ELi4ELb0ELb0EN7cutlass6half_tE19Flash_kernel_traitsILi32ELi128ELi128ELi8ES3_EELb0ELb0ELb1ELb0ELb0ELb0ELb1EEEvNS_16Flash_bwd_paramsE --------------------------
	.section	.text._ZN5flash44flash_bwd_dq_dk_dv_loop_seqk_parallel_kernelI23Flash_bwd_kernel_traitsILi32ELi128ELi128ELi8ELi4ELi4ELi4ELb0ELb0EN7cutlass6half_tE19Flash_kernel_traitsILi32ELi128ELi128ELi8ES3_EELb0ELb0ELb1ELb0ELb0ELb0ELb1EEEvNS_16Flash_bwd_paramsE,"ax",@progbits
	.align	128
        .global         _ZN5flash44flash_bwd_dq_dk_dv_loop_seqk_parallel_kernelI23Flash_bwd_kernel_traitsILi32ELi128ELi128ELi8ELi4ELi4ELi4ELb0ELb0EN7cutlass6half_tE19Flash_kernel_traitsILi32ELi128ELi128ELi8ES3_EELb0ELb0ELb1ELb0ELb0ELb0ELb1EEEvNS_16Flash_bwd_paramsE
        .type           _ZN5flash44flash_bwd_dq_dk_dv_loop_seqk_parallel_kernelI23Flash_bwd_kernel_traitsILi32ELi128ELi128ELi8ELi4ELi4ELi4ELb0ELb0EN7cutlass6half_tE19Flash_kernel_traitsILi32ELi128ELi128ELi8ES3_EELb0ELb0ELb1ELb0ELb0ELb0ELb1EEEvNS_16Flash_bwd_paramsE,@function
        .size           _ZN5flash44flash_bwd_dq_dk_dv_loop_seqk_parallel_kernelI23Flash_bwd_kernel_traitsILi32ELi128ELi128ELi8ELi4ELi4ELi4ELb0ELb0EN7cutlass6half_tE19Flash_kernel_traitsILi32ELi128ELi128ELi8ES3_EELb0ELb0ELb1ELb0ELb0ELb0ELb1EEEvNS_16Flash_bwd_paramsE,(.L_x_1358 - _ZN5flash44flash_bwd_dq_dk_dv_loop_seqk_parallel_kernelI23Flash_bwd_kernel_traitsILi32ELi128ELi128ELi8ELi4ELi4ELi4ELb0ELb0EN7cutlass6half_tE19Flash_kernel_traitsILi32ELi128ELi128ELi8ES3_EELb0ELb0ELb1ELb0ELb0ELb0ELb1EEEvNS_16Flash_bwd_paramsE)
        .other          _ZN5flash44flash_bwd_dq_dk_dv_loop_seqk_parallel_kernelI23Flash_bwd_kernel_traitsILi32ELi128ELi128ELi8ELi4ELi4ELi4ELb0ELb0EN7cutlass6half_tE19Flash_kernel_traitsILi32ELi128ELi128ELi8ES3_EELb0ELb0ELb1ELb0ELb0ELb0ELb1EEEvNS_16Flash_bwd_paramsE,@"STO_CUDA_ENTRY STV_DEFAULT"
_ZN5flash44flash_bwd_dq_dk_dv_loop_seqk_parallel_kernelI23Flash_bwd_kernel_traitsILi32ELi128ELi128ELi8ELi4ELi4ELi4ELb0ELb0EN7cutlass6half_tE19Flash_kernel_traitsILi32ELi128ELi128ELi8ES3_EELb0ELb0ELb1ELb0ELb0ELb0ELb1EEEvNS_16Flash_bwd_paramsE:
.text._ZN5flash44flash_bwd_dq_dk_dv_loop_seqk_parallel_kernelI23Flash_bwd_kernel_traitsILi32ELi128ELi128ELi8ELi4ELi4ELi4ELb0ELb0EN7cutlass6half_tE19Flash_kernel_traitsILi32ELi128ELi128ELi8ES3_EELb0ELb0ELb1ELb0ELb0ELb0ELb1EEEvNS_16Flash_bwd_paramsE:
        /* <DEDUP_REMOVED lines=17> */
[----:B------:R-:W-:-:S03]  /*0110*/  ULDC UR61, c[0x0][0x394] ;  /* 0x0000e500003d7ab9 */ /* 0x000fc60000000800 */
[----:B------:R-:W3:Y:S08]  /*0120*/  S2UR UR48, SR_CTAID.Y ;  /* 0x00000000003079c3 */ /* 0x000ef00000002600 */
[----:B------:R-:W4:Y:S01]  /*0130*/  S2UR UR58, SR_CTAID.Z ;  /* 0x00000000003a79c3 */ /* 0x000f220000002700 */
[----:B--2---:R-:W-:-:S06]  /*0140*/  ULEA UR4, UR4, UR5, 0x18 ;  /* 0x0000000504047291 */ /* 0x004fcc000f8ec03f */
[----:B------:R-:W-:Y:S01]  /*0150*/  IMAD.U32 R125, RZ, RZ, UR4 ;  /* 0x00000004ff7d7e24 */ /* 0x000fe2000f8e00ff */
[----:B-1----:R-:W-:Y:S01]  /*0160*/  SHF.R.S32.HI R7, RZ, 0x1f, R8 ;  /* 0x0000001fff077819 */ /* 0x002fe20000011408 */
[----:B---3--:R-:W-:-:S03]  /*0170*/  USHF.L.U32 UR5, UR48, 0x7, URZ ;  /* 0x0000000730057899 */ /* 0x008fc6000800063f */
[CC--:B------:R-:W-:Y:S02]  /*0180*/  LEA.HI R3, R7.reuse, R8.reuse, RZ, 0x5 ;  /* 0x0000000807037211 */ /* 0x0c0fe400078f28ff */
[-C--:B------:R-:W-:Y:S01]  /*0190*/  LEA.HI R11, R7, R8.reuse, RZ, 0x2 ;  /* 0x00000008070b7211 */ /* 0x080fe200078f10ff */
[----:B------:R-:W-:Y:S01]  /*01a0*/  IMAD.U32 R139, RZ, RZ, UR5 ;  /* 0x00000005ff8b7e24 */ /* 0x000fe2000f8e00ff */
[----:B------:R-:W-:Y:S01]  /*01b0*/  LOP3.LUT R2, R3, 0xffffffe0, RZ, 0xc0, !PT ;  /* 0xffffffe003027812 */ /* 0x000fe200078ec0ff */
[----:B----4-:R-:W-:Y:S01]  /*01c0*/  USHF.R.S32.HI UR6, URZ, 0x1f, UR58 ;  /* 0x0000001f3f067899 */ /* 0x010fe2000801143a */
[--C-:B------:R-:W-:Y:S01]  /*01d0*/  SHF.R.S32.HI R0, RZ, 0x2, R11.reuse ;  /* 0x00000002ff007819 */ /* 0x100fe2000001140b */
[----:B------:R-:W-:Y:S01]  /*01e0*/  USHF.R.S32.HI UR5, URZ, 0x1f, UR58 ;  /* 0x0000001f3f057899 */ /* 0x000fe2000801143a */
[----:B------:R-:W-:Y:S01]  /*01f0*/  SHF.R.S32.HI R14, RZ, 0x1f, R11 ;  /* 0x0000001fff0e7819 */ /* 0x000fe2000001140b */
[----:B------:R-:W-:Y:S01]  /*0200*/  IMAD.IADD R2, R8, 0x1, -R2 ;  /* 0x0000000108027824 */ /* 0x000fe200078e0a02 */
[----:B------:R-:W-:Y:S01]  /*0210*/  LEA.HI R13, R7, R8, RZ, 0x3 ;  /* 0x00000008070d7211 */ /* 0x000fe200078f18ff */
[----:B------:R-:W-:Y:S01]  /*0220*/  IMAD.U32 R133, RZ, RZ, UR6 ;  /* 0x00000006ff857e24 */ /* 0x000fe2000f8e00ff */
[----:B------:R-:W-:Y:S01]  /*0230*/  LEA.HI R14, R14, R0, RZ, 0x3 ;  /* 0x000000000e0e7211 */ /* 0x000fe200078f18ff */
[----:B------:R-:W-:Y:S01]  /*0240*/  USHF.R.S32.HI UR6, URZ, 0x1f, UR48 ;  /* 0x0000001f3f067899 */ /* 0x000fe20008011430 */
[----:B------:R-:W-:Y:S01]  /*0250*/  SHF.R.S32.HI R131, RZ, 0x1f, R2 ;  /* 0x0000001fff837819 */ /* 0x000fe20000011402 */
[----:B------:R-:W-:Y:S01]  /*0260*/  IMAD.U32 R137, RZ, RZ, UR5 ;  /* 0x00000005ff897e24 */ /* 0x000fe2000f8e00ff */
[----:B------:R-:W-:Y:S01]  /*0270*/  LOP3.LUT R14, R14, 0xfffffff8, RZ, 0xc0, !PT ;  /* 0xfffffff80e0e7812 */ /* 0x000fe200078ec0ff */
[----:B------:R-:W-:Y:S01]  /*0280*/  UIADD3 UR5, UR4, 0xa000, URZ ;  /* 0x0000a00004057890 */ /* 0x000fe2000fffe03f */
[----:B------:R-:W-:Y:S01]  /*0290*/  LEA.HI R131, R131, R2, RZ, 0x2 ;  /* 0x0000000283837211 */ /* 0x000fe200078f10ff */
[----:B------:R-:W-:Y:S01]  /*02a0*/  IMAD.U32 R138, RZ, RZ, UR6 ;  /* 0x00000006ff8a7e24 */ /* 0x000fe2000f8e00ff */
[----:B------:R-:W-:Y:S01]  /*02b0*/  LEA.HI R2, R11, R0, RZ, 0x1 ;  /* 0x000000000b027211 */ /* 0x000fe200078f08ff */
[----:B------:R-:W-:Y:S01]  /*02c0*/  IMAD.IADD R14, R0, 0x1, -R14 ;  /* 0x00000001000e7824 */ /* 0x000fe200078e0a0e */
[----:B------:R-:W-:Y:S01]  /*02d0*/  SHF.R.S32.HI R132, RZ, 0x5, R3 ;  /* 0x00000005ff847819 */ /* 0x000fe20000011403 */
[----:B------:R-:W-:Y:S01]  /*02e0*/  UIADD3 UR6, UR4, 0x6000, URZ ;  /* 0x0000600004067890 */ /* 0x000fe2000fffe03f */
[----:B------:R-:W-:-:S02]  /*02f0*/  LOP3.LUT R2, R2, 0x7fffffe, RZ, 0xc0, !PT ;  /* 0x07fffffe02027812 */ /* 0x000fc400078ec0ff */
[----:B------:R-:W-:Y:S02]  /*0300*/  SHF.R.S32.HI R3, RZ, 0x1f, R3 ;  /* 0x0000001fff037819 */ /* 0x000fe40000011403 */
[----:B------:R-:W-:Y:S01]  /*0310*/  LEA.HI R15, R7, R8, RZ, 0x4 ;  /* 0x00000008070f7211 */ /* 0x000fe200078f20ff */
[----:B------:R-:W-:Y:S01]  /*0320*/  IMAD.IADD R2, R0, 0x1, -R2 ;  /* 0x0000000100027824 */ /* 0x000fe200078e0a02 */
[----:B------:R-:W-:Y:S02]  /*0330*/  SHF.R.S32.HI R0, RZ, 0x3, R13 ;  /* 0x00000003ff007819 */ /* 0x000fe4000001140d */
[----:B------:R-:W-:Y:S02]  /*0340*/  LOP3.LUT R11, R11, 0xfffffffc, RZ, 0xc0, !PT ;  /* 0xfffffffc0b0b7812 */ /* 0x000fe400078ec0ff */
[----:B------:R-:W-:Y:S01]  /*0350*/  LEA.HI R3, R3, R132, RZ, 0x2 ;  /* 0x0000008403037211 */ /* 0x000fe200078f10ff */
[----:B------:R-:W-:Y:S01]  /*0360*/  IMAD.SHL.U32 R0, R0, 0x40, RZ ;  /* 0x0000004000007824 */ /* 0x000fe200078e00ff */
[----:B------:R-:W-:Y:S01]  /*0370*/  SHF.R.S32.HI R4, RZ, 0x4, R15 ;  /* 0x00000004ff047819 */ /* 0x000fe2000001140f */
[----:B------:R-:W-:Y:S01]  /*0380*/  IMAD.IADD R11, R8, 0x1, -R11 ;  /* 0x00000001080b7824 */ /* 0x000fe200078e0a0b */
[----:B------:R-:W-:-:S02]  /*0390*/  LOP3.LUT R3, R3, 0xfffffffc, RZ, 0xc0, !PT ;  /* 0xfffffffc03037812 */ /* 0x000fc400078ec0ff */
[----:B------:R-:W-:Y:S01]  /*03a0*/  LOP3.LUT R10, R13, 0xfffffff8, RZ, 0xc0, !PT ;  /* 0xfffffff80d0a7812 */ /* 0x000fe200078ec0ff */
[----:B------:R-:W-:Y:S01]  /*03b0*/  IMAD.SHL.U32 R134, R11, 0x8, RZ ;  /* 0x000000080b867824 */ /* 0x000fe200078e00ff */
[C---:B------:R-:W-:Y:S01]  /*03c0*/  LEA.HI R128, R15.reuse, R4, RZ, 0x1 ;  /* 0x000000040f807211 */ /* 0x040fe200078f08ff */
[----:B------:R-:W-:Y:S01]  /*03d0*/  IMAD.IADD R3, R132, 0x1, -R3 ;  /* 0x0000000184037824 */ /* 0x000fe200078e0a03 */
[----:B------:R-:W-:Y:S01]  /*03e0*/  LOP3.LUT R0, R0, 0xc0, RZ, 0xc0, !PT ;  /* 0x000000c000007812 */ /* 0x000fe200078ec0ff */
[----:B------:R-:W-:Y:S01]  /*03f0*/  IMAD R132, R132, 0x8, R2 ;  /* 0x0000000884847824 */ /* 0x000fe200078e0202 */
[----:B------:R-:W-:Y:S01]  /*0400*/  LOP3.LUT R15, R15, 0xfffffff0, RZ, 0xc0, !PT ;  /* 0xfffffff00f0f7812 */ /* 0x000fe200078ec0ff */
[----:B------:R-:W-:Y:S01]  /*0410*/  IMAD.IADD R10, R8, 0x1, -R10 ;  /* 0x00000001080a7824 */ /* 0x000fe200078e0a0a */
[----:B------:R-:W-:Y:S01]  /*0420*/  SHF.R.U32.HI R2, RZ, 0x3, R0 ;  /* 0x00000003ff027819 */ /* 0x000fe20000011600 */
[----:B------:R-:W-:Y:S01]  /*0430*/  IMAD.SHL.U32 R11, R11, 0x2, RZ ;  /* 0x000000020b0b7824 */ /* 0x000fe200078e00ff */
[----:B------:R-:W-:Y:S01]  /*0440*/  LOP3.LUT R0, R0, 0x18, R134, 0xf8, !PT ;  /* 0x0000001800007812 */ /* 0x000fe200078ef886 */
[----:B------:R-:W-:Y:S01]  /*0450*/  IMAD.IADD R15, R8, 0x1, -R15 ;  /* 0x00000001080f7824 */ /* 0x000fe200078e0a0f */
[----:B------:R-:W-:-:S02]  /*0460*/  LOP3.LUT R128, R128, 0xfffffffe, RZ, 0xc0, !PT ;  /* 0xfffffffe80807812 */ /* 0x000fc400078ec0ff */
[----:B------:R-:W-:Y:S01]  /*0470*/  LEA.HI R7, R7, R8, RZ, 0x7 ;  /* 0x0000000807077211 */ /* 0x000fe200078f38ff */
[----:B------:R-:W-:Y:S01]  /*0480*/  IMAD.SHL.U32 R8, R8, 0x2, RZ ;  /* 0x0000000208087824 */ /* 0x000fe200078e00ff */
[----:B------:R-:W-:Y:S01]  /*0490*/  LEA.HI R12, R10, R10, RZ, 0x1 ;  /* 0x0000000a0a0c7211 */ /* 0x000fe200078f08ff */
[----:B------:R-:W-:Y:S01]  /*04a0*/  IMAD.IADD R128, R4, 0x1, -R128 ;  /* 0x0000000104807824 */ /* 0x000fe200078e0a80 */
[----:B------:R-:W-:Y:S02]  /*04b0*/  LOP3.LUT R2, R0, R2, RZ, 0x3c, !PT ;  /* 0x0000000200027212 */ /* 0x000fe400078e3cff */
[----:B------:R-:W-:Y:S01]  /*04c0*/  LEA.HI R0, R15, R15, RZ, 0x1 ;  /* 0x0000000f0f007211 */ /* 0x000fe200078f08ff */
[----:B------:R-:W-:Y:S01]  /*04d0*/  IMAD.SHL.U32 R129, R128, 0x8, RZ ;  /* 0x0000000880817824 */ /* 0x000fe200078e00ff */
[----:B------:R-:W-:Y:S01]  /*04e0*/  LOP3.LUT R5, R12, 0x3fffffe, RZ, 0xc0, !PT ;  /* 0x03fffffe0c057812 */ /* 0x000fe200078ec0ff */
[----:B------:R-:W-:Y:S01]  /*04f0*/  IMAD.U32 R132, R132, 0x20, R2 ;  /* 0x0000002084847824 */ /* 0x000fe200078e0002 */
[----:B------:R-:W-:-:S02]  /*0500*/  SHF.R.S32.HI R7, RZ, 0x7, R7 ;  /* 0x00000007ff077819 */ /* 0x000fc40000011407 */
[--C-:B------:R-:W-:Y:S01]  /*0510*/  SHF.R.S32.HI R9, RZ, 0x1, R0.reuse ;  /* 0x00000001ff097819 */ /* 0x100fe20000011400 */
[C---:B------:R-:W-:Y:S01]  /*0520*/  IMAD.IADD R5, R10.reuse, 0x1, -R5 ;  /* 0x000000010a057824 */ /* 0x040fe200078e0a05 */
[----:B------:R-:W-:Y:S01]  /*0530*/  SHF.R.S32.HI R6, RZ, 0x1f, R0 ;  /* 0x0000001fff067819 */ /* 0x000fe20000011400 */
[C---:B------:R-:W-:Y:S01]  /*0540*/  IMAD R118, R7.reuse, 0x8, R128 ;  /* 0x0000000807767824 */ /* 0x040fe200078e0280 */
[----:B------:R-:W-:Y:S01]  /*0550*/  SHF.R.S32.HI R4, RZ, 0x1f, R15 ;  /* 0x0000001fff047819 */ /* 0x000fe2000001140f */
[----:B------:R-:W-:Y:S01]  /*0560*/  IMAD.SHL.U32 R10, R10, 0x40, RZ ;  /* 0x000000400a0a7824 */ /* 0x000fe200078e00ff */
[----:B------:R-:W-:Y:S01]  /*0570*/  LEA.HI R6, R6, R9, RZ, 0x2 ;  /* 0x0000000906067211 */ /* 0x000fe200078f10ff */
[----:B------:R-:W-:Y:S01]  /*0580*/  IMAD R118, R118, 0x8, R5 ;  /* 0x0000000876767824 */ /* 0x000fe200078e0205 */
[----:B------:R-:W-:Y:S01]  /*0590*/  LOP3.LUT R5, R14, 0x1, RZ, 0xc0, !PT ;  /* 0x000000010e057812 */ /* 0x000fe200078ec0ff */
[--C-:B------:R-:W-:Y:S01]  /*05a0*/  IMAD R136, R7, 0x2000, R11.reuse ;  /* 0x0000200007887824 */ /* 0x100fe200078e020b */
[----:B------:R-:W-:Y:S01]  /*05b0*/  LOP3.LUT R6, R6, 0xfffffffc, RZ, 0xc0, !PT ;  /* 0xfffffffc06067812 */ /* 0x000fe200078ec0ff */
[----:B------:R-:W-:Y:S01]  /*05c0*/  IMAD R11, R3, 0x200, R11 ;  /* 0x00000200030b7824 */ /* 0x000fe200078e020b */
[----:B------:R-:W-:-:S02]  /*05d0*/  ISETP.NE.U32.AND P6, PT, R5, 0x1, PT ;  /* 0x000000010500780c */ /* 0x000fc40003fc5070 */
[----:B------:R-:W-:Y:S01]  /*05e0*/  LEA.HI R4, R4, R15, RZ, 0x3 ;  /* 0x0000000f04047211 */ /* 0x000fe200078f18ff */
[----:B------:R-:W-:Y:S01]  /*05f0*/  IMAD.IADD R5, R9, 0x1, -R6 ;  /* 0x0000000109057824 */ /* 0x000fe200078e0a06 */
[----:B------:R-:W-:Y:S01]  /*0600*/  LOP3.LUT R10, R10, 0x1c0, RZ, 0xc0, !PT ;  /* 0x000001c00a0a7812 */ /* 0x000fe200078ec0ff */
[----:B------:R-:W-:Y:S01]  /*0610*/  IMAD.SHL.U32 R9, R3, 0x10, RZ ;  /* 0x0000001003097824 */ /* 0x000fe200078e00ff */
[----:B------:R-:W-:Y:S02]  /*0620*/  LOP3.LUT R2, R4, 0xfffffff8, RZ, 0xc0, !PT ;  /* 0xfffffff804027812 */ /* 0x000fe400078ec0ff */
[----:B------:R-:W-:Y:S02]  /*0630*/  LEA.HI R6, R14, R14, RZ, 0x1 ;  /* 0x0000000e0e067211 */ /* 0x000fe400078f08ff */
[----:B------:R-:W-:Y:S01]  /*0640*/  LEA.HI.SX32 R131, R131, R9, 0x1e ;  /* 0x0000000983837211 */ /* 0x000fe200078ff2ff */
[----:B------:R-:W-:Y:S01]  /*0650*/  IMAD.IADD R2, R15, 0x1, -R2 ;  /* 0x000000010f027824 */ /* 0x000fe200078e0a02 */
[----:B------:R-:W-:-:S02]  /*0660*/  SHF.R.S32.HI R12, RZ, 0x1, R12 ;  /* 0x00000001ff0c7819 */ /* 0x000fc4000001140c */
[----:B------:R-:W-:Y:S02]  /*0670*/  LOP3.LUT R9, R10, 0x30, R9, 0xf8, !PT ;  /* 0x000000300a097812 */ /* 0x000fe400078ef809 */
[----:B------:R-:W-:Y:S02]  /*0680*/  LOP3.LUT R8, R8, 0x6, RZ, 0xc0, !PT ;  /* 0x0000000608087812 */ /* 0x000fe400078ec0ff */
[----:B------:R-:W-:Y:S02]  /*0690*/  LOP3.LUT R148, R6, 0x3fffffe, RZ, 0xc0, !PT ;  /* 0x03fffffe06947812 */ /* 0x000fe400078ec0ff */
[----:B------:R-:W-:Y:S01]  /*06a0*/  LOP3.LUT P0, RZ, R12, 0x2, RZ, 0xc0, !PT ;  /* 0x000000020cff7812 */ /* 0x000fe2000780c0ff */
[C---:B------:R-:W-:Y:S01]  /*06b0*/  IMAD R130, R7.reuse, 0x40, R8 ;  /* 0x0000004007827824 */ /* 0x040fe200078e0208 */
[C---:B------:R-:W-:Y:S01]  /*06c0*/  LOP3.LUT P5, RZ, R14.reuse, 0x2, RZ, 0xc0, !PT ;  /* 0x000000020eff7812 */ /* 0x040fe200078ac0ff */
[----:B------:R-:W-:Y:S01]  /*06d0*/  IMAD.SHL.U32 R8, R7, 0x8, RZ ;  /* 0x0000000807087824 */ /* 0x000fe200078e00ff */
[C---:B------:R-:W-:Y:S01]  /*06e0*/  LOP3.LUT P4, RZ, R14.reuse, 0x4, RZ, 0xc0, !PT ;  /* 0x000000040eff7812 */ /* 0x040fe2000788c0ff */
[C---:B------:R-:W-:Y:S01]  /*06f0*/  IMAD.IADD R148, R14.reuse, 0x1, -R148 ;  /* 0x000000010e947824 */ /* 0x040fe200078e0a94 */
[----:B------:R-:W-:Y:S01]  /*0700*/  LOP3.LUT R9, R9, 0x8, R13, 0xf8, !PT ;  /* 0x0000000809097812 */ /* 0x000fe200078ef80d */
[----:B------:R-:W-:Y:S01]  /*0710*/  IMAD.SHL.U32 R14, R14, 0x40, RZ ;  /* 0x000000400e0e7824 */ /* 0x000fe200078e00ff */
[----:B------:R-:W-:Y:S01]  /*0720*/  SHF.R.U32.HI R124, RZ, 0x3, R10 ;  /* 0x00000003ff7c7819 */ /* 0x000fe2000001160a */
[----:B------:R-:W-:Y:S01]  /*0730*/  IMAD.SHL.U32 R12, R12, 0x40, RZ ;  /* 0x000000400c0c7824 */ /* 0x000fe200078e00ff */
[----:B------:R-:W-:Y:S01]  /*0740*/  SHF.R.S32.HI R6, RZ, 0x1, R6 ;  /* 0x00000001ff067819 */ /* 0x000fe20000011406 */
[----:B------:R-:W-:Y:S01]  /*0750*/  IMAD R148, R148, 0x20, R11 ;  /* 0x0000002094947824 */ /* 0x000fe200078e020b */
[----:B------:R-:W-:-:S02]  /*0760*/  LOP3.LUT R0, R0, 0x7fffffe, RZ, 0xc0, !PT ;  /* 0x07fffffe00007812 */ /* 0x000fc400078ec0ff */
[----:B------:R-:W-:Y:S01]  /*0770*/  LOP3.LUT R124, R9, R124, RZ, 0x3c, !PT ;  /* 0x0000007c097c7212 */ /* 0x000fe200078e3cff */
[C---:B------:R-:W-:Y:S01]  /*0780*/  IMAD.SHL.U32 R9, R2.reuse, 0x40, RZ ;  /* 0x0000004002097824 */ /* 0x040fe200078e00ff */
[----:B------:R-:W-:Y:S01]  /*0790*/  R2P PR, R2, 0x6 ;  /* 0x0000000602007804 */ /* 0x000fe20000000000 */
[C---:B------:R-:W-:Y:S01]  /*07a0*/  IMAD.SHL.U32 R7, R6.reuse, 0x40, RZ ;  /* 0x0000004006077824 */ /* 0x040fe200078e00ff */
[----:B------:R-:W-:Y:S01]  /*07b0*/  LOP3.LUT P3, RZ, R6, 0x2, RZ, 0xc0, !PT ;  /* 0x0000000206ff7812 */ /* 0x000fe2000786c0ff */
[----:B------:R-:W-:Y:S01]  /*07c0*/  IMAD.SHL.U32 R6, R5, 0x40, RZ ;  /* 0x0000004005067824 */ /* 0x000fe200078e00ff */
[----:B------:R-:W-:Y:S01]  /*07d0*/  SHF.R.S32.HI R4, RZ, 0x3, R4 ;  /* 0x00000003ff047819 */ /* 0x000fe20000011404 */
[----:B------:R-:W-:Y:S01]  /*07e0*/  IMAD.IADD R0, R15, 0x1, -R0 ;  /* 0x000000010f007824 */ /* 0x000fe200078e0a00 */
[----:B------:R-:W-:Y:S01]  /*07f0*/  LOP3.LUT R9, R9, 0x1c0, RZ, 0xc0, !PT ;  /* 0x000001c009097812 */ /* 0x000fe200078ec0ff */
[----:B------:R-:W-:Y:S01]  /*0800*/  IMAD.SHL.U32 R15, R3, 0x400, RZ ;  /* 0x00000400030f7824 */ /* 0x000fe200078e00ff */
[----:B------:R-:W-:Y:S01]  /*0810*/  LOP3.LUT R6, R6, 0xc0, RZ, 0xc0, !PT ;  /* 0x000000c006067812 */ /* 0x000fe200078ec0ff */
[----:B------:R-:W-:Y:S01]  /*0820*/  IMAD R0, R4, 0x8, R0 ;  /* 0x0000000804007824 */ /* 0x000fe200078e0200 */
[----:B------:R-:W-:Y:S01]  /*0830*/  LOP3.LUT R14, R14, 0x1c0, RZ, 0xc0, !PT ;  /* 0x000001c00e0e7812 */ /* 0x000fe200078ec0ff */
[----:B------:R-:W-:Y:S01]  /*0840*/  IMAD R4, R4, 0x200, R15 ;  /* 0x0000020004047824 */ /* 0x000fe200078e020f */
[----:B------:R-:W-:Y:S01]  /*0850*/  SEL R117, R126, 0xffffffe0, !P0 ;  /* 0xffffffe07e757807 */ /* 0x000fe20004000000 */
[----:B------:R-:W-:Y:S01]  /*0860*/  IMAD.SHL.U32 R0, R0, 0x20, RZ ;  /* 0x0000002000007824 */ /* 0x000fe200078e00ff */
[----:B------:R-:W-:Y:S01]  /*0870*/  LOP3.LUT R12, R12, 0xc0, RZ, 0xc0, !PT ;  /* 0x000000c00c0c7812 */ /* 0x000fe200078ec0ff */
[C---:B------:R-:W-:Y:S01]  /*0880*/  IMAD R124, R128.reuse, 0x200, R124 ;  /* 0x00000200807c7824 */ /* 0x040fe200078e027c */
[----:B------:R-:W-:Y:S01]  /*0890*/  LOP3.LUT P0, RZ, R5, 0x2, RZ, 0xc0, !PT ;  /* 0x0000000205ff7812 */ /* 0x000fe2000780c0ff */
[----:B------:R-:W-:Y:S01]  /*08a0*/  IMAD R3, R3, 0x200, R0 ;  /* 0x0000020003037824 */ /* 0x000fe200078e0200 */
[----:B------:R-:W-:Y:S01]  /*08b0*/  LOP3.LUT R7, R7, 0xc0, RZ, 0xc0, !PT ;  /* 0x000000c007077812 */ /* 0x000fe200078ec0ff */
[----:B------:R-:W-:Y:S01]  /*08c0*/  IMAD.SHL.U32 R128, R128, 0x10, RZ ;  /* 0x0000001080807824 */ /* 0x000fe200078e00ff */
[----:B------:R-:W-:-:S02]  /*08d0*/  LOP3.LUT R129, R129, 0x8, RZ, 0xc0, !PT ;  /* 0x0000000881817812 */ /* 0x000fc400078ec0ff */
[----:B------:R-:W-:Y:S02]  /*08e0*/  SHF.R.U32.HI R123, RZ, 0x3, R9 ;  /* 0x00000003ff7b7819 */ /* 0x000fe40000011609 */
[----:B------:R-:W-:Y:S02]  /*08f0*/  SHF.R.U32.HI R5, RZ, 0x3, R6 ;  /* 0x00000003ff057819 */ /* 0x000fe40000011606 */
[----:B------:R-:W-:Y:S02]  /*0900*/  LEA.HI R14, R14, R14, RZ, 0x1d ;  /* 0x0000000e0e0e7211 */ /* 0x000fe400078fe8ff */
[----:B------:R-:W-:Y:S02]  /*0910*/  LOP3.LUT R13, R12, 0x8, R13, 0xf8, !PT ;  /* 0x000000080c0d7812 */ /* 0x000fe400078ef80d */
[----:B------:R-:W-:Y:S02]  /*0920*/  LOP3.LUT R8, R8, 0x8, RZ, 0xc0, !PT ;  /* 0x0000000808087812 */ /* 0x000fe400078ec0ff */
[----:B------:R-:W-:-:S02]  /*0930*/  SHF.R.U32.HI R2, RZ, 0x3, R7 ;  /* 0x00000003ff027819 */ /* 0x000fc40000011607 */
[--C-:B------:R-:W-:Y:S02]  /*0940*/  LOP3.LUT R123, R123, R9, R129.reuse, 0x1e, !PT ;  /* 0x000000097b7b7212 */ /* 0x100fe400078e1e81 */
[----:B------:R-:W-:Y:S02]  /*0950*/  SHF.R.U32.HI R12, RZ, 0x3, R12 ;  /* 0x00000003ff0c7819 */ /* 0x000fe4000001160c */
[----:B------:R-:W-:Y:S01]  /*0960*/  LOP3.LUT R129, R5, R6, R129, 0x1e, !PT ;  /* 0x0000000605817212 */ /* 0x000fe200078e1e81 */
[----:B------:R-:W-:Y:S01]  /*0970*/  IMAD.IADD R123, R4, 0x1, R123 ;  /* 0x00000001047b7824 */ /* 0x000fe200078e027b */
[----:B------:R-:W-:Y:S02]  /*0980*/  IADD3 R136, R14, R136, R15 ;  /* 0x000000880e887210 */ /* 0x000fe40007ffe00f */
[----:B------:R-:W-:Y:S01]  /*0990*/  LOP3.LUT R2, R2, R7, R8, 0x1e, !PT ;  /* 0x0000000702027212 */ /* 0x000fe200078e1e08 */
[----:B------:R-:W-:Y:S01]  /*09a0*/  IMAD.IADD R129, R3, 0x1, R129 ;  /* 0x0000000103817824 */ /* 0x000fe200078e0281 */
[----:B------:R-:W-:Y:S01]  /*09b0*/  LOP3.LUT R12, R13, R12, RZ, 0x3c, !PT ;  /* 0x0000000c0d0c7212 */ /* 0x000fe200078e3cff */
[----:B------:R-:W-:Y:S01]  /*09c0*/  IMAD.MOV.U32 R3, RZ, RZ, 0x40 ;  /* 0x00000040ff037424 */ /* 0x000fe200078e00ff */
[----:B------:R-:W-:Y:S01]  /*09d0*/  LEA R136, R136, UR4, 0x1 ;  /* 0x0000000488887c11 */ /* 0x000fe2000f8e08ff */
[----:B------:R-:W-:Y:S01]  /*09e0*/  IMAD.IADD R148, R2, 0x1, R148 ;  /* 0x0000000102947824 */ /* 0x000fe200078e0294 */
[----:B------:R-:W-:Y:S01]  /*09f0*/  LOP3.LUT R128, R8, 0x10, R128, 0xf8, !PT ;  /* 0x0000001008807812 */ /* 0x000fe200078ef880 */
[----:B------:R-:W-:Y:S01]  /*0a00*/  IMAD.U32 R118, R118, 0x20, R12 ;  /* 0x0000002076767824 */ /* 0x000fe200078e000c */
[----:B------:R-:W-:Y:S01]  /*0a10*/  SEL R146, R146, 0x10, !P6 ;  /* 0x0000001092927807 */ /* 0x000fe20007000000 */
[----:B------:R-:W-:Y:S01]  /*0a20*/  IMAD.SHL.U32 R127, R129, 0x2, RZ ;  /* 0x00000002817f7824 */ /* 0x000fe200078e00ff */
[----:B------:R-:W-:Y:S01]  /*0a30*/  LEA R123, R123, UR5, 0x1 ;  /* 0x000000057b7b7c11 */ /* 0x000fe2000f8e08ff */
[C---:B------:R-:W-:Y:S01]  /*0a40*/  VIADD R140, R136.reuse, 0x40 ;  /* 0x00000040888c7836 */ /* 0x040fe20000000000 */
[----:B------:R-:W-:Y:S01]  /*0a50*/  LOP3.LUT R128, R5, R128, R6, 0x1e, !PT ;  /* 0x0000008005807212 */ /* 0x000fe200078e1e06 */
[----:B------:R-:W-:Y:S01]  /*0a60*/  @P4 VIADD R140, R136, 0xffffffc0 ;  /* 0xffffffc0888c4836 */ /* 0x000fe20000000000 */
[----:B------:R-:W-:Y:S01]  /*0a70*/  SEL R144, R126, 0xffffffe0, !P5 ;  /* 0xffffffe07e907807 */ /* 0x000fe20006800000 */
[----:B------:R-:W-:Y:S01]  /*0a80*/  IMAD.IADD R142, R136, 0x1, R146 ;  /* 0x00000001888e7824 */ /* 0x000fe200078e0292 */
[----:B------:R-:W-:Y:S01]  /*0a90*/  SEL R3, R3, 0xffffffc0, !P2 ;  /* 0xffffffc003037807 */ /* 0x000fe20005000000 */
[C---:B------:R-:W-:Y:S01]  /*0aa0*/  VIADD R122, R123.reuse, 0x20 ;  /* 0x000000207b7a7836 */ /* 0x040fe20000000000 */
[----:B------:R-:W-:Y:S01]  /*0ab0*/  LEA R148, R148, UR6, 0x1 ;  /* 0x0000000694947c11 */ /* 0x000fe2000f8e08ff */
[----:B------:R-:W-:Y:S01]  /*0ac0*/  IMAD.IADD R146, R146, 0x1, R140 ;  /* 0x0000000192927824 */ /* 0x000fe200078e028c */
[----:B------:R-:W-:Y:S01]  /*0ad0*/  SEL R126, R126, 0xffffffe0, !P0 ;  /* 0xffffffe07e7e7807 */ /* 0x000fe20004000000 */
[----:B------:R-:W-:Y:S01]  /*0ae0*/  @P1 VIADD R122, R123, 0xffffffe0 ;  /* 0xffffffe07b7a1836 */ /* 0x000fe20000000000 */
[----:B------:R-:W-:Y:S01]  /*0af0*/  LEA R118, R118, UR4, 0x1 ;  /* 0x0000000476767c11 */ /* 0x000fe2000f8e08ff */
[----:B------:R-:W-:Y:S01]  /*0b00*/  IMAD.IADD R128, R0, 0x1, R128 ;  /* 0x0000000100807824 */ /* 0x000fe200078e0280 */
[----:B------:R-:W-:Y:S01]  /*0b10*/  IADD3 R125, R127, 0x4000, R125 ;  /* 0x000040007f7d7810 */ /* 0x000fe20007ffe07d */
        /* <DEDUP_REMOVED lines=10> */
[----:B------:R-:W-:Y:S02]  /*0bc0*/  IMAD.IADD R3, R3, 0x1, R122 ;  /* 0x0000000103037824 */ /* 0x000fe400078e027a */
[C---:B------:R-:W-:Y:S02]  /*0bd0*/  VIADD R116, R122.reuse, 0x2000 ;  /* 0x000020007a747836 */ /* 0x040fe40000000000 */
[C---:B------:R-:W-:Y:S02]  /*0be0*/  VIADD R2, R122.reuse, 0x4000 ;  /* 0x000040007a027836 */ /* 0x040fe40000000000 */
[----:B------:R-:W-:-:S07]  /*0bf0*/  VIADD R0, R122, 0x6000 ;  /* 0x000060007a007836 */ /* 0x000fce0000000000 */
.L_x_1047:
        /* <DEDUP_REMOVED lines=16> */
[----:B-12---:R-:W-:Y:S01]  /*0d00*/  IMAD.U32 R4, RZ, RZ, UR6 ;  /* 0x00000006ff047e24 */ /* 0x006fe2000f8e00ff */
        /* <DEDUP_REMOVED lines=9> */
[----:B------:R-:W-:Y:S01]  /*0da0*/  PLOP3.LUT P3, PT, PT, PT, UP0, 0x80, 0x0 ;  /* 0x000000000000781c */ /* 0x000fe20003f6f008 */
[----:B------:R-:W-:Y:S01]  /*0db0*/  UISETP.EQ.U32.AND UP4, UPT, UR10, URZ, UPT ;  /* 0x0000003f0a00728c */ /* 0x000fe2000bf82070 */
[----:B------:R-:W2:Y:S01]  /*0dc0*/  @P0 LDG.E R4, desc[UR14][R4.64] ;  /* 0x0000000e04040981 */ /* 0x000ea2000c1e1900 */
[----:B------:R-:W-:-:S02]  /*0dd0*/  IMAD.U32 R7, RZ, RZ, UR9 ;  /* 0x00000009ff077e24 */ /* 0x000fc4000f8e00ff */
[----:B------:R-:W-:Y:S02]  /*0de0*/  UISETP.EQ.OR.EX UP4, UPT, UR11, URZ, !UP2, UP4 ;  /* 0x0000003f0b00728c */ /* 0x000fe4000d782740 */
[----:B------:R-:W-:Y:S01]  /*0df0*/  UIADD3 UR6, UP1, UR16, UR10, URZ ;  /* 0x0000000a10067290 */ /* 0x000fe2000ff3e03f */
[----:B------:R-:W3:Y:S01]  /*0e00*/  @P1 LDG.E R6, desc[UR14][R6.64] ;  /* 0x0000000e06061981 */ /* 0x000ee2000c1e1900 */
        /* <DEDUP_REMOVED lines=11> */
[----:B------:R-:W-:-:S03]  /*0ec0*/  @!UP3 UISETP.NE.U32.AND UP1, UPT, UR6, URZ, UPT ;  /* 0x0000003f0600b28c */ /* 0x000fc6000bf25070 */
[----:B------:R-:W-:Y:S01]  /*0ed0*/  @!UP3 ULDC UR6, c[0x0][0x2cc] ;  /* 0x0000b3000006bab9 */ /* 0x000fe20000000800 */
[----:B------:R-:W-:Y:S01]  /*0ee0*/  @!UP3 UISETP.NE.AND.EX UP1, UPT, UR7, URZ, UPT, UP1 ;  /* 0x0000003f0700b28c */ /* 0x000fe2000bf25310 */
[----:B------:R-:W-:Y:S01]  /*0ef0*/  UMOV UR5, 0xffffffff ;  /* 0xffffffff00057882 */ /* 0x000fe20000000000 */
[----:B------:R-:W-:Y:S02]  /*0f00*/  UMOV UR41, 0xffffffff ;  /* 0xffffffff00297882 */ /* 0x000fe40000000000 */
[----:B------:R-:W-:Y:S02]  /*0f10*/  @!UP3 USEL UR8, UR6, URZ, UP1 ;  /* 0x0000003f0608b287 */ /* 0x000fe40008800000 */
[----:B------:R-:W-:Y:S01]  /*0f20*/  USHF.L.U32 UR26, UR20, 0x7, URZ ;  /* 0x00000007141a7899 */ /* 0x000fe2000800063f */
[----:B------:R-:W-:Y:S01]  /*0f30*/  ULDC UR6, c[0x0][0x2c8] ;  /* 0x0000b20000067ab9 */ /* 0x000fe20000000800 */
[----:B--2---:R-:W-:Y:S02]  /*0f40*/  @P0 R2UR UR9, R4 ;  /* 0x00000000040902ca */ /* 0x004fe400000e0000 */
[----:B------:R-:W-:-:S02]  /*0f50*/  ISETP.NE.U32.AND P0, PT, RZ, UR10, PT ;  /* 0x0000000aff007c0c */ /* 0x000fc4000bf05070 */
[----:B---3--:R-:W-:Y:S02]  /*0f60*/  @P1 R2UR UR38, R6 ;  /* 0x00000000062612ca */ /* 0x008fe400000e0000 */
[----:B------:R-:W-:Y:S02]  /*0f70*/  ISETP.NE.AND.EX P0, PT, RZ, UR11, PT, P0 ;  /* 0x0000000bff007c0c */ /* 0x000fe4000bf05300 */
[----:B----4-:R-:W-:-:S09]  /*0f80*/  @P3 R2UR UR5, R8 ;  /* 0x00000000080532ca */ /* 0x010fd200000e0000 */
        /* <DEDUP_REMOVED lines=10> */
.L_x_1001:
        /* <DEDUP_REMOVED lines=13> */
[----:B------:R-:W-:Y:S02]  /*1100*/  UIMAD UR25, UR48, UR9, UR6 ;  /* 0x00000009301972a4 */ /* 0x000fe4000f8e0206 */
[----:B------:R-:W-:Y:S01]  /*1110*/  USHF.L.U32 UR16, UR48, 0x7, URZ ;  /* 0x0000000730107899 */ /* 0x000fe2000800063f */
[----:B------:R-:W-:Y:S01]  /*1120*/  @!UP2 ULDC.64 UR8, c[0x0][0x418] ;  /* 0x000106000008aab9 */ /* 0x000fe20000000a00 */
[----:B------:R-:W-:Y:S01]  /*1130*/  ULDC UR60, c[0x0][0x2d4] ;  /* 0x0000b500003c7ab9 */ /* 0x000fe20000000800 */
[----:B------:R-:W-:-:S02]  /*1140*/  @!UP2 UIMAD UR6, UR59, UR8, URZ ;  /* 0x000000083b06a2a4 */ /* 0x000fc4000f8e023f */
[----:B------:R-:W-:Y:S01]  /*1150*/  @!UP2 UIMAD.WIDE.U32 UR42, UR48, UR8, URZ ;  /* 0x00000008302aa2a5 */ /* 0x000fe2000f8e003f */
[----:B------:R-:W-:Y:S02]  /*1160*/  ULDC.U8 UR29, c[0x0][0x480] ;  /* 0x00012000001d7ab9 */ /* 0x000fe40000000000 */
[----:B------:R-:W-:Y:S01]  /*1170*/  ULDC UR8, c[0x0][0x394] ;  /* 0x0000e50000087ab9 */ /* 0x000fe20000000800 */
[----:B------:R-:W-:Y:S01]  /*1180*/  ULDC.64 UR32, c[0x0][0x240] ;  /* 0x0000900000207ab9 */ /* 0x000fe20000000a00 */
[----:B------:R-:W-:Y:S01]  /*1190*/  USHF.R.S32.HI UR35, URZ, 0x1f, UR60 ;  /* 0x0000001f3f237899 */ /* 0x000fe2000801143c */
[----:B-1----:R-:W-:Y:S01]  /*11a0*/  IABS R7, R4 ;  /* 0x0000000400077213 */ /* 0x002fe20000000000 */
[----:B------:R-:W-:Y:S01]  /*11b0*/  ULDC UR40, c[0x0][0x2dc] ;  /* 0x0000b70000287ab9 */ /* 0x000fe20000000800 */
[----:B------:R-:W-:Y:S01]  /*11c0*/  ULDC UR46, c[0x0][0x270] ;  /* 0x00009c00002e7ab9 */ /* 0x000fe20000000800 */
[----:B------:R-:W-:Y:S01]  /*11d0*/  USEL UR36, UR16, URZ, UP0 ;  /* 0x0000003f10247287 */ /* 0x000fe20008000000 */
[----:B------:R-:W1:Y:S01]  /*11e0*/  I2F.RP R8, R7 ;  /* 0x0000000700087306 */ /* 0x000e620000209400 */
[----:B------:R-:W-:Y:S01]  /*11f0*/  UIMAD.WIDE.U32 UR16, UR5, UR32, URZ ;  /* 0x00000020051072a5 */ /* 0x000fe2000f8e003f */
[----:B------:R-:W-:Y:S01]  /*1200*/  ISETP.NE.AND P3, PT, R4, RZ, PT ;  /* 0x000000ff0400720c */ /* 0x000fe20003f65270 */
[----:B------:R-:W-:-:S02]  /*1210*/  UIMAD UR24, UR5, UR33, URZ ;  /* 0x00000021051872a4 */ /* 0x000fc4000f8e023f */
[----:B--2---:R-:W-:Y:S02]  /*1220*/  UIMAD.WIDE.U32 UR30, UR13, UR10, URZ ;  /* 0x0000000a0d1e72a5 */ /* 0x004fe4000f8e003f */
[----:B------:R-:W-:Y:S02]  /*1230*/  UISETP.NE.AND UP4, UPT, UR29, URZ, UPT ;  /* 0x0000003f1d00728c */ /* 0x000fe4000bf85270 */
[----:B------:R-:W-:Y:S02]  /*1240*/  UIMAD UR52, UR13, UR11, UR31 ;  /* 0x0000000b0d3472a4 */ /* 0x000fe4000f8e021f */
[----:B------:R-:W-:Y:S01]  /*1250*/  UIADD3 UR13, UR12, 0x7f, URZ ;  /* 0x0000007f0c0d7890 */ /* 0x000fe2000fffe03f */
[----:B------:R-:W-:Y:S01]  /*1260*/  @UP2 ULDC.64 UR10, c[0x0][0x420] ;  /* 0x00010800000a2ab9 */ /* 0x000fe20000000a00 */
[----:B------:R-:W-:Y:S01]  /*1270*/  @!UP2 UIMAD UR31, UR48, UR9, UR6 ;  /* 0x00000009301fa2a4 */ /* 0x000fe2000f8e0206 */
[----:B-1----:R-:W1:Y:S01]  /*1280*/  MUFU.RCP R8, R8 ;  /* 0x0000000800087308 */ /* 0x002e620000001000 */
[----:B------:R-:W-:-:S02]  /*1290*/  @UP2 UIMAD.WIDE.U32 UR44, UR5, UR10, URZ ;  /* 0x0000000a052c22a5 */ /* 0x000fc4000f8e003f */
[----:B------:R-:W-:Y:S02]  /*12a0*/  UIADD3 UR6, UR12, 0x80, UR26 ;  /* 0x000000800c067890 */ /* 0x000fe4000fffe01a */
[----:B------:R-:W-:Y:S02]  /*12b0*/  USHF.R.S32.HI UR22, URZ, 0x1f, UR13 ;  /* 0x0000001f3f167899 */ /* 0x000fe4000801140d */
[----:B------:R-:W-:Y:S02]  /*12c0*/  @UP2 UIMAD UR54, UR5, UR11, UR45 ;  /* 0x0000000b053622a4 */ /* 0x000fe4000f8e022d */
[----:B------:R-:W-:Y:S02]  /*12d0*/  UIADD3 UR6, UR6, UR8, -UR7 ;  /* 0x0000000806067290 */ /* 0x000fe4000fffe807 */
[----:B------:R-:W-:Y:S02]  /*12e0*/  UIMAD.WIDE UR8, UR40, UR46, URZ ;  /* 0x0000002e280872a5 */ /* 0x000fe4000f8e023f */
[----:B------:R-:W-:-:S02]  /*12f0*/  UIMAD.WIDE.U32 UR10, UR48, UR60, URZ ;  /* 0x0000003c300a72a5 */ /* 0x000fc4000f8e003f */
[----:B------:R-:W-:Y:S01]  /*1300*/  ULEA.HI UR29, UR22, UR13, URZ, 0x7 ;  /* 0x0000000d161d7291 */ /* 0x000fe2000f8f383f */
[----:B-1----:R-:W-:Y:S01]  /*1310*/  VIADD R8, R8, 0xffffffe ;  /* 0x0ffffffe08087836 */ /* 0x002fe20000000000 */
[----:B------:R-:W-:Y:S02]  /*1320*/  UIMAD UR13, UR35, UR48, URZ ;  /* 0x00000030230d72a4 */ /* 0x000fe4000f8e023f */
[----:B------:R-:W-:Y:S01]  /*1330*/  UIADD3 UR51, UR19, UR25, URZ ;  /* 0x0000001913337290 */ /* 0x000fe2000fffe03f */
[----:B------:R-:W1:Y:S01]  /*1340*/  F2I.FTZ.U32.TRUNC.NTZ R9, R8 ;  /* 0x0000000800097305 */ /* 0x000e62000021f000 */
[----:B------:R-:W-:Y:S02]  /*1350*/  USEL UR57, UR18, UR16, !UP2 ;  /* 0x0000001012397287 */ /* 0x000fe4000d000000 */
[----:B------:R-:W-:Y:S02]  /*1360*/  @UP2 UIADD3 UR51, UR17, UR24, URZ ;  /* 0x0000001811332290 */ /* 0x000fe4000fffe03f */
[----:B------:R-:W-:-:S02]  /*1370*/  UIADD3 UR6, UR6, 0x7f, URZ ;  /* 0x0000007f06067890 */ /* 0x000fc4000fffe03f */
[----:B------:R-:W-:Y:S02]  /*1380*/  UIMAD.WIDE.U32 UR18, UR8, UR10, URZ ;  /* 0x0000000a081272a5 */ /* 0x000fe4000f8e003f */
[----:B------:R-:W-:Y:S02]  /*1390*/  UIMAD UR24, UR9, UR10, URZ ;  /* 0x0000000a091872a4 */ /* 0x000fe4000f8e023f */
[----:B------:R-:W-:Y:S02]  /*13a0*/  UIMAD UR10, UR59, UR60, UR13 ;  /* 0x0000003c3b0a72a4 */ /* 0x000fe4000f8e020d */
[----:B------:R-:W-:Y:S01]  /*13b0*/  USHF.L.U64.HI UR21, UR48, 0x7, UR59 ;  /* 0x0000000730157899 */ /* 0x000fe2000801023b */
[----:B-1----:R-:W-:Y:S01]  /*13c0*/  IMAD.MOV R5, RZ, RZ, -R9 ;  /* 0x000000ffff057224 */ /* 0x002fe200078e0a09 */
[----:B------:R-:W-:Y:S01]  /*13d0*/  USHF.R.S32.HI UR13, URZ, 0x1f, UR6 ;  /* 0x0000001f3f0d7899 */ /* 0x000fe20008011406 */
[----:B------:R-:W-:Y:S01]  /*13e0*/  IMAD.MOV.U32 R8, RZ, RZ, RZ ;  /* 0x000000ffff087224 */ /* 0x000fe200078e00ff */
[----:B------:R-:W-:Y:S01]  /*13f0*/  UIADD3 UR10, UR11, UR10, URZ ;  /* 0x0000000a0b0a7290 */ /* 0x000fe2000fffe03f */
[----:B------:R-:W-:Y:S01]  /*1400*/  IMAD R6, R5, R7, RZ ;  /* 0x0000000705067224 */ /* 0x000fe200078e02ff */
[----:B------:R-:W-:Y:S01]  /*1410*/  IABS R5, UR58 ;  /* 0x0000003a00057c13 */ /* 0x000fe20008000000 */
[----:B------:R-:W-:-:S02]  /*1420*/  USEL UR34, UR21, URZ, UP0 ;  /* 0x0000003f15227287 */ /* 0x000fc40008000000 */
[----:B------:R-:W-:Y:S01]  /*1430*/  IMAD.HI.U32 R8, R9, R6, R8 ;  /* 0x0000000609087227 */ /* 0x000fe200078e0008 */
[----:B------:R-:W-:Y:S01]  /*1440*/  MOV R6, R5 ;  /* 0x0000000500067202 */ /* 0x000fe20000000f00 */
[----:B------:R-:W-:Y:S01]  /*1450*/  ULDC.U8 UR23, c[0x0][0x3d8] ;  /* 0x0000f60000177ab9 */ /* 0x000fe20000000000 */
[----:B------:R-:W-:Y:S02]  /*1460*/  ULEA.HI UR21, UR13, UR6, URZ, 0x7 ;  /* 0x000000060d157291 */ /* 0x000fe4000f8f383f */
[----:B------:R-:W-:Y:S01]  /*1470*/  UIMAD UR6, UR8, UR10, UR24 ;  /* 0x0000000a080672a4 */ /* 0x000fe2000f8e0218 */
[----:B------:R-:W-:Y:S01]  /*1480*/  IMAD.HI.U32 R11, R8, R6, RZ ;  /* 0x00000006080b7227 */ /* 0x000fe200078e00ff */
[----:B------:R-:W-:Y:S02]  /*1490*/  UISETP.NE.AND UP3, UPT, UR23, URZ, UPT ;  /* 0x0000003f1700728c */ /* 0x000fe4000bf65270 */
[----:B------:R-:W-:Y:S01]  /*14a0*/  UIADD3 UR47, UR19, UR6, URZ ;  /* 0x00000006132f7290 */ /* 0x000fe2000fffe03f */
[----:B------:R-:W-:Y:S01]  /*14b0*/  IMAD.MOV R5, RZ, RZ, -R11 ;  /* 0x000000ffff057224 */ /* 0x000fe200078e0a0b */
[----:B------:R-:W-:-:S02]  /*14c0*/  USHF.R.S32.HI UR13, URZ, 0x7, UR29 ;  /* 0x000000073f0d7899 */ /* 0x000fc4000801141d */
[----:B------:R-:W-:Y:S01]  /*14d0*/  USHF.R.S32.HI UR6, URZ, 0x7, UR21 ;  /* 0x000000073f067899 */ /* 0x000fe20008011415 */
[C---:B------:R-:W-:Y:S01]  /*14e0*/  IMAD R5, R7.reuse, R5, R6 ;  /* 0x0000000507057224 */ /* 0x040fe200078e0206 */
[----:B------:R-:W-:Y:S02]  /*14f0*/  UIMAD.WIDE.U32 UR16, UR8, UR5, URZ ;  /* 0x00000005081072a5 */ /* 0x000fe4000f8e003f */
[----:B------:R-:W-:Y:S02]  /*1500*/  UISETP.LT.AND UP0, UPT, UR13, UR6, UPT ;  /* 0x000000060d00728c */ /* 0x000fe4000bf01270 */
[----:B------:R-:W-:Y:S01]  /*1510*/  ISETP.GT.U32.AND P1, PT, R7, R5, PT ;  /* 0x000000050700720c */ /* 0x000fe20003f24070 */
[----:B------:R-:W-:Y:S01]  /*1520*/  ULDC UR37, c[0x0][0x2c4] ;  /* 0x0000b10000257ab9 */ /* 0x000fe20000000800 */
[----:B------:R-:W-:Y:S02]  /*1530*/  USEL UR56, UR18, UR16, !UP2 ;  /* 0x0000001012387287 */ /* 0x000fe4000d000000 */
[----:B------:R-:W-:-:S02]  /*1540*/  UIMAD UR50, UR58, UR40, URZ ;  /* 0x000000283a3272a4 */ /* 0x000fc4000f8e023f */
[----:B------:R-:W-:Y:S02]  /*1550*/  @UP3 UIMAD UR18, UR48, UR37, URZ ;  /* 0x00000025301232a4 */ /* 0x000fe4000f8e023f */
[----:B------:R-:W-:Y:S02]  /*1560*/  USEL UR40, UR13, UR6, UP0 ;  /* 0x000000060d287287 */ /* 0x000fe40008000000 */
[----:B------:R-:W-:Y:S02]  /*1570*/  UISETP.NE.AND UP1, UPT, UR41, -0x1, UPT ;  /* 0xffffffff2900788c */ /* 0x000fe4000bf25270 */
[----:B------:R-:W-:Y:S01]  /*1580*/  @UP3 USEL UR18, UR18, UR5, !UP2 ;  /* 0x0000000512123287 */ /* 0x000fe2000d000000 */
[----:B------:R-:W-:Y:S01]  /*1590*/  @!P1 IMAD.IADD R5, R5, 0x1, -R7 ;  /* 0x0000000105059824 */ /* 0x000fe200078e0a07 */
[----:B------:R-:W-:Y:S01]  /*15a0*/  ULEA UR6, UR40, 0xffffff80, 0x7 ;  /* 0xffffff8028067891 */ /* 0x000fe2000f8e383f */
[----:B------:R-:W-:Y:S01]  /*15b0*/  @!P1 IADD3 R11, R11, 0x1, RZ ;  /* 0x000000010b0b9810 */ /* 0x000fe20007ffe0ff */
[----:B------:R-:W-:Y:S01]  /*15c0*/  @UP3 ULDC UR13, c[0x0][0x2e4] ;  /* 0x0000b900000d3ab9 */ /* 0x000fe20000000800 */
[----:B------:R-:W-:Y:S01]  /*15d0*/  @!UP3 UIMAD UR19, UR48, UR46, UR58 ;  /* 0x0000002e3013b2a4 */ /* 0x000fe2000f8e023a */
[----:B------:R-:W-:Y:S01]  /*15e0*/  ISETP.GE.U32.AND P0, PT, R5, R7, PT ;  /* 0x000000070500720c */ /* 0x000fe20003f06070 */
[----:B------:R-:W-:Y:S01]  /*15f0*/  @UP3 UIMAD UR46, UR58, UR13, UR18 ;  /* 0x0000000d3a2e32a4 */ /* 0x000fe2000f8e0212 */
[----:B------:R-:W-:Y:S01]  /*1600*/  LOP3.LUT R5, R4, UR58, RZ, 0x3c, !PT ;  /* 0x0000003a04057c12 */ /* 0x000fe2000f8e3cff */
[----:B------:R-:W-:Y:S01]  /*1610*/  USHF.R.S32.HI UR35, URZ, 0x1f, UR6 ;  /* 0x0000001f3f237899 */ /* 0x000fe20008011406 */
[----:B------:R-:W-:Y:S01]  /*1620*/  PLOP3.LUT P1, PT, PT, PT, UP1, 0x80, 0x0 ;  /* 0x000000000000781c */ /* 0x000fe20003f2f018 */
[----:B------:R-:W-:Y:S01]  /*1630*/  UIADD3 UR13, UP0, UR6, UR36, URZ ;  /* 0x00000024060d7290 */ /* 0x000fe2000ff1e03f */
[----:B------:R-:W-:Y:S01]  /*1640*/  ISETP.GE.AND P2, PT, R5, RZ, PT ;  /* 0x000000ff0500720c */ /* 0x000fe20003f46270 */
[----:B------:R-:W-:-:S02]  /*1650*/  UIMAD UR16, UR9, UR5, URZ ;  /* 0x00000005091072a4 */ /* 0x000fc4000f8e023f */
[----:B------:R-:W-:Y:S02]  /*1660*/  UIADD3.X UR18, UR35, UR34, URZ, UP0, !UPT ;  /* 0x0000002223127290 */ /* 0x000fe400087fe43f */
[----:B------:R-:W-:Y:S02]  /*1670*/  UIMAD UR9, UR9, UR13, URZ ;  /* 0x0000000d090972a4 */ /* 0x000fe4000f8e023f */
[----:B------:R-:W-:Y:S01]  /*1680*/  @UP1 UIADD3 UR27, UR38, UR41, URZ ;  /* 0x00000029261b1290 */ /* 0x000fe2000fffe03f */
[----:B------:R-:W-:Y:S01]  /*1690*/  @P0 VIADD R11, R11, 0x1 ;  /* 0x000000010b0b0836 */ /* 0x000fe20000000000 */
[----:B------:R-:W-:Y:S01]  /*16a0*/  @UP1 UIADD3 UR28, UR38, UR41, URZ ;  /* 0x00000029261c1290 */ /* 0x000fe2000fffe03f */
        /* <DEDUP_REMOVED lines=36> */
.L_x_1003:
        /* <DEDUP_REMOVED lines=13> */
.L_x_1004:
        /* <DEDUP_REMOVED lines=11> */
.L_x_1005:
[----:B------:R-:W-:Y:S02]  /*1a70*/  ULDC UR5, c[0x0][0x270] ;  /* 0x00009c0000057ab9 */ /* 0x000fe40000000800 */
[----:B------:R-:W-:-:S04]  /*1a80*/  UIMAD UR5, UR48, UR5, UR58 ;  /* 0x00000005300572a4 */ /* 0x000fc8000f8e023a */
[----:B------:R-:W-:-:S12]  /*1a90*/  UIMAD UR5, UR5, UR60, URZ ;  /* 0x0000003c050572a4 */ /* 0x000fd8000f8e023f */
.L_x_1006:
[----:B------:R-:W1:Y:S01]  /*1aa0*/  S2R R4, SR_TID.X ;  /* 0x0000000000047919 */ /* 0x000e620000002100 */
[----:B------:R-:W-:Y:S01]  /*1ab0*/  ULDC UR9, c[0x0][0x2dc] ;  /* 0x0000b70000097ab9 */ /* 0x000fe20000000800 */
[----:B------:R-:W-:Y:S01]  /*1ac0*/  ULDC UR13, c[0x0][0x270] ;  /* 0x00009c00000d7ab9 */ /* 0x000fe20000000800 */
[----:B------:R-:W-:Y:S01]  /*1ad0*/  UIADD3 UR37, UR6, UR5, URZ ;  /* 0x0000000506257290 */ /* 0x000fe2000fffe03f */
[----:B------:R-:W-:Y:S01]  /*1ae0*/  IADD3 R14, P0, R134, UR8, RZ ;  /* 0x00000008860e7c10 */ /* 0x000fe2000ff1e0ff */
[----:B------:R-:W-:Y:S01]  /*1af0*/  UIMAD UR5, UR9, UR13, URZ ;  /* 0x0000000d090572a4 */ /* 0x000fe2000f8e023f */
[----:B------:R-:W-:Y:S01]  /*1b00*/  SHF.R.S32.HI R135, RZ, 0x1f, R134 ;  /* 0x0000001fff877819 */ /* 0x000fe20000011486 */
[----:B------:R-:W-:Y:S01]  /*1b10*/  UIADD3 UR13, -UR7, UR12, UR26 ;  /* 0x0000000c070d7290 */ /* 0x000fe2000fffe11a */
[----:B------:R-:W-:Y:S01]  /*1b20*/  BSSY B1, `(.L_x_1002) ;  /* 0x00008b4000017945 */ /* 0x000fe20003800000 */
[----:B------:R-:W-:Y:S01]  /*1b30*/  USHF.L.U32 UR9, UR5, 0x7, URZ ;  /* 0x0000000705097899 */ /* 0x000fe2000800063f */
[----:B------:R-:W-:Y:S01]  /*1b40*/  IADD3.X R15, R135, UR54, RZ, P0, !PT ;  /* 0x00000036870f7c10 */ /* 0x000fe200087fe4ff */
[----:B------:R-:W-:Y:S01]  /*1b50*/  ULDC UR43, c[0x0][0x398] ;  /* 0x0000e600002b7ab9 */ /* 0x000fe20000000800 */
[----:B------:R-:W-:-:S02]  /*1b60*/  USHF.R.S32.HI UR21, URZ, 0x1f, UR58 ;  /* 0x0000001f3f157899 */ /* 0x000fc4000801143a */
[----:B------:R-:W-:Y:S02]  /*1b70*/  UIADD3 UR8, UR13, -UR43, URZ ;  /* 0x8000002b0d087290 */ /* 0x000fe4000fffe03f */
[----:B------:R-:W-:Y:S02]  /*1b80*/  UIADD3 UR16, UP2, UP0, UR36, UR9, UR50 ;  /* 0x0000000924107290 */ /* 0x000fe4000f85e032 */
[----:B------:R-:W-:Y:S01]  /*1b90*/  USHF.R.S32.HI UR13, URZ, 0x1f, UR9 ;  /* 0x0000001f3f0d7899 */ /* 0x000fe20008011409 */
[----:B------:R-:W-:Y:S01]  /*1ba0*/  ULDC.64 UR24, c[0x0][0x258] ;  /* 0x0000960000187ab9 */ /* 0x000fe20000000a00 */
[----:B------:R-:W-:Y:S02]  /*1bb0*/  ULDC.64 UR18, c[0x0][0x428] ;  /* 0x00010a0000127ab9 */ /* 0x000fe40000000a00 */
[----:B------:R-:W-:Y:S02]  /*1bc0*/  UIADD3.X UR13, UR49, UR13, UR55, UP2, UP0 ;  /* 0x0000000d310d7290 */ /* 0x000fe400097e0437 */
[----:B------:R-:W-:-:S02]  /*1bd0*/  UIADD3 UR16, UP2, UP0, UR53, UR16, UR56 ;  /* 0x0000001035107290 */ /* 0x000fc4000f85e038 */
[----:B------:R-:W-:Y:S02]  /*1be0*/  UIMAD UR17, UR21, UR18, URZ ;  /* 0x00000012151172a4 */ /* 0x000fe4000f8e023f */
[----:B------:R-:W-:Y:S01]  /*1bf0*/  UIADD3.X UR13, UR52, UR13, UR47, UP2, UP0 ;  /* 0x0000000d340d7290 */ /* 0x000fe200097e042f */
[----:B------:R-:W-:Y:S01]  /*1c00*/  ULDC.64 UR28, c[0x0][0x400] ;  /* 0x00010000001c7ab9 */ /* 0x000fe20000000a00 */
[----:B------:R-:W-:Y:S01]  /*1c10*/  UIMAD UR19, UR58, UR19, UR17 ;  /* 0x000000133a1372a4 */ /* 0x000fe2000f8e0211 */
[----:B-1----:R-:W-:Y:S01]  /*1c20*/  SHF.R.S32.HI R8, RZ, 0x1f, R4 ;  /* 0x0000001fff087819 */ /* 0x002fe20000011404 */
[----:B------:R-:W-:-:S03]  /*1c30*/  ULDC.64 UR44, c[0x0][0x478] ;  /* 0x00011e00002c7ab9 */ /* 0x000fc60000000a00 */
[CC--:B------:R-:W-:Y:S02]  /*1c40*/  LEA.HI R164, R8.reuse, R4.reuse, RZ, 0x5 ;  /* 0x0000000408a47211 */ /* 0x0c0fe400078f28ff */
[----:B------:R-:W-:Y:S02]  /*1c50*/  LEA.HI R8, R8, R4, RZ, 0x2 ;  /* 0x0000000408087211 */ /* 0x000fe400078f10ff */
[----:B------:R-:W-:Y:S02]  /*1c60*/  LOP3.LUT R6, R164, 0xffffffe0, RZ, 0xc0, !PT ;  /* 0xffffffe0a4067812 */ /* 0x000fe400078ec0ff */
[----:B------:R-:W-:Y:S02]  /*1c70*/  SHF.R.S32.HI R8, RZ, 0x2, R8 ;  /* 0x00000002ff087819 */ /* 0x000fe40000011408 */
[----:B------:R-:W-:Y:S01]  /*1c80*/  SHF.R.S32.HI R164, RZ, 0x5, R164 ;  /* 0x00000005ffa47819 */ /* 0x000fe200000114a4 */
[----:B------:R-:W-:Y:S01]  /*1c90*/  IMAD.IADD R6, R4, 0x1, -R6 ;  /* 0x0000000104067824 */ /* 0x000fe200078e0a06 */
[----:B------:R-:W-:Y:S01]  /*1ca0*/  SHF.R.S32.HI R7, RZ, 0x1f, R8 ;  /* 0x0000001fff077819 */ /* 0x000fe20000011408 */
[----:B------:R-:W1:Y:S01]  /*1cb0*/  LDC.64 R4, c[0x0][0x420] ;  /* 0x00010800ff047b82 */ /* 0x000e620000000a00 */
[----:B------:R-:W-:Y:S01]  /*1cc0*/  IADD3 R16, P2, R8, UR6, RZ ;  /* 0x0000000608107c10 */ /* 0x000fe2000ff5e0ff */
[----:B------:R-:W-:-:S03]  /*1cd0*/  IMAD R164, R164, UR5, R6 ;  /* 0x00000005a4a47c24 */ /* 0x000fc6000f8e0206 */
[----:B------:R-:W-:Y:S02]  /*1ce0*/  IADD3.X R6, R7, UR35, RZ, P2, !PT ;  /* 0x0000002307067c10 */ /* 0x000fe400097fe4ff */
[----:B------:R-:W-:Y:S01]  /*1cf0*/  IADD3 R9, P0, R164, UR16, RZ ;  /* 0x00000010a4097c10 */ /* 0x000fe2000ff1e0ff */
[----:B------:R-:W-:Y:S02]  /*1d00*/  UIMAD UR16, UR21, UR24, URZ ;  /* 0x00000018151072a4 */ /* 0x000fe4000f8e023f */
[----:B------:R-:W-:Y:S01]  /*1d10*/  IMAD R6, R6, UR32, RZ ;  /* 0x0000002006067c24 */ /* 0x000fe2000f8e02ff */
[----:B------:R-:W-:Y:S01]  /*1d20*/  USHF.R.S32.HI UR21, URZ, 0x1f, UR8 ;  /* 0x0000001f3f157899 */ /* 0x000fe20008011408 */
[----:B------:R-:W-:Y:S01]  /*1d30*/  LEA.HI.X.SX32 R164, R164, UR13, 0x1, P0 ;  /* 0x0000000da4a47c11 */ /* 0x000fe200080f0eff */
[----:B------:R-:W-:Y:S01]  /*1d40*/  UIMAD UR25, UR58, UR25, UR16 ;  /* 0x000000193a1972a4 */ /* 0x000fe2000f8e0210 */
[C---:B------:R-:W-:Y:S01]  /*1d50*/  IMAD R6, R16.reuse, UR33, R6 ;  /* 0x0000002110067c24 */ /* 0x040fe2000f8e0206 */
[----:B------:R-:W-:Y:S01]  /*1d60*/  ULEA.HI UR21, UR21, UR8, URZ, 0x7 ;  /* 0x0000000815157291 */ /* 0x000fe2000f8f383f */
[----:B------:R-:W-:Y:S01]  /*1d70*/  IMAD.WIDE.U32 R16, R16, UR32, R134 ;  /* 0x0000002010107c25 */ /* 0x000fe2000f8e0086 */
[C---:B------:R-:W-:Y:S01]  /*1d80*/  LEA R159, P0, R9.reuse, UR28, 0x2 ;  /* 0x0000001c099f7c11 */ /* 0x040fe2000f8010ff */
[----:B------:R-:W-:Y:S01]  /*1d90*/  ULDC.64 UR16, c[0x0][0x210] ;  /* 0x0000840000107ab9 */ /* 0x000fe20000000a00 */
[----:B------:R-:W-:Y:S01]  /*1da0*/  USHF.R.S32.HI UR21, URZ, 0x7, UR21 ;  /* 0x000000073f157899 */ /* 0x000fe20008011415 */
[----:B------:R-:W-:Y:S01]  /*1db0*/  IADD3 R16, P2, R16, UR57, RZ ;  /* 0x0000003910107c10 */ /* 0x000fe2000ff5e0ff */
[----:B------:R-:W-:Y:S01]  /*1dc0*/  UIADD3 UR8, UR40, -0x1, URZ ;  /* 0xffffffff28087890 */ /* 0x000fe2000fffe03f */
[----:B------:R-:W-:Y:S01]  /*1dd0*/  LEA.HI.X R164, R9, UR29, R164, 0x2, P0 ;  /* 0x0000001d09a47c11 */ /* 0x000fe200080f14a4 */
[C---:B-1----:R-:W-:Y:S01]  /*1de0*/  IMAD R12, R4.reuse, UR35, RZ ;  /* 0x00000023040c7c24 */ /* 0x042fe2000f8e02ff */
[----:B------:R-:W-:Y:S01]  /*1df0*/  IADD3.X R17, R17, UR51, R6, P2, !PT ;  /* 0x0000003311117c10 */ /* 0x000fe200097fe406 */
[----:B------:R-:W-:Y:S01]  /*1e00*/  IMAD.WIDE.U32 R14, R4, UR6, R14 ;  /* 0x00000006040e7c25 */ /* 0x000fe2000f8e000e */
[----:B------:R-:W-:Y:S01]  /*1e10*/  UISETP.LT.AND UP0, UPT, URZ, UR21, UPT ;  /* 0x000000153f00728c */ /* 0x000fe2000bf01270 */
[----:B------:R-:W-:-:S02]  /*1e20*/  ULDC.64 UR28, c[0x0][0x3e0] ;  /* 0x0000f800001c7ab9 */ /* 0x000fc40000000a00 */
[----:B------:R-:W-:Y:S01]  /*1e30*/  IMAD R12, R5, UR6, R12 ;  /* 0x00000006050c7c24 */ /* 0x000fe2000f8e020c */
[----:B------:R-:W-:Y:S01]  /*1e40*/  USEL UR21, URZ, UR21, !UP0 ;  /* 0x000000153f157287 */ /* 0x000fe2000c000000 */
[----:B------:R-:W-:Y:S01]  /*1e50*/  IMAD.U32 R6, RZ, RZ, UR18 ;  /* 0x00000012ff067e24 */ /* 0x000fe2000f8e00ff */
[----:B------:R-:W-:Y:S01]  /*1e60*/  UIADD3 UR18, UR6, UR46, URZ ;  /* 0x0000002e06127290 */ /* 0x000fe2000fffe03f */
[----:B------:R-:W-:Y:S01]  /*1e70*/  IMAD.IADD R13, R15, 0x1, R12 ;  /* 0x000000010f0d7824 */ /* 0x000fe200078e020c */
[----:B------:R-:W-:Y:S01]  /*1e80*/  UISETP.GT.AND UP0, UPT, UR40, UR21, UPT ;  /* 0x000000152800728c */ /* 0x000fe2000bf04270 */
[----:B------:R-:W-:Y:S01]  /*1e90*/  IMAD.MOV.U32 R12, RZ, RZ, R14 ;  /* 0x000000ffff0c7224 */ /* 0x000fe200078e000e */
[----:B------:R-:W-:Y:S01]  /*1ea0*/  ULDC.64 UR46, c[0x0][0x2b0] ;  /* 0x0000ac00002e7ab9 */ /* 0x000fe20000000a00 */
[----:B------:R-:W-:Y:S02]  /*1eb0*/  IMAD.U32 R14, RZ, RZ, UR24 ;  /* 0x00000018ff0e7e24 */ /* 0x000fe4000f8e00ff */
[----:B------:R-:W-:-:S04]  /*1ec0*/  IMAD.WIDE.U32 R12, R6, UR58, R12 ;  /* 0x0000003a060c7c25 */ /* 0x000fc8000f8e000c */
[----:B------:R-:W-:-:S04]  /*1ed0*/  IMAD.WIDE.U32 R14, R14, UR58, R16 ;  /* 0x0000003a0e0e7c25 */ /* 0x000fc8000f8e0010 */
[----:B------:R-:W-:Y:S01]  /*1ee0*/  VIADD R6, R15, UR25 ;  /* 0x000000190f067c36 */ /* 0x000fe20008000000 */
[C---:B------:R-:W-:Y:S01]  /*1ef0*/  LEA R162, P0, R14.reuse, UR16, 0x1 ;  /* 0x000000100ea27c11 */ /* 0x040fe2000f8008ff */
[----:B------:R-:W-:Y:S01]  /*1f00*/  VIADD R13, R13, UR19 ;  /* 0x000000130d0d7c36 */ /* 0x000fe20008000000 */
[----:B------:R-:W-:Y:S01]  /*1f10*/  UIMAD.WIDE UR18, UR18, 0x4, UR46 ;  /* 0x00000004121278a5 */ /* 0x000fe2000f8e022e */
[-C--:B------:R-:W-:Y:S01]  /*1f20*/  IMAD R9, R7, R4.reuse, RZ ;  /* 0x0000000407097224 */ /* 0x080fe200078e02ff */
[----:B------:R-:W-:Y:S01]  /*1f30*/  LEA.HI.X R163, R14, UR17, R6, 0x1, P0 ;  /* 0x000000110ea37c11 */ /* 0x000fe200080f0c06 */
[C---:B------:R-:W-:Y:S01]  /*1f40*/  IMAD.WIDE.U32 R12, R8.reuse, R4, R12 ;  /* 0x00000004080c7225 */ /* 0x040fe200078e000c */
[----:B------:R-:W-:Y:S01]  /*1f50*/  PLOP3.LUT P0, PT, PT, PT, UP0, 0x80, 0x0 ;  /* 0x000000000000781c */ /* 0x000fe20003f0f008 */
[----:B------:R-:W-:Y:S02]  /*1f60*/  UIMAD.WIDE UR24, UR37, 0x4, UR44 ;  /* 0x00000004251878a5 */ /* 0x000fe4000f8e022c */
[----:B------:R-:W-:Y:S01]  /*1f70*/  IMAD R9, R8, R5, R9 ;  /* 0x0000000508097224 */ /* 0x000fe200078e0209 */
[----:B------:R-:W-:Y:S01]  /*1f80*/  LEA R160, P2, R12, UR28, 0x1 ;  /* 0x0000001c0ca07c11 */ /* 0x000fe2000f8408ff */
[----:B------:R-:W-:Y:S01]  /*1f90*/  UMOV UR17, UR18 ;  /* 0x0000001200117c82 */ /* 0x000fe20008000000 */
[----:B------:R-:W-:Y:S01]  /*1fa0*/  UMOV UR16, UR19 ;  /* 0x0000001300107c82 */ /* 0x000fe20008000000 */
[----:B------:R-:W-:Y:S01]  /*1fb0*/  IMAD.IADD R9, R13, 0x1, R9 ;  /* 0x000000010d097824 */ /* 0x000fe200078e0209 */
[----:B------:R-:W-:Y:S01]  /*1fc0*/  UMOV UR19, UR24 ;  /* 0x0000001800137c82 */ /* 0x000fe20008000000 */
[----:B------:R-:W-:-:S03]  /*1fd0*/  UMOV UR18, UR25 ;  /* 0x0000001900127c82 */ /* 0x000fc60008000000 */
        /* <DEDUP_REMOVED lines=21> */
.L_x_1008:
        /* <DEDUP_REMOVED lines=19> */
.L_x_1009:
        /* <DEDUP_REMOVED lines=32> */
.L_x_1011:
[----:B------:R-:W-:Y:S05]  /*2460*/  BSYNC B0 ;  /* 0x0000000000007941 */ /* 0x000fea0003800000 */
.L_x_1010:
[----:B------:R-:W-:Y:S04]  /*2470*/  BSSY B0, `(.L_x_1012) ;  /* 0x000000d000007945 */ /* 0x000fe80003800000 */
        /* <DEDUP_REMOVED lines=12> */
.L_x_1013:
[----:B------:R-:W-:Y:S05]  /*2540*/  BSYNC B0 ;  /* 0x0000000000007941 */ /* 0x000fea0003800000 */
.L_x_1012:
[----:B--2---:R-:W-:Y:S01]  /*2550*/  IMAD.U32 R4, RZ, RZ, UR10 ;  /* 0x0000000aff047e24 */ /* 0x004fe2000f8e00ff */
        /* <DEDUP_REMOVED lines=25> */
.L_x_1015:
[----:B------:R-:W-:Y:S05]  /*26f0*/  BSYNC B0 ;  /* 0x0000000000007941 */ /* 0x000fea0003800000 */
.L_x_1014:
        /* <DEDUP_REMOVED lines=14> */
.L_x_1007:
[----:B------:R-:W-:Y:S01]  /*27e0*/  PLOP3.LUT P1, PT, PT, PT, UP4, 0x80, 0x0 ;  /* 0x000000000000781c */ /* 0x000fe20003f2f048 */
[----:B------:R-:W-:Y:S01]  /*27f0*/  UIMAD UR6, UR8, -0x80, UR12 ;  /* 0xffffff80080678a4 */ /* 0x000fe2000f8e020c */
[----:B------:R-:W-:Y:S01]  /*2800*/  LEA R6, R132, UR4, 0x1 ;  /* 0x0000000484067c11 */ /* 0x000fe2000f8e08ff */
[----:B------:R-:W-:Y:S01]  /*2810*/  ULEA.HI UR13, UR8, UR8, URZ, 0x1 ;  /* 0x00000008080d7291 */ /* 0x000fe2000f8f083f */
[----:B------:R-:W-:Y:S01]  /*2820*/  VIADD R9, R8, 0x40 ;  /* 0x0000004008097836 */ /* 0x000fe20000000000 */
[----:B------:R-:W-:Y:S01]  /*2830*/  BSSY B0, `(.L_x_1017) ;  /* 0x0000019000007945 */ /* 0x000fe20003800000 */
[----:B------:R-:W-:-:S07]  /*2840*/  VIADD R12, R132, 0x1000 ;  /* 0x00001000840c7836 */ /* 0x000fce0000000000 */
[----:B------:R-:W-:Y:S01]  /*2850*/  @P1 BAR.SYNC.DEFER_BLOCKING 0x0 ;  /* 0x0000000000001b1d */ /* 0x000fe20000010000 */
[----:B------:R-:W-:Y:S01]  /*2860*/  ISETP.GE.AND P3, PT, R8, UR6, PT ;  /* 0x0000000608007c0c */ /* 0x000fe2000bf66270 */
[----:B------:R-:W-:Y:S01]  /*2870*/  ULOP3.LUT UR13, UR13, 0xfffffffe, URZ, 0xc0, !UPT ;  /* 0xfffffffe0d0d7892 */ /* 0x000fe2000f8ec03f */
[----:B------:R-:W-:Y:S01]  /*2880*/  ISETP.GE.AND P2, PT, R9, UR6, PT ;  /* 0x0000000609007c0c */ /* 0x000fe2000bf46270 */
[----:B------:R-:W-:Y:S02]  /*2890*/  IMAD.U32 R13, RZ, RZ, UR22 ;  /* 0x00000016ff0d7e24 */ /* 0x000fe4000f8e00ff */
[----:B------:R-:W-:-:S04]  /*28a0*/  UIADD3 UR13, UR8, -UR13, URZ ;  /* 0x8000000d080d7290 */ /* 0x000fc8000fffe03f */
[----:B------:R-:W-:-:S06]  /*28b0*/  UISETP.NE.AND UP0, UPT, UR13, 0x1, UPT ;  /* 0x000000010d00788c */ /* 0x000fcc000bf05270 */
[----:B------:R-:W-:-:S04]  /*28c0*/  PLOP3.LUT P0, PT, PT, PT, UP0, 0x80, 0x0 ;  /* 0x000000000000781c */ /* 0x000fc80003f0f008 */
        /* <DEDUP_REMOVED lines=15> */
.L_x_1018:
[----:B------:R-:W-:Y:S05]  /*29c0*/  BSYNC B0 ;  /* 0x0000000000007941 */ /* 0x000fea0003800000 */
.L_x_1017:
        /* <DEDUP_REMOVED lines=14> */
.L_x_1020:
[----:B------:R-:W-:Y:S05]  /*2ab0*/  BSYNC B0 ;  /* 0x0000000000007941 */ /* 0x000fea0003800000 */
.L_x_1019:
        /* <DEDUP_REMOVED lines=17> */
.L_x_1022:
[----:B------:R-:W-:Y:S05]  /*2bd0*/  BSYNC B0 ;  /* 0x0000000000007941 */ /* 0x000fea0003800000 */
.L_x_1021:
        /* <DEDUP_REMOVED lines=15> */
[----:B-1----:R-:W-:-:S04]  /*2cd0*/  LEA R14, P1, R5, R162, 0x7 ;  /* 0x000000a2050e7211 */ /* 0x002fc800078238ff */
[----:B------:R-:W-:-:S05]  /*2ce0*/  LEA.HI.X R15, R5, R163, R4, 0x7, P1 ;  /* 0x000000a3050f7211 */ /* 0x000fca00008f3c04 */
[----:B------:R-:W-:Y:S01]  /*2cf0*/  @!PT LDS RZ, [RZ] ;  /* 0x00000000fffff984 */ /* 0x000fe20000000800 */
[----:B------:R-:W-:Y:S01]  /*2d00*/  @!PT LDS RZ, [RZ] ;  /* 0x00000000fffff984 */ /* 0x000fe20000000800 */
[----:B------:R-:W-:Y:S01]  /*2d10*/  @!PT LDS RZ, [RZ] ;  /* 0x00000000fffff984 */ /* 0x000fe20000000800 */
[----:B------:R1:W-:Y:S04]  /*2d20*/  LDGSTS.E.BYPASS.LTC128B.128 [R158+0x1000], desc[UR14][R14.64] ;  /* 0x010000000e9e7fae */ /* 0x0003e8000b901d4e */
.L_x_1024:
[----:B------:R-:W-:Y:S05]  /*2d30*/  BSYNC B0 ;  /* 0x0000000000007941 */ /* 0x000fea0003800000 */
.L_x_1023:
[----:B------:R-:W-:Y:S01]  /*2d40*/  UIMAD UR13, UR39, UR22, URZ ;  /* 0x00000016270d72a4 */ /* 0x000fe2000f8e023f */
[----:B------:R-:W-:Y:S01]  /*2d50*/  VIADD R12, R131, 0x48 ;  /* 0x00000048830c7836 */ /* 0x000fe20000000000 */
[----:B------:R-:W-:Y:S01]  /*2d60*/  SHF.R.S32.HI R151, RZ, 0x1f, R131 ;  /* 0x0000001fff977819 */ /* 0x000fe20000011483 */
[----:B-1----:R-:W-:Y:S01]  /*2d70*/  IMAD.WIDE.U32 R14, R13, UR26, R134 ;  /* 0x0000001a0d0e7c25 */ /* 0x002fe2000f8e0086 */
[----:B------:R-:W-:Y:S01]  /*2d80*/  UIMAD UR24, UR26, UR23, UR13 ;  /* 0x000000171a1872a4 */ /* 0x000fe2000f8e020d */
[----:B------:R-:W-:Y:S01]  /*2d90*/  BSSY B0, `(.L_x_1025) ;  /* 0x0000030000007945 */ /* 0x000fe20003800000 */
[----:B------:R-:W-:Y:S01]  /*2da0*/  UIMAD UR13, UR20, -0x80, UR7 ;  /* 0xffffff80140d78a4 */ /* 0x000fe2000f8e0207 */
[----:B------:R-:W-:Y:S01]  /*2db0*/  ISETP.GE.AND P4, PT, R12, UR6, PT ;  /* 0x000000060c007c0c */ /* 0x000fe2000bf86270 */
[C---:B------:R-:W-:Y:S01]  /*2dc0*/  VIADD R13, R131.reuse, 0x8 ;  /* 0x00000008830d7836 */ /* 0x040fe20000000000 */
[----:B------:R-:W-:Y:S01]  /*2dd0*/  IADD3 R18, P1, R14, UR27, RZ ;  /* 0x0000001b0e127c10 */ /* 0x000fe2000ff3e0ff */
[----:B------:R-:W-:-:S02]  /*2de0*/  VIADD R5, R131, 0x40 ;  /* 0x0000004083057836 */ /* 0x000fc40000000000 */
[----:B------:R-:W-:Y:S01]  /*2df0*/  ISETP.GE.AND P3, PT, R8, UR13, PT ;  /* 0x0000000d08007c0c */ /* 0x000fe2000bf66270 */
[----:B------:R-:W-:Y:S01]  /*2e00*/  IMAD.U32 R4, RZ, RZ, UR24 ;  /* 0x00000018ff047e24 */ /* 0x000fe2000f8e00ff */
[----:B------:R-:W-:Y:S01]  /*2e10*/  ISETP.GE.AND P6, PT, R13, UR6, PT ;  /* 0x000000060d007c0c */ /* 0x000fe2000bfc6270 */
[----:B------:R-:W-:Y:S01]  /*2e20*/  IMAD.SHL.U32 R13, R131, 0x4, RZ ;  /* 0x00000004830d7824 */ /* 0x000fe200078e00ff */
[----:B------:R-:W-:Y:S01]  /*2e30*/  ISETP.GE.AND P5, PT, R5, UR6, PT ;  /* 0x0000000605007c0c */ /* 0x000fe2000bfa6270 */
[----:B------:R-:W-:Y:S01]  /*2e40*/  ULDC.64 UR24, c[0x0][0x260] ;  /* 0x0000980000187ab9 */ /* 0x000fe20000000a00 */
[----:B------:R-:W-:Y:S01]  /*2e50*/  IADD3.X R19, R15, UR30, R4, P1, !PT ;  /* 0x0000001e0f137c10 */ /* 0x000fe20008ffe404 */
[----:B------:R-:W-:Y:S01]  /*2e60*/  IMAD R4, R10, UR24, RZ ;  /* 0x000000180a047c24 */ /* 0x000fe2000f8e02ff */
[----:B------:R-:W-:Y:S02]  /*2e70*/  SHF.R.S32.HI R5, RZ, 0x1f, R12 ;  /* 0x0000001fff057819 */ /* 0x000fe4000001140c */
[----:B------:R-:W-:Y:S01]  /*2e80*/  @!P4 LEA R16, P1, R12, UR17, 0x2 ;  /* 0x000000110c10cc11 */ /* 0x000fe2000f8210ff */
[----:B------:R-:W-:-:S02]  /*2e90*/  IMAD R4, R11, UR25, R4 ;  /* 0x000000190b047c24 */ /* 0x000fc4000f8e0204 */
[----:B------:R1:W-:Y:S01]  /*2ea0*/  @P3 STS [R6+0x6000], RZ ;  /* 0x006000ff06003388 */ /* 0x0003e20000000800 */
[----:B------:R-:W-:Y:S01]  /*2eb0*/  @!P4 LEA.HI.X R17, R12, UR16, R5, 0x2, P1 ;  /* 0x000000100c11cc11 */ /* 0x000fe200088f1405 */
[----:B------:R-:W-:Y:S01]  /*2ec0*/  IMAD.WIDE.U32 R18, R11, UR24, R18 ;  /* 0x000000180b127c25 */ /* 0x000fe2000f8e0012 */
[----:B------:R-:W-:Y:S01]  /*2ed0*/  IADD3 R12, P1, R13, UR17, RZ ;  /* 0x000000110d0c7c10 */ /* 0x000fe2000ff3e0ff */
[----:B------:R1:W-:Y:S01]  /*2ee0*/  @P3 STS [R6+0x6004], RZ ;  /* 0x006004ff06003388 */ /* 0x0003e20000000800 */
[----:B------:R-:W-:Y:S01]  /*2ef0*/  SHF.L.U64.HI R5, R131, 0x2, R151 ;  /* 0x0000000283057819 */ /* 0x000fe20000010297 */
[----:B------:R-:W-:Y:S02]  /*2f00*/  IMAD.IADD R4, R19, 0x1, R4 ;  /* 0x0000000113047824 */ /* 0x000fe400078e0204 */
[----:B------:R1:W-:Y:S01]  /*2f10*/  @P3 STS.64 [R6+0x6008], RZ ;  /* 0x006008ff06003388 */ /* 0x0003e20000000a00 */
        /* <DEDUP_REMOVED lines=23> */
.L_x_1026:
[----:B------:R-:W-:Y:S05]  /*3090*/  BSYNC B0 ;  /* 0x0000000000007941 */ /* 0x000fea0003800000 */
.L_x_1025:
        /* <DEDUP_REMOVED lines=22> */
.L_x_1028:
[----:B------:R-:W-:Y:S05]  /*3200*/  BSYNC B0 ;  /* 0x0000000000007941 */ /* 0x000fea0003800000 */
.L_x_1027:
[----:B------:R-:W-:Y:S01]  /*3210*/  UIMAD UR6, UR39, UR10, URZ ;  /* 0x0000000a270672a4 */ /* 0x000fe2000f8e023f */
[----:B------:R-:W-:Y:S01]  /*3220*/  MOV R4, UR10 ;  /* 0x0000000a00047c02 */ /* 0x000fe20008000f00 */
[----:B------:R2:W-:Y:S01]  /*3230*/  @P3 STS [R6+0x8000], RZ ;  /* 0x008000ff06003388 */ /* 0x0005e20000000800 */
[----:B------:R-:W-:Y:S01]  /*3240*/  ULDC.64 UR22, c[0x0][0x268] ;  /* 0x00009a0000167ab9 */ /* 0x000fe20000000a00 */
[----:B------:R-:W-:Y:S01]  /*3250*/  UIMAD UR6, UR26, UR11, UR6 ;  /* 0x0000000b1a0672a4 */ /* 0x000fe2000f8e0206 */
[----:B------:R-:W-:Y:S01]  /*3260*/  BSSY B0, `(.L_x_1029) ;  /* 0x000001f000007945 */ /* 0x000fe20003800000 */
[----:B-1----:R-:W-:Y:S01]  /*3270*/  IMAD.WIDE.U32 R14, R4, UR26, R134 ;  /* 0x0000001a040e7c25 */ /* 0x002fe2000f8e0086 */
[----:B------:R2:W-:Y:S03]  /*3280*/  @P3 STS [R6+0x8004], RZ ;  /* 0x008004ff06003388 */ /* 0x0005e60000000800 */
[----:B------:R-:W-:Y:S01]  /*3290*/  MOV R4, UR6 ;  /* 0x0000000600047c02 */ /* 0x000fe20008000f00 */
[----:B------:R2:W-:Y:S01]  /*32a0*/  @P3 STS.64 [R6+0x8008], RZ ;  /* 0x008008ff06003388 */ /* 0x0005e20000000a00 */
        /* <DEDUP_REMOVED lines=26> */
.L_x_1030:
[----:B------:R-:W-:Y:S05]  /*3450*/  BSYNC B0 ;  /* 0x0000000000007941 */ /* 0x000fea0003800000 */
.L_x_1029:
        /* <DEDUP_REMOVED lines=21> */
.L_x_1032:
[----:B------:R-:W-:Y:S05]  /*35b0*/  BSYNC B0 ;  /* 0x0000000000007941 */ /* 0x000fea0003800000 */
.L_x_1031:
[----:B------:R-:W-:Y:S01]  /*35c0*/  ISETP.NE.AND P1, PT, R5, RZ, PT ;  /* 0x000000ff0500720c */ /* 0x000fe20003f25270 */
[----:B------:R-:W-:Y:S01]  /*35d0*/  IMAD.MOV.U32 R156, RZ, RZ, 0x7f800000 ;  /* 0x7f800000ff9c7424 */ /* 0x000fe200078e00ff */
[----:B------:R-:W0:Y:S01]  /*35e0*/  LDGDEPBAR ;  /* 0x00000000000079af */ /* 0x000e220000000000 */
[----:B------:R-:W-:Y:S01]  /*35f0*/  IMAD.MOV.U32 R157, RZ, RZ, 0x7f800000 ;  /* 0x7f800000ff9d7424 */ /* 0x000fe200078e00ff */
[----:B------:R-:W-:Y:S01]  /*3600*/  ULDC UR40, c[0x0][0x2d0] ;  /* 0x0000b40000287ab9 */ /* 0x000fe20000000800 */
[----:B------:R-:W-:Y:S01]  /*3610*/  IMAD.MOV.U32 R154, RZ, RZ, 0x7f800000 ;  /* 0x7f800000ff9a7424 */ /* 0x000fe200078e00ff */
[----:B------:R-:W-:Y:S01]  /*3620*/  ULDC UR42, c[0x0][0x398] ;  /* 0x0000e600002a7ab9 */ /* 0x000fe20000000800 */
[----:B------:R-:W-:Y:S02]  /*3630*/  IMAD.MOV.U32 R155, RZ, RZ, 0x7f800000 ;  /* 0x7f800000ff9b7424 */ /* 0x000fe400078e00ff */
[----:B------:R1:W5:Y:S04]  /*3640*/  @!P6 LDG.E R157, desc[UR14][R12.64+0x20] ;  /* 0x0000200e0c9de981 */ /* 0x000368000c1e1900 */
[----:B------:R1:W5:Y:S04]  /*3650*/  @!P1 LDG.E R156, desc[UR14][R12.64] ;  /* 0x0000000e0c9c9981 */ /* 0x000368000c1e1900 */
[----:B------:R1:W5:Y:S04]  /*3660*/  @!P5 LDG.E R154, desc[UR14][R12.64+0x100] ;  /* 0x0001000e0c9ad981 */ /* 0x000368000c1e1900 */
[----:B------:R1:W5:Y:S01]  /*3670*/  @!P4 LDG.E R155, desc[UR14][R16.64] ;  /* 0x0000000e109bc981 */ /* 0x000362000c1e1900 */
[----:B------:R-:W-:Y:S01]  /*3680*/  VIADD R150, R131, 0xffffff80 ;  /* 0xffffff8083967836 */ /* 0x000fe20000000000 */
[----:B------:R-:W-:Y:S01]  /*3690*/  UIADD3 UR6, UR26, UR12, URZ ;  /* 0x0000000c1a067290 */ /* 0x000fe2000fffe03f */
[----:B------:R-:W-:-:S02]  /*36a0*/  VIADD R120, R129, 0x1000 ;  /* 0x0000100081787836 */ /* 0x000fc40000000000 */
[----:B------:R-:W-:Y:S01]  /*36b0*/  VIADD R119, R128, 0x1000 ;  /* 0x0000100080777836 */ /* 0x000fe20000000000 */
[----:B------:R-:W-:Y:S01]  /*36c0*/  SHF.R.S32.HI R149, RZ, 0x1f, R150 ;  /* 0x0000001fff957819 */ /* 0x000fe20000011496 */
[----:B------:R-:W-:Y:S01]  /*36d0*/  UIADD3 UR6, -UR7, 0x80, UR6 ;  /* 0x0000008007067890 */ /* 0x000fe2000fffe106 */
[----:B------:R-:W-:Y:S02]  /*36e0*/  SEL R120, R120, R129, !P0 ;  /* 0x0000008178787207 */ /* 0x000fe40004000000 */
[----:B------:R-:W-:Y:S01]  /*36f0*/  SEL R119, R119, R128, !P0 ;  /* 0x0000008077777207 */ /* 0x000fe20004000000 */
[----:B------:R-:W-:Y:S01]  /*3700*/  IMAD.SHL.U32 R152, R131, 0x4, RZ ;  /* 0x0000000483987824 */ /* 0x000fe200078e00ff */
[----:B------:R-:W-:Y:S02]  /*3710*/  SHF.L.U64.HI R149, R150, 0x2, R149 ;  /* 0x0000000296957819 */ /* 0x000fe40000010295 */
        /* <DEDUP_REMOVED lines=16> */
[----:B------:R-:W-:Y:S01]  /*3820*/  SHF.L.U64.HI R151, R131, 0x2, R151 ;  /* 0x0000000283977819 */ /* 0x000fe20000010297 */
[----:B------:R-:W-:Y:S01]  /*3830*/  IMAD.SHL.U32 R150, R150, 0x4, RZ ;  /* 0x0000000496967824 */ /* 0x000fe200078e00ff */
        /* <DEDUP_REMOVED lines=23> */
[----:B-1----:R-:W-:-:S09]  /*39b0*/  ULDC UR6, c[0x0][0x2ec] ;  /* 0x0000bb0000067ab9 */ /* 0x002fd20000000800 */
.L_x_1037:
[----:B------:R-:W0:Y:S01]  /*39c0*/  LDGDEPBAR ;  /* 0x00000000000079af */ /* 0x000e220000000000 */
[----:B------:R-:W-:Y:S01]  /*39d0*/  IADD3 R112, R126, R120, RZ ;  /* 0x000000787e707210 */ /* 0x000fe20007ffe0ff */
[----:B------:R-:W-:Y:S01]  /*39e0*/  USHF.L.U32 UR9, UR8, 0x7, URZ ;  /* 0x0000000708097899 */ /* 0x000fe2000800063f */
[----:B------:R-:W-:Y:S03]  /*39f0*/  UMOV UR11, UR61 ;  /* 0x0000003d000b7c82 */ /* 0x000fe60008000000 */
[----:B------:R-:W-:Y:S01]  /*3a00*/  UISETP.GE.AND UP0, UPT, UR9, UR39, UPT ;  /* 0x000000270900728c */ /* 0x000fe2000bf06270 */
[----:B------:R-:W-:Y:S04]  /*3a10*/  DEPBAR.LE SB0, 0x0 ;  /* 0x000080000000791a */ /* 0x000fe80000000000 */
[----:B------:R-:W-:Y:S06]  /*3a20*/  BAR.SYNC.DEFER_BLOCKING 0x0 ;  /* 0x0000000000007b1d */ /* 0x000fec0000010000 */
[----:B------:R-:W-:Y:S08]  /*3a30*/  LDSM.16.M88.4 R64, [R120] ;  /* 0x000000007840783b */ /* 0x000ff00000000200 */
[----:B------:R-:W2:Y:S08]  /*3a40*/  LDSM.16.M88.4 R16, [R118+0x6000] ;  /* 0x006000007610783b */ /* 0x000eb00000000200 */
[----:B------:R-:W1:Y:S08]  /*3a50*/  LDSM.16.M88.4 R60, [R120+0x1000] ;  /* 0x00100000783c783b */ /* 0x000e700000000200 */
[----:B------:R-:W1:Y:S08]  /*3a60*/  LDSM.16.M88.4 R32, [R118+0x6400] ;  /* 0x006400007620783b */ /* 0x000e700000000200 */
[----:B------:R-:W1:Y:S08]  /*3a70*/  LDSM.16.M88.4 R48, [R118+0x6800] ;  /* 0x006800007630783b */ /* 0x000e700000000200 */
[----:B------:R-:W1:Y:S08]  /*3a80*/  LDSM.16.M88.4 R100, [R118+0x6c00] ;  /* 0x006c00007664783b */ /* 0x000e700000000200 */
[----:B------:R-:W-:Y:S01]  /*3a90*/  LDSM.16.M88.4 R104, [R112] ;  /* 0x000000007068783b */ /* 0x000fe20000000200 */
[-C--:B--234-:R-:W-:Y:S07]  /*3aa0*/  HMMA.16816.F32 R4, R64, R16.reuse, RZ ;  /* 0x000000104004723c */ /* 0x09cfee00000018ff */
[----:B------:R-:W2:Y:S01]  /*3ab0*/  LDSM.16.M88.4 R108, [R117+0x6000] ;  /* 0x00600000756c783b */ /* 0x000ea20000000200 */
[C---:B-1----:R-:W-:Y:S06]  /*3ac0*/  HMMA.16816.F32 R8, R60.reuse, R16, RZ ;  /* 0x000000103c08723c */ /* 0x042fec00000018ff */
        /* <DEDUP_REMOVED lines=28> */
[----:B------:R2:W3:Y:S01]  /*3c90*/  MUFU.TANH R173, R8 ;  /* 0x0000000800ad7308 */ /* 0x0004e20000002400 */
[----:B------:R-:W-:Y:S01]  /*3ca0*/  FMUL.FTZ R12, R12, UR5 ;  /* 0x000000050c0c7c20 */ /* 0x000fe20008410000 */
[----:B------:R-:W-:Y:S01]  /*3cb0*/  FMUL.FTZ R13, R13, UR5 ;  /* 0x000000050d0d7c20 */ /* 0x000fe20008410000 */
[----:B------:R-:W-:Y:S01]  /*3cc0*/  FMUL.FTZ R14, R14, UR5 ;  /* 0x000000050e0e7c20 */ /* 0x000fe20008410000 */
[----:B------:R-:W-:Y:S01]  /*3cd0*/  FMUL.FTZ R15, R15, UR5 ;  /* 0x000000050f0f7c20 */ /* 0x000fe20008410000 */
[----:B------:R-:W-:Y:S01]  /*3ce0*/  FMUL.FTZ R16, R16, UR5 ;  /* 0x0000000510107c20 */ /* 0x000fe20008410000 */
[----:B------:R-:W-:Y:S04]  /*3cf0*/  FMUL.FTZ R17, R17, UR5 ;  /* 0x0000000511117c20 */ /* 0x000fe80008410000 */
[----:B------:R-:W4:Y:S01]  /*3d00*/  MUFU.TANH R170, R5 ;  /* 0x0000000500aa7308 */ /* 0x000f220000002400 */
[----:B------:R-:W-:Y:S01]  /*3d10*/  FMUL.FTZ R18, R18, UR5 ;  /* 0x0000000512127c20 */ /* 0x000fe20008410000 */
[----:B------:R-:W-:Y:S08]  /*3d20*/  FMUL.FTZ R19, R19, UR5 ;  /* 0x0000000513137c20 */ /* 0x000ff00008410000 */
[----:B------:R1:W1:Y:S01]  /*3d30*/  MUFU.TANH R174, R9 ;  /* 0x0000000900ae7308 */ /* 0x0002620000002400 */
[----:B--2---:R-:W-:Y:S09]  /*3d40*/  IADD3 R8, P0, R152, UR19, RZ ;  /* 0x0000001398087c10 */ /* 0x004ff2000ff1e0ff */
[----:B------:R-:W2:Y:S10]  /*3d50*/  MUFU.TANH R171, R6 ;  /* 0x0000000600ab7308 */ /* 0x000eb40000002400 */
[----:B------:R3:W2:Y:S01]  /*3d60*/  MUFU.TANH R172, R7 ;  /* 0x0000000700ac7308 */ /* 0x0006a20000002400 */
[----:B-1----:R-:W-:Y:S02]  /*3d70*/  IADD3.X R9, R151, UR18, RZ, P0, !PT ;  /* 0x0000001297097c10 */ /* 0x002fe400087fe4ff */
[----:B------:R-:W-:Y:S03]  /*3d80*/  PLOP3.LUT P0, PT, PT, PT, UP0, 0x80, 0x0 ;  /* 0x000000000000781c */ /* 0x000fe60003f0f008 */
[----:B-----5:R-:W5:Y:S04]  /*3d90*/  LDG.E R168, desc[UR14][R8.64] ;  /* 0x0000000e08a87981 */ /* 0x020f68000c1e1900 */
[----:B------:R-:W1:Y:S01]  /*3da0*/  MUFU.TANH R175, R10 ;  /* 0x0000000a00af7308 */ /* 0x000e620000002400 */
[----:B------:R-:W5:Y:S04]  /*3db0*/  LDG.E R167, desc[UR14][R8.64+0x20] ;  /* 0x0000200e08a77981 */ /* 0x000f68000c1e1900 */
[----:B------:R-:W5:Y:S05]  /*3dc0*/  LDG.E R166, desc[UR14][R8.64+0x100] ;  /* 0x0001000e08a67981 */ /* 0x000f6a000c1e1900 */
[----:B------:R4:W1:Y:S01]  /*3dd0*/  MUFU.TANH R176, R11 ;  /* 0x0000000b00b07308 */ /* 0x0008620000002400 */
[----:B---3--:R-:W3:Y:S09]  /*3de0*/  LDSM.16.M88.4 R4, [R117+0x6400] ;  /* 0x006400007504783b */ /* 0x008ef20000000200 */
[----:B------:R1:W1:Y:S01]  /*3df0*/  MUFU.TANH R177, R12 ;  /* 0x0000000c00b17308 */ /* 0x0002620000002400 */
[----:B------:R4:W5:Y:S09]  /*3e00*/  LDG.E R165, desc[UR14][R8.64+0x120] ;  /* 0x0001200e08a57981 */ /* 0x000972000c1e1900 */
[----:B------:R1:W1:Y:S10]  /*3e10*/  MUFU.TANH R178, R13 ;  /* 0x0000000d00b27308 */ /* 0x0002740000002400 */
[----:B------:R1:W1:Y:S10]  /*3e20*/  MUFU.TANH R179, R14 ;  /* 0x0000000e00b37308 */ /* 0x0002740000002400 */
[----:B------:R1:W1:Y:S01]  /*3e30*/  MUFU.TANH R180, R15 ;  /* 0x0000000f00b47308 */ /* 0x0002620000002400 */
[----:B----4-:R-:W4:Y:S09]  /*3e40*/  LDSM.16.M88.4 R8, [R117+0x6800] ;  /* 0x006800007508783b */ /* 0x010f320000000200 */
[----:B------:R1:W1:Y:S01]  /*3e50*/  MUFU.TANH R181, R16 ;  /* 0x0000001000b57308 */ /* 0x0002620000002400 */
[-C--:B---3--:R-:W-:Y:S09]  /*3e60*/  HMMA.16816.F32 R20, R104, R4.reuse, R20 ;  /* 0x000000046814723c */ /* 0x088ff20000001814 */
[----:B------:R3:W1:Y:S01]  /*3e70*/  MUFU.TANH R182, R17 ;  /* 0x0000001100b67308 */ /* 0x0006620000002400 */
[C---:B------:R-:W-:Y:S06]  /*3e80*/  HMMA.16816.F32 R24, R112.reuse, R4, R24 ;  /* 0x000000047018723c */ /* 0x040fec0000001818 */
[-C--:B------:R-:W-:Y:S03]  /*3e90*/  HMMA.16816.F32 R28, R112, R6.reuse, R28 ;  /* 0x00000006701c723c */ /* 0x080fe6000000181c */
[----:B------:R3:W1:Y:S03]  /*3ea0*/  MUFU.TANH R183, R18 ;  /* 0x0000001200b77308 */ /* 0x0006660000002400 */
[C---:B------:R-:W-:Y:S01]  /*3eb0*/  HMMA.16816.F32 R32, R104.reuse, R6, R32 ;  /* 0x000000066820723c */ /* 0x040fe20000001820 */
[----:B------:R-:W2:Y:S06]  /*3ec0*/  LDSM.16.M88.4 R4, [R117+0x6c00] ;  /* 0x006c00007504783b */ /* 0x000eac0000000200 */
[----:B------:R3:W1:Y:S01]  /*3ed0*/  MUFU.TANH R188, R19 ;  /* 0x0000001300bc7308 */ /* 0x0006620000002400 */
[----:B------:R-:W-:Y:S03]  /*3ee0*/  FMUL.FTZ R20, R20, UR5 ;  /* 0x0000000514147c20 */ /* 0x000fe60008410000 */
[----:B------:R-:W-:Y:S01]  /*3ef0*/  FMUL.FTZ R21, R21, UR5 ;  /* 0x0000000515157c20 */ /* 0x000fe20008410000 */
[----:B------:R-:W-:Y:S01]  /*3f00*/  FMUL.FTZ R22, R22, UR5 ;  /* 0x0000000516167c20 */ /* 0x000fe20008410000 */
[----:B------:R-:W-:Y:S04]  /*3f10*/  FMUL.FTZ R23, R23, UR5 ;  /* 0x0000000517177c20 */ /* 0x000fe80008410000 */
[----:B------:R3:W1:Y:S01]  /*3f20*/  MUFU.TANH R184, R20 ;  /* 0x0000001400b87308 */ /* 0x0006620000002400 */
[----:B------:R-:W-:Y:S01]  /*3f30*/  FMUL.FTZ R24, R24, UR5 ;  /* 0x0000000518187c20 */ /* 0x000fe20008410000 */
[----:B------:R-:W-:Y:S01]  /*3f40*/  FMUL.FTZ R25, R25, UR5 ;  /* 0x0000000519197c20 */ /* 0x000fe20008410000 */
[-C--:B----4-:R-:W-:Y:S03]  /*3f50*/  HMMA.16816.F32 R36, R104, R8.reuse, R36 ;  /* 0x000000086824723c */ /* 0x090fe60000001824 */
[----:B------:R-:W-:Y:S01]  /*3f60*/  FMUL.FTZ R26, R26, UR5 ;  /* 0x000000051a1a7c20 */ /* 0x000fe20008410000 */
[----:B------:R-:W-:Y:S03]  /*3f70*/  FMUL.FTZ R27, R27, UR5 ;  /* 0x000000051b1b7c20 */ /* 0x000fe60008410000 */
[----:B------:R3:W4:Y:S01]  /*3f80*/  MUFU.TANH R185, R21 ;  /* 0x0000001500b97308 */ /* 0x0007220000002400 */
[C---:B------:R-:W-:Y:S04]  /*3f90*/  HMMA.16816.F32 R40, R112.reuse, R8, R40 ;  /* 0x000000087028723c */ /* 0x040fe80000001828 */
[----:B------:R-:W-:Y:S02]  /*3fa0*/  FMUL.FTZ R28, R28, UR5 ;  /* 0x000000051c1c7c20 */ /* 0x000fe40008410000 */
[-C--:B------:R-:W-:Y:S03]  /*3fb0*/  HMMA.16816.F32 R44, R112, R10.reuse, R44 ;  /* 0x0000000a702c723c */ /* 0x080fe6000000182c */
[----:B------:R3:W1:Y:S02]  /*3fc0*/  MUFU.TANH R186, R22 ;  /* 0x0000001600ba7308 */ /* 0x0006640000002400 */
[----:B------:R-:W-:Y:S01]  /*3fd0*/  FMUL.FTZ R29, R29, UR5 ;  /* 0x000000051d1d7c20 */ /* 0x000fe20008410000 */
[C---:B------:R-:W-:Y:S07]  /*3fe0*/  HMMA.16816.F32 R48, R104.reuse, R10, R48 ;  /* 0x0000000a6830723c */ /* 0x040fee0000001830 */
[----:B------:R3:W1:Y:S01]  /*3ff0*/  MUFU.TANH R187, R23 ;  /* 0x0000001700bb7308 */ /* 0x0006620000002400 */
[----:B------:R-:W-:Y:S03]  /*4000*/  FMUL.FTZ R30, R30, UR5 ;  /* 0x000000051e1e7c20 */ /* 0x000fe60008410000 */
[----:B------:R-:W-:Y:S01]  /*4010*/  FMUL.FTZ R31, R31, UR5 ;  /* 0x000000051f1f7c20 */ /* 0x000fe20008410000 */
[----:B------:R-:W-:Y:S01]  /*4020*/  FMUL.FTZ R32, R32, UR5 ;  /* 0x0000000520207c20 */ /* 0x000fe20008410000 */
[----:B------:R-:W-:Y:S01]  /*4030*/  FMUL.FTZ R33, R33, UR5 ;  /* 0x0000000521217c20 */ /* 0x000fe20008410000 */
[-C--:B--2---:R-:W-:Y:S03]  /*4040*/  HMMA.16816.F32 R52, R104, R4.reuse, R52 ;  /* 0x000000046834723c */ /* 0x084fe60000001834 */
[----:B------:R3:W2:Y:S01]  /*4050*/  MUFU.TANH R189, R24 ;  /* 0x0000001800bd7308 */ /* 0x0006a20000002400 */
[----:B------:R-:W-:Y:S01]  /*4060*/  FMUL.FTZ R34, R34, UR5 ;  /* 0x0000000522227c20 */ /* 0x000fe20008410000 */
[----:B------:R-:W-:Y:S01]  /*4070*/  FMUL.FTZ R35, R35, UR5 ;  /* 0x0000000523237c20 */ /* 0x000fe20008410000 */
[----:B------:R-:W-:Y:S01]  /*4080*/  FMUL.FTZ R36, R36, UR5 ;  /* 0x0000000524247c20 */ /* 0x000fe20008410000 */
[C---:B------:R-:W-:Y:S06]  /*4090*/  HMMA.16816.F32 R56, R112.reuse, R4, R56 ;  /* 0x000000047038723c */ /* 0x040fec0000001838 */
[----:B------:R3:W1:Y:S01]  /*40a0*/  MUFU.TANH R190, R25 ;  /* 0x0000001900be7308 */ /* 0x0006620000002400 */
[----:B------:R-:W-:Y:S01]  /*40b0*/  FMUL.FTZ R37, R37, UR5 ;  /* 0x0000000525257c20 */ /* 0x000fe20008410000 */
[-C--:B------:R-:W-:Y:S03]  /*40c0*/  HMMA.16816.F32 R60, R112, R6.reuse, R60 ;  /* 0x00000006703c723c */ /* 0x080fe6000000183c */
[----:B------:R-:W-:Y:S05]  /*40d0*/  FMUL.FTZ R38, R38, UR5 ;  /* 0x0000000526267c20 */ /* 0x000fea0008410000 */
[----:B------:R3:W1:Y:S01]  /*40e0*/  MUFU.TANH R192, R26 ;  /* 0x0000001a00c07308 */ /* 0x0006620000002400 */
[----:B------:R-:W-:Y:S04]  /*40f0*/  HMMA.16816.F32 R64, R104, R6, R64 ;  /* 0x000000066840723c */ /* 0x000fe80000001840 */
[----:B------:R-:W-:Y:S01]  /*4100*/  FMUL.FTZ R39, R39, UR5 ;  /* 0x0000000527277c20 */ /* 0x000fe20008410000 */
[----:B------:R-:W-:Y:S01]  /*4110*/  FMUL.FTZ R40, R40, UR5 ;  /* 0x0000000528287c20 */ /* 0x000fe20008410000 */
[----:B------:R-:W-:Y:S03]  /*4120*/  FMUL.FTZ R41, R41, UR5 ;  /* 0x0000000529297c20 */ /* 0x000fe60008410000 */
        /* <DEDUP_REMOVED lines=31> */
[----:B------:R-:W-:Y:S02]  /*4320*/  MOV R112, R159 ;  /* 0x0000009f00707202 */ /* 0x000fe40000000f00 */
[----:B------:R-:W-:Y:S07]  /*4330*/  MOV R113, R164 ;  /* 0x000000a400717202 */ /* 0x000fee0000000f00 */
        /* <DEDUP_REMOVED lines=36> */
[----:B--2-4-:R-:W-:Y:S05]  /*4580*/  @!P0 BRA `(.L_x_1033) ;  /* 0x0000000400308947 */ /* 0x014fea0003800000 */
[----:B-1----:R-:W-:Y:S01]  /*4590*/  MOV R6, R226 ;  /* 0x000000e200067202 */ /* 0x002fe20000000f00 */
        /* <DEDUP_REMOVED lines=8> */
[----:B---3--:R-:W-:Y:S01]  /*4620*/  IMAD.MOV.U32 R17, RZ, RZ, R227 ;  /* 0x000000ffff117224 */ /* 0x008fe200078e00e3 */
        /* <DEDUP_REMOVED lines=53> */
[----:B------:R-:W-:Y:S02]  /*4980*/  IMAD.MOV.U32 R61, RZ, RZ, R173 ;  /* 0x000000ffff3d7224 */ /* 0x000fe400078e00ad */
[----:B------:R-:W-:Y:S01]  /*4990*/  UIADD3 UR10, UR13, UR10, -UR7 ;  /* 0x0000000a0d0a7290 */ /* 0x000fe2000fffe807 */
[----:B------:R-:W-:Y:S01]  /*49a0*/  IMAD.U32 R4, RZ, RZ, UR11 ;  /* 0x0000000bff047e24 */ /* 0x000fe2000f8e00ff */
[----:B------:R-:W-:Y:S01]  /*49b0*/  UIADD3 UR11, UR9, 0x80, URZ ;  /* 0x00000080090b7890 */ /* 0x000fe2000fffe03f */
[----:B------:R-:W-:Y:S02]  /*49c0*/  IMAD.MOV.U32 R67, RZ, RZ, R171 ;  /* 0x000000ffff437224 */ /* 0x000fe400078e00ab */
[----:B------:R-:W-:Y:S01]  /*49d0*/  IMAD.MOV.U32 R101, RZ, RZ, R169 ;  /* 0x000000ffff657224 */ /* 0x000fe200078e00a9 */
[----:B------:R-:W-:Y:S01]  /*49e0*/  ISETP.LT.AND P0, PT, R4, UR7, PT ;  /* 0x0000000704007c0c */ /* 0x000fe2000bf01270 */
[----:B------:R-:W-:Y:S01]  /*49f0*/  UISETP.GE.AND UP0, UPT, UR11, UR10, UPT ;  /* 0x0000000a0b00728c */ /* 0x000fe2000bf06270 */
[----:B------:R-:W-:Y:S02]  /*4a00*/  MOV R4, R224 ;  /* 0x000000e000047202 */ /* 0x000fe40000000f00 */
[----:B------:R-:W-:Y:S03]  /*4a10*/  UMOV UR11, UR13 ;  /* 0x0000000d000b7c82 */ /* 0x000fe60008000000 */
[----:B------:R-:W-:Y:S11]  /*4a20*/  PLOP3.LUT P1, PT, PT, PT, UP0, 0x80, 0x0 ;  /* 0x000000000000781c */ /* 0x000ff60003f2f008 */
[----:B------:R-:W-:Y:S02]  /*4a30*/  @!UPT UIADD3 URZ, URZ, URZ, URZ ;  /* 0x0000003f3f3ff290 */ /* 0x000fe4000fffe03f */
[----:B------:R-:W-:Y:S05]  /*4a40*/  @!P1 BRA P0, `(.L_x_1034) ;  /* 0x0000000c00a09947 */ /* 0x000fea0000000000 */
.L_x_1033:
[----:B------:R-:W-:Y:S01]  /*4a50*/  UIADD3 UR13, UR7, 0x1, -UR12 ;  /* 0x00000001070d7890 */ /* 0x000fe2000fffe80c */
[----:B------:R-:W-:Y:S01]  /*4a60*/  VIADD R7, R131, UR9 ;  /* 0x0000000983077c36 */ /* 0x000fe20008000000 */
[----:B------:R-:W-:Y:S01]  /*4a70*/  UIADD3 UR10, -UR11, UR7, -UR12 ;  /* 0x000000070b0a7290 */ /* 0x000fe2000fffe90c */
[----:B------:R-:W-:Y:S01]  /*4a80*/  IMAD.U32 R11, RZ, RZ, UR20 ;  /* 0x00000014ff0b7e24 */ /* 0x000fe2000f8e00ff */
[----:B------:R-:W-:Y:S01]  /*4a90*/  UIADD3 UR9, UR13, UR42, URZ ;  /* 0x0000002a0d097290 */ /* 0x000fe2000fffe03f */
[----:B-1----:R-:W-:Y:S02]  /*4aa0*/  VIADD R14, R7, 0x8 ;  /* 0x00000008070e7836 */ /* 0x002fe40000000000 */
[----:B------:R-:W-:Y:S01]  /*4ab0*/  IMAD R11, R11, 0x80, R130 ;  /* 0x000000800b0b7824 */ /* 0x000fe200078e0282 */
[C---:B------:R-:W-:Y:S01]  /*4ac0*/  VIADDMNMX R10, R7.reuse, UR10, RZ, !PT ;  /* 0x0000000a070a7c46 */ /* 0x040fe2000f8001ff */
[----:B---3--:R-:W-:Y:S01]  /*4ad0*/  VIADD R24, R7, 0x40 ;  /* 0x0000004007187836 */ /* 0x008fe20000000000 */
[----:B------:R-:W-:Y:S01]  /*4ae0*/  VIADDMNMX R14, R14, UR10, RZ, !PT ;  /* 0x0000000a0e0e7c46 */ /* 0x000fe2000f8001ff */
[----:B------:R-:W-:Y:S01]  /*4af0*/  IMAD.U32 R6, RZ, RZ, UR9 ;  /* 0x00000009ff067e24 */ /* 0x000fe2000f8e00ff */
[C---:B------:R-:W-:Y:S01]  /*4b00*/  ISETP.GE.AND P0, PT, R11.reuse, R10, PT ;  /* 0x0000000a0b00720c */ /* 0x040fe20003f06270 */
[C---:B------:R-:W-:Y:S01]  /*4b10*/  VIADD R43, R11.reuse, 0x8 ;  /* 0x000000080b2b7836 */ /* 0x040fe20000000000 */
[----:B------:R-:W-:Y:S01]  /*4b20*/  VIADDMNMX R24, R24, UR10, RZ, !PT ;  /* 0x0000000a18187c46 */ /* 0x000fe2000f8001ff */
[----:B------:R-:W-:Y:S01]  /*4b30*/  VIADD R5, R11, 0x9 ;  /* 0x000000090b057836 */ /* 0x000fe20000000000 */
[----:B------:R-:W-:Y:S01]  /*4b40*/  VIADDMNMX R6, R7, R6, UR7, PT ;  /* 0x0000000707067e46 */ /* 0x000fe2000b800106 */
[----:B------:R-:W-:Y:S01]  /*4b50*/  VIADD R54, R11, 0x1 ;  /* 0x000000010b367836 */ /* 0x000fe20000000000 */
[-C--:B------:R-:W-:Y:S01]  /*4b60*/  ISETP.GE.AND P5, PT, R43, R10.reuse, PT ;  /* 0x0000000a2b00720c */ /* 0x080fe20003fa6270 */
[----:B------:R-:W-:Y:S01]  /*4b70*/  VIADD R4, R11, 0x10 ;  /* 0x000000100b047836 */ /* 0x000fe20000000000 */
[----:B------:R-:W-:Y:S01]  /*4b80*/  ISETP.GE.AND P4, PT, R5, R10, PT ;  /* 0x0000000a0500720c */ /* 0x000fe20003f86270 */
[C---:B------:R-:W-:Y:S01]  /*4b90*/  VIADD R42, R11.reuse, 0x11 ;  /* 0x000000110b2a7836 */ /* 0x040fe20000000000 */
[C---:B------:R-:W-:Y:S01]  /*4ba0*/  ISETP.GE.OR P0, PT, R11.reuse, R6, !P0 ;  /* 0x000000060b00720c */ /* 0x040fe20004706670 */
[C---:B------:R-:W-:Y:S01]  /*4bb0*/  VIADD R39, R11.reuse, 0x18 ;  /* 0x000000180b277836 */ /* 0x040fe20000000000 */
[-C--:B------:R-:W-:Y:S01]  /*4bc0*/  ISETP.GE.AND P6, PT, R54, R10.reuse, PT ;  /* 0x0000000a3600720c */ /* 0x080fe20003fc6270 */
[C---:B------:R-:W-:Y:S01]  /*4bd0*/  VIADD R38, R11.reuse, 0x19 ;  /* 0x000000190b267836 */ /* 0x040fe20000000000 */
[-C--:B------:R-:W-:Y:S01]  /*4be0*/  ISETP.GE.AND P3, PT, R4, R10.reuse, PT ;  /* 0x0000000a0400720c */ /* 0x080fe20003f66270 */
[C---:B------:R-:W-:Y:S01]  /*4bf0*/  VIADD R26, R11.reuse, 0x21 ;  /* 0x000000210b1a7836 */ /* 0x040fe20000000000 */
[-C--:B------:R-:W-:Y:S01]  /*4c00*/  ISETP.GE.AND P2, PT, R42, R10.reuse, PT ;  /* 0x0000000a2a00720c */ /* 0x080fe20003f46270 */
[----:B------:R-:W-:Y:S01]  /*4c10*/  VIADD R23, R11, 0x28 ;  /* 0x000000280b177836 */ /* 0x000fe20000000000 */
[----:B------:R-:W-:Y:S01]  /*4c20*/  ISETP.GE.AND P1, PT, R39, R10, PT ;  /* 0x0000000a2700720c */ /* 0x000fe20003f26270 */
[----:B------:R-:W-:Y:S01]  /*4c30*/  VIADD R27, R11, 0x20 ;  /* 0x000000200b1b7836 */ /* 0x000fe20000000000 */
[-C--:B------:R-:W-:Y:S01]  /*4c40*/  ISETP.GE.OR P5, PT, R43, R6.reuse, !P5 ;  /* 0x000000062b00720c */ /* 0x080fe20006fa6670 */
[----:B------:R-:W-:Y:S01]  /*4c50*/  VIADD R22, R11, 0x29 ;  /* 0x000000290b167836 */ /* 0x000fe20000000000 */
[----:B------:R-:W-:Y:S01]  /*4c60*/  ISETP.GE.OR P4, PT, R5, R6, !P4 ;  /* 0x000000060500720c */ /* 0x000fe20006786670 */
[----:B------:R-:W-:Y:S01]  /*4c70*/  VIADD R15, R11, 0x30 ;  /* 0x000000300b0f7836 */ /* 0x000fe20000000000 */
[----:B------:R-:W-:Y:S01]  /*4c80*/  FSEL R101, R169, -INF , !P0 ;  /* 0xff800000a9657808 */ /* 0x000fe20004000000 */
[C---:B------:R-:W-:Y:S01]  /*4c90*/  VIADD R12, R11.reuse, 0x31 ;  /* 0x000000310b0c7836 */ /* 0x040fe20000000000 */
[----:B------:R-:W-:Y:S01]  /*4ca0*/  ISETP.GE.AND P0, PT, R38, R10, PT ;  /* 0x0000000a2600720c */ /* 0x000fe20003f06270 */
[----:B------:R-:W-:Y:S01]  /*4cb0*/  IMAD.U32 R13, RZ, RZ, UR9 ;  /* 0x00000009ff0d7e24 */ /* 0x000fe2000f8e00ff */
[-C--:B------:R-:W-:Y:S01]  /*4cc0*/  ISETP.GE.OR P6, PT, R54, R6.reuse, !P6 ;  /* 0x000000063600720c */ /* 0x080fe200077c6670 */
[C---:B------:R-:W-:Y:S01]  /*4cd0*/  VIADD R9, R11.reuse, 0x38 ;  /* 0x000000380b097836 */ /* 0x040fe20000000000 */
[-C--:B------:R-:W-:Y:S01]  /*4ce0*/  ISETP.GE.OR P3, PT, R4, R6.reuse, !P3 ;  /* 0x000000060400720c */ /* 0x080fe20005f66670 */
[----:B------:R-:W-:Y:S01]  /*4cf0*/  VIADD R8, R11, 0x39 ;  /* 0x000000390b087836 */ /* 0x000fe20000000000 */
[-C--:B------:R-:W-:Y:S01]  /*4d00*/  ISETP.GE.OR P2, PT, R42, R6.reuse, !P2 ;  /* 0x000000062a00720c */ /* 0x080fe20005746670 */
[----:B------:R-:W-:Y:S01]  /*4d10*/  UMOV UR13, UR11 ;  /* 0x0000000b000d7c82 */ /* 0x000fe20008000000 */
[----:B------:R-:W-:Y:S02]  /*4d20*/  ISETP.GE.OR P1, PT, R39, R6, !P1 ;  /* 0x000000062700720c */ /* 0x000fe40004f26670 */
[----:B------:R-:W-:Y:S02]  /*4d30*/  FSEL R65, R181, -INF , !P5 ;  /* 0xff800000b5417808 */ /* 0x000fe40006800000 */
[----:B------:R-:W-:Y:S02]  /*4d40*/  FSEL R64, R182, -INF , !P4 ;  /* 0xff800000b6407808 */ /* 0x000fe40006000000 */
[-C--:B------:R-:W-:Y:S02]  /*4d50*/  ISETP.GE.AND P5, PT, R26, R10.reuse, PT ;  /* 0x0000000a1a00720c */ /* 0x080fe40003fa6270 */
[----:B------:R-:W-:Y:S02]  /*4d60*/  ISETP.GE.AND P4, PT, R23, R10, PT ;  /* 0x0000000a1700720c */ /* 0x000fe40003f86270 */
[----:B------:R-:W-:Y:S02]  /*4d70*/  ISETP.GE.OR P0, PT, R38, R6, !P0 ;  /* 0x000000062600720c */ /* 0x000fe40004706670 */
        /* <DEDUP_REMOVED lines=9> */
[----:B------:R-:W-:Y:S02]  /*4e10*/  ISETP.GE.OR P4, PT, R23, R6, !P4 ;  /* 0x000000061700720c */ /* 0x000fe40006786670 */
[----:B------:R-:W-:Y:S02]  /*4e20*/  FSEL R48, R201, -INF , !P0 ;  /* 0xff800000c9307808 */ /* 0x000fe40004000000 */
[--C-:B------:R-:W-:Y:S02]  /*4e30*/  IADD3 R13, R13, 0x8, R7.reuse ;  /* 0x000000080d0d7810 */ /* 0x100fe40007ffe007 */
[----:B------:R-:W-:Y:S02]  /*4e40*/  ISETP.GE.AND P0, PT, R9, R10, PT ;  /* 0x0000000a0900720c */ /* 0x000fe40003f06270 */
[-C--:B------:R-:W-:Y:S02]  /*4e50*/  ISETP.GE.OR P6, PT, R27, R6.reuse, !P6 ;  /* 0x000000061b00720c */ /* 0x080fe400077c6670 */
[-C--:B------:R-:W-:Y:S02]  /*4e60*/  ISETP.GE.OR P3, PT, R22, R6.reuse, !P3 ;  /* 0x000000061600720c */ /* 0x080fe40005f66670 */
[-C--:B------:R-:W-:Y:S02]  /*4e70*/  ISETP.GE.OR P2, PT, R15, R6.reuse, !P2 ;  /* 0x000000060f00720c */ /* 0x080fe40005746670 */
[----:B------:R-:W-:Y:S02]  /*4e80*/  ISETP.GE.OR P1, PT, R12, R6, !P1 ;  /* 0x000000060c00720c */ /* 0x000fe40004f26670 */
[----:B------:R-:W-:Y:S02]  /*4e90*/  FSEL R36, R198, -INF , !P5 ;  /* 0xff800000c6247808 */ /* 0x000fe40006800000 */
[----:B------:R-:W-:Y:S02]  /*4ea0*/  FSEL R33, R211, -INF , !P4 ;  /* 0xff800000d3217808 */ /* 0x000fe40006000000 */
[-C--:B------:R-:W-:Y:S02]  /*4eb0*/  ISETP.GE.AND P5, PT, R11, R14.reuse, PT ;  /* 0x0000000e0b00720c */ /* 0x080fe40003fa6270 */
[----:B------:R-:W-:Y:S02]  /*4ec0*/  ISETP.GE.AND P4, PT, R54, R14, PT ;  /* 0x0000000e3600720c */ /* 0x000fe40003f86270 */
[----:B------:R-:W-:Y:S02]  /*4ed0*/  VIMNMX R13, R13, UR7, PT ;  /* 0x000000070d0d7c48 */ /* 0x000fe4000bfe0100 */
[----:B------:R-:W-:Y:S02]  /*4ee0*/  ISETP.GE.OR P0, PT, R9, R6, !P0 ;  /* 0x000000060900720c */ /* 0x000fe40004706670 */
[----:B------:R-:W-:Y:S02]  /*4ef0*/  FSEL R37, R197, -INF , !P6 ;  /* 0xff800000c5257808 */ /* 0x000fe40007000000 */
[----:B------:R-:W-:Y:S02]  /*4f00*/  FSEL R32, R212, -INF , !P3 ;  /* 0xff800000d4207808 */ /* 0x000fe40005800000 */
[----:B------:R-:W-:Y:S02]  /*4f10*/  FSEL R21, R216, -INF , !P2 ;  /* 0xff800000d8157808 */ /* 0x000fe40005000000 */
[----:B------:R-:W-:Y:S02]  /*4f20*/  FSEL R20, R217, -INF , !P1 ;  /* 0xff800000d9147808 */ /* 0x000fe40004800000 */
[----:B------:R-:W-:Y:S01]  /*4f30*/  ISETP.GE.AND P6, PT, R8, R10, PT ;  /* 0x0000000a0800720c */ /* 0x000fe20003fc6270 */
[----:B------:R-:W-:Y:S01]  /*4f40*/  IMAD.U32 R10, RZ, RZ, UR9 ;  /* 0x00000009ff0a7e24 */ /* 0x000fe2000f8e00ff */
[-C--:B------:R-:W-:Y:S02]  /*4f50*/  ISETP.GE.AND P3, PT, R43, R14.reuse, PT ;  /* 0x0000000e2b00720c */ /* 0x080fe40003f66270 */
[-C--:B------:R-:W-:Y:S02]  /*4f60*/  ISETP.GE.AND P2, PT, R5, R14.reuse, PT ;  /* 0x0000000e0500720c */ /* 0x080fe40003f46270 */
[-C--:B------:R-:W-:Y:S02]  /*4f70*/  ISETP.GE.AND P1, PT, R4, R14.reuse, PT ;  /* 0x0000000e0400720c */ /* 0x080fe40003f26270 */
[-C--:B------:R-:W-:Y:S02]  /*4f80*/  ISETP.GE.OR P5, PT, R11, R13.reuse, !P5 ;  /* 0x0000000d0b00720c */ /* 0x080fe40006fa6670 */
[-C--:B------:R-:W-:Y:S02]  /*4f90*/  ISETP.GE.OR P4, PT, R54, R13.reuse, !P4 ;  /* 0x0000000d3600720c */ /* 0x080fe40006786670 */
[----:B------:R-:W-:Y:S02]  /*4fa0*/  FSEL R17, R227, -INF , !P0 ;  /* 0xff800000e3117808 */ /* 0x000fe40004000000 */
[----:B------:R-:W-:Y:S02]  /*4fb0*/  ISETP.GE.AND P0, PT, R42, R14, PT ;  /* 0x0000000e2a00720c */ /* 0x000fe40003f06270 */
[----:B------:R-:W-:Y:S01]  /*4fc0*/  ISETP.GE.OR P6, PT, R8, R6, !P6 ;  /* 0x000000060800720c */ /* 0x000fe200077c6670 */
[----:B------:R-:W-:Y:S01]  /*4fd0*/  IMAD.U32 R6, RZ, RZ, UR9 ;  /* 0x00000009ff067e24 */ /* 0x000fe2000f8e00ff */
        /* <DEDUP_REMOVED lines=24> */
[----:B------:R-:W-:Y:S02]  /*5160*/  FSEL R46, R203, -INF , !P5 ;  /* 0xff800000cb2e7808 */ /* 0x000fe40006800000 */
[----:B------:R-:W-:Y:S02]  /*5170*/  FSEL R35, R199, -INF , !P4 ;  /* 0xff800000c7237808 */ /* 0x000fe40006000000 */
[--C-:B------:R-:W-:Y:S02]  /*5180*/  IADD3 R10, R10, 0x40, R7.reuse ;  /* 0x000000400a0a7810 */ /* 0x100fe40007ffe007 */
[-C--:B------:R-:W-:Y:S02]  /*5190*/  ISETP.GE.AND P5, PT, R9, R14.reuse, PT ;  /* 0x0000000e0900720c */ /* 0x080fe40003fa6270 */
[-C--:B------:R-:W-:Y:S02]  /*51a0*/  ISETP.GE.AND P4, PT, R8, R14.reuse, PT ;  /* 0x0000000e0800720c */ /* 0x080fe40003f86270 */
[-C--:B------:R-:W-:Y:S02]  /*51b0*/  ISETP.GE.OR P0, PT, R15, R13.reuse, !P0 ;  /* 0x0000000d0f00720c */ /* 0x080fe40004706670 */
[----:B------:R-:W-:Y:S02]  /*51c0*/  FSEL R47, R202, -INF , !P6 ;  /* 0xff800000ca2f7808 */ /* 0x000fe40007000000 */
[----:B------:R-:W-:Y:S02]  /*51d0*/  FSEL R34, R204, -INF , !P3 ;  /* 0xff800000cc227808 */ /* 0x000fe40005800000 */
[----:B------:R-:W-:Y:S02]  /*51e0*/  FSEL R31, R213, -INF , !P2 ;  /* 0xff800000d51f7808 */ /* 0x000fe40005000000 */
[----:B------:R-:W-:Y:S02]  /*51f0*/  FSEL R30, R219, -INF , !P1 ;  /* 0xff800000db1e7808 */ /* 0x000fe40004800000 */
[----:B------:R-:W-:Y:S02]  /*5200*/  ISETP.GE.AND P6, PT, R12, R14, PT ;  /* 0x0000000e0c00720c */ /* 0x000fe40003fc6270 */
[-C--:B------:R-:W-:Y:S02]  /*5210*/  ISETP.GE.AND P3, PT, R11, R24.reuse, PT ;  /* 0x000000180b00720c */ /* 0x080fe40003f66270 */
[-C--:B------:R-:W-:Y:S02]  /*5220*/  ISETP.GE.AND P2, PT, R54, R24.reuse, PT ;  /* 0x000000183600720c */ /* 0x080fe40003f46270 */
[-C--:B------:R-:W-:Y:S02]  /*5230*/  ISETP.GE.AND P1, PT, R43, R24.reuse, PT ;  /* 0x000000182b00720c */ /* 0x080fe40003f26270 */
[----:B------:R-:W-:Y:S02]  /*5240*/  VIMNMX R10, R10, UR7, PT ;  /* 0x000000070a0a7c48 */ /* 0x000fe4000bfe0100 */
[-C--:B------:R-:W-:Y:S02]  /*5250*/  ISETP.GE.OR P5, PT, R9, R13.reuse, !P5 ;  /* 0x0000000d0900720c */ /* 0x080fe40006fa6670 */
[-C--:B------:R-:W-:Y:S02]  /*5260*/  ISETP.GE.OR P4, PT, R8, R13.reuse, !P4 ;  /* 0x0000000d0800720c */ /* 0x080fe40006786670 */
[----:B------:R-:W-:Y:S02]  /*5270*/  FSEL R19, R218, -INF , !P0 ;  /* 0xff800000da137808 */ /* 0x000fe40004000000 */
[----:B------:R-:W-:Y:S02]  /*5280*/  ISETP.GE.AND P0, PT, R5, R24, PT ;  /* 0x000000180500720c */ /* 0x000fe40003f06270 */
[----:B------:R-:W-:Y:S02]  /*5290*/  ISETP.GE.OR P6, PT, R12, R13, !P6 ;  /* 0x0000000d0c00720c */ /* 0x000fe400077c6670 */
[-C--:B------:R-:W-:Y:S02]  /*52a0*/  ISETP.GE.OR P3, PT, R11, R10.reuse, !P3 ;  /* 0x0000000a0b00720c */ /* 0x080fe40005f66670 */
[-C--:B------:R-:W-:Y:S02]  /*52b0*/  ISETP.GE.OR P2, PT, R54, R10.reuse, !P2 ;  /* 0x0000000a3600720c */ /* 0x080fe40005746670 */
[----:B------:R-:W-:Y:S02]  /*52c0*/  ISETP.GE.OR P1, PT, R43, R10, !P1 ;  /* 0x0000000a2b00720c */ /* 0x000fe40004f26670 */
[----:B------:R-:W-:Y:S02]  /*52d0*/  FSEL R14, R229, -INF , !P5 ;  /* 0xff800000e50e7808 */ /* 0x000fe40006800000 */
[----:B------:R-:W-:Y:S02]  /*52e0*/  FSEL R13, R230, -INF , !P4 ;  /* 0xff800000e60d7808 */ /* 0x000fe40006000000 */
[-C--:B------:R-:W-:Y:S02]  /*52f0*/  ISETP.GE.AND P5, PT, R42, R24.reuse, PT ;  /* 0x000000182a00720c */ /* 0x080fe40003fa6270 */
[----:B------:R-:W-:Y:S02]  /*5300*/  ISETP.GE.AND P4, PT, R39, R24, PT ;  /* 0x000000182700720c */ /* 0x000fe40003f86270 */
[----:B------:R-:W-:Y:S02]  /*5310*/  ISETP.GE.OR P0, PT, R5, R10, !P0 ;  /* 0x0000000a0500720c */ /* 0x000fe40004706670 */
[----:B------:R-:W-:Y:S01]  /*5320*/  IADD3 R6, R6, 0x48, R7 ;  /* 0x0000004806067810 */ /* 0x000fe20007ffe007 */
[----:B------:R-:W-:Y:S01]  /*5330*/  VIADD R7, R7, 0x48 ;  /* 0x0000004807077836 */ /* 0x000fe20000000000 */
        /* <DEDUP_REMOVED lines=11> */
[----:B------:R-:W-:Y:S02]  /*53f0*/  ISETP.GE.AND P0, PT, R23, R24, PT ;  /* 0x000000181700720c */ /* 0x000fe40003f06270 */
[-C--:B------:R-:W-:Y:S02]  /*5400*/  ISETP.GE.OR P6, PT, R4, R10.reuse, !P6 ;  /* 0x0000000a0400720c */ /* 0x080fe400077c6670 */
[-C--:B------:R-:W-:Y:S02]  /*5410*/  ISETP.GE.OR P3, PT, R38, R10.reuse, !P3 ;  /* 0x0000000a2600720c */ /* 0x080fe40005f66670 */
[-C--:B------:R-:W-:Y:S02]  /*5420*/  ISETP.GE.OR P2, PT, R27, R10.reuse, !P2 ;  /* 0x0000000a1b00720c */ /* 0x080fe40005746670 */
[----:B------:R-:W-:Y:S02]  /*5430*/  ISETP.GE.OR P1, PT, R26, R10, !P1 ;  /* 0x0000000a1a00720c */ /* 0x000fe40004f26670 */
[----:B------:R-:W-:Y:S02]  /*5440*/  VIADDMNMX R7, R7, UR10, RZ, !PT ;  /* 0x0000000a07077c46 */ /* 0x000fe4000f8001ff */
        /* <DEDUP_REMOVED lines=11> */
[----:B------:R-:W-:Y:S02]  /*5500*/  ISETP.GE.AND P2, PT, R8, R24, PT ;  /* 0x000000180800720c */ /* 0x000fe40003f46270 */
[-C--:B------:R-:W-:Y:S02]  /*5510*/  ISETP.GE.AND P1, PT, R11, R7.reuse, PT ;  /* 0x000000070b00720c */ /* 0x080fe40003f26270 */
[----:B------:R-:W-:Y:S02]  /*5520*/  VIMNMX R6, R6, UR7, PT ;  /* 0x0000000706067c48 */ /* 0x000fe4000bfe0100 */
[-C--:B------:R-:W-:Y:S02]  /*5530*/  ISETP.GE.OR P5, PT, R15, R10.reuse, !P5 ;  /* 0x0000000a0f00720c */ /* 0x080fe40006fa6670 */
[-C--:B------:R-:W-:Y:S02]  /*5540*/  ISETP.GE.OR P4, PT, R12, R10.reuse, !P4 ;  /* 0x0000000a0c00720c */ /* 0x080fe40006786670 */
[----:B------:R-:W-:Y:S02]  /*5550*/  FSEL R25, R207, -INF , !P0 ;  /* 0xff800000cf197808 */ /* 0x000fe40004000000 */
[-C--:B------:R-:W-:Y:S02]  /*5560*/  ISETP.GE.AND P0, PT, R54, R7.reuse, PT ;  /* 0x000000073600720c */ /* 0x080fe40003f06270 */
[-C--:B------:R-:W-:Y:S02]  /*5570*/  ISETP.GE.OR P6, PT, R22, R10.reuse, !P6 ;  /* 0x0000000a1600720c */ /* 0x080fe400077c6670 */
[-C--:B------:R-:W-:Y:S02]  /*5580*/  ISETP.GE.OR P3, PT, R9, R10.reuse, !P3 ;  /* 0x0000000a0900720c */ /* 0x080fe40005f66670 */
[----:B------:R-:W-:Y:S02]  /*5590*/  ISETP.GE.OR P2, PT, R8, R10, !P2 ;  /* 0x0000000a0800720c */ /* 0x000fe40005746670 */
[-C--:B------:R-:W-:Y:S02]  /*55a0*/  ISETP.GE.OR P1, PT, R11, R6.reuse, !P1 ;  /* 0x000000060b00720c */ /* 0x080fe40004f26670 */
[----:B------:R-:W-:Y:S02]  /*55b0*/  FSEL R11, R115, -INF , !P5 ;  /* 0xff800000730b7808 */ /* 0x000fe40006800000 */
[----:B------:R-:W-:Y:S02]  /*55c0*/  FSEL R10, R220, -INF , !P4 ;  /* 0xff800000dc0a7808 */ /* 0x000fe40006000000 */
[CC--:B------:R-:W-:Y:S02]  /*55d0*/  ISETP.GE.AND P5, PT, R5.reuse, R7.reuse, PT ;  /* 0x000000070500720c */ /* 0x0c0fe40003fa6270 */
[-C--:B------:R-:W-:Y:S02]  /*55e0*/  ISETP.GE.AND P4, PT, R4, R7.reuse, PT ;  /* 0x000000070400720c */ /* 0x080fe40003f86270 */
        /* <DEDUP_REMOVED lines=46> */
.L_x_1034:
[----:B------:R1:W-:Y:S01]  /*58d0*/  STL [R1+0x9c], R120 ;  /* 0x00009c7801007387 */ /* 0x0003e20000100800 */
[C---:B------:R-:W-:Y:S01]  /*58e0*/  FMUL.FTZ R15, R156.reuse, 1.4426950216293334961 ;  /* 0x3fb8aa3b9c0f7820 */ /* 0x040fe20000410000 */
[----:B------:R-:W-:Y:S01]  /*58f0*/  FSETP.NEU.FTZ.AND P0, PT, R156, -INF , PT ;  /* 0xff8000009c00780b */ /* 0x000fe20003f1d000 */
[----:B------:R-:W-:Y:S01]  /*5900*/  FMUL.FTZ R12, R157, 1.4426950216293334961 ;  /* 0x3fb8aa3b9d0c7820 */ /* 0x000fe20000410000 */
[----:B------:R2:W-:Y:S01]  /*5910*/  STL [R1+0x98], R119 ;  /* 0x0000987701007387 */ /* 0x0005e20000100800 */
[----:B------:R-:W-:Y:S01]  /*5920*/  FMUL.FTZ R233, R154, 1.4426950216293334961 ;  /* 0x3fb8aa3b9ae97820 */ /* 0x000fe20000410000 */
[----:B------:R-:W-:Y:S01]  /*5930*/  FSEL R15, R15, RZ, P0 ;  /* 0x000000ff0f0f7208 */ /* 0x000fe20000000000 */
[----:B------:R-:W-:Y:S01]  /*5940*/  FMUL.FTZ R159, R155, 1.4426950216293334961 ;  /* 0x3fb8aa3b9b9f7820 */ /* 0x000fe20000410000 */
[----:B------:R3:W-:Y:S01]  /*5950*/  STL [R1+0x94], R116 ;  /* 0x0000947401007387 */ /* 0x0007e20000100800 */
[----:B------:R-:W-:Y:S01]  /*5960*/  FSETP.NEU.FTZ.AND P0, PT, R157, -INF , PT ;  /* 0xff8000009d00780b */ /* 0x000fe20003f1d000 */
[----:B------:R-:W-:Y:S01]  /*5970*/  FFMA.FTZ R169, -R169, R169, 1 ;  /* 0x3f800000a9a97423 */ /* 0x000fe200000101a9 */
[--C-:B------:R-:W-:Y:S01]  /*5980*/  FFMA.FTZ R101, R101, UR6, -R15.reuse ;  /* 0x0000000665657c23 */ /* 0x100fe2000801080f */
[----:B------:R4:W-:Y:S01]  /*5990*/  STL [R1+0x90], R113 ;  /* 0x0000907101007387 */ /* 0x0009e20000100800 */
[--C-:B------:R-:W-:Y:S01]  /*59a0*/  FFMA.FTZ R100, R100, UR6, -R15.reuse ;  /* 0x0000000664647c23 */ /* 0x100fe2000801080f */
[--C-:B------:R-:W-:Y:S01]  /*59b0*/  FFMA.FTZ R65, R65, UR6, -R15.reuse ;  /* 0x0000000641417c23 */ /* 0x100fe2000801080f */
        /* <DEDUP_REMOVED lines=8> */
[----:B------:R-:W-:Y:S01]  /*5a40*/  FSEL R12, R12, RZ, P0 ;  /* 0x000000ff0c0c7208 */ /* 0x000fe20000000000 */
[----:B------:R-:W-:Y:S01]  /*5a50*/  STL [R1+0x84], R98 ;  /* 0x0000846201007387 */ /* 0x000fe20000100800 */
[----:B-1----:R-:W-:Y:S01]  /*5a60*/  MUFU.EX2 R120, R101 ;  /* 0x0000006500787308 */ /* 0x002fe20000000800 */
[--C-:B------:R-:W-:Y:S01]  /*5a70*/  FFMA.FTZ R53, R53, UR6, -R15.reuse ;  /* 0x0000000635357c23 */ /* 0x100fe2000801080f */
[----:B------:R-:W-:Y:S01]  /*5a80*/  FFMA.FTZ R52, R52, UR6, -R15 ;  /* 0x0000000634347c23 */ /* 0x000fe2000801080f */
[----:B------:R-:W-:Y:S01]  /*5a90*/  STL [R1+0x80], R97 ;  /* 0x0000806101007387 */ /* 0x000fe20000100800 */
[--C-:B------:R-:W-:Y:S01]  /*5aa0*/  FFMA.FTZ R67, R67, UR6, -R12.reuse ;  /* 0x0000000643437c23 */ /* 0x100fe2000801080c */
[--C-:B------:R-:W-:Y:S01]  /*5ab0*/  FFMA.FTZ R66, R66, UR6, -R12.reuse ;  /* 0x0000000642427c23 */ /* 0x100fe2000801080c */
[--C-:B------:R-:W-:Y:S01]  /*5ac0*/  FFMA.FTZ R63, R63, UR6, -R12.reuse ;  /* 0x000000063f3f7c23 */ /* 0x100fe2000801080c */
[----:B------:R-:W-:Y:S03]  /*5ad0*/  STL [R1+0x7c], R96 ;  /* 0x00007c6001007387 */ /* 0x000fe60000100800 */
[----:B--2---:R-:W1:Y:S01]  /*5ae0*/  MUFU.EX2 R119, R100 ;  /* 0x0000006400777308 */ /* 0x004e620000000800 */
[----:B------:R-:W-:Y:S01]  /*5af0*/  FSETP.NEU.FTZ.AND P0, PT, R154, -INF , PT ;  /* 0xff8000009a00780b */ /* 0x000fe20003f1d000 */
[--C-:B------:R-:W-:Y:S01]  /*5b00*/  FFMA.FTZ R62, R62, UR6, -R12.reuse ;  /* 0x000000063e3e7c23 */ /* 0x100fe2000801080c */
[----:B------:R-:W-:Y:S01]  /*5b10*/  STL [R1+0x78], R95 ;  /* 0x0000785f01007387 */ /* 0x000fe20000100800 */
[--C-:B------:R-:W-:Y:S01]  /*5b20*/  FFMA.FTZ R51, R51, UR6, -R12.reuse ;  /* 0x0000000633337c23 */ /* 0x100fe2000801080c */
[----:B------:R-:W-:Y:S01]  /*5b30*/  FSEL R233, R233, RZ, P0 ;  /* 0x000000ffe9e97208 */ /* 0x000fe20000000000 */
[--C-:B------:R-:W-:Y:S01]  /*5b40*/  FFMA.FTZ R50, R50, UR6, -R12.reuse ;  /* 0x0000000632327c23 */ /* 0x100fe2000801080c */
[----:B------:R-:W-:Y:S03]  /*5b50*/  STL [R1+0x74], R94 ;  /* 0x0000745e01007387 */ /* 0x000fe60000100800 */
[----:B---3--:R-:W-:Y:S01]  /*5b60*/  MUFU.EX2 R116, R67 ;  /* 0x0000004300747308 */ /* 0x008fe20000000800 */
[--C-:B------:R-:W-:Y:S01]  /*5b70*/  FFMA.FTZ R35, R35, UR6, -R12.reuse ;  /* 0x0000000623237c23 */ /* 0x100fe2000801080c */
[--C-:B------:R-:W-:Y:S01]  /*5b80*/  FFMA.FTZ R61, R61, UR6, -R233.reuse ;  /* 0x000000063d3d7c23 */ /* 0x100fe200080108e9 */
[----:B------:R-:W-:Y:S01]  /*5b90*/  STL [R1+0x70], R93 ;  /* 0x0000705d01007387 */ /* 0x000fe20000100800 */
[--C-:B------:R-:W-:Y:S01]  /*5ba0*/  FFMA.FTZ R60, R60, UR6, -R233.reuse ;  /* 0x000000063c3c7c23 */ /* 0x100fe200080108e9 */
[--C-:B------:R-:W-:Y:S01]  /*5bb0*/  FFMA.FTZ R34, R34, UR6, -R12.reuse ;  /* 0x0000000622227c23 */ /* 0x100fe2000801080c */
[--C-:B------:R-:W-:Y:S01]  /*5bc0*/  FFMA.FTZ R242, R19, UR6, -R12.reuse ;  /* 0x0000000613f27c23 */ /* 0x100fe2000801080c */
[----:B------:R2:W-:Y:S03]  /*5bd0*/  STL [R1+0x6c], R92 ;  /* 0x00006c5c01007387 */ /* 0x0005e60000100800 */
[----:B----4-:R-:W3:Y:S01]  /*5be0*/  MUFU.EX2 R113, R66 ;  /* 0x0000004200717308 */ /* 0x010ee20000000800 */
[--C-:B------:R-:W-:Y:S01]  /*5bf0*/  FFMA.FTZ R234, R5, UR6, -R233.reuse ;  /* 0x0000000605ea7c23 */ /* 0x100fe200080108e9 */
[----:B------:R-:W-:Y:S01]  /*5c00*/  FSETP.NEU.FTZ.AND P0, PT, R155, -INF , PT ;  /* 0xff8000009b00780b */ /* 0x000fe20003f1d000 */
[----:B------:R4:W-:Y:S01]  /*5c10*/  STL [R1+0x68], R91 ;  /* 0x0000685b01007387 */ /* 0x0009e20000100800 */
[--C-:B------:R-:W-:Y:S01]  /*5c20*/  FFMA.FTZ R241, R18, UR6, -R12.reuse ;  /* 0x0000000612f17c23 */ /* 0x100fe2000801080c */
[--C-:B------:R-:W-:Y:S01]  /*5c30*/  FFMA.FTZ R57, R57, UR6, -R233.reuse ;  /* 0x0000000639397c23 */ /* 0x100fe200080108e9 */
[----:B------:R-:W-:Y:S01]  /*5c40*/  FSEL R159, R159, RZ, P0 ;  /* 0x000000ff9f9f7208 */ /* 0x000fe20000000000 */
[----:B------:R1:W-:Y:S03]  /*5c50*/  STL [R1+0x64], R90 ;  /* 0x0000645a01007387 */ /* 0x0003e60000100800 */
[----:B------:R-:W-:Y:S01]  /*5c60*/  MUFU.EX2 R112, R61 ;  /* 0x0000003d00707308 */ /* 0x000fe20000000800 */
[--C-:B------:R-:W-:Y:S01]  /*5c70*/  FFMA.FTZ R56, R56, UR6, -R233.reuse ;  /* 0x0000000638387c23 */ /* 0x100fe200080108e9 */
[--C-:B------:R-:W-:Y:S01]  /*5c80*/  FFMA.FTZ R45, R45, UR6, -R233.reuse ;  /* 0x000000062d2d7c23 */ /* 0x100fe200080108e9 */
[----:B------:R3:W-:Y:S01]  /*5c90*/  STL [R1+0x60], R89 ;  /* 0x0000605901007387 */ /* 0x0007e20000100800 */
[--C-:B------:R-:W-:Y:S01]  /*5ca0*/  FFMA.FTZ R44, R44, UR6, -R233.reuse ;  /* 0x000000062c2c7c23 */ /* 0x100fe200080108e9 */
[--C-:B------:R-:W-:Y:S01]  /*5cb0*/  FFMA.FTZ R41, R41, UR6, -R233.reuse ;  /* 0x0000000629297c23 */ /* 0x100fe200080108e9 */
[--C-:B------:R-:W-:Y:S01]  /*5cc0*/  FFMA.FTZ R40, R40, UR6, -R233.reuse ;  /* 0x0000000628287c23 */ /* 0x100fe200080108e9 */
[----:B------:R3:W-:Y:S03]  /*5cd0*/  STL [R1+0x5c], R88 ;  /* 0x00005c5801007387 */ /* 0x0007e60000100800 */
[----:B------:R-:W-:Y:S01]  /*5ce0*/  MUFU.EX2 R99, R60 ;  /* 0x0000003c00637308 */ /* 0x000fe20000000800 */
[--C-:B------:R-:W-:Y:S01]  /*5cf0*/  FFMA.FTZ R29, R29, UR6, -R233.reuse ;  /* 0x000000061d1d7c23 */ /* 0x100fe200080108e9 */
[--C-:B------:R-:W-:Y:S01]  /*5d00*/  FFMA.FTZ R28, R28, UR6, -R233.reuse ;  /* 0x000000061c1c7c23 */ /* 0x100fe200080108e9 */
[----:B------:R3:W-:Y:S01]  /*5d10*/  STL [R1+0x58], R87 ;  /* 0x0000585701007387 */ /* 0x0007e20000100800 */
[--C-:B------:R-:W-:Y:S01]  /*5d20*/  FFMA.FTZ R25, R25, UR6, -R233.reuse ;  /* 0x0000000619197c23 */ /* 0x100fe200080108e9 */
[----:B------:R-:W-:Y:S01]  /*5d30*/  FFMA.FTZ R24, R24, UR6, -R233 ;  /* 0x0000000618187c23 */ /* 0x000fe200080108e9 */
[--C-:B------:R-:W-:Y:S01]  /*5d40*/  FFMA.FTZ R59, R59, UR6, -R159.reuse ;  /* 0x000000063b3b7c23 */ /* 0x100fe2000801089f */
[----:B------:R3:W-:Y:S03]  /*5d50*/  STL [R1+0x54], R86 ;  /* 0x0000545601007387 */ /* 0x0007e60000100800 */
[----:B--2---:R-:W-:Y:S01]  /*5d60*/  MUFU.EX2 R92, R65 ;  /* 0x00000041005c7308 */ /* 0x004fe20000000800 */
[--C-:B------:R-:W-:Y:S01]  /*5d70*/  FFMA.FTZ R58, R58, UR6, -R159.reuse ;  /* 0x000000063a3a7c23 */ /* 0x100fe2000801089f */
[--C-:B------:R-:W-:Y:S01]  /*5d80*/  FFMA.FTZ R55, R55, UR6, -R159.reuse ;  /* 0x0000000637377c23 */ /* 0x100fe2000801089f */
[----:B------:R2:W-:Y:S01]  /*5d90*/  STL [R1+0x50], R85 ;  /* 0x0000505501007387 */ /* 0x0005e20000100800 */
[--C-:B------:R-:W-:Y:S01]  /*5da0*/  FFMA.FTZ R54, R54, UR6, -R159.reuse ;  /* 0x0000000636367c23 */ /* 0x100fe2000801089f */
[--C-:B------:R-:W-:Y:S01]  /*5db0*/  FFMA.FTZ R43, R43, UR6, -R159.reuse ;  /* 0x000000062b2b7c23 */ /* 0x100fe2000801089f */
[--C-:B------:R-:W-:Y:S01]  /*5dc0*/  FFMA.FTZ R42, R42, UR6, -R159.reuse ;  /* 0x000000062a2a7c23 */ /* 0x100fe2000801089f */
[----:B------:R-:W-:Y:S03]  /*5dd0*/  STL [R1+0x4c], R84 ;  /* 0x00004c5401007387 */ /* 0x000fe60000100800 */
[----:B----4-:R-:W4:Y:S01]  /*5de0*/  MUFU.EX2 R91, R64 ;  /* 0x00000040005b7308 */ /* 0x010f220000000800 */
[--C-:B------:R-:W-:Y:S01]  /*5df0*/  FFMA.FTZ R39, R39, UR6, -R159.reuse ;  /* 0x0000000627277c23 */ /* 0x100fe2000801089f */
[--C-:B------:R-:W-:Y:S01]  /*5e00*/  FFMA.FTZ R38, R38, UR6, -R159.reuse ;  /* 0x0000000626267c23 */ /* 0x100fe2000801089f */
[----:B------:R-:W-:Y:S01]  /*5e10*/  STL [R1+0x48], R83 ;  /* 0x0000485301007387 */ /* 0x000fe20000100800 */
[--C-:B------:R-:W-:Y:S01]  /*5e20*/  FFMA.FTZ R231, R8, UR6, -R159.reuse ;  /* 0x0000000608e77c23 */ /* 0x100fe2000801089f */
[----:B------:R-:W-:Y:S01]  /*5e30*/  FFMA.FTZ R164, R7, UR6, -R159 ;  /* 0x0000000607a47c23 */ /* 0x000fe2000801089f */
[--C-:B------:R-:W-:Y:S01]  /*5e40*/  FFMA.FTZ R47, R47, UR6, -R12.reuse ;  /* 0x000000062f2f7c23 */ /* 0x100fe2000801080c */
[----:B------:R-:W-:Y:S03]  /*5e50*/  STL [R1+0x44], R82 ;  /* 0x0000445201007387 */ /* 0x000fe60000100800 */
[----:B-1----:R-:W-:Y:S01]  /*5e60*/  MUFU.EX2 R90, R63 ;  /* 0x0000003f005a7308 */ /* 0x002fe20000000800 */
[--C-:B------:R-:W-:Y:S01]  /*5e70*/  FFMA.FTZ R46, R46, UR6, -R12.reuse ;  /* 0x000000062e2e7c23 */ /* 0x100fe2000801080c */
[--C-:B------:R-:W-:Y:S01]  /*5e80*/  FFMA.FTZ R37, R37, UR6, -R15.reuse ;  /* 0x0000000625257c23 */ /* 0x100fe2000801080f */
[----:B------:R-:W-:Y:S01]  /*5e90*/  STL [R1+0x40], R81 ;  /* 0x0000405101007387 */ /* 0x000fe20000100800 */
[--C-:B------:R-:W-:Y:S01]  /*5ea0*/  FFMA.FTZ R36, R36, UR6, -R15.reuse ;  /* 0x0000000624247c23 */ /* 0x100fe2000801080f */
[--C-:B------:R-:W-:Y:S01]  /*5eb0*/  FFMA.FTZ R244, R21, UR6, -R15.reuse ;  /* 0x0000000615f47c23 */ /* 0x100fe2000801080f */
[----:B------:R-:W-:Y:S01]  /*5ec0*/  FFMA.FTZ R243, R20, UR6, -R15 ;  /* 0x0000000614f37c23 */ /* 0x000fe2000801080f */
[----:B------:R-:W-:Y:S03]  /*5ed0*/  STL [R1+0x3c], R80 ;  /* 0x00003c5001007387 */ /* 0x000fe60000100800 */
[----:B---3--:R-:W-:Y:S01]  /*5ee0*/  MUFU.EX2 R89, R62 ;  /* 0x0000003e00597308 */ /* 0x008fe20000000800 */
[--C-:B------:R-:W-:Y:S01]  /*5ef0*/  FFMA.FTZ R236, R11, UR6, -R233.reuse ;  /* 0x000000060bec7c23 */ /* 0x100fe200080108e9 */
[--C-:B------:R-:W-:Y:S01]  /*5f00*/  FFMA.FTZ R235, R10, UR6, -R233.reuse ;  /* 0x000000060aeb7c23 */ /* 0x100fe200080108e9 */
[----:B------:R-:W-:Y:S01]  /*5f10*/  STL [R1+0x38], R79 ;  /* 0x0000384f01007387 */ /* 0x000fe20000100800 */
[----:B------:R-:W-:Y:S01]  /*5f20*/  FFMA.FTZ R233, R4, UR6, -R233 ;  /* 0x0000000604e97c23 */ /* 0x000fe200080108e9 */
[----:B------:R-:W-:Y:S01]  /*5f30*/  FFMA.FTZ R15, R16, UR6, -R15 ;  /* 0x00000006100f7c23 */ /* 0x000fe2000801080f */
[--C-:B------:R-:W-:Y:S01]  /*5f40*/  FFMA.FTZ R252, R27, UR6, -R159.reuse ;  /* 0x000000061bfc7c23 */ /* 0x100fe2000801089f */
[----:B------:R-:W-:Y:S03]  /*5f50*/  STL [R1+0x34], R78 ;  /* 0x0000344e01007387 */ /* 0x000fe60000100800 */
[----:B------:R-:W-:Y:S01]  /*5f60*/  MUFU.EX2 R98, R59 ;  /* 0x0000003b00627308 */ /* 0x000fe20000000800 */
[--C-:B------:R-:W-:Y:S01]  /*5f70*/  FFMA.FTZ R251, R26, UR6, -R159.reuse ;  /* 0x000000061afb7c23 */ /* 0x100fe2000801089f */
[--C-:B------:R-:W-:Y:S01]  /*5f80*/  FFMA.FTZ R250, R23, UR6, -R159.reuse ;  /* 0x0000000617fa7c23 */ /* 0x100fe2000801089f */
[----:B------:R-:W-:Y:S01]  /*5f90*/  STL [R1+0x30], R77 ;  /* 0x0000304d01007387 */ /* 0x000fe20000100800 */
[--C-:B------:R-:W-:Y:S01]  /*5fa0*/  FFMA.FTZ R249, R22, UR6, -R159.reuse ;  /* 0x0000000616f97c23 */ /* 0x100fe2000801089f */
[--C-:B------:R-:W-:Y:S01]  /*5fb0*/  FFMA.FTZ R232, R9, UR6, -R159.reuse ;  /* 0x0000000609e87c23 */ /* 0x100fe2000801089f */
[----:B------:R-:W-:Y:S01]  /*5fc0*/  FFMA.FTZ R159, R6, UR6, -R159 ;  /* 0x00000006069f7c23 */ /* 0x000fe2000801089f */
[----:B------:R1:W-:Y:S03]  /*5fd0*/  STL [R1+0x2c], R76 ;  /* 0x00002c4c01007387 */ /* 0x0003e60000100800 */
[----:B------:R-:W3:Y:S01]  /*5fe0*/  MUFU.EX2 R97, R58 ;  /* 0x0000003a00617308 */ /* 0x000ee20000000800 */
[--C-:B------:R-:W-:Y:S01]  /*5ff0*/  FFMA.FTZ R246, R31, UR6, -R12.reuse ;  /* 0x000000061ff67c23 */ /* 0x100fe2000801080c */
[--C-:B------:R-:W-:Y:S01]  /*6000*/  FFMA.FTZ R245, R30, UR6, -R12.reuse ;  /* 0x000000061ef57c23 */ /* 0x100fe2000801080c */
[----:B------:R4:W-:Y:S01]  /*6010*/  STL [R1+0x28], R75 ;  /* 0x0000284b01007387 */ /* 0x0009e20000100800 */
[--C-:B------:R-:W-:Y:S01]  /*6020*/  FFMA.FTZ R238, R14, UR6, -R12.reuse ;  /* 0x000000060eee7c23 */ /* 0x100fe2000801080c */
[----:B------:R-:W-:Y:S01]  /*6030*/  FFMA.FTZ R12, R13, UR6, -R12 ;  /* 0x000000060d0c7c23 */ /* 0x000fe2000801080c */
[----:B------:R-:W-:Y:S01]  /*6040*/  FMUL.FTZ R169, R169, UR5 ;  /* 0x00000005a9a97c20 */ /* 0x000fe20008410000 */
[----:B------:R3:W-:Y:S03]  /*6050*/  STL [R1+0x24], R74 ;  /* 0x0000244a01007387 */ /* 0x0007e60000100800 */
[----:B------:R-:W-:Y:S01]  /*6060*/  MUFU.EX2 R96, R57 ;  /* 0x0000003900607308 */ /* 0x000fe20000000800 */
[----:B------:R-:W-:Y:S01]  /*6070*/  FFMA.FTZ R170, -R170, R170, 1 ;  /* 0x3f800000aaaa7423 */ /* 0x000fe200000101aa */
[----:B------:R-:W-:Y:S01]  /*6080*/  FFMA.FTZ R171, -R171, R171, 1 ;  /* 0x3f800000abab7423 */ /* 0x000fe200000101ab */
[----:B------:R3:W-:Y:S01]  /*6090*/  STL [R1+0x20], R73 ;  /* 0x0000204901007387 */ /* 0x0007e20000100800 */
[----:B------:R-:W-:Y:S01]  /*60a0*/  FFMA.FTZ R172, -R172, R172, 1 ;  /* 0x3f800000acac7423 */ /* 0x000fe200000101ac */
[----:B------:R-:W-:Y:S01]  /*60b0*/  FMUL.FTZ R170, R170, UR5 ;  /* 0x00000005aaaa7c20 */ /* 0x000fe20008410000 */
[----:B------:R-:W-:Y:S01]  /*60c0*/  FMUL.FTZ R171, R171, UR5 ;  /* 0x00000005abab7c20 */ /* 0x000fe20008410000 */
[----:B------:R3:W-:Y:S03]  /*60d0*/  STL [R1+0x1c], R72 ;  /* 0x00001c4801007387 */ /* 0x0007e60000100800 */
[----:B------:R-:W3:Y:S01]  /*60e0*/  MUFU.EX2 R95, R56 ;  /* 0x00000038005f7308 */ /* 0x000ee20000000800 */
[----:B------:R-:W-:Y:S01]  /*60f0*/  FMUL.FTZ R172, R172, UR5 ;  /* 0x00000005acac7c20 */ /* 0x000fe20008410000 */
[----:B------:R-:W-:Y:S01]  /*6100*/  FFMA.FTZ R186, -R186, R186, 1 ;  /* 0x3f800000baba7423 */ /* 0x000fe200000101ba */
[----:B------:R3:W-:Y:S01]  /*6110*/  STL [R1+0x18], R71 ;  /* 0x0000184701007387 */ /* 0x0007e20000100800 */
[----:B------:R-:W-:Y:S01]  /*6120*/  FFMA.FTZ R173, -R173, R173, 1 ;  /* 0x3f800000adad7423 */ /* 0x000fe200000101ad */
[----:B------:R-:W-:Y:S01]  /*6130*/  FFMA.FTZ R174, -R174, R174, 1 ;  /* 0x3f800000aeae7423 */ /* 0x000fe200000101ae */
[----:B------:R-:W-:Y:S01]  /*6140*/  FMUL.FTZ R186, R186, UR5 ;  /* 0x00000005baba7c20 */ /* 0x000fe20008410000 */
[----:B------:R3:W-:Y:S03]  /*6150*/  STL [R1+0x14], R70 ;  /* 0x0000144601007387 */ /* 0x0007e60000100800 */
[----:B------:R-:W-:Y:S01]  /*6160*/  MUFU.EX2 R94, R55 ;  /* 0x00000037005e7308 */ /* 0x000fe20000000800 */
[----:B------:R-:W-:Y:S01]  /*6170*/  FMUL.FTZ R173, R173, UR5 ;  /* 0x00000005adad7c20 */ /* 0x000fe20008410000 */
[----:B------:R-:W-:Y:S01]  /*6180*/  FMUL.FTZ R174, R174, UR5 ;  /* 0x00000005aeae7c20 */ /* 0x000fe20008410000 */
[----:B------:R3:W-:Y:S01]  /*6190*/  STL [R1+0x10], R69 ;  /* 0x0000104501007387 */ /* 0x0007e20000100800 */
[----:B------:R-:W-:Y:S01]  /*61a0*/  FFMA.FTZ R179, -R179, R179, 1 ;  /* 0x3f800000b3b37423 */ /* 0x000fe200000101b3 */
[----:B------:R-:W-:Y:S01]  /*61b0*/  FFMA.FTZ R187, -R187, R187, 1 ;  /* 0x3f800000bbbb7423 */ /* 0x000fe200000101bb */
[----:B------:R-:W-:Y:S01]  /*61c0*/  FFMA.FTZ R177, -R177, R177, 1 ;  /* 0x3f800000b1b17423 */ /* 0x000fe200000101b1 */
[----:B------:R3:W-:Y:S03]  /*61d0*/  STL [R1+0xc], R68 ;  /* 0x00000c4401007387 */ /* 0x0007e60000100800 */
[----:B------:R-:W-:Y:S01]  /*61e0*/  MUFU.EX2 R93, R54 ;  /* 0x00000036005d7308 */ /* 0x000fe20000000800 */
[----:B------:R-:W-:Y:S01]  /*61f0*/  FMUL.FTZ R179, R179, UR5 ;  /* 0x00000005b3b37c20 */ /* 0x000fe20008410000 */
[----:B------:R-:W-:Y:S01]  /*6200*/  FMUL.FTZ R187, R187, UR5 ;  /* 0x00000005bbbb7c20 */ /* 0x000fe20008410000 */
[----:B------:R3:W-:Y:S01]  /*6210*/  STL [R1+0x8], R3 ;  /* 0x0000080301007387 */ /* 0x0007e20000100800 */
[----:B------:R-:W-:Y:S01]  /*6220*/  FMUL.FTZ R177, R177, UR5 ;  /* 0x00000005b1b17c20 */ /* 0x000fe20008410000 */
[----:B------:R-:W-:Y:S01]  /*6230*/  FFMA.FTZ R180, -R180, R180, 1 ;  /* 0x3f800000b4b47423 */ /* 0x000fe200000101b4 */
[----:B------:R-:W-:Y:S01]  /*6240*/  FFMA.FTZ R184, -R184, R184, 1 ;  /* 0x3f800000b8b87423 */ /* 0x000fe200000101b8 */
[----:B------:R3:W-:Y:S03]  /*6250*/  STL [R1+0x4], R2 ;  /* 0x0000040201007387 */ /* 0x0007e60000100800 */
[----:B------:R-:W-:Y:S01]  /*6260*/  MUFU.EX2 R88, R53 ;  /* 0x0000003500587308 */ /* 0x000fe20000000800 */
[----:B------:R-:W-:Y:S01]  /*6270*/  FMUL.FTZ R180, R180, UR5 ;  /* 0x00000005b4b47c20 */ /* 0x000fe20008410000 */
[----:B------:R-:W-:Y:S01]  /*6280*/  FMUL.FTZ R184, R184, UR5 ;  /* 0x00000005b8b87c20 */ /* 0x000fe20008410000 */
[----:B------:R3:W-:Y:S01]  /*6290*/  STL [R1], R0 ;  /* 0x0000000001007387 */ /* 0x0007e20000100800 */
[----:B------:R-:W-:Y:S01]  /*62a0*/  FFMA.FTZ R185, -R185, R185, 1 ;  /* 0x3f800000b9b97423 */ /* 0x000fe200000101b9 */
[----:B------:R-:W-:Y:S01]  /*62b0*/  FFMA.FTZ R178, -R178, R178, 1 ;  /* 0x3f800000b2b27423 */ /* 0x000fe200000101b2 */
[----:B------:R-:W-:Y:S01]  /*62c0*/  FFMA.FTZ R175, -R175, R175, 1 ;  /* 0x3f800000afaf7423 */ /* 0x000fe200000101af */
[----:B------:R-:W-:Y:S03]  /*62d0*/  UISETP.GT.AND UP3, UPT, UR8, UR21, UPT ;  /* 0x000000150800728c */ /* 0x000fe6000bf64270 */
[----:B------:R-:W-:Y:S01]  /*62e0*/  MUFU.EX2 R87, R52 ;  /* 0x0000003400577308 */ /* 0x000fe20000000800 */
[----:B------:R-:W-:Y:S01]  /*62f0*/  FMUL.FTZ R185, R185, UR5 ;  /* 0x00000005b9b97c20 */ /* 0x000fe20008410000 */
[----:B------:R-:W-:Y:S01]  /*6300*/  FMUL.FTZ R178, R178, UR5 ;  /* 0x00000005b2b27c20 */ /* 0x000fe20008410000 */
[----:B------:R-:W-:Y:S01]  /*6310*/  FFMA.FTZ R176, -R176, R176, 1 ;  /* 0x3f800000b0b07423 */ /* 0x000fe200000101b0 */
[----:B------:R-:W-:Y:S01]  /*6320*/  FFMA.FTZ R197, -R197, R197, 1 ;  /* 0x3f800000c5c57423 */ /* 0x000fe200000101c5 */
[----:B------:R-:W-:Y:S01]  /*6330*/  PLOP3.LUT P1, PT, PT, PT, UP3, 0x80, 0x0 ;  /* 0x000000000000781c */ /* 0x000fe20003f2f038 */
[----:B------:R-:W-:Y:S01]  /*6340*/  FFMA.FTZ R198, -R198, R198, 1 ;  /* 0x3f800000c6c67423 */ /* 0x000fe200000101c6 */
[----:B------:R-:W-:Y:S03]  /*6350*/  FFMA.FTZ R199, -R199, R199, 1 ;  /* 0x3f800000c7c77423 */ /* 0x000fe600000101c7 */
[----:B------:R-:W-:Y:S01]  /*6360*/  MUFU.EX2 R86, R51 ;  /* 0x0000003300567308 */ /* 0x000fe20000000800 */
[----:B------:R-:W-:Y:S01]  /*6370*/  FFMA.FTZ R204, -R204, R204, 1 ;  /* 0x3f800000cccc7423 */ /* 0x000fe200000101cc */
[----:B------:R-:W-:Y:S01]  /*6380*/  FFMA.FTZ R207, -R207, R207, 1 ;  /* 0x3f800000cfcf7423 */ /* 0x000fe200000101cf */
[----:B------:R-:W-:Y:S01]  /*6390*/  FFMA.FTZ R209, -R209, R209, 1 ;  /* 0x3f800000d1d17423 */ /* 0x000fe200000101d1 */
[----:B------:R-:W-:Y:S01]  /*63a0*/  FFMA.FTZ R210, -R210, R210, 1 ;  /* 0x3f800000d2d27423 */ /* 0x000fe200000101d2 */
[----:B------:R-:W-:Y:S01]  /*63b0*/  FFMA.FTZ R214, -R214, R214, 1 ;  /* 0x3f800000d6d67423 */ /* 0x000fe200000101d6 */
[----:B------:R-:W-:Y:S01]  /*63c0*/  FFMA.FTZ R211, -R211, R211, 1 ;  /* 0x3f800000d3d37423 */ /* 0x000fe200000101d3 */
[----:B------:R-:W-:Y:S03]  /*63d0*/  FFMA.FTZ R212, -R212, R212, 1 ;  /* 0x3f800000d4d47423 */ /* 0x000fe600000101d4 */
[----:B--2---:R-:W2:Y:S01]  /*63e0*/  MUFU.EX2 R85, R50 ;  /* 0x0000003200557308 */ /* 0x004ea20000000800 */
[----:B------:R-:W-:Y:S01]  /*63f0*/  FFMA.FTZ R213, -R213, R213, 1 ;  /* 0x3f800000d5d57423 */ /* 0x000fe200000101d5 */
[----:B------:R-:W-:Y:S01]  /*6400*/  FFMA.FTZ R219, -R219, R219, 1 ;  /* 0x3f800000dbdb7423 */ /* 0x000fe200000101db */
[----:B------:R-:W-:Y:S01]  /*6410*/  FFMA.FTZ R216, -R216, R216, 1 ;  /* 0x3f800000d8d87423 */ /* 0x000fe200000101d8 */
[----:B------:R-:W-:Y:S01]  /*6420*/  FFMA.FTZ R217, -R217, R217, 1 ;  /* 0x3f800000d9d97423 */ /* 0x000fe200000101d9 */
[----:B------:R-:W-:Y:S01]  /*6430*/  FFMA.FTZ R218, -R218, R218, 1 ;  /* 0x3f800000dada7423 */ /* 0x000fe200000101da */
[----:B------:R-:W-:Y:S01]  /*6440*/  FFMA.FTZ R114, -R114, R114, 1 ;  /* 0x3f80000072727423 */ /* 0x000fe20000010172 */
[----:B------:R-:W-:Y:S03]  /*6450*/  FFMA.FTZ R115, -R115, R115, 1 ;  /* 0x3f80000073737423 */ /* 0x000fe60000010173 */
[----:B-1----:R-:W-:Y:S01]  /*6460*/  MUFU.EX2 R76, R49 ;  /* 0x00000031004c7308 */ /* 0x002fe20000000800 */
[----:B------:R-:W-:Y:S01]  /*6470*/  FFMA.FTZ R220, -R220, R220, 1 ;  /* 0x3f800000dcdc7423 */ /* 0x000fe200000101dc */
[----:B------:R-:W-:Y:S01]  /*6480*/  FFMA.FTZ R221, -R221, R221, 1 ;  /* 0x3f800000dddd7423 */ /* 0x000fe200000101dd */
[----:B------:R-:W-:Y:S01]  /*6490*/  FFMA.FTZ R222, -R222, R222, 1 ;  /* 0x3f800000dede7423 */ /* 0x000fe200000101de */
[----:B------:R-:W-:Y:S01]  /*64a0*/  FFMA.FTZ R223, -R223, R223, 1 ;  /* 0x3f800000dfdf7423 */ /* 0x000fe200000101df */
[----:B------:R-:W-:Y:S01]  /*64b0*/  FFMA.FTZ R224, -R224, R224, 1 ;  /* 0x3f800000e0e07423 */ /* 0x000fe200000101e0 */
[----:B------:R-:W-:Y:S01]  /*64c0*/  FFMA.FTZ R225, -R225, R225, 1 ;  /* 0x3f800000e1e17423 */ /* 0x000fe200000101e1 */
[----:B------:R-:W-:Y:S03]  /*64d0*/  FFMA.FTZ R226, -R226, R226, 1 ;  /* 0x3f800000e2e27423 */ /* 0x000fe600000101e2 */
[----:B----4-:R-:W1:Y:S01]  /*64e0*/  MUFU.EX2 R75, R48 ;  /* 0x00000030004b7308 */ /* 0x010e620000000800 */
[----:B------:R-:W-:Y:S01]  /*64f0*/  FFMA.FTZ R227, -R227, R227, 1 ;  /* 0x3f800000e3e37423 */ /* 0x000fe200000101e3 */
[----:B------:R-:W-:Y:S01]  /*6500*/  FFMA.FTZ R228, -R228, R228, 1 ;  /* 0x3f800000e4e47423 */ /* 0x000fe200000101e4 */
[----:B------:R-:W-:Y:S01]  /*6510*/  FFMA.FTZ R229, -R229, R229, 1 ;  /* 0x3f800000e5e57423 */ /* 0x000fe200000101e5 */
[----:B------:R-:W-:Y:S01]  /*6520*/  FFMA.FTZ R230, -R230, R230, 1 ;  /* 0x3f800000e6e67423 */ /* 0x000fe200000101e6 */
[----:B------:R-:W-:Y:S01]  /*6530*/  FMUL.FTZ R175, R175, UR5 ;  /* 0x00000005afaf7c20 */ /* 0x000fe20008410000 */
[----:B------:R-:W-:Y:S01]  /*6540*/  FMUL.FTZ R176, R176, UR5 ;  /* 0x00000005b0b07c20 */ /* 0x000fe20008410000 */
[----:B------:R-:W-:Y:S03]  /*6550*/  FMUL.FTZ R197, R197, UR5 ;  /* 0x00000005c5c57c20 */ /* 0x000fe60008410000 */
[----:B---3--:R-:W-:Y:S01]  /*6560*/  MUFU.EX2 R74, R47 ;  /* 0x0000002f004a7308 */ /* 0x008fe20000000800 */
[----:B------:R-:W-:Y:S01]  /*6570*/  FMUL.FTZ R198, R198, UR5 ;  /* 0x00000005c6c67c20 */ /* 0x000fe20008410000 */
[----:B------:R-:W-:Y:S01]  /*6580*/  FMUL.FTZ R199, R199, UR5 ;  /* 0x00000005c7c77c20 */ /* 0x000fe20008410000 */
[----:B------:R-:W-:Y:S01]  /*6590*/  FMUL.FTZ R204, R204, UR5 ;  /* 0x00000005cccc7c20 */ /* 0x000fe20008410000 */
[----:B------:R-:W-:Y:S01]  /*65a0*/  FMUL.FTZ R207, R207, UR5 ;  /* 0x00000005cfcf7c20 */ /* 0x000fe20008410000 */
[----:B------:R-:W-:Y:S01]  /*65b0*/  FMUL.FTZ R209, R209, UR5 ;  /* 0x00000005d1d17c20 */ /* 0x000fe20008410000 */
[----:B------:R-:W-:Y:S01]  /*65c0*/  FMUL.FTZ R210, R210, UR5 ;  /* 0x00000005d2d27c20 */ /* 0x000fe20008410000 */
[----:B------:R-:W-:Y:S03]  /*65d0*/  FMUL.FTZ R214, R214, UR5 ;  /* 0x00000005d6d67c20 */ /* 0x000fe60008410000 */
[----:B------:R-:W3:Y:S01]  /*65e0*/  MUFU.EX2 R73, R46 ;  /* 0x0000002e00497308 */ /* 0x000ee20000000800 */
        /* <DEDUP_REMOVED lines=21> */
[----:B------:R-:W-:Y:S04]  /*6740*/  FMUL.FTZ R230, R230, UR5 ;  /* 0x00000005e6e67c20 */ /* 0x000fe80008410000 */
        /* <DEDUP_REMOVED lines=38> */
[----:B------:R-:W-:Y:S02]  /*69b0*/  F2FP.F16.F32.PACK_AB R5, R119, R120 ;  /* 0x000000787705723e */ /* 0x000fe400000000ff */
[----:B------:R-:W-:Y:S02]  /*69c0*/  F2FP.F16.F32.PACK_AB R4, R113, R116 ;  /* 0x000000747104723e */ /* 0x000fe400000000ff */
[----:B------:R-:W-:Y:S01]  /*69d0*/  F2FP.F16.F32.PACK_AB R6, R91, R92 ;  /* 0x0000005c5b06723e */ /* 0x000fe200000000ff */
[----:B------:R2:W-:Y:S01]  /*69e0*/  STS [R136+0x12000], R5 ;  /* 0x0120000588007388 */ /* 0x0005e20000000800 */
[----:B------:R-:W-:Y:S02]  /*69f0*/  F2FP.F16.F32.PACK_AB R8, R99, R112 ;  /* 0x000000706308723e */ /* 0x000fe400000000ff */
[----:B------:R-:W-:Y:S01]  /*6a00*/  F2FP.F16.F32.PACK_AB R7, R97, R98 ;  /* 0x000000626107723e */ /* 0x000fe200000000ff */
[----:B------:R1:W-:Y:S04]  /*6a10*/  STS [R136+0x12400], R4 ;  /* 0x0124000488007388 */ /* 0x0003e80000000800 */
[----:B------:R3:W-:Y:S01]  /*6a20*/  STS [R142+0x12000], R6 ;  /* 0x012000068e007388 */ /* 0x0007e20000000800 */
[----:B--2---:R-:W-:Y:S02]  /*6a30*/  F2FP.F16.F32.PACK_AB R5, R89, R90 ;  /* 0x0000005a5905723e */ /* 0x004fe400000000ff */
[----:B-1----:R-:W-:Y:S03]  /*6a40*/  F2FP.F16.F32.PACK_AB R4, R95, R96 ;  /* 0x000000605f04723e */ /* 0x002fe600000000ff */
        /* <DEDUP_REMOVED lines=12> */
[----:B------:R4:W-:Y:S04]  /*6b10*/  STS [R143+0x12000], R5 ;  /* 0x012000058f007388 */ /* 0x0009e80000000800 */
[----:B------:R4:W-:Y:S01]  /*6b20*/  STS [R143+0x12400], R4 ;  /* 0x012400048f007388 */ /* 0x0009e20000000800 */
[----:B-1----:R-:W-:Y:S02]  /*6b30*/  F2FP.F16.F32.PACK_AB R8, R0, R2 ;  /* 0x000000020008723e */ /* 0x002fe400000000ff */
[----:B--2---:R-:W-:Y:S02]  /*6b40*/  F2FP.F16.F32.PACK_AB R7, R81, R82 ;  /* 0x000000525107723e */ /* 0x004fe400000000ff */
[----:B---3--:R-:W-:Y:S03]  /*6b50*/  F2FP.F16.F32.PACK_AB R6, R79, R80 ;  /* 0x000000504f06723e */ /* 0x008fe600000000ff */
[----:B------:R1:W-:Y:S01]  /*6b60*/  STS [R141+0x14400], R7 ;  /* 0x014400078d007388 */ /* 0x0003e20000000800 */
[----:B----4-:R-:W-:Y:S02]  /*6b70*/  F2FP.F16.F32.PACK_AB R5, R83, R84 ;  /* 0x000000545305723e */ /* 0x010fe400000000ff */
[----:B------:R-:W-:Y:S03]  /*6b80*/  F2FP.F16.F32.PACK_AB R4, R77, R78 ;  /* 0x0000004e4d04723e */ /* 0x000fe600000000ff */
        /* <DEDUP_REMOVED lines=25> */
[----:B----4-:R-:W-:Y:S02]  /*6d20*/  F2FP.F16.F32.PACK_AB R7, R231, R232 ;  /* 0x000000e8e707723e */ /* 0x010fe400000000ff */
[----:B------:R-:W-:Y:S05]  /*6d30*/  F2FP.F16.F32.PACK_AB R6, R237, R238 ;  /* 0x000000eeed06723e */ /* 0x000fea00000000ff */
[----:B------:R-:W-:Y:S04]  /*6d40*/  STS [R144+0x12400], R6 ;  /* 0x0124000690007388 */ /* 0x000fe80000000800 */
[----:B------:R-:W-:Y:S04]  /*6d50*/  STS [R145+0x14000], R8 ;  /* 0x0140000891007388 */ /* 0x000fe80000000800 */
[----:B------:R-:W-:Y:S01]  /*6d60*/  STS [R145+0x14400], R7 ;  /* 0x0144000791007388 */ /* 0x000fe20000000800 */
[----:B-1----:R-:W-:Y:S02]  /*6d70*/  F2FP.F16.F32.PACK_AB R5, R233, R234 ;  /* 0x000000eae905723e */ /* 0x002fe400000000ff */
[----:B--2---:R-:W-:Y:S03]  /*6d80*/  F2FP.F16.F32.PACK_AB R4, R159, R164 ;  /* 0x000000a49f04723e */ /* 0x004fe600000000ff */
[----:B------:R-:W-:Y:S04]  /*6d90*/  STS [R144+0x14000], R5 ;  /* 0x0140000590007388 */ /* 0x000fe80000000800 */
[----:B------:R-:W-:Y:S04]  /*6da0*/  STS [R144+0x14400], R4 ;  /* 0x0144000490007388 */ /* 0x000fe80000000800 */
[----:B------:R-:W-:Y:S04]  /*6db0*/  LDSM.16.M88.4 R64, [R127+UR4+0x4000] ;  /* 0x004000047f40783b */ /* 0x000fe80008000200 */
[----:B------:R-:W1:Y:S04]  /*6dc0*/  LDSM.16.M88.4 R16, [R118+0x8000] ;  /* 0x008000007610783b */ /* 0x000e680000000200 */
[----:B------:R-:W2:Y:S04]  /*6dd0*/  LDSM.16.M88.4 R60, [R127+UR4+0x5000] ;  /* 0x005000047f3c783b */ /* 0x000ea80008000200 */
[----:B------:R-:W3:Y:S04]  /*6de0*/  LDSM.16.M88.4 R32, [R118+0x8400] ;  /* 0x008400007620783b */ /* 0x000ee80000000200 */
[----:B------:R-:W4:Y:S04]  /*6df0*/  LDSM.16.M88.4 R48, [R118+0x8800] ;  /* 0x008800007630783b */ /* 0x000f280000000200 */
[----:B------:R-:W4:Y:S04]  /*6e00*/  LDSM.16.M88.4 R100, [R118+0x8c00] ;  /* 0x008c00007664783b */ /* 0x000f280000000200 */
[----:B------:R-:W-:Y:S04]  /*6e10*/  LDSM.16.M88.4 R104, [R125] ;  /* 0x000000007d68783b */ /* 0x000fe80000000200 */
[----:B------:R-:W-:Y:S01]  /*6e20*/  LDSM.16.M88.4 R108, [R125+0x1000] ;  /* 0x001000007d6c783b */ /* 0x000fe20000000200 */
[-C--:B-1----:R-:W-:Y:S06]  /*6e30*/  HMMA.16816.F32 R4, R64, R16.reuse, RZ ;  /* 0x000000104004723c */ /* 0x082fec00000018ff */
        /* <DEDUP_REMOVED lines=19> */
[C---:B------:R-:W-:Y:S01]  /*6f70*/  HMMA.16816.F32 R16, R104.reuse, R102, R16 ;  /* 0x000000666810723c */ /* 0x040fe20000001810 */
[----:B------:R-:W1:Y:S05]  /*6f80*/  LDSM.16.M88.4 R100, [R117+0x8400] ;  /* 0x008400007564783b */ /* 0x000e6a0000000200 */
[C---:B-----5:R-:W-:Y:S01]  /*6f90*/  FADD.FTZ R4, -R168.reuse, R4 ;  /* 0x00000004a8047221 */ /* 0x060fe20000010100 */
[----:B------:R-:W-:Y:S01]  /*6fa0*/  FADD.FTZ R5, -R168, R5 ;  /* 0x00000005a8057221 */ /* 0x000fe20000010100 */
[----:B------:R-:W-:Y:S03]  /*6fb0*/  FADD.FTZ R6, -R167, R6 ;  /* 0x00000006a7067221 */ /* 0x000fe60000010100 */
[----:B------:R-:W-:Y:S01]  /*6fc0*/  FMUL.FTZ R4, R120, R4 ;  /* 0x0000000478047220 */ /* 0x000fe20000410000 */
[----:B------:R-:W-:Y:S01]  /*6fd0*/  FMUL.FTZ R5, R119, R5 ;  /* 0x0000000577057220 */ /* 0x000fe20000410000 */
[----:B------:R2:W5:Y:S01]  /*6fe0*/  LDL.LU R120, [R1+0x9c] ;  /* 0x00009c0001787983 */ /* 0x0005620000300800 */
[----:B------:R-:W-:Y:S01]  /*6ff0*/  FMUL.FTZ R6, R116, R6 ;  /* 0x0000000674067220 */ /* 0x000fe20000410000 */
[----:B------:R-:W-:Y:S01]  /*7000*/  FADD.FTZ R7, -R167, R7 ;  /* 0x00000007a7077221 */ /* 0x000fe20000010100 */
[C---:B------:R-:W-:Y:S01]  /*7010*/  FADD.FTZ R8, -R166.reuse, R8 ;  /* 0x00000008a6087221 */ /* 0x040fe20000010100 */
[----:B------:R2:W5:Y:S01]  /*7020*/  LDL.LU R119, [R1+0x98] ;  /* 0x0000980001777983 */ /* 0x0005620000300800 */
[----:B------:R-:W-:Y:S01]  /*7030*/  FADD.FTZ R9, -R166, R9 ;  /* 0x00000009a6097221 */ /* 0x000fe20000010100 */
[----:B------:R-:W-:Y:S01]  /*7040*/  FMUL.FTZ R7, R113, R7 ;  /* 0x0000000771077220 */ /* 0x000fe20000410000 */
        /* <DEDUP_REMOVED lines=17> */
[----:B------:R-:W-:Y:S01]  /*7160*/  FADD.FTZ R18, -R167, R18 ;  /* 0x00000012a7127221 */ /* 0x000fe20000010100 */
[----:B------:R-:W-:Y:S01]  /*7170*/  FMUL.FTZ R17, R91, R17 ;  /* 0x000000115b117220 */ /* 0x000fe20000410000 */
[----:B------:R-:W-:Y:S01]  /*7180*/  FADD.FTZ R19, -R167, R19 ;  /* 0x00000013a7137221 */ /* 0x000fe20000010100 */
[C---:B------:R-:W-:Y:S01]  /*7190*/  FADD.FTZ R10, -R165.reuse, R10 ;  /* 0x0000000aa50a7221 */ /* 0x040fe20000010100 */
[----:B------:R-:W-:Y:S01]  /*71a0*/  FMUL.FTZ R18, R90, R18 ;  /* 0x000000125a127220 */ /* 0x000fe20000410000 */
[----:B------:R-:W-:Y:S01]  /*71b0*/  FADD.FTZ R11, -R165, R11 ;  /* 0x0000000ba50b7221 */ /* 0x000fe20000010100 */
[----:B------:R-:W-:Y:S01]  /*71c0*/  FMUL.FTZ R19, R89, R19 ;  /* 0x0000001359137220 */ /* 0x000fe20000410000 */
[----:B------:R-:W-:Y:S01]  /*71d0*/  FMUL.FTZ R10, R98, R10 ;  /* 0x0000000a620a7220 */ /* 0x000fe20000410000 */
[----:B------:R-:W-:Y:S01]  /*71e0*/  FMUL.FTZ R4, R4, R169 ;  /* 0x000000a904047220 */ /* 0x000fe20000410000 */
[----:B------:R2:W5:Y:S01]  /*71f0*/  LDL.LU R98, [R1+0x84] ;  /* 0x0000840001627983 */ /* 0x0005620000300800 */
[----:B------:R-:W-:Y:S01]  /*7200*/  FMUL.FTZ R11, R97, R11 ;  /* 0x0000000b610b7220 */ /* 0x000fe20000410000 */
[-C--:B-1----:R-:W-:Y:S02]  /*7210*/  HMMA.16816.F32 R20, R104, R100.reuse, R20 ;  /* 0x000000646814723c */ /* 0x082fe40000001814 */
[----:B------:R2:W5:Y:S01]  /*7220*/  LDL.LU R97, [R1+0x80] ;  /* 0x0000800001617983 */ /* 0x0005620000300800 */
[----:B------:R-:W-:Y:S01]  /*7230*/  FMUL.FTZ R5, R5, R170 ;  /* 0x000000aa05057220 */ /* 0x000fe20000410000 */
[----:B------:R-:W-:Y:S01]  /*7240*/  FMUL.FTZ R6, R6, R171 ;  /* 0x000000ab06067220 */ /* 0x000fe20000410000 */
[----:B------:R-:W-:Y:S01]  /*7250*/  FMUL.FTZ R7, R7, R172 ;  /* 0x000000ac07077220 */ /* 0x000fe20000410000 */
[----:B------:R2:W5:Y:S01]  /*7260*/  LDL.LU R96, [R1+0x7c] ;  /* 0x00007c0001607983 */ /* 0x0005620000300800 */
[C---:B------:R-:W-:Y:S03]  /*7270*/  HMMA.16816.F32 R24, R108.reuse, R100, R24 ;  /* 0x000000646c18723c */ /* 0x040fe60000001818 */
[----:B------:R2:W5:Y:S01]  /*7280*/  LDL.LU R95, [R1+0x78] ;  /* 0x00007800015f7983 */ /* 0x0005620000300800 */
[----:B------:R-:W-:Y:S01]  /*7290*/  FMUL.FTZ R173, R8, R173 ;  /* 0x000000ad08ad7220 */ /* 0x000fe20000410000 */
[----:B------:R-:W-:Y:S01]  /*72a0*/  F2FP.F16.F32.PACK_AB R8, R7, R6 ;  /* 0x000000060708723e */ /* 0x000fe200000000ff */
[----:B------:R-:W-:Y:S01]  /*72b0*/  FFMA.FTZ R7, -R181, R181, 1 ;  /* 0x3f800000b5077423 */ /* 0x000fe200000101b5 */
[----:B------:R2:W5:Y:S01]  /*72c0*/  LDL.LU R94, [R1+0x74] ;  /* 0x00007400015e7983 */ /* 0x0005620000300800 */
[----:B------:R-:W-:Y:S01]  /*72d0*/  FFMA.FTZ R6, -R182, R182, 1 ;  /* 0x3f800000b6067423 */ /* 0x000fe200000101b6 */
[-C--:B------:R-:W-:Y:S02]  /*72e0*/  HMMA.16816.F32 R28, R108, R102.reuse, R28 ;  /* 0x000000666c1c723c */ /* 0x080fe4000000181c */
[----:B------:R2:W5:Y:S01]  /*72f0*/  LDL.LU R93, [R1+0x70] ;  /* 0x00007000015d7983 */ /* 0x0005620000300800 */
[----:B------:R-:W-:Y:S01]  /*7300*/  FMUL.FTZ R7, R7, UR5 ;  /* 0x0000000507077c20 */ /* 0x000fe20008410000 */
[----:B------:R-:W-:Y:S01]  /*7310*/  FMUL.FTZ R6, R6, UR5 ;  /* 0x0000000506067c20 */ /* 0x000fe20008410000 */
[----:B------:R-:W-:Y:S01]  /*7320*/  FMUL.FTZ R174, R9, R174 ;  /* 0x000000ae09ae7220 */ /* 0x000fe20000410000 */
[----:B------:R-:W-:Y:S01]  /*7330*/  F2FP.F16.F32.PACK_AB R9, R5, R4 ;  /* 0x000000040509723e */ /* 0x000fe200000000ff */
[----:B------:R2:W5:Y:S01]  /*7340*/  LDL.LU R92, [R1+0x6c] ;  /* 0x00006c00015c7983 */ /* 0x0005620000300800 */
[----:B------:R-:W-:Y:S01]  /*7350*/  FMUL.FTZ R16, R16, R7 ;  /* 0x0000000710107220 */ /* 0x000fe20000410000 */
[C---:B------:R-:W-:Y:S02]  /*7360*/  HMMA.16816.F32 R32, R104.reuse, R102, R32 ;  /* 0x000000666820723c */ /* 0x040fe40000001820 */
[----:B------:R2:W5:Y:S02]  /*7370*/  LDL.LU R91, [R1+0x68] ;  /* 0x00006800015b7983 */ /* 0x0005640000300800 */
[----:B------:R-:W-:Y:S01]  /*7380*/  FMUL.FTZ R17, R17, R6 ;  /* 0x0000000611117220 */ /* 0x000fe20000410000 */
[----:B------:R-:W-:Y:S01]  /*7390*/  FFMA.FTZ R5, -R183, R183, 1 ;  /* 0x3f800000b7057423 */ /* 0x000fe200000101b7 */
[----:B------:R2:W5:Y:S01]  /*73a0*/  LDL.LU R90, [R1+0x64] ;  /* 0x00006400015a7983 */ /* 0x0005620000300800 */
[----:B------:R-:W-:Y:S01]  /*73b0*/  FFMA.FTZ R4, -R188, R188, 1 ;  /* 0x3f800000bc047423 */ /* 0x000fe200000101bc */
[----:B------:R-:W-:Y:S02]  /*73c0*/  FADD.FTZ R20, -R168, R20 ;  /* 0x00000014a8147221 */ /* 0x000fe40000010100 */
[----:B------:R2:W5:Y:S01]  /*73d0*/  LDL.LU R89, [R1+0x60] ;  /* 0x0000600001597983 */ /* 0x0005620000300800 */
[----:B------:R-:W-:Y:S01]  /*73e0*/  FMUL.FTZ R5, R5, UR5 ;  /* 0x0000000505057c20 */ /* 0x000fe20008410000 */
[----:B------:R-:W-:Y:S01]  /*73f0*/  FMUL.FTZ R4, R4, UR5 ;  /* 0x0000000504047c20 */ /* 0x000fe20008410000 */
[----:B------:R-:W-:Y:S01]  /*7400*/  FMUL.FTZ R20, R88, R20 ;  /* 0x0000001458147220 */ /* 0x000fe20000410000 */
[----:B------:R-:W-:Y:S01]  /*7410*/  FADD.FTZ R21, -R168, R21 ;  /* 0x00000015a8157221 */ /* 0x000fe20000010100 */
[----:B------:R2:W5:Y:S01]  /*7420*/  LDL.LU R88, [R1+0x5c] ;  /* 0x00005c0001587983 */ /* 0x0005620000300800 */
[----:B------:R-:W-:Y:S01]  /*7430*/  FMUL.FTZ R18, R18, R5 ;  /* 0x0000000512127220 */ /* 0x000fe20000410000 */
[----:B------:R-:W-:Y:S01]  /*7440*/  FMUL.FTZ R19, R19, R4 ;  /* 0x0000000413137220 */ /* 0x000fe20000410000 */
[----:B------:R-:W-:Y:S01]  /*7450*/  FMUL.FTZ R21, R87, R21 ;  /* 0x0000001557157220 */ /* 0x000fe20000410000 */
[----:B------:R-:W1:Y:S01]  /*7460*/  LDSM.16.M88.4 R4, [R117+0x8800] ;  /* 0x008800007504783b */ /* 0x000e620000000200 */
        /* <DEDUP_REMOVED lines=37> */
[----:B------:R-:W-:Y:S02]  /*76c0*/  F2FP.F16.F32.PACK_AB R11, R174, R173 ;  /* 0x000000adae0b723e */ /* 0x000fe400000000ff */
[----:B------:R-:W-:Y:S01]  /*76d0*/  F2FP.F16.F32.PACK_AB R13, R13, R12 ;  /* 0x0000000c0d0d723e */ /* 0x000fe200000000ff */
[-C--:B-1----:R-:W-:Y:S03]  /*76e0*/  HMMA.16816.F32 R36, R104, R4.reuse, R36 ;  /* 0x000000046824723c */ /* 0x082fe60000001824 */
[----:B------:R-:W-:Y:S02]  /*76f0*/  F2FP.F16.F32.PACK_AB R12, R15, R14 ;  /* 0x0000000e0f0c723e */ /* 0x000fe400000000ff */
[----:B------:R-:W-:Y:S01]  /*7700*/  F2FP.F16.F32.PACK_AB R14, R19, R18 ;  /* 0x00000012130e723e */ /* 0x000fe200000000ff */
[C---:B------:R-:W-:Y:S01]  /*7710*/  FADD.FTZ R18, -R166.reuse, R28 ;  /* 0x0000001ca6127221 */ /* 0x040fe20000010100 */
[----:B------:R-:W-:Y:S01]  /*7720*/  FADD.FTZ R19, -R166, R29 ;  /* 0x0000001da6137221 */ /* 0x000fe20000010100 */
[----:B------:R-:W-:Y:S01]  /*7730*/  FADD.FTZ R29, -R165, R31 ;  /* 0x0000001fa51d7221 */ /* 0x000fe20000010100 */
[C---:B------:R-:W-:Y:S04]  /*7740*/  HMMA.16816.F32 R40, R108.reuse, R4, R40 ;  /* 0x000000046c28723c */ /* 0x040fe80000001828 */
[----:B------:R-:W-:Y:S01]  /*7750*/  FMUL.FTZ R18, R80, R18 ;  /* 0x0000001250127220 */ /* 0x000fe20000410000 */
[----:B------:R-:W-:Y:S01]  /*7760*/  FMUL.FTZ R19, R79, R19 ;  /* 0x000000134f137220 */ /* 0x000fe20000410000 */
[----:B------:R2:W5:Y:S01]  /*7770*/  LDL.LU R80, [R1+0x3c] ;  /* 0x00003c0001507983 */ /* 0x0005620000300800 */
[----:B------:R-:W-:Y:S01]  /*7780*/  FMUL.FTZ R29, R77, R29 ;  /* 0x0000001d4d1d7220 */ /* 0x000fe20000410000 */
[-C--:B------:R-:W-:Y:S02]  /*7790*/  HMMA.16816.F32 R44, R108, R6.reuse, R44 ;  /* 0x000000066c2c723c */ /* 0x080fe4000000182c */
[----:B------:R2:W5:Y:S01]  /*77a0*/  LDL.LU R79, [R1+0x38] ;  /* 0x00003800014f7983 */ /* 0x0005620000300800 */
[----:B------:R-:W-:Y:S01]  /*77b0*/  FADD.FTZ R28, -R165, R30 ;  /* 0x0000001ea51c7221 */ /* 0x000fe20000010100 */
[----:B------:R-:W-:Y:S01]  /*77c0*/  FFMA.FTZ R4, -R193, R193, 1 ;  /* 0x3f800000c1047423 */ /* 0x000fe200000101c1 */
[----:B------:R-:W-:Y:S01]  /*77d0*/  FFMA.FTZ R5, -R196, R196, 1 ;  /* 0x3f800000c4057423 */ /* 0x000fe200000101c4 */
[C---:B------:R-:W-:Y:S05]  /*77e0*/  HMMA.16816.F32 R48, R104.reuse, R6, R48 ;  /* 0x000000066830723c */ /* 0x040fea0000001830 */
[----:B------:R-:W-:Y:S01]  /*77f0*/  FMUL.FTZ R28, R78, R28 ;  /* 0x0000001c4e1c7220 */ /* 0x000fe20000410000 */
[----:B------:R-:W-:Y:S01]  /*7800*/  F2FP.F16.F32.PACK_AB R15, R17, R16 ;  /* 0x00000010110f723e */ /* 0x000fe200000000ff */
[----:B------:R2:W5:Y:S01]  /*7810*/  LDL.LU R78, [R1+0x34] ;  /* 0x00003400014e7983 */ /* 0x0005620000300800 */
[----:B------:R-:W-:Y:S03]  /*7820*/  FMUL.FTZ R4, R4, UR5 ;  /* 0x0000000504047c20 */ /* 0x000fe60008410000 */
        /* <DEDUP_REMOVED lines=22> */
[----:B------:R-:W-:Y:S01]  /*7990*/  F2FP.F16.F32.PACK_AB R17, R23, R22 ;  /* 0x000000161711723e */ /* 0x000fe200000000ff */
[----:B------:R-:W-:Y:S01]  /*79a0*/  FMUL.FTZ R35, R35, R5 ;  /* 0x0000000523237220 */ /* 0x000fe20000410000 */
[----:B------:R-:W-:Y:S01]  /*79b0*/  FADD.FTZ R22, -R167, R39 ;  /* 0x00000027a7167221 */ /* 0x000fe20000010100 */
[----:B------:R-:W-:Y:S01]  /*79c0*/  FFMA.FTZ R23, -R202, R202, 1 ;  /* 0x3f800000ca177423 */ /* 0x000fe200000101ca */
[----:B------:R-:W-:Y:S01]  /*79d0*/  FMUL.FTZ R27, R27, R16 ;  /* 0x000000101b1b7220 */ /* 0x000fe20000410000 */
[----:B------:R-:W-:Y:S01]  /*79e0*/  F2FP.F16.F32.PACK_AB R16, R21, R20 ;  /* 0x000000141510723e */ /* 0x000fe200000000ff */
[----:B------:R-:W-:Y:S01]  /*79f0*/  FMUL.FTZ R22, R69, R22 ;  /* 0x0000001645167220 */ /* 0x000fe20000410000 */
[----:B------:R-:W-:Y:S01]  /*7a00*/  FMUL.FTZ R23, R23, UR5 ;  /* 0x0000000517177c20 */ /* 0x000fe20008410000 */
[----:B------:R-:W-:Y:S01]  /*7a10*/  FFMA.FTZ R21, -R191, R191, 1 ;  /* 0x3f800000bf157423 */ /* 0x000fe200000101bf */
[----:B------:R-:W-:Y:S01]  /*7a20*/  FFMA.FTZ R20, -R195, R195, 1 ;  /* 0x3f800000c3147423 */ /* 0x000fe200000101c3 */
[----:B------:R-:W-:Y:S01]  /*7a30*/  FFMA.FTZ R30, -R190, R190, 1 ;  /* 0x3f800000be1e7423 */ /* 0x000fe200000101be */
[----:B------:R-:W-:Y:S01]  /*7a40*/  FMUL.FTZ R34, R34, R23 ;  /* 0x0000001722227220 */ /* 0x000fe20000410000 */
[----:B------:R-:W-:Y:S01]  /*7a50*/  FADD.FTZ R23, -R166, R44 ;  /* 0x0000002ca6177221 */ /* 0x000fe20000010100 */
[----:B------:R-:W-:Y:S01]  /*7a60*/  FMUL.FTZ R21, R21, UR5 ;  /* 0x0000000515157c20 */ /* 0x000fe20008410000 */
[----:B------:R-:W-:Y:S01]  /*7a70*/  FMUL.FTZ R20, R20, UR5 ;  /* 0x0000000514147c20 */ /* 0x000fe20008410000 */
[----:B------:R-:W-:Y:S01]  /*7a80*/  FMUL.FTZ R30, R30, UR5 ;  /* 0x000000051e1e7c20 */ /* 0x000fe20008410000 */
[----:B------:R-:W-:Y:S01]  /*7a90*/  FMUL.FTZ R23, R2, R23 ;  /* 0x0000001702177220 */ /* 0x000fe20000410000 */
[----:B------:R-:W-:Y:S01]  /*7aa0*/  FMUL.FTZ R18, R18, R21 ;  /* 0x0000001512127220 */ /* 0x000fe20000410000 */
[----:B------:R-:W-:Y:S01]  /*7ab0*/  FADD.FTZ R21, -R167, R38 ;  /* 0x00000026a7157221 */ /* 0x000fe20000010100 */
[----:B------:R-:W-:Y:S01]  /*7ac0*/  FMUL.FTZ R28, R28, R20 ;  /* 0x000000141c1c7220 */ /* 0x000fe20000410000 */
[----:B------:R-:W-:Y:S01]  /*7ad0*/  FADD.FTZ R20, -R168, R37 ;  /* 0x00000025a8147221 */ /* 0x000fe20000010100 */
[----:B------:R-:W-:Y:S01]  /*7ae0*/  FMUL.FTZ R25, R25, R30 ;  /* 0x0000001e19197220 */ /* 0x000fe20000410000 */
[----:B------:R-:W-:Y:S01]  /*7af0*/  F2FP.F16.F32.PACK_AB R18, R4, R18 ;  /* 0x000000120412723e */ /* 0x000fe200000000ff */
[----:B------:R-:W-:Y:S01]  /*7b00*/  FMUL.FTZ R21, R70, R21 ;  /* 0x0000001546157220 */ /* 0x000fe20000410000 */
[----:B------:R-:W1:Y:S01]  /*7b10*/  LDSM.16.M88.4 R4, [R117+0x8c00] ;  /* 0x008c00007504783b */ /* 0x000e620000000200 */
[----:B------:R-:W-:Y:S01]  /*7b20*/  FMUL.FTZ R20, R71, R20 ;  /* 0x0000001447147220 */ /* 0x000fe20000410000 */
[----:B------:R-:W-:Y:S01]  /*7b30*/  FFMA.FTZ R31, -R189, R189, 1 ;  /* 0x3f800000bd1f7423 */ /* 0x000fe200000101bd */
[----:B------:R-:W-:Y:S01]  /*7b40*/  F2FP.F16.F32.PACK_AB R26, R27, R26 ;  /* 0x0000001a1b1a723e */ /* 0x000fe200000000ff */
[----:B------:R2:W5:Y:S01]  /*7b50*/  LDL.LU R71, [R1+0x18] ;  /* 0x0000180001477983 */ /* 0x0005620000300800 */
[----:B------:R-:W-:Y:S01]  /*7b60*/  FFMA.FTZ R27, -R200, R200, 1 ;  /* 0x3f800000c81b7423 */ /* 0x000fe200000101c8 */
[----:B------:R-:W-:Y:S01]  /*7b70*/  FMUL.FTZ R31, R31, UR5 ;  /* 0x000000051f1f7c20 */ /* 0x000fe20008410000 */
[----:B------:R-:W-:Y:S01]  /*7b80*/  F2FP.F16.F32.PACK_AB R28, R29, R28 ;  /* 0x0000001c1d1c723e */ /* 0x000fe200000000ff */
[----:B------:R2:W5:Y:S01]  /*7b90*/  LDL.LU R70, [R1+0x14] ;  /* 0x0000140001467983 */ /* 0x0005620000300800 */
[----:B------:R-:W-:Y:S01]  /*7ba0*/  FMUL.FTZ R27, R27, UR5 ;  /* 0x000000051b1b7c20 */ /* 0x000fe20008410000 */
[----:B------:R-:W-:Y:S01]  /*7bb0*/  FMUL.FTZ R24, R24, R31 ;  /* 0x0000001f18187220 */ /* 0x000fe20000410000 */
[C---:B------:R-:W-:Y:S01]  /*7bc0*/  FADD.FTZ R42, -R165.reuse, R42 ;  /* 0x0000002aa52a7221 */ /* 0x040fe20000010100 */
[----:B------:R2:W5:Y:S01]  /*7bd0*/  LDL.LU R69, [R1+0x10] ;  /* 0x0000100001457983 */ /* 0x0005620000300800 */
[----:B------:R-:W-:Y:S01]  /*7be0*/  FMUL.FTZ R32, R32, R27 ;  /* 0x0000001b20207220 */ /* 0x000fe20000410000 */
[----:B------:R-:W-:Y:S01]  /*7bf0*/  FADD.FTZ R43, -R165, R43 ;  /* 0x0000002ba52b7221 */ /* 0x000fe20000010100 */
[----:B------:R-:W-:Y:S01]  /*7c00*/  F2FP.F16.F32.PACK_AB R24, R25, R24 ;  /* 0x000000181918723e */ /* 0x000fe200000000ff */
[----:B------:R2:W5:Y:S01]  /*7c10*/  LDL.LU R68, [R1+0xc] ;  /* 0x00000c0001447983 */ /* 0x0005620000300800 */
[----:B------:R-:W-:Y:S01]  /*7c20*/  FFMA.FTZ R25, -R201, R201, 1 ;  /* 0x3f800000c9197423 */ /* 0x000fe200000101c9 */
[C---:B------:R-:W-:Y:S01]  /*7c30*/  FADD.FTZ R46, -R165.reuse, R46 ;  /* 0x0000002ea52e7221 */ /* 0x040fe20000010100 */
[----:B------:R-:W-:Y:S01]  /*7c40*/  FADD.FTZ R47, -R165, R47 ;  /* 0x0000002fa52f7221 */ /* 0x000fe20000010100 */
[----:B------:R2:W5:Y:S01]  /*7c50*/  LDL.LU R3, [R1+0x8] ;  /* 0x0000080001037983 */ /* 0x0005620000300800 */
[----:B------:R-:W-:Y:S01]  /*7c60*/  FMUL.FTZ R25, R25, UR5 ;  /* 0x0000000519197c20 */ /* 0x000fe20008410000 */
[----:B------:R-:W-:Y:S01]  /*7c70*/  FFMA.FTZ R31, -R205, R205, 1 ;  /* 0x3f800000cd1f7423 */ /* 0x000fe200000101cd */
[----:B------:R-:W-:Y:S01]  /*7c80*/  FFMA.FTZ R30, -R206, R206, 1 ;  /* 0x3f800000ce1e7423 */ /* 0x000fe200000101ce */
[----:B------:R2:W5:Y:S01]  /*7c90*/  LDL.LU R2, [R1+0x4] ;  /* 0x0000040001027983 */ /* 0x0005620000300800 */
[----:B------:R-:W-:Y:S01]  /*7ca0*/  FMUL.FTZ R33, R33, R25 ;  /* 0x0000001921217220 */ /* 0x000fe20000410000 */
[----:B------:R-:W-:Y:S01]  /*7cb0*/  FADD.FTZ R25, -R166, R45 ;  /* 0x0000002da6197221 */ /* 0x000fe20000010100 */
[----:B------:R-:W-:Y:S01]  /*7cc0*/  FFMA.FTZ R29, -R208, R208, 1 ;  /* 0x3f800000d01d7423 */ /* 0x000fe200000101d0 */
[----:B------:R-:W-:Y:S01]  /*7cd0*/  FFMA.FTZ R27, -R215, R215, 1 ;  /* 0x3f800000d71b7423 */ /* 0x000fe200000101d7 */
[----:B------:R-:W-:Y:S01]  /*7ce0*/  FADD.FTZ R48, -R168, R48 ;  /* 0x00000030a8307221 */ /* 0x000fe20000010100 */
[----:B------:R-:W-:Y:S01]  /*7cf0*/  FMUL.FTZ R25, R0, R25 ;  /* 0x0000001900197220 */ /* 0x000fe20000410000 */
[----:B------:R-:W-:Y:S01]  /*7d00*/  FADD.FTZ R49, -R168, R49 ;  /* 0x00000031a8317221 */ /* 0x000fe20000010100 */
[----:B------:R2:W5:Y:S01]  /*7d10*/  LDL.LU R0, [R1] ;  /* 0x0000000001007983 */ /* 0x0005620000300800 */
[C---:B------:R-:W-:Y:S01]  /*7d20*/  FADD.FTZ R50, -R167.reuse, R50 ;  /* 0x00000032a7327221 */ /* 0x040fe20000010100 */
[----:B------:R-:W-:Y:S01]  /*7d30*/  FADD.FTZ R51, -R167, R51 ;  /* 0x00000033a7337221 */ /* 0x000fe20000010100 */
[----:B------:R-:W-:Y:S01]  /*7d40*/  FMUL.FTZ R42, R252, R42 ;  /* 0x0000002afc2a7220 */ /* 0x000fe20000410000 */
[----:B------:R-:W-:Y:S01]  /*7d50*/  FMUL.FTZ R43, R251, R43 ;  /* 0x0000002bfb2b7220 */ /* 0x000fe20000410000 */
[----:B------:R-:W-:Y:S01]  /*7d60*/  FMUL.FTZ R250, R250, R46 ;  /* 0x0000002efafa7220 */ /* 0x000fe20000410000 */
[----:B------:R-:W-:Y:S01]  /*7d70*/  FMUL.FTZ R249, R249, R47 ;  /* 0x0000002ff9f97220 */ /* 0x000fe20000410000 */
[----:B------:R-:W-:Y:S01]  /*7d80*/  FMUL.FTZ R31, R31, UR5 ;  /* 0x000000051f1f7c20 */ /* 0x000fe20008410000 */
[-C--:B-1----:R-:W-:Y:S03]  /*7d90*/  HMMA.16816.F32 R52, R104, R4.reuse, R52 ;  /* 0x000000046834723c */ /* 0x082fe60000001834 */
[----:B------:R-:W-:Y:S01]  /*7da0*/  FMUL.FTZ R30, R30, UR5 ;  /* 0x000000051e1e7c20 */ /* 0x000fe20008410000 */
[----:B------:R-:W-:Y:S01]  /*7db0*/  FMUL.FTZ R29, R29, UR5 ;  /* 0x000000051d1d7c20 */ /* 0x000fe20008410000 */
[----:B------:R-:W-:Y:S01]  /*7dc0*/  FMUL.FTZ R27, R27, UR5 ;  /* 0x000000051b1b7c20 */ /* 0x000fe20008410000 */
[C---:B------:R-:W-:Y:S05]  /*7dd0*/  HMMA.16816.F32 R56, R108.reuse, R4, R56 ;  /* 0x000000046c38723c */ /* 0x040fea0000001838 */
[----:B------:R-:W-:Y:S01]  /*7de0*/  FMUL.FTZ R48, R248, R48 ;  /* 0x00000030f8307220 */ /* 0x000fe20000410000 */
[-C--:B------:R-:W-:Y:S05]  /*7df0*/  HMMA.16816.F32 R60, R108, R6.reuse, R60 ;  /* 0x000000066c3c723c */ /* 0x080fea000000183c */
[----:B------:R-:W-:Y:S01]  /*7e00*/  FMUL.FTZ R49, R247, R49 ;  /* 0x00000031f7317220 */ /* 0x000fe20000410000 */
[----:B------:R-:W-:Y:S05]  /*7e10*/  HMMA.16816.F32 R64, R104, R6, R64 ;  /* 0x000000066840723c */ /* 0x000fea0000001840 */
[----:B------:R-:W-:Y:S01]  /*7e20*/  FMUL.FTZ R50, R246, R50 ;  /* 0x00000032f6327220 */ /* 0x000fe20000410000 */
[C---:B------:R-:W-:Y:S01]  /*7e30*/  FADD.FTZ R52, -R168.reuse, R52 ;  /* 0x00000034a8347221 */ /* 0x040fe20000010100 */
[----:B------:R-:W-:Y:S01]  /*7e40*/  FADD.FTZ R53, -R168, R53 ;  /* 0x00000035a8357221 */ /* 0x000fe20000010100 */
        /* <DEDUP_REMOVED lines=82> */
[----:B--2---:R-:W-:Y:S06]  /*8370*/  @!P1 BRA `(.L_x_1035) ;  /* 0x0000000000809947 */ /* 0x004fec0003800000 */
[----:B------:R-:W1:Y:S01]  /*8380*/  LDC R5, c[0x0][0x240] ;  /* 0x00009000ff057b82 */ /* 0x000e620000000800 */
[----:B------:R-:W-:Y:S01]  /*8390*/  ISETP.GE.AND P2, PT, R134, UR40, PT ;  /* 0x0000002886007c0c */ /* 0x000fe2000bf46270 */
[----:B------:R-:W-:Y:S01]  /*83a0*/  ULOP3.LUT UR9, UR8, 0x1, URZ, 0xc0, !UPT ;  /* 0x0000000108097892 */ /* 0x000fe2000f8ec03f */
[----:B------:R-:W-:Y:S03]  /*83b0*/  UMOV UR10, 0xffffe000 ;  /* 0xffffe000000a7882 */ /* 0x000fe60000000000 */
[----:B------:R-:W-:Y:S04]  /*83c0*/  UISETP.NE.U32.AND UP0, UPT, UR9, 0x1, UPT ;  /* 0x000000010900788c */ /* 0x000fe8000bf05070 */
[----:B------:R-:W-:Y:S04]  /*83d0*/  USEL UR9, UR10, 0x2000, !UP0 ;  /* 0x000020000a097887 */ /* 0x000fe8000c000000 */
[----:B------:R-:W2:Y:S02]  /*83e0*/  @!P2 LDC R4, c[0x0][0x244] ;  /* 0x00009100ff04ab82 */ /* 0x000ea40000000800 */
[----:B------:R-:W-:Y:S02]  /*83f0*/  VIADD R158, R158, UR9 ;  /* 0x000000099e9e7c36 */ /* 0x000fe40008000000 */
[----:B------:R-:W-:Y:S02]  /*8400*/  VIADD R153, R153, UR9 ;  /* 0x0000000999997c36 */ /* 0x000fe40008000000 */
[----:B-----5:R-:W-:Y:S01]  /*8410*/  VIADD R120, R120, UR9 ;  /* 0x0000000978787c36 */ /* 0x020fe20008000000 */
[----:B------:R3:W-:Y:S04]  /*8420*/  @P2 STS [R158], RZ ;  /* 0x000000ff9e002388 */ /* 0x0007e80000000800 */
[----:B------:R3:W-:Y:S04]  /*8430*/  @P2 STS [R158+0x4], RZ ;  /* 0x000004ff9e002388 */ /* 0x0007e80000000800 */
[----:B------:R3:W-:Y:S04]  /*8440*/  @P2 STS [R158+0x8], RZ ;  /* 0x000008ff9e002388 */ /* 0x0007e80000000800 */
[----:B------:R3:W-:Y:S01]  /*8450*/  @P2 STS [R158+0xc], RZ ;  /* 0x00000cff9e002388 */ /* 0x0007e20000000800 */
[C---:B-1----:R-:W-:Y:S05]  /*8460*/  IMAD.U32 R6, R5.reuse, -0x80, RZ ;  /* 0xffffff8005067824 */ /* 0x042fea00078e00ff */
        /* <DEDUP_REMOVED lines=17> */
.L_x_1035:
        /* <DEDUP_REMOVED lines=35> */
[----:B---3--:R-:W-:Y:S04]  /*87b0*/  LDSM.16.MT88.4 R4, [R124+0x12000] ;  /* 0x012000007c04783b */ /* 0x008fe80000004200 */
[----:B------:R-:W1:Y:S04]  /*87c0*/  LDSM.16.MT88.4 R8, [R52+0x4000] ;  /* 0x004000003408783b */ /* 0x000e680000004200 */
[----:B------:R-:W2:Y:S04]  /*87d0*/  LDSM.16.MT88.4 R12, [R124+0x16000] ;  /* 0x016000007c0c783b */ /* 0x000ea80000004200 */
[----:B------:R-:W-:Y:S04]  /*87e0*/  LDSM.16.MT88.4 R16, [R124+0x12800] ;  /* 0x012800007c10783b */ /* 0x000fe80000004200 */
[----:B------:R-:W3:Y:S04]  /*87f0*/  LDSM.16.MT88.4 R20, [R52+0x4400] ;  /* 0x004400003414783b */ /* 0x000ee80000004200 */
[----:B------:R-:W4:Y:S01]  /*8800*/  LDSM.16.MT88.4 R24, [R124+0x16800] ;  /* 0x016800007c18783b */ /* 0x000f220000004200 */
[-C--:B-1---5:R-:W-:Y:S06]  /*8810*/  HMMA.16816.F32 R68, R4, R8.reuse, R68 ;  /* 0x000000080444723c */ /* 0x0a2fec0000001844 */
        /* <DEDUP_REMOVED lines=75> */
.L_x_1036:
[----:B------:R-:W-:Y:S01]  /*8cd0*/  LDSM.16.M88.4 R16, [R123] ;  /* 0x000000007b10783b */ /* 0x000fe20000000200 */
[----:B------:R-:W-:Y:S01]  /*8ce0*/  IMAD.U32 R159, RZ, RZ, UR23 ;  /* 0x00000017ff9f7e24 */ /* 0x000fe2000f8e00ff */
[----:B------:R-:W-:Y:S01]  /*8cf0*/  ULOP3.LUT UR9, UR8, 0x1, URZ, 0xc0, !UPT ;  /* 0x0000000108097892 */ /* 0x000fe2000f8ec03f */
[----:B------:R-:W-:Y:S01]  /*8d00*/  IMAD.U32 R164, RZ, RZ, UR23 ;  /* 0x00000017ffa47e24 */ /* 0x000fe2000f8e00ff */
[----:B------:R-:W2:Y:S01]  /*8d10*/  LDSM.16.MT88.4 R20, [R52+0x6000] ;  /* 0x006000003414783b */ /* 0x000ea20000004200 */
[----:B------:R-:W-:Y:S01]  /*8d20*/  UISETP.GT.AND UP2, UPT, UR8, UR21, UPT ;  /* 0x000000150800728c */ /* 0x000fe2000bf44270 */
[----:B------:R-:W-:Y:S01]  /*8d30*/  LEA R159, P0, R159, R112, 0x2 ;  /* 0x000000709f9f7211 */ /* 0x000fe200078010ff */
[----:B------:R-:W-:Y:S01]  /*8d40*/  UISETP.NE.U32.AND UP0, UPT, UR9, 0x1, UPT ;  /* 0x000000010900788c */ /* 0x000fe2000bf05070 */
[----:B------:R-:W1:Y:S01]  /*8d50*/  LDSM.16.M88.4 R12, [R123+0x2000] ;  /* 0x002000007b0c783b */ /* 0x000e620000000200 */
        /* <DEDUP_REMOVED lines=48> */
[----:B------:R-:W-:Y:S06]  /*9060*/  HMMA.16816.F32 R16, R36, R42, R16 ;  /* 0x0000002a2410723c */ /* 0x000fec0000001810 */
[-C--:B--2---:R-:W-:Y:S01]  /*9070*/  HMMA.16816.F32 R4, R20, R48.reuse, R4 ;  /* 0x000000301404723c */ /* 0x084fe20000001804 */
[----:B------:R-:W-:Y:S04]  /*9080*/  IMAD.U32 R43, RZ, RZ, UR34 ;  /* 0x00000022ff2b7e24 */ /* 0x000fe8000f8e00ff */
        /* <DEDUP_REMOVED lines=16> */
[----:B------:R-:W-:Y:S01]  /*9190*/  IMAD.MOV.U32 R50, RZ, RZ, R159 ;  /* 0x000000ffff327224 */ /* 0x000fe200078e009f */
[-C--:B------:R-:W-:Y:S01]  /*91a0*/  HMMA.16816.F32 R12, R32, R30.reuse, R12 ;  /* 0x0000001e200c723c */ /* 0x080fe2000000180c */
[----:B------:R-:W-:Y:S04]  /*91b0*/  IMAD.U32 R46, RZ, RZ, UR36 ;  /* 0x00000024ff2e7e24 */ /* 0x000fe8000f8e00ff */
[----:B------:R-:W-:Y:S01]  /*91c0*/  @P1 IADD3.X R21, R149, UR16, RZ, P2, !PT ;  /* 0x0000001095151c10 */ /* 0x000fe200097fe4ff */
[----:B------:R-:W-:Y:S01]  /*91d0*/  HMMA.16816.F32 R16, R24, R30, R16 ;  /* 0x0000001e1810723c */ /* 0x000fe20000001810 */
[----:B------:R-:W-:Y:S01]  /*91e0*/  IMAD.U32 R38, RZ, RZ, UR32 ;  /* 0x00000020ff267e24 */ /* 0x000fe2000f8e00ff */
[----:B------:R-:W-:Y:S02]  /*91f0*/  @UP3 UIADD3.X UR16, UR16, -0x1, URZ, UP1, !UPT ;  /* 0xffffffff10103890 */ /* 0x000fe40008ffe43f */
[----:B------:R-:W5:Y:S01]  /*9200*/  @P1 LDG.E R156, desc[UR14][R20.64] ;  /* 0x0000000e149c1981 */ /* 0x000f62000c1e1900 */
[----:B------:R-:W-:Y:S01]  /*9210*/  IMAD.MOV.U32 R51, RZ, RZ, R164 ;  /* 0x000000ffff337224 */ /* 0x000fe200078e00a4 */
[-C--:B------:R-:W-:Y:S01]  /*9220*/  LEA R54, P0, R49, R50.reuse, 0x2 ;  /* 0x0000003231367211 */ /* 0x080fe200078010ff */
[----:B------:R-:W-:Y:S01]  /*9230*/  IMAD.U32 R35, RZ, RZ, UR30 ;  /* 0x0000001eff237e24 */ /* 0x000fe2000f8e00ff */
[----:B------:R-:W5:Y:S03]  /*9240*/  @P1 LDG.E R157, desc[UR14][R20.64+0x20] ;  /* 0x0000200e149d1981 */ /* 0x000f66000c1e1900 */
[-C--:B------:R-:W-:Y:S01]  /*9250*/  LEA.HI.X.SX32 R55, R48, R51.reuse, 0x2, P0 ;  /* 0x0000003330377211 */ /* 0x080fe200000f16ff */
[----:B------:R-:W5:Y:S01]  /*9260*/  @P1 LDG.E R154, desc[UR14][R20.64+0x100] ;  /* 0x0001000e149a1981 */ /* 0x000f62000c1e1900 */
[-C--:B------:R-:W-:Y:S01]  /*9270*/  LEA R56, P6, R47, R50.reuse, 0x2 ;  /* 0x000000322f387211 */ /* 0x080fe200078c10ff */
[----:B------:R-:W-:Y:S01]  /*9280*/  IMAD.U32 R36, RZ, RZ, UR31 ;  /* 0x0000001fff247e24 */ /* 0x000fe2000f8e00ff */
[-C--:B------:R-:W-:Y:S01]  /*9290*/  LEA R58, P5, R45, R50.reuse, 0x2 ;  /* 0x000000322d3a7211 */ /* 0x080fe200078a10ff */
[----:B------:R1:W5:Y:S01]  /*92a0*/  @P1 LDG.E R155, desc[UR14][R20.64+0x120] ;  /* 0x0001200e149b1981 */ /* 0x000362000c1e1900 */
        /* <DEDUP_REMOVED lines=22> */
[-C--:B------:R-:W-:Y:S01]  /*9410*/  LEA.HI.X.SX32 R49, R34, R51.reuse, 0x2, P0 ;  /* 0x0000003322317211 */ /* 0x080fe200000f16ff */
[----:B------:R-:W-:Y:S01]  /*9420*/  REDG.E.ADD.F32.FTZ.RN.STRONG.GPU desc[UR14][R62.64], R9 ;  /* 0x000000093e0079a6 */ /* 0x000fe2000c10f38e */
[-C--:B------:R-:W-:Y:S01]  /*9430*/  LEA R46, P6, R33, R50.reuse, 0x2 ;  /* 0x00000032212e7211 */ /* 0x080fe200078c10ff */
[----:B------:R-:W-:Y:S01]  /*9440*/  IMAD.U32 R28, RZ, RZ, UR27 ;  /* 0x0000001bff1c7e24 */ /* 0x000fe2000f8e00ff */
[-C--:B------:R-:W-:Y:S01]  /*9450*/  LEA R44, P5, R31, R50.reuse, 0x2 ;  /* 0x000000321f2c7211 */ /* 0x080fe200078a10ff */
[----:B------:R-:W-:Y:S01]  /*9460*/  REDG.E.ADD.F32.FTZ.RN.STRONG.GPU desc[UR14][R64.64], R10 ;  /* 0x0000000a400079a6 */ /* 0x000fe2000c10f38e */
[-C--:B------:R-:W-:Y:S01]  /*9470*/  LEA.HI.X.SX32 R47, R32, R51.reuse, 0x2, P6 ;  /* 0x00000033202f7211 */ /* 0x080fe200030f16ff */
[----:B------:R-:W-:Y:S01]  /*9480*/  IMAD.U32 R25, RZ, RZ, UR25 ;  /* 0x00000019ff197e24 */ /* 0x000fe2000f8e00ff */
[----:B------:R-:W-:Y:S01]  /*9490*/  MOV R27, UR26 ;  /* 0x0000001a001b7c02 */ /* 0x000fe20008000f00 */
[----:B------:R-:W-:Y:S01]  /*94a0*/  REDG.E.ADD.F32.FTZ.RN.STRONG.GPU desc[UR14][R66.64], R11 ;  /* 0x0000000b420079a6 */ /* 0x000fe2000c10f38e */
[-C--:B------:R-:W-:Y:S01]  /*94b0*/  LEA R42, P4, R29, R50.reuse, 0x2 ;  /* 0x000000321d2a7211 */ /* 0x080fe200078810ff */
[----:B------:R-:W-:Y:S01]  /*94c0*/  IMAD.U32 R24, RZ, RZ, UR25 ;  /* 0x00000019ff187e24 */ /* 0x000fe2000f8e00ff */
[-C--:B------:R-:W-:Y:S01]  /*94d0*/  LEA.HI.X.SX32 R45, R30, R51.reuse, 0x2, P5 ;  /* 0x000000331e2d7211 */ /* 0x080fe200028f16ff */
[----:B------:R-:W-:Y:S01]  /*94e0*/  REDG.E.ADD.F32.FTZ.RN.STRONG.GPU desc[UR14][R48.64], R16 ;  /* 0x00000010300079a6 */ /* 0x000fe2000c10f38e */
[----:B------:R-:W-:Y:S01]  /*94f0*/  MOV R26, UR26 ;  /* 0x0000001a001a7c02 */ /* 0x000fe20008000f00 */
        /* <DEDUP_REMOVED lines=145> */
[----:B-1----:R-:W-:Y:S05]  /*9e10*/  @P0 BRA `(.L_x_1038) ;  /* 0x0000000000340947 */ /* 0x002fea0003800000 */
        /* <DEDUP_REMOVED lines=13> */
.L_x_1038:
        /* <DEDUP_REMOVED lines=19> */
.L_x_1039:
[----:B------:R-:W-:Y:S01]  /*a020*/  BAR.SYNC.DEFER_BLOCKING 0x0 ;  /* 0x0000000000007b1d */ /* 0x000fe20000010000 */
[----:B------:R-:W-:Y:S01]  /*a030*/  USHF.R.S32.HI UR6, URZ, 0x1f, UR5 ;  /* 0x0000001f3f067899 */ /* 0x000fe20008011405 */
[----:B------:R-:W-:Y:S01]  /*a040*/  SHF.R.S32.HI R17, RZ, 0x1f, R4 ;  /* 0x0000001fff117819 */ /* 0x000fe20000011404 */
        /* <DEDUP_REMOVED lines=14> */
[C---:B------:R-:W-:Y:S01]  /*a130*/  VIADD R4, R17.reuse, 0x40 ;  /* 0x0000004011047836 */ /* 0x040fe20000000000 */
[----:B------:R-:W-:Y:S01]  /*a140*/  ISETP.GE.AND P2, PT, R134, UR13, PT ;  /* 0x0000000d86007c0c */ /* 0x000fe2000bf46270 */
[----:B------:R-:W-:Y:S01]  /*a150*/  UIMAD UR13, UR22, UR16, URZ ;  /* 0x00000010160d72a4 */ /* 0x000fe2000f8e023f */
[----:B------:R-:W-:Y:S01]  /*a160*/  IADD3 R6, P0, R6, UR19, RZ ;  /* 0x0000001306067c10 */ /* 0x000fe2000ff1e0ff */
[----:B------:R-:W-:Y:S01]  /*a170*/  IMAD.U32 R22, RZ, RZ, UR16 ;  /* 0x00000010ff167e24 */ /* 0x000fe2000f8e00ff */
[----:B------:R-:W-:Y:S01]  /*a180*/  ISETP.GE.OR P1, PT, R4, UR7, P2 ;  /* 0x0000000704007c0c */ /* 0x000fe20009726670 */
[----:B------:R1:W3:Y:S01]  /*a190*/  LDS.128 R12, [R53+0x7000] ;  /* 0x00700000350c7984 */ /* 0x0002e20000000c00 */
[----:B------:R-:W-:Y:S01]  /*a1a0*/  ISETP.GE.OR P2, PT, R17, UR7, P2 ;  /* 0x0000000711007c0c */ /* 0x000fe20009746670 */
[----:B------:R-:W-:Y:S01]  /*a1b0*/  UIMAD UR17, UR58, UR17, UR13 ;  /* 0x000000113a1172a4 */ /* 0x000fe2000f8e020d */
[----:B------:R-:W-:Y:S01]  /*a1c0*/  IADD3.X R7, R7, UR21, R5, P0, !PT ;  /* 0x0000001507077c10 */ /* 0x000fe200087fe405 */
[----:B------:R1:W4:Y:S01]  /*a1d0*/  LDS.128 R8, [R53+0x9000] ;  /* 0x0090000035087984 */ /* 0x0003220000000c00 */
[----:B------:R-:W-:Y:S01]  /*a1e0*/  SHF.R.S32.HI R16, RZ, 0x1f, R17 ;  /* 0x0000001fff107819 */ /* 0x000fe20000011411 */
[----:B------:R-:W-:-:S04]  /*a1f0*/  IMAD.WIDE.U32 R22, R22, UR58, R6 ;  /* 0x0000003a16167c25 */ /* 0x000fc8000f8e0006 */
[----:B------:R-:W-:-:S04]  /*a200*/  VIADD R19, R23, UR17 ;  /* 0x0000001117137c36 */ /* 0x000fc80008000000 */
[----:B------:R-:W-:Y:S05]  /*a210*/  @P2 BRA `(.L_x_1041) ;  /* 0x00000000002c2947 */ /* 0x000fea0003800000 */
        /* <DEDUP_REMOVED lines=11> */
.L_x_1041:
[----:B------:R-:W-:Y:S05]  /*a2d0*/  BSYNC B0 ;  /* 0x0000000000007941 */ /* 0x000fea0003800000 */
.L_x_1040:
        /* <DEDUP_REMOVED lines=14> */
.L_x_1043:
[----:B------:R-:W-:Y:S05]  /*a3c0*/  BSYNC B0 ;  /* 0x0000000000007941 */ /* 0x000fea0003800000 */
.L_x_1042:
[----:B--2---:R2:W1:Y:S01]  /*a3d0*/  LDS.128 R4, [R53+0x8000] ;  /* 0x0080000035047984 */ /* 0x0044620000000c00 */
        /* <DEDUP_REMOVED lines=26> */
.L_x_1045:
[----:B------:R-:W-:Y:S05]  /*a580*/  BSYNC B0 ;  /* 0x0000000000007941 */ /* 0x000fea0003800000 */
.L_x_1044:
        /* <DEDUP_REMOVED lines=13> */
.L_x_1016:
[----:B------:R-:W-:Y:S05]  /*a660*/  BSYNC B1 ;  /* 0x0000000000017941 */ /* 0x000fea0003800000 */
.L_x_1002:
        /* <DEDUP_REMOVED lines=11> */
.L_x_1046:
[----:B------:R-:W-:Y:S05]  /*a720*/  EXIT ;  /* 0x000000000000794d */ /* 0x000fea0003800000 */
.L_x_1048:
        /* <DEDUP_REMOVED lines=13> */
.L_x_1358:


//--------------------- .text._ZN5flash44flash_bwd_dq_dk_dv_loop_seqk_parallel_kernelI23Flash_bwd_kernel_traitsILi32ELi128ELi128ELi8ELi4ELi4ELi4ELb0ELb0EN7cutlass6half_tE19Flash_kernel_traitsILi32ELi128ELi128ELi8ES3_EELb1ELb0ELb0ELb0ELb1ELb1ELb0EEEvNS_16Flash_bwd_paramsE --------------------------
	.section	.text._ZN5flash44flash_bwd_dq_dk_dv_loop_seqk_parallel_kernelI23Flash_bwd_kernel_traitsILi32ELi128ELi128ELi8ELi4ELi4ELi4ELb0ELb0EN7cutlass6half_tE19Flash_kernel_traitsILi32ELi128ELi128ELi8ES3_EELb1ELb0ELb0ELb0ELb1ELb1ELb0EEEvNS_16Flash_bwd_paramsE,"ax",@progbits
	.align	128
        .global         _ZN5flash44flash_bwd_dq_dk_dv_loop_seqk_parallel_kernelI23Flash_bwd_kernel_traitsILi32ELi128ELi128ELi8ELi4ELi4ELi4ELb0ELb0EN7cutlass6half_tE19Flash_kernel_traitsILi32ELi128ELi128ELi8ES3_EELb1ELb0ELb0ELb0ELb1ELb1ELb0EEEvNS_16Flash_bwd_paramsE
        .type           _ZN5flash44flash_bwd_dq_dk_dv_loop_seqk_parallel_kernelI23Flash_bwd_kernel_traitsILi32ELi128ELi128ELi8ELi4ELi4ELi4ELb0ELb0EN7cutlass6half_tE19Flash_kernel_traitsILi32ELi128ELi128ELi8ES3_EELb1ELb0ELb0ELb0ELb1ELb1ELb0EEEvNS_16Flash_bwd_paramsE,@function
        .size           _ZN5flash44flash_bwd_dq_dk_dv_loop_seqk_parallel_kernelI23Flash_bwd_kernel_traitsILi32ELi128ELi128ELi8ELi4ELi4ELi4ELb0ELb0EN7cutlass6half_tE19Flash_kernel_traitsILi32ELi128ELi128ELi8ES3_EELb1ELb0ELb0ELb0ELb1ELb1ELb0EEEvNS_16Flash_bwd_paramsE,(.L_x_1359 - _ZN5flash44flash_bwd_dq_dk_dv_loop_seqk_parallel_kernelI23Flash_bwd_kernel_traitsILi32ELi128ELi128ELi8ELi4ELi4ELi4ELb0ELb0EN7cutlass6half_tE19Flash_kernel_traitsILi32ELi128ELi128ELi8ES3_EELb1ELb0ELb0ELb0ELb1ELb1ELb0EEEvNS_16Flash_bwd_paramsE)
        .other          _ZN5flash44flash_bwd_dq_dk_dv_loop_seqk_parallel_kernelI23Flash_bwd_kernel_traitsILi32ELi128ELi128ELi8ELi4ELi4ELi4ELb0ELb0EN7cutlass6half_tE19Flash_kernel_traitsILi32ELi128ELi128ELi8ES3_EELb1ELb0ELb0ELb0ELb1ELb1ELb0EEEvNS_16Flash_bwd_paramsE,@"STO_CUDA_ENTRY STV_DEFAULT"
_ZN5flash44flash_bwd_dq_dk_dv_loop_seqk_parallel_kernelI23Flash_bwd_kernel_traitsILi32ELi128ELi128ELi8ELi4ELi4ELi4ELb0ELb0EN7cutlass6half_tE19Flash_kernel_traitsILi32ELi128ELi128ELi8ES3_EELb1ELb0ELb0ELb0ELb1ELb1ELb0EEEvNS_16Flash_bwd_paramsE:
.text._ZN5flash44flash_bwd_dq_dk_dv_loop_seqk_parallel_kernelI23Flash_bwd_kernel_traitsILi32ELi128ELi128ELi8ELi4ELi4ELi4ELb0ELb0EN7cutlass6half_tE19Flash_kernel_traitsILi32ELi128ELi128ELi8ES3_EELb1ELb0ELb0ELb0ELb1ELb1ELb0EEEvNS_16Flash_bwd_paramsE:
        /* <DEDUP_REMOVED lines=185> */
.L_x_1057:
        /* <DEDUP_REMOVED lines=28> */
[----:B------:R-:W-:Y:S01]  /*0d50*/  UISETP.NE.U32.AND UP1, UPT, UR6, URZ, UPT ;  /* 0x0000003f0600728c */ /* 0x000fe2000bf25070 */
[----:B------:R-:W-:Y:S02]  /*0d60*/  ULDC UR31, c[0x0][0x270] ;  /* 0x00009c00001f7ab9 */ /* 0x000fe40000000800 */
[----:B------:R-:W-:Y:S01]  /*0d70*/  ULDC.U8 UR6, c[0x0][0x3d8] ;  /* 0x0000f60000067ab9 */ /* 0x000fe20000000000 */
[----:B------:R-:W-:Y:S01]  /*0d80*/  ULDC UR40, c[0x0][0x2dc] ;  /* 0x0000b70000287ab9 */ /* 0x000fe20000000800 */
[----:B------:R-:W-:Y:S02]  /*0d90*/  UISETP.NE.AND UP0, UPT, UR6, URZ, UPT ;  /* 0x0000003f0600728c */ /* 0x000fe4000bf05270 */
[----:B------:R-:W-:-:S02]  /*0da0*/  UIADD3 UR6, UR32, 0x7f, URZ ;  /* 0x0000007f20067890 */ /* 0x000fc4000fffe03f */
[----:B------:R-:W-:Y:S02]  /*0db0*/  UISETP.NE.AND.EX UP1, UPT, UR7, URZ, UPT, UP1 ;  /* 0x0000003f0700728c */ /* 0x000fe4000bf25310 */
[----:B------:R-:W-:Y:S02]  /*0dc0*/  USHF.R.S32.HI UR30, URZ, 0x1f, UR6 ;  /* 0x0000001f3f1e7899 */ /* 0x000fe40008011406 */
[----:B------:R-:W-:Y:S02]  /*0dd0*/  UIMAD UR8, UR18, UR40, URZ ;  /* 0x00000028120872a4 */ /* 0x000fe4000f8e023f */
[----:B------:R-:W-:Y:S02]  /*0de0*/  ULEA.HI UR30, UR30, UR6, URZ, 0x7 ;  /* 0x000000061e1e7291 */ /* 0x000fe4000f8f383f */
[----:B------:R-:W-:Y:S02]  /*0df0*/  @UP0 UIMAD UR33, UR16, UR32, URZ ;  /* 0x00000020102102a4 */ /* 0x000fe4000f8e023f */
[----:B------:R-:W-:Y:S01]  /*0e00*/  ULOP3.LUT UR36, UR30, 0xffffff80, URZ, 0xc0, !UPT ;  /* 0xffffff801e247892 */ /* 0x000fe2000f8ec03f */
        /* <DEDUP_REMOVED lines=39> */
[----:B------:R-:W-:-:S06]  /*1080*/  @P3 VIADD R20, R20, 0x1 ;  /* 0x0000000114143836 */ /* 0x000fcc0000000000 */
[----:B------:R-:W-:Y:S02]  /*1090*/  @!P0 IADD3 R20, -R20, RZ, RZ ;  /* 0x000000ff14148210 */ /* 0x000fe40007ffe1ff */
[----:B------:R-:W-:Y:S02]  /*10a0*/  PLOP3.LUT P0, PT, PT, PT, UP0, 0x80, 0x0 ;  /* 0x000000000000781c */ /* 0x000fe40003f0f008 */
[----:B------:R-:W-:Y:S02]  /*10b0*/  @!P2 LOP3.LUT R20, RZ, R6, RZ, 0x33, !PT ;  /* 0x00000006ff14a212 */ /* 0x000fe400078e33ff */
[----:B------:R-:W-:Y:S02]  /*10c0*/  SEL R6, R5, RZ, P1 ;  /* 0x000000ff05067207 */ /* 0x000fe40000800000 */
        /* <DEDUP_REMOVED lines=10> */
.L_x_1050:
[----:B------:R-:W-:Y:S01]  /*1170*/  UIMAD UR33, UR16, UR31, UR18 ;  /* 0x0000001f102172a4 */ /* 0x000fe2000f8e0212 */
[----:B------:R-:W-:-:S03]  /*1180*/  ULDC UR46, c[0x0][0x2d4] ;  /* 0x0000b500002e7ab9 */ /* 0x000fc60000000800 */
[----:B------:R-:W-:-:S12]  /*1190*/  UIMAD UR33, UR33, UR46, URZ ;  /* 0x0000002e212172a4 */ /* 0x000fd8000f8e023f */
.L_x_1051:
[----:B------:R-:W1:Y:S01]  /*11a0*/  S2R R18, SR_TID.X ;  /* 0x0000000000127919 */ /* 0x000e620000002100 */
[----:B------:R-:W2:Y:S01]  /*11b0*/  LDC.64 R4, c[0x0][0x418] ;  /* 0x00010600ff047b82 */ /* 0x000ea20000000a00 */
[----:B------:R-:W-:Y:S01]  /*11c0*/  UIMAD UR27, UR31, UR40, URZ ;  /* 0x000000281f1b72a4 */ /* 0x000fe2000f8e023f */
[----:B------:R-:W-:Y:S01]  /*11d0*/  IMAD.U32 R35, RZ, RZ, UR8 ;  /* 0x00000008ff237e24 */ /* 0x000fe2000f8e00ff */
[----:B------:R-:W-:Y:S01]  /*11e0*/  USHF.R.S32.HI UR41, URZ, 0x1f, UR40 ;  /* 0x0000001f3f297899 */ /* 0x000fe20008011428 */
[----:B------:R-:W-:Y:S01]  /*11f0*/  CS2R R94, SRZ ;  /* 0x00000000005e7805 */ /* 0x000fe2000001ff00 */
[----:B------:R-:W-:Y:S01]  /*1200*/  USHF.L.U32 UR8, UR27, 0x7, URZ ;  /* 0x000000071b087899 */ /* 0x000fe2000800063f */
[----:B------:R-:W-:Y:S01]  /*1210*/  CS2R R92, SRZ ;  /* 0x00000000005c7805 */ /* 0x000fe2000001ff00 */
[----:B------:R-:W-:Y:S01]  /*1220*/  UIMAD UR41, UR41, UR31, URZ ;  /* 0x0000001f292972a4 */ /* 0x000fe2000f8e023f */
[----:B------:R-:W3:Y:S01]  /*1230*/  LDC.64 R12, c[0x0][0x420] ;  /* 0x00010800ff0c7b82 */ /* 0x000ee20000000a00 */
[----:B------:R-:W-:Y:S01]  /*1240*/  UIMAD.WIDE.U32 UR44, UR40, UR31, URZ ;  /* 0x0000001f282c72a5 */ /* 0x000fe2000f8e003f */
[----:B------:R-:W-:Y:S01]  /*1250*/  CS2R R98, SRZ ;  /* 0x0000000000627805 */ /* 0x000fe2000001ff00 */
[----:B------:R-:W-:Y:S01]  /*1260*/  UIMAD.WIDE UR46, UR16, UR46, UR36 ;  /* 0x0000002e102e72a5 */ /* 0x000fe2000f8e0224 */
[----:B------:R-:W-:Y:S01]  /*1270*/  CS2R R96, SRZ ;  /* 0x0000000000607805 */ /* 0x000fe2000001ff00 */
[----:B------:R-:W-:Y:S01]  /*1280*/  UIMAD UR41, UR43, UR40, UR41 ;  /* 0x000000282b2972a4 */ /* 0x000fe2000f8e0229 */
[----:B------:R-:W-:Y:S01]  /*1290*/  CS2R R90, SRZ ;  /* 0x00000000005a7805 */ /* 0x000fe2000001ff00 */
[----:B------:R-:W-:Y:S01]  /*12a0*/  IMAD.U32 R26, RZ, RZ, UR44 ;  /* 0x0000002cff1a7e24 */ /* 0x000fe2000f8e00ff */
[----:B------:R-:W-:Y:S01]  /*12b0*/  ULEA.HI.SX32 UR30, UR30, 0xffffffff, 0x19 ;  /* 0xffffffff1e1e7891 */ /* 0x000fe2000f8fca3f */
[----:B------:R-:W-:Y:S01]  /*12c0*/  IMAD.U32 R27, RZ, RZ, UR45 ;  /* 0x0000002dff1b7e24 */ /* 0x000fe2000f8e00ff */
[----:B------:R-:W-:Y:S01]  /*12d0*/  UIADD3 UR41, UR45, UR41, URZ ;  /* 0x000000292d297290 */ /* 0x000fe2000fffe03f */
[----:B------:R-:W-:Y:S01]  /*12e0*/  CS2R R88, SRZ ;  /* 0x0000000000587805 */ /* 0x000fe2000001ff00 */
[----:B------:R-:W-:Y:S01]  /*12f0*/  UIADD3 UR33, UR36, UR33, URZ ;  /* 0x0000002124217290 */ /* 0x000fe2000fffe03f */
[----:B------:R-:W-:Y:S01]  /*1300*/  CS2R R86, SRZ ;  /* 0x0000000000567805 */ /* 0x000fe2000001ff00 */
[----:B------:R-:W-:Y:S01]  /*1310*/  UIADD3 UR34, UR36, UR34, URZ ;  /* 0x0000002224227290 */ /* 0x000fe2000fffe03f */
[----:B------:R-:W-:Y:S01]  /*1320*/  CS2R R84, SRZ ;  /* 0x0000000000547805 */ /* 0x000fe2000001ff00 */
[----:B--2---:R-:W-:Y:S01]  /*1330*/  IMAD R8, R4, UR25, RZ ;  /* 0x0000001904087c24 */ /* 0x004fe2000f8e02ff */
[----:B------:R-:W-:-:S02]  /*1340*/  CS2R R78, SRZ ;  /* 0x00000000004e7805 */ /* 0x000fc4000001ff00 */
[----:B------:R-:W-:Y:S02]  /*1350*/  CS2R R76, SRZ ;  /* 0x00000000004c7805 */ /* 0x000fe4000001ff00 */
[----:B------:R-:W-:Y:S01]  /*1360*/  CS2R R82, SRZ ;  /* 0x0000000000527805 */ /* 0x000fe2000001ff00 */
[----:B------:R-:W-:Y:S01]  /*1370*/  IMAD R5, R5, UR16, R8 ;  /* 0x0000001005057c24 */ /* 0x000fe2000f8e0208 */
[----:B------:R-:W-:Y:S02]  /*1380*/  CS2R R80, SRZ ;  /* 0x0000000000507805 */ /* 0x000fe4000001ff00 */
[----:B------:R-:W-:Y:S02]  /*1390*/  CS2R R74, SRZ ;  /* 0x00000000004a7805 */ /* 0x000fe4000001ff00 */
[----:B-1----:R-:W-:Y:S02]  /*13a0*/  SHF.R.S32.HI R17, RZ, 0x1f, R18 ;  /* 0x0000001fff117819 */ /* 0x002fe40000011412 */
[----:B------:R-:W-:-:S02]  /*13b0*/  CS2R R72, SRZ ;  /* 0x0000000000487805 */ /* 0x000fc4000001ff00 */
[----:B------:R-:W-:Y:S02]  /*13c0*/  CS2R R70, SRZ ;  /* 0x0000000000467805 */ /* 0x000fe4000001ff00 */
[----:B------:R-:W-:Y:S02]  /*13d0*/  CS2R R68, SRZ ;  /* 0x0000000000447805 */ /* 0x000fe4000001ff00 */
[CC--:B------:R-:W-:Y:S02]  /*13e0*/  LEA.HI R21, R17.reuse, R18.reuse, RZ, 0x2 ;  /* 0x0000001211157211 */ /* 0x0c0fe400078f10ff */
[----:B------:R-:W-:Y:S02]  /*13f0*/  LEA.HI R7, R17, R18, RZ, 0x5 ;  /* 0x0000001211077211 */ /* 0x000fe400078f28ff */
[----:B------:R-:W-:Y:S02]  /*1400*/  LOP3.LUT R9, R21, 0xfffffffc, RZ, 0xc0, !PT ;  /* 0xfffffffc15097812 */ /* 0x000fe400078ec0ff */
[----:B------:R-:W-:-:S02]  /*1410*/  LOP3.LUT R11, R7, 0xffffffe0, RZ, 0xc0, !PT ;  /* 0xffffffe0070b7812 */ /* 0x000fc400078ec0ff */
[----:B------:R-:W-:Y:S01]  /*1420*/  SHF.R.S32.HI R7, RZ, 0x5, R7 ;  /* 0x00000005ff077819 */ /* 0x000fe20000011407 */
[C---:B------:R-:W-:Y:S01]  /*1430*/  IMAD.IADD R24, R18.reuse, 0x1, -R9 ;  /* 0x0000000112187824 */ /* 0x040fe200078e0a09 */
[----:B------:R-:W-:Y:S01]  /*1440*/  SHF.R.S32.HI R21, RZ, 0x2, R21 ;  /* 0x00000002ff157819 */ /* 0x000fe20000011415 */
[----:B------:R-:W-:Y:S01]  /*1450*/  IMAD.IADD R16, R18, 0x1, -R11 ;  /* 0x0000000112107824 */ /* 0x000fe200078e0a0b */
[----:B------:R-:W1:Y:S01]  /*1460*/  LDC.64 R8, c[0x0][0x240] ;  /* 0x00009000ff087b82 */ /* 0x000e620000000a00 */
[----:B------:R-:W-:Y:S01]  /*1470*/  IMAD.SHL.U32 R24, R24, 0x8, RZ ;  /* 0x0000000818187824 */ /* 0x000fe200078e00ff */
[----:B------:R-:W-:Y:S01]  /*1480*/  SHF.R.S32.HI R23, RZ, 0x1f, R21 ;  /* 0x0000001fff177819 */ /* 0x000fe20000011415 */
[----:B------:R-:W-:Y:S02]  /*1490*/  IMAD R10, R7, UR27, R16 ;  /* 0x0000001b070a7c24 */ /* 0x000fe4000f8e0210 */
[----:B------:R-:W-:Y:S01]  /*14a0*/  IMAD.U32 R7, RZ, RZ, UR7 ;  /* 0x00000007ff077e24 */ /* 0x000fe2000f8e00ff */
[----:B------:R-:W-:Y:S01]  /*14b0*/  SHF.R.S32.HI R25, RZ, 0x1f, R24 ;  /* 0x0000001fff197819 */ /* 0x000fe20000011418 */
[----:B------:R-:W-:Y:S01]  /*14c0*/  USHF.R.S32.HI UR7, URZ, 0x1f, UR8 ;  /* 0x0000001f3f077899 */ /* 0x000fe20008011408 */
[----:B------:R-:W-:Y:S01]  /*14d0*/  @P1 BAR.SYNC.DEFER_BLOCKING 0x0 ;  /* 0x0000000000001b1d */ /* 0x000fe20000010000 */
[----:B------:R-:W-:-:S02]  /*14e0*/  IADD3 R35, P2, P0, R10, UR8, R35 ;  /* 0x000000080a237c10 */ /* 0x000fc4000f85e023 */
[----:B------:R-:W-:Y:S01]  /*14f0*/  SHF.R.S32.HI R10, RZ, 0x1f, R10 ;  /* 0x0000001fff0a7819 */ /* 0x000fe2000001140a */
[----:B------:R-:W-:Y:S02]  /*1500*/  IMAD.WIDE.U32 R14, R4, UR16, R24 ;  /* 0x00000010040e7c25 */ /* 0x000fe4000f8e0018 */
[----:B------:R-:W-:Y:S01]  /*1510*/  ULDC.64 UR8, c[0x0][0x3e0] ;  /* 0x0000f80000087ab9 */ /* 0x000fe20000000a00 */
[----:B------:R-:W-:Y:S01]  /*1520*/  IADD3.X R7, R10, UR7, R7, P2, P0 ;  /* 0x000000070a077c10 */ /* 0x000fe200097e0407 */
[----:B------:R-:W-:Y:S01]  /*1530*/  IMAD.IADD R15, R15, 0x1, R5 ;  /* 0x000000010f0f7824 */ /* 0x000fe200078e0205 */
[----:B------:R-:W-:Y:S01]  /*1540*/  IADD3 R34, P0, R35, R34, RZ ;  /* 0x0000002223227210 */ /* 0x000fe20007f1e0ff */
[----:B------:R-:W2:Y:S03]  /*1550*/  LDC.64 R4, c[0x0][0x230] ;  /* 0x00008c00ff047b82 */ /* 0x000ea60000000a00 */
[----:B------:R-:W-:-:S02]  /*1560*/  IADD3.X R35, R7, R6, RZ, P0, !PT ;  /* 0x0000000607237210 */ /* 0x000fc400007fe4ff */
[----:B------:R-:W-:-:S03]  /*1570*/  IADD3 R39, P0, R21, UR36, RZ ;  /* 0x0000002415277c10 */ /* 0x000fc6000ff1e0ff */
[----:B------:R-:W4:Y:S01]  /*1580*/  LDC.64 R6, c[0x0][0x248] ;  /* 0x00009200ff067b82 */ /* 0x000f220000000a00 */
[----:B------:R-:W-:Y:S01]  /*1590*/  IADD3.X R11, R23, UR37, RZ, P0, !PT ;  /* 0x00000025170b7c10 */ /* 0x000fe200087fe4ff */
[----:B---3--:R-:W-:Y:S01]  /*15a0*/  IMAD.WIDE.U32 R14, R39, R12, R14 ;  /* 0x0000000c270e7225 */ /* 0x008fe200078e000e */
[----:B------:R-:W-:-:S03]  /*15b0*/  UIADD3 UR37, UP0, UR46, UR6, URZ ;  /* 0x000000062e257290 */ /* 0x000fc6000ff1e03f */
[----:B------:R-:W-:Y:S01]  /*15c0*/  IMAD R10, R11, R12, RZ ;  /* 0x0000000c0b0a7224 */ /* 0x000fe200078e02ff */
[----:B------:R-:W-:Y:S01]  /*15d0*/  ULDC.64 UR6, c[0x0][0x428] ;  /* 0x00010a0000067ab9 */ /* 0x000fe20000000a00 */
[----:B------:R-:W-:Y:S01]  /*15e0*/  UIADD3.X UR39, UR47, UR39, URZ, UP0, !UPT ;  /* 0x000000272f277290 */ /* 0x000fe200087fe43f */
[----:B------:R-:W-:Y:S01]  /*15f0*/  MOV R32, UR6 ;  /* 0x0000000600207c02 */ /* 0x000fe20008000f00 */
[----:B------:R-:W-:Y:S01]  /*1600*/  IMAD R10, R39, R13, R10 ;  /* 0x0000000d270a7224 */ /* 0x000fe200078e020a */
[----:B------:R-:W-:Y:S01]  /*1610*/  UIMAD UR41, UR41, UR37, URZ ;  /* 0x00000025292972a4 */ /* 0x000fe2000f8e023f */
[----:B-1----:R-:W-:Y:S01]  /*1620*/  IMAD R36, R11, R8, RZ ;  /* 0x000000080b247224 */ /* 0x002fe200078e02ff */
[----:B------:R-:W-:Y:S01]  /*1630*/  UIMAD UR42, UR24, UR6, URZ ;  /* 0x00000006182a72a4 */ /* 0x000fe2000f8e023f */
[----:B------:R-:W-:Y:S01]  /*1640*/  IMAD.IADD R15, R15, 0x1, R10 ;  /* 0x000000010f0f7824 */ /* 0x000fe200078e020a */
[----:B------:R-:W-:Y:S01]  /*1650*/  UIMAD UR39, UR39, UR44, UR41 ;  /* 0x0000002c272772a4 */ /* 0x000fe2000f8e0229 */
[C---:B--2---:R-:W-:Y:S01]  /*1660*/  IMAD R10, R4.reuse, UR25, RZ ;  /* 0x00000019040a7c24 */ /* 0x044fe2000f8e02ff */
[----:B------:R-:W-:Y:S01]  /*1670*/  UIMAD UR42, UR18, UR7, UR42 ;  /* 0x00000007122a72a4 */ /* 0x000fe2000f8e022a */
[----:B------:R-:W-:Y:S01]  /*1680*/  IMAD.WIDE.U32 R30, R4, UR16, R24 ;  /* 0x00000010041e7c25 */ /* 0x000fe2000f8e0018 */
[----:B------:R-:W-:Y:S01]  /*1690*/  UIADD3 UR26, UP0, UR26, UR38, URZ ;  /* 0x000000261a1a7290 */ /* 0x000fe2000ff1e03f */
[----:B------:R-:W-:-:S02]  /*16a0*/  ULDC.64 UR6, c[0x0][0x400] ;  /* 0x0001000000067ab9 */ /* 0x000fc40000000a00 */
[----:B------:R-:W-:Y:S01]  /*16b0*/  IMAD R5, R5, UR16, R10 ;  /* 0x0000001005057c24 */ /* 0x000fe2000f8e020a */
[----:B------:R-:W-:Y:S01]  /*16c0*/  UIADD3.X UR4, UR35, UR4, URZ, UP0, !UPT ;  /* 0x0000000423047290 */ /* 0x000fe200087fe43f */
[----:B----4-:R-:W-:Y:S01]  /*16d0*/  IMAD R4, R23, R6, RZ ;  /* 0x0000000617047224 */ /* 0x010fe200078e02ff */
[----:B------:R-:W1:Y:S01]  /*16e0*/  LDC.64 R10, c[0x0][0x238] ;  /* 0x00008e00ff0a7b82 */ /* 0x000e620000000a00 */
[----:B------:R-:W-:-:S04]  /*16f0*/  IMAD.WIDE.U32 R32, R32, UR18, R14 ;  /* 0x0000001220207c25 */ /* 0x000fc8000f8e000e */
[----:B------:R-:W-:Y:S01]  /*1700*/  IMAD.WIDE.U32 R34, R26, UR37, R34 ;  /* 0x000000251a227c25 */ /* 0x000fe2000f8e0022 */
[----:B------:R-:W-:Y:S02]  /*1710*/  LEA R174, P2, R32, UR8, 0x1 ;  /* 0x0000000820ae7c11 */ /* 0x000fe4000f8408ff */
[----:B------:R-:W2:Y:S01]  /*1720*/  LDC.64 R14, c[0x0][0x228] ;  /* 0x00008a00ff0e7b82 */ /* 0x000ea20000000a00 */
[C---:B------:R-:W-:Y:S01]  /*1730*/  IMAD R4, R21.reuse, R7, R4 ;  /* 0x0000000715047224 */ /* 0x040fe200078e0204 */
[----:B------:R-:W-:Y:S01]  /*1740*/  LEA R172, P0, R34, UR6, 0x2 ;  /* 0x0000000622ac7c11 */ /* 0x000fe2000f8010ff */
[----:B------:R-:W-:-:S04]  /*1750*/  IMAD.WIDE.U32 R28, R21, R6, RZ ;  /* 0x00000006151c7225 */ /* 0x000fc800078e00ff */
[----:B------:R-:W-:Y:S02]  /*1760*/  VIADD R26, R35, UR39 ;  /* 0x00000027231a7c36 */ /* 0x000fe40008000000 */
[----:B------:R-:W-:Y:S02]  /*1770*/  IMAD.IADD R31, R31, 0x1, R5 ;  /* 0x000000011f1f7824 */ /* 0x000fe400078e0205 */
[----:B------:R-:W-:Y:S01]  /*1780*/  IMAD.IADD R35, R29, 0x1, R4 ;  /* 0x000000011d237824 */ /* 0x000fe200078e0204 */
[----:B------:R-:W-:Y:S01]  /*1790*/  LEA.HI.X R173, R34, UR7, R26, 0x2, P0 ;  /* 0x0000000722ad7c11 */ /* 0x000fe200080f141a */
[----:B------:R-:W3:Y:S01]  /*17a0*/  LDC.64 R4, c[0x0][0x250] ;  /* 0x00009400ff047b82 */ /* 0x000ee20000000a00 */
[----:B------:R-:W-:Y:S01]  /*17b0*/  VIADD R22, R33, UR42 ;  /* 0x0000002a21167c36 */ /* 0x000fe20008000000 */
[----:B------:R-:W-:Y:S01]  /*17c0*/  ULDC.64 UR6, c[0x0][0x260] ;  /* 0x0000980000067ab9 */ /* 0x000fe20000000a00 */
[C---:B------:R-:W-:Y:S02]  /*17d0*/  IMAD R36, R39.reuse, R9, R36 ;  /* 0x0000000927247224 */ /* 0x040fe400078e0224 */
[----:B------:R-:W-:Y:S01]  /*17e0*/  IMAD.WIDE.U32 R38, R39, R8, R24 ;  /* 0x0000000827267225 */ /* 0x000fe200078e0018 */
[----:B------:R-:W-:Y:S01]  /*17f0*/  LEA.HI.X R175, R32, UR9, R22, 0x1, P2 ;  /* 0x0000000920af7c11 */ /* 0x000fe200090f0c16 */
[----:B------:R-:W-:Y:S01]  /*1800*/  ULDC.64 UR8, c[0x0][0x258] ;  /* 0x0000960000087ab9 */ /* 0x000fe20000000a00 */
[----:B------:R-:W-:Y:S01]  /*1810*/  LEA R32, P0, R12, R174, 0x7 ;  /* 0x000000ae0c207211 */ /* 0x000fe200078038ff */
[----:B-1----:R-:W-:Y:S01]  /*1820*/  IMAD R22, R10, UR25, RZ ;  /* 0x000000190a167c24 */ /* 0x002fe2000f8e02ff */
[----:B------:R-:W-:Y:S01]  /*1830*/  UIMAD UR35, UR24, UR8, URZ ;  /* 0x00000008182372a4 */ /* 0x000fe2000f8e023f */
[----:B------:R-:W-:Y:S01]  /*1840*/  IMAD.IADD R37, R39, 0x1, R36 ;  /* 0x0000000127257824 */ /* 0x000fe200078e0224 */
[----:B------:R-:W-:Y:S01]  /*1850*/  MOV R36, R38 ;  /* 0x0000002600247202 */ /* 0x000fe20000000f00 */
[----:B--2---:R-:W-:Y:S01]  /*1860*/  IMAD R26, R14, UR25, RZ ;  /* 0x000000190e1a7c24 */ /* 0x004fe2000f8e02ff */
[----:B------:R-:W-:Y:S01]  /*1870*/  LEA.HI.X R33, R12, R175, R13, 0x7, P0 ;  /* 0x000000af0c217211 */ /* 0x000fe200000f3c0d */
[----:B------:R-:W-:Y:S01]  /*1880*/  IMAD R11, R11, UR16, R22 ;  /* 0x000000100b0b7c24 */ /* 0x000fe2000f8e0216 */
[----:B------:R-:W-:Y:S01]  /*1890*/  UIMAD UR35, UR18, UR9, UR35 ;  /* 0x00000009122372a4 */ /* 0x000fe2000f8e0223 */
[----:B------:R-:W-:-:S04]  /*18a0*/  IMAD.WIDE.U32 R24, R10, UR16, R24 ;  /* 0x000000100a187c25 */ /* 0x000fc8000f8e0018 */
[----:B------:R-:W-:Y:S02]  /*18b0*/  IMAD R27, R19, UR6, RZ ;  /* 0x00000006131b7c24 */ /* 0x000fe4000f8e02ff */
[----:B------:R-:W-:Y:S02]  /*18c0*/  IMAD R15, R15, UR16, R26 ;  /* 0x000000100f0f7c24 */ /* 0x000fe4000f8e021a */
[----:B------:R-:W-:-:S04]  /*18d0*/  IMAD.WIDE.U32 R36, R14, UR16, R36 ;  /* 0x000000100e247c25 */ /* 0x000fc8000f8e0024 */
[----:B------:R-:W-:Y:S01]  /*18e0*/  IMAD.MOV.U32 R34, RZ, RZ, R28 ;  /* 0x000000ffff227224 */ /* 0x000fe200078e001c */
[----:B------:R-:W-:Y:S01]  /*18f0*/  IADD3 R37, R37, R15, RZ ;  /* 0x0000000f25257210 */ /* 0x000fe20007ffe0ff */
[----:B------:R-:W-:Y:S02]  /*1900*/  IMAD.IADD R25, R25, 0x1, R11 ;  /* 0x0000000119197824 */ /* 0x000fe400078e020b */
[C---:B------:R-:W-:Y:S02]  /*1910*/  IMAD R28, R20.reuse, UR7, R27 ;  /* 0x00000007141c7c24 */ /* 0x040fe4000f8e021b */
[----:B------:R-:W-:Y:S01]  /*1920*/  IMAD.WIDE.U32 R38, R20, UR6, R30 ;  /* 0x0000000614267c25 */ /* 0x000fe2000f8e001e */
[----:B------:R-:W-:-:S03]  /*1930*/  ULDC.64 UR6, c[0x0][0x268] ;  /* 0x00009a0000067ab9 */ /* 0x000fc60000000a00 */
[----:B---3--:R-:W-:Y:S02]  /*1940*/  IMAD R10, R23, R4, RZ ;  /* 0x00000004170a7224 */ /* 0x008fe400078e02ff */
[----:B------:R-:W-:Y:S02]  /*1950*/  IMAD R19, R19, UR6, RZ ;  /* 0x0000000613137c24 */ /* 0x000fe4000f8e02ff */
[----:B------:R-:W-:Y:S01]  /*1960*/  IMAD.WIDE.U32 R24, R20, UR6, R24 ;  /* 0x0000000614187c25 */ /* 0x000fe2000f8e0018 */
[----:B------:R-:W-:-:S03]  /*1970*/  ULEA.HI UR6, UR30, UR30, URZ, 0x1 ;  /* 0x0000001e1e067291 */ /* 0x000fc6000f8f083f */
[C---:B------:R-:W-:Y:S01]  /*1980*/  IMAD R10, R21.reuse, R5, R10 ;  /* 0x00000005150a7224 */ /* 0x040fe200078e020a */
[----:B------:R-:W-:Y:S01]  /*1990*/  ULOP3.LUT UR6, UR6, 0xfffffffe, URZ, 0xc0, !UPT ;  /* 0xfffffffe06067892 */ /* 0x000fe2000f8ec03f */
[----:B------:R-:W-:-:S03]  /*19a0*/  IMAD.WIDE.U32 R14, R21, R4, RZ ;  /* 0x00000004150e7225 */ /* 0x000fc600078e00ff */
[----:B------:R-:W-:Y:S01]  /*19b0*/  UIADD3 UR37, UR30, -UR6, URZ ;  /* 0x800000061e257290 */ /* 0x000fe2000fffe03f */
[----:B------:R-:W-:-:S03]  /*19c0*/  IMAD.WIDE.U32 R34, R6, UR26, R34 ;  /* 0x0000001a06227c25 */ /* 0x000fc6000f8e0022 */
[----:B------:R-:W-:Y:S01]  /*19d0*/  UISETP.NE.AND UP0, UPT, UR37, 0x1, UPT ;  /* 0x000000012500788c */ /* 0x000fe2000bf05270 */
[----:B------:R-:W-:Y:S01]  /*19e0*/  IMAD R30, R6, UR4, RZ ;  /* 0x00000004061e7c24 */ /* 0x000fe2000f8e02ff */
[----:B------:R-:W-:Y:S01]  /*19f0*/  IADD3 R12, P0, R38, R34, RZ ;  /* 0x00000022260c7210 */ /* 0x000fe20007f1e0ff */
[----:B------:R-:W-:Y:S02]  /*1a00*/  IMAD.IADD R15, R15, 0x1, R10 ;  /* 0x000000010f0f7824 */ /* 0x000fe400078e020a */
[----:B------:R-:W-:Y:S01]  /*1a10*/  IMAD R19, R20, UR7, R19 ;  /* 0x0000000714137c24 */ /* 0x000fe2000f8e0213 */
[----:B------:R-:W-:Y:S01]  /*1a20*/  ULDC.64 UR6, c[0x0][0x218] ;  /* 0x0000860000067ab9 */ /* 0x000fe20000000a00 */
[----:B------:R-:W-:Y:S01]  /*1a30*/  IMAD.IADD R28, R39, 0x1, R28 ;  /* 0x00000001271c7824 */ /* 0x000fe200078e021c */
[----:B------:R-:W-:Y:S01]  /*1a40*/  LEA R22, P1, R12, UR6, 0x1 ;  /* 0x000000060c167c11 */ /* 0x000fe2000f8208ff */
[----:B------:R-:W-:Y:S01]  /*1a50*/  IMAD R13, R7, UR26, R30 ;  /* 0x0000001a070d7c24 */ /* 0x000fe2000f8e021e */
[----:B------:R-:W-:Y:S01]  /*1a60*/  IADD3 R19, R25, R19, RZ ;  /* 0x0000001319137210 */ /* 0x000fe20007ffe0ff */
[----:B------:R-:W-:-:S03]  /*1a70*/  IMAD.WIDE.U32 R20, R4, UR26, R14 ;  /* 0x0000001a04147c25 */ /* 0x000fc6000f8e000e */
[----:B------:R-:W-:Y:S01]  /*1a80*/  IADD3.X R13, R28, R35, R13, P0, !PT ;  /* 0x000000231c0d7210 */ /* 0x000fe200007fe40d */
[----:B------:R-:W-:Y:S01]  /*1a90*/  IMAD R14, R4, UR4, RZ ;  /* 0x00000004040e7c24 */ /* 0x000fe2000f8e02ff */
[----:B------:R-:W-:Y:S01]  /*1aa0*/  IADD3 R10, P0, R24, R20, RZ ;  /* 0x00000014180a7210 */ /* 0x000fe20007f1e0ff */
[----:B------:R-:W-:Y:S01]  /*1ab0*/  IMAD.U32 R11, RZ, RZ, UR8 ;  /* 0x00000008ff0b7e24 */ /* 0x000fe2000f8e00ff */
[----:B------:R-:W-:Y:S01]  /*1ac0*/  ULDC.64 UR8, c[0x0][0x210] ;  /* 0x0000840000087ab9 */ /* 0x000fe20000000a00 */
[----:B------:R-:W-:Y:S01]  /*1ad0*/  IMAD R14, R5, UR26, R14 ;  /* 0x0000001a050e7c24 */ /* 0x000fe2000f8e020e */
[----:B------:R-:W-:Y:S01]  /*1ae0*/  LEA.HI.X R23, R12, UR7, R13, 0x1, P1 ;  /* 0x000000070c177c11 */ /* 0x000fe200088f0c0d */
[----:B------:R-:W-:Y:S01]  /*1af0*/  IMAD.WIDE.U32 R36, R11, UR18, R36 ;  /* 0x000000120b247c25 */ /* 0x000fe2000f8e0024 */
[----:B------:R-:W-:Y:S01]  /*1b00*/  ULDC.64 UR6, c[0x0][0x220] ;  /* 0x0000880000067ab9 */ /* 0x000fe20000000a00 */
[C---:B------:R-:W-:Y:S02]  /*1b10*/  LEA R11, R146.reuse, UR5, 0x1 ;  /* 0x00000005920b7c11 */ /* 0x040fe4000f8e08ff */
[----:B------:R-:W-:Y:S01]  /*1b20*/  VIADD R15, R37, UR35 ;  /* 0x00000023250f7c36 */ /* 0x000fe20008000000 */
[----:B------:R-:W-:Y:S01]  /*1b30*/  IADD3.X R19, R19, R21, R14, P0, !PT ;  /* 0x0000001513137210 */ /* 0x000fe200007fe40e */
[----:B------:R-:W-:Y:S01]  /*1b40*/  VIADD R13, R146, 0x1000 ;  /* 0x00001000920d7836 */ /* 0x000fe20000000000 */
[C---:B------:R-:W-:Y:S01]  /*1b50*/  LEA R176, P2, R36.reuse, UR8, 0x1 ;  /* 0x0000000824b07c11 */ /* 0x040fe2000f8408ff */
[----:B------:R-:W-:Y:S01]  /*1b60*/  @!PT LDS RZ, [RZ] ;  /* 0x00000000fffff984 */ /* 0x000fe20000000800 */
[----:B------:R-:W-:Y:S01]  /*1b70*/  @!PT LDS RZ, [RZ] ;  /* 0x00000000fffff984 */ /* 0x000fe20000000800 */
[----:B------:R-:W-:Y:S01]  /*1b80*/  @!PT LDS RZ, [RZ] ;  /* 0x00000000fffff984 */ /* 0x000fe20000000800 */
[----:B------:R1:W-:Y:S01]  /*1b90*/  LDGSTS.E.BYPASS.LTC128B.128 [R11+0x4000], desc[UR20][R174.64] ;  /* 0x04000000ae0b7fae */ /* 0x0003e2000b901d54 */
[----:B------:R-:W-:Y:S01]  /*1ba0*/  PLOP3.LUT P0, PT, PT, PT, UP0, 0x80, 0x0 ;  /* 0x000000000000781c */ /* 0x000fe20003f0f008 */
[----:B------:R-:W-:Y:S01]  /*1bb0*/  UISETP.GE.AND UP0, UPT, UR32, 0x1, UPT ;  /* 0x000000012000788c */ /* 0x000fe2000bf06270 */
[----:B------:R-:W-:Y:S01]  /*1bc0*/  LEA.HI.X R177, R36, UR9, R15, 0x1, P2 ;  /* 0x0000000924b17c11 */ /* 0x000fe200090f0c0f */
[----:B------:R1:W-:Y:S01]  /*1bd0*/  LDGSTS.E.BYPASS.LTC128B.128 [R11+0x5000], desc[UR20][R32.64] ;  /* 0x05000000200b7fae */ /* 0x0003e2000b901d54 */
[----:B------:R-:W-:Y:S01]  /*1be0*/  SEL R13, R13, R146, !P0 ;  /* 0x000000920d0d7207 */ /* 0x000fe20004000000 */
[----:B------:R-:W-:Y:S01]  /*1bf0*/  ULDC.64 UR8, c[0x0][0x2b0] ;  /* 0x0000ac0000087ab9 */ /* 0x000fe20000000a00 */
[----:B------:R-:W-:Y:S01]  /*1c00*/  LEA R20, P2, R6, R22, 0x7 ;  /* 0x0000001606147211 */ /* 0x000fe200078438ff */
[----:B------:R-:W-:Y:S01]  /*1c10*/  UIMAD.WIDE UR52, UR34, 0x4, UR8 ;  /* 0x00000004223478a5 */ /* 0x000fe2000f8e0208 */
[----:B------:R-:W-:-:S02]  /*1c20*/  LEA R12, P1, R10, UR6, 0x1 ;  /* 0x000000060a0c7c11 */ /* 0x000fc4000f8208ff */
[----:B------:R-:W-:Y:S02]  /*1c30*/  LEA R166, R13, UR5, 0x1 ;  /* 0x000000050da67c11 */ /* 0x000fe4000f8e08ff */
[----:B------:R-:W-:Y:S02]  /*1c40*/  LEA.HI.X R21, R6, R23, R7, 0x7, P2 ;  /* 0x0000001706157211 */ /* 0x000fe400010f3c07 */
[----:B------:R-:W-:Y:S01]  /*1c50*/  LEA.HI.X R13, R10, UR7, R19, 0x1, P1 ;  /* 0x000000070a0d7c11 */ /* 0x000fe200088f0c13 */
[----:B------:R1:W-:Y:S01]  /*1c60*/  LDGSTS.E.BYPASS.LTC128B.128 [R166], desc[UR20][R176.64] ;  /* 0x00000000b0a67fae */ /* 0x0003e2000b901d54 */
[----:B------:R-:W-:Y:S01]  /*1c70*/  LEA R6, P1, R4, R12, 0x7 ;  /* 0x0000000c04067211 */ /* 0x000fe200078238ff */
[----:B------:R-:W-:Y:S01]  /*1c80*/  ULDC.64 UR6, c[0x0][0x478] ;  /* 0x00011e0000067ab9 */ /* 0x000fe20000000a00 */
[----:B------:R-:W-:Y:S01]  /*1c90*/  LEA R14, P3, R8, R176, 0x7 ;  /* 0x000000b0080e7211 */ /* 0x000fe200078638ff */
[----:B------:R-:W-:Y:S01]  /*1ca0*/  UIMAD.WIDE UR6, UR33, 0x4, UR6 ;  /* 0x00000004210678a5 */ /* 0x000fe2000f8e0206 */
[----:B------:R-:W-:-:S02]  /*1cb0*/  LEA.HI.X R7, R4, R13, R5, 0x7, P1 ;  /* 0x0000000d04077211 */ /* 0x000fc400008f3c05 */
[----:B------:R-:W-:Y:S02]  /*1cc0*/  PLOP3.LUT P1, PT, PT, PT, UP0, 0x80, 0x0 ;  /* 0x000000000000781c */ /* 0x000fe40003f2f008 */
[----:B------:R-:W-:-:S05]  /*1cd0*/  LEA.HI.X R15, R8, R177, R9, 0x7, P3 ;  /* 0x000000b1080f7211 */ /* 0x000fca00018f3c09 */
[----:B------:R1:W-:Y:S04]  /*1ce0*/  LDGSTS.E.BYPASS.LTC128B.128 [R166+0x1000], desc[UR20][R14.64] ;  /* 0x010000000ea67fae */ /* 0x0003e8000b901d54 */
[----:B------:R1:W-:Y:S04]  /*1cf0*/  LDGSTS.E.BYPASS.LTC128B.128 [R11+0x6000], desc[UR20][R22.64] ;  /* 0x06000000160b7fae */ /* 0x0003e8000b901d54 */
[----:B------:R1:W-:Y:S04]  /*1d00*/  LDGSTS.E.BYPASS.LTC128B.128 [R11+0x7000], desc[UR20][R20.64] ;  /* 0x07000000140b7fae */ /* 0x0003e8000b901d54 */
[----:B------:R1:W-:Y:S04]  /*1d10*/  LDGSTS.E.BYPASS.LTC128B.128 [R11+0x8000], desc[UR20][R12.64] ;  /* 0x080000000c0b7fae */ /* 0x0003e8000b901d54 */
[----:B------:R1:W-:Y:S04]  /*1d20*/  LDGSTS.E.BYPASS.LTC128B.128 [R11+0x9000], desc[UR20][R6.64] ;  /* 0x09000000060b7fae */ /* 0x0003e8000b901d54 */
[----:B------:R-:W0:Y:S01]  /*1d30*/  LDGDEPBAR ;  /* 0x00000000000079af */ /* 0x000e220000000000 */
[----:B------:R-:W-:Y:S05]  /*1d40*/  @!P1 BRA `(.L_x_1052) ;  /* 0x0000005000f49947 */ /* 0x000fea0003800000 */
[----:B-1----:R-:W1:Y:S01]  /*1d50*/  LDC.64 R10, c[0x0][0x3b8] ;  /* 0x0000ee00ff0a7b82 */ /* 0x002e620000000a00 */
[----:B------:R-:W-:Y:S01]  /*1d60*/  IMAD.MOV.U32 R8, RZ, RZ, 0x4 ;  /* 0x00000004ff087424 */ /* 0x000fe200078e00ff */
[----:B------:R-:W-:Y:S01]  /*1d70*/  LEA.HI R159, R17, R18, RZ, 0x7 ;  /* 0x00000012119f7211 */ /* 0x000fe200078f38ff */
[----:B------:R-:W-:-:S05]  /*1d80*/  UIMAD UR9, UR16, UR31, UR18 ;  /* 0x0000001f100972a4 */ /* 0x000fca000f8e0212 */
[----:B------:R-:W2:Y:S01]  /*1d90*/  LDC R160, c[0x0][0x2dc] ;  /* 0x0000b700ffa07b82 */ /* 0x000ea20000000800 */
[----:B-1----:R-:W3:Y:S04]  /*1da0*/  LDG.E.64 R4, desc[UR20][R10.64] ;  /* 0x000000140a047981 */ /* 0x002ee8000c1e1b00 */
[----:B------:R-:W4:Y:S01]  /*1db0*/  LDG.E.64 R6, desc[UR20][R10.64+0x8] ;  /* 0x000008140a067981 */ /* 0x000f22000c1e1b00 */
[----:B------:R-:W-:-:S05]  /*1dc0*/  IMAD.WIDE R8, R145, R8, UR52 ;  /* 0x0000003491087e25 */ /* 0x000fca000f8e0208 */
[----:B------:R1:W5:Y:S04]  /*1dd0*/  LDG.E R165, desc[UR20][R8.64] ;  /* 0x0000001408a57981 */ /* 0x000368000c1e1900 */
[----:B------:R1:W5:Y:S04]  /*1de0*/  LDG.E R164, desc[UR20][R8.64+0x20] ;  /* 0x0000201408a47981 */ /* 0x000368000c1e1900 */
[----:B------:R1:W5:Y:S04]  /*1df0*/  LDG.E R163, desc[UR20][R8.64+0x100] ;  /* 0x0001001408a37981 */ /* 0x000368000c1e1900 */
[----:B------:R1:W5:Y:S01]  /*1e00*/  LDG.E R162, desc[UR20][R8.64+0x120] ;  /* 0x0001201408a27981 */ /* 0x000362000c1e1900 */
[----:B------:R-:W-:Y:S01]  /*1e10*/  SHF.R.S32.HI R159, RZ, 0x7, R159 ;  /* 0x00000007ff9f7819 */ /* 0x000fe2000001149f */
[----:B------:R-:W-:Y:S01]  /*1e20*/  USHF.L.U32 UR9, UR9, 0x5, URZ ;  /* 0x0000000509097899 */ /* 0x000fe2000800063f */
[----:B------:R-:W-:Y:S01]  /*1e30*/  VIADD R136, R141, 0x1000 ;  /* 0x000010008d887836 */ /* 0x000fe20000000000 */
[----:B------:R-:W-:Y:S01]  /*1e40*/  SHF.R.S32.HI R161, RZ, 0x1f, R16 ;  /* 0x0000001fffa17819 */ /* 0x000fe20000011410 */
[----:B------:R-:W-:Y:S01]  /*1e50*/  IMAD.MOV.U32 R158, RZ, RZ, 0x4 ;  /* 0x00000004ff9e7424 */ /* 0x000fe200078e00ff */
[----:B------:R-:W-:Y:S01]  /*1e60*/  USHF.R.S32.HI UR8, URZ, 0x1f, UR9 ;  /* 0x0000001f3f087899 */ /* 0x000fe20008011409 */
[----:B------:R-:W-:Y:S01]  /*1e70*/  IMAD.MOV.U32 R95, RZ, RZ, RZ ;  /* 0x000000ffff5f7224 */ /* 0x000fe200078e00ff */
[----:B------:R-:W-:Y:S01]  /*1e80*/  SEL R136, R136, R141, !P0 ;  /* 0x0000008d88887207 */ /* 0x000fe20004000000 */
        /* <DEDUP_REMOVED lines=12> */
[----:B------:R-:W-:Y:S01]  /*1f50*/  UIMAD UR47, UR27, 0x78, URZ ;  /* 0x000000781b2f78a4 */ /* 0x000fe2000f8e023f */
[----:B---3--:R-:W-:Y:S01]  /*1f60*/  R2UR UR44, R4 ;  /* 0x00000000042c72ca */ /* 0x008fe200000e0000 */
[----:B------:R-:W-:Y:S01]  /*1f70*/  IMAD.U32 R4, RZ, RZ, UR19 ;  /* 0x00000013ff047e24 */ /* 0x000fe2000f8e00ff */
[----:B------:R-:W-:-:S02]  /*1f80*/  R2UR UR43, R5 ;  /* 0x00000000052b72ca */ /* 0x000fc400000e0000 */
[----:B----4-:R-:W-:Y:S01]  /*1f90*/  IADD3 R170, P2, P1, R6, UR9, R16 ;  /* 0x0000000906aa7c10 */ /* 0x010fe2000f95e010 */
        /* <DEDUP_REMOVED lines=17> */
[----:B-12---:R-:W-:-:S06]  /*20b0*/  ULDC UR45, c[0x0][0x2ec] ;  /* 0x0000bb00002d7ab9 */ /* 0x006fcc0000000800 */
.L_x_1055:
[----:B-----5:R-:W-:Y:S01]  /*20c0*/  FSETP.NEU.FTZ.AND P1, PT, R165, -INF , PT ;  /* 0xff800000a500780b */ /* 0x020fe20003f3d000 */
[----:B------:R-:W0:Y:S01]  /*20d0*/  LDGDEPBAR ;  /* 0x00000000000079af */ /* 0x000e220000000000 */
[----:B------:R-:W-:Y:S01]  /*20e0*/  IMAD.IADD R144, R142, 0x1, R135 ;  /* 0x000000018e907824 */ /* 0x000fe200078e0287 */
[----:B------:R-:W-:Y:S01]  /*20f0*/  UIADD3 UR48, UR44, -0x61c88647, URZ ;  /* 0x9e3779b92c307890 */ /* 0x000fe2000fffe03f */
[----:B------:R-:W-:Y:S02]  /*2100*/  IMAD.U32 R178, RZ, RZ, UR6 ;  /* 0x00000006ffb27e24 */ /* 0x000fe4000f8e00ff */
[----:B------:R-:W-:Y:S01]  /*2110*/  FMUL.FTZ R237, R164, 1.4426950216293334961 ;  /* 0x3fb8aa3ba4ed7820 */ /* 0x000fe20000410000 */
[----:B------:R-:W-:Y:S02]  /*2120*/  IMAD.U32 R179, RZ, RZ, UR7 ;  /* 0x00000007ffb37e24 */ /* 0x000fe4000f8e00ff */
[----:B------:R-:W-:Y:S01]  /*2130*/  FMUL.FTZ R242, R163, 1.4426950216293334961 ;  /* 0x3fb8aa3ba3f27820 */ /* 0x000fe20000410000 */
[----:B------:R-:W-:Y:S01]  /*2140*/  FMUL.FTZ R243, R162, 1.4426950216293334961 ;  /* 0x3fb8aa3ba2f37820 */ /* 0x000fe20000410000 */
[----:B------:R-:W-:Y:S01]  /*2150*/  LEA R182, P0, R145, R178, 0x2 ;  /* 0x000000b291b67211 */ /* 0x000fe200078010ff */
[----:B------:R-:W-:Y:S02]  /*2160*/  IMAD.U32 R178, RZ, RZ, UR19 ;  /* 0x00000013ffb27e24 */ /* 0x000fe4000f8e00ff */
[----:B------:R-:W-:Y:S01]  /*2170*/  FMUL.FTZ R235, R165, 1.4426950216293334961 ;  /* 0x3fb8aa3ba5eb7820 */ /* 0x000fe20000410000 */
[----:B------:R-:W-:Y:S01]  /*2180*/  UIADD3 UR50, UR43, 0x76cf5d0a, URZ ;  /* 0x76cf5d0a2b327890 */ /* 0x000fe2000fffe03f */
[----:B------:R-:W-:Y:S01]  /*2190*/  LEA.HI.X.SX32 R183, R145, R179, 0x2, P0 ;  /* 0x000000b391b77211 */ /* 0x000fe200000f16ff */
[----:B------:R-:W-:Y:S01]  /*21a0*/  IMAD R178, R178, 0x2, R159 ;  /* 0x00000002b2b27824 */ /* 0x000fe200078e029f */
[----:B------:R-:W-:Y:S01]  /*21b0*/  FSETP.NEU.FTZ.AND P0, PT, R164, -INF , PT ;  /* 0xff800000a400780b */ /* 0x000fe20003f1d000 */
[----:B------:R-:W-:Y:S01]  /*21c0*/  IMAD.U32 R246, RZ, RZ, UR30 ;  /* 0x0000001efff67e24 */ /* 0x000fe2000f8e00ff */
[----:B------:R-:W-:Y:S01]  /*21d0*/  FSEL R235, R235, RZ, P1 ;  /* 0x000000ffebeb7208 */ /* 0x000fe20000800000 */
[----:B------:R-:W-:Y:S01]  /*21e0*/  IMAD.SHL.U32 R181, R178, 0x2, RZ ;  /* 0x00000002b2b57824 */ /* 0x000fe200078e00ff */
[----:B------:R-:W-:Y:S01]  /*21f0*/  FSEL R237, R237, RZ, P0 ;  /* 0x000000ffeded7208 */ /* 0x000fe20000000000 */
[----:B------:R-:W-:Y:S01]  /*2200*/  UIADD3 UR49, UR44, -0x255992d5, URZ ;  /* 0xdaa66d2b2c317890 */ /* 0x000fe2000fffe03f */
[----:B------:R-:W-:Y:S01]  /*2210*/  FSETP.NEU.FTZ.AND P0, PT, R163, -INF , PT ;  /* 0xff800000a300780b */ /* 0x000fe20003f1d000 */
[----:B------:R-:W-:Y:S01]  /*2220*/  UIADD3 UR51, UR43, -0x126145ec, URZ ;  /* 0xed9eba142b337890 */ /* 0x000fe2000fffe03f */
[----:B------:R-:W-:Y:S01]  /*2230*/  LOP3.LUT R181, R181, UR43, RZ, 0x3c, !PT ;  /* 0x0000002bb5b57c12 */ /* 0x000fe2000f8e3cff */
[----:B------:R-:W-:Y:S01]  /*2240*/  IMAD R246, R246, 0x8, R147 ;  /* 0x00000008f6f67824 */ /* 0x000fe200078e0293 */
[----:B------:R-:W-:Y:S01]  /*2250*/  FSEL R242, R242, RZ, P0 ;  /* 0x000000fff2f27208 */ /* 0x000fe20000000000 */
[----:B------:R-:W-:Y:S04]  /*2260*/  DEPBAR.LE SB0, 0x0 ;  /* 0x000080000000791a */ /* 0x000fe80000000000 */
[----:B------:R-:W-:Y:S01]  /*2270*/  LOP3.LUT R218, R171, R181, RZ, 0x3c, !PT ;  /* 0x000000b5abda7212 */ /* 0x000fe200078e3cff */
[----:B------:R-:W-:Y:S01]  /*2280*/  BAR.SYNC.DEFER_BLOCKING 0x0 ;  /* 0x0000000000007b1d */ /* 0x000fe20000010000 */
[----:B------:R-:W-:Y:S01]  /*2290*/  FSETP.NEU.FTZ.AND P0, PT, R162, -INF , PT ;  /* 0xff800000a200780b */ /* 0x000fe20003f1d000 */
[C---:B------:R-:W-:Y:S01]  /*22a0*/  VIADD R206, R246.reuse, 0x4 ;  /* 0x00000004f6ce7836 */ /* 0x040fe20000000000 */
[----:B------:R-:W-:Y:S01]  /*22b0*/  UISETP.GE.AND UP2, UPT, UR30, 0x1, UPT ;  /* 0x000000011e00788c */ /* 0x000fe2000bf46270 */
[----:B------:R-:W-:Y:S01]  /*22c0*/  IMAD.WIDE.U32 R246, R246, -0x326172a9, RZ ;  /* 0xcd9e8d57f6f67825 */ /* 0x000fe200078e00ff */
[----:B------:R-:W-:Y:S03]  /*22d0*/  FSEL R243, R243, RZ, P0 ;  /* 0x000000fff3f37208 */ /* 0x000fe60000000000 */
[----:B------:R-:W-:Y:S01]  /*22e0*/  IMAD.WIDE.U32 R206, R206, -0x326172a9, RZ ;  /* 0xcd9e8d57cece7825 */ /* 0x000fe200078e00ff */
[C---:B------:R-:W-:Y:S03]  /*22f0*/  LOP3.LUT R208, R169.reuse, UR48, R246, 0x96, !PT ;  /* 0x00000030a9d07c12 */ /* 0x040fe6000f8e96f6 */
[----:B------:R-:W-:Y:S01]  /*2300*/  IMAD.WIDE.U32 R218, R218, -0x326172a9, RZ ;  /* 0xcd9e8d57dada7825 */ /* 0x000fe200078e00ff */
[----:B------:R-:W-:Y:S02]  /*2310*/  LOP3.LUT R200, R169, UR48, R206, 0x96, !PT ;  /* 0x00000030a9c87c12 */ /* 0x000fe4000f8e96ce */
[-C--:B------:R-:W-:Y:S01]  /*2320*/  LOP3.LUT R192, R207, R161.reuse, RZ, 0x3c, !PT ;  /* 0x000000a1cfc07212 */ /* 0x080fe200078e3cff */
[----:B------:R-:W-:Y:S01]  /*2330*/  IMAD.WIDE.U32 R208, R208, -0x2daee0ad, RZ ;  /* 0xd2511f53d0d07825 */ /* 0x000fe200078e00ff */
[C---:B------:R-:W-:Y:S02]  /*2340*/  LOP3.LUT R246, R219.reuse, UR48, R246, 0x96, !PT ;  /* 0x00000030dbf67c12 */ /* 0x040fe4000f8e96f6 */
[----:B------:R-:W-:Y:S01]  /*2350*/  LOP3.LUT R206, R219, UR48, R206, 0x96, !PT ;  /* 0x00000030dbce7c12 */ /* 0x000fe2000f8e96ce */
[----:B------:R-:W-:Y:S01]  /*2360*/  UIADD3 UR48, UR43, -0x4498517b, URZ ;  /* 0xbb67ae852b307890 */ /* 0x000fe2000fffe03f */
[----:B------:R-:W-:Y:S01]  /*2370*/  IMAD.WIDE.U32 R192, R192, -0x2daee0ad, RZ ;  /* 0xd2511f53c0c07825 */ /* 0x000fe200078e00ff */
[----:B------:R-:W-:Y:S03]  /*2380*/  LDSM.16.M88.4 R100, [R135] ;  /* 0x000000008764783b */ /* 0x000fe60000000200 */
[----:B------:R-:W-:Y:S04]  /*2390*/  IMAD.WIDE.U32 R200, R200, -0x2daee0ad, RZ ;  /* 0xd2511f53c8c87825 */ /* 0x000fe800078e00ff */
[----:B------:R-:W-:Y:S01]  /*23a0*/  IMAD.WIDE.U32 R206, R206, -0x2daee0ad, RZ ;  /* 0xd2511f53cece7825 */ /* 0x000fe200078e00ff */
[--C-:B------:R-:W-:Y:S01]  /*23b0*/  LOP3.LUT R196, R201, UR50, R192.reuse, 0x96, !PT ;  /* 0x00000032c9c47c12 */ /* 0x100fe2000f8e96c0 */
[----:B------:R-:W1:Y:S03]  /*23c0*/  LDSM.16.M88.4 R104, [R134+0x6000] ;  /* 0x006000008668783b */ /* 0x000e660000000200 */
[----:B------:R-:W-:Y:S01]  /*23d0*/  LOP3.LUT R192, R207, UR50, R192, 0x96, !PT ;  /* 0x00000032cfc07c12 */ /* 0x000fe2000f8e96c0 */
[----:B------:R-:W-:Y:S04]  /*23e0*/  IMAD.WIDE.U32 R196, R196, -0x326172a9, RZ ;  /* 0xcd9e8d57c4c47825 */ /* 0x000fe800078e00ff */
        /* <DEDUP_REMOVED lines=9> */
[----:B------:R-:W2:Y:S01]  /*2480*/  LDG.E R180, desc[UR20][R182.64] ;  /* 0x00000014b6b47981 */ /* 0x000ea2000c1e1900 */
[C---:B------:R-:W-:Y:S03]  /*2490*/  HMMA.16816.F32 R16, R100.reuse, R106, RZ ;  /* 0x0000006a6410723c */ /* 0x040fe600000018ff */
[----:B------:R-:W1:Y:S03]  /*24a0*/  LDSM.16.M88.4 R104, [R144+0x1000] ;  /* 0x001000009068783b */ /* 0x000e660000000200 */
[-C--:B---3--:R-:W-:Y:S05]  /*24b0*/  HMMA.16816.F32 R20, R100, R112.reuse, RZ ;  /* 0x000000706414723c */ /* 0x088fea00000018ff */
[----:B------:R-:W3:Y:S01]  /*24c0*/  LDG.E R179, desc[UR20][R182.64+0x20] ;  /* 0x00002014b6b37981 */ /* 0x000ee2000c1e1900 */
[C---:B------:R-:W-:Y:S03]  /*24d0*/  HMMA.16816.F32 R24, R108.reuse, R112, RZ ;  /* 0x000000706c18723c */ /* 0x040fe600000018ff */
[----:B------:R-:W5:Y:S04]  /*24e0*/  LDG.E R178, desc[UR20][R182.64+0x100] ;  /* 0x00010014b6b27981 */ /* 0x000f68000c1e1900 */
[----:B------:R1:W5:Y:S01]  /*24f0*/  LDG.E R167, desc[UR20][R182.64+0x120] ;  /* 0x00012014b6a77981 */ /* 0x000362000c1e1900 */
[-C--:B------:R-:W-:Y:S06]  /*2500*/  HMMA.16816.F32 R28, R108, R114.reuse, RZ ;  /* 0x000000726c1c723c */ /* 0x080fec00000018ff */
[C---:B------:R-:W-:Y:S06]  /*2510*/  HMMA.16816.F32 R32, R100.reuse, R114, RZ ;  /* 0x000000726420723c */ /* 0x040fec00000018ff */
[-C--:B----4-:R-:W-:Y:S06]  /*2520*/  HMMA.16816.F32 R36, R100, R116.reuse, RZ ;  /* 0x000000746424723c */ /* 0x090fec00000018ff */
[C---:B------:R-:W-:Y:S02]  /*2530*/  HMMA.16816.F32 R40, R108.reuse, R116, RZ ;  /* 0x000000746c28723c */ /* 0x040fe400000018ff */
[----:B-1----:R-:W-:Y:S04]  /*2540*/  LOP3.LUT R183, R247, R161, RZ, 0x3c, !PT ;  /* 0x000000a1f7b77212 */ /* 0x002fe800078e3cff */
[-C--:B------:R-:W-:Y:S05]  /*2550*/  HMMA.16816.F32 R44, R108, R118.reuse, RZ ;  /* 0x000000766c2c723c */ /* 0x080fea00000018ff */
[----:B------:R-:W-:Y:S01]  /*2560*/  IMAD.WIDE.U32 R190, R183, -0x2daee0ad, RZ ;  /* 0xd2511f53b7be7825 */ /* 0x000fe200078e00ff */
[----:B------:R-:W-:Y:S01]  /*2570*/  LOP3.LUT R183, R170, UR48, RZ, 0x3c, !PT ;  /* 0x00000030aab77c12 */ /* 0x000fe2000f8e3cff */
[C---:B------:R-:W-:Y:S01]  /*2580*/  HMMA.16816.F32 R48, R100.reuse, R118, RZ ;  /* 0x000000766430723c */ /* 0x040fe200000018ff */
[----:B------:R-:W-:Y:S03]  /*2590*/  UIADD3 UR48, UR44, 0x3c6ef372, URZ ;  /* 0x3c6ef3722c307890 */ /* 0x000fe6000fffe03f */
[----:B------:R-:W-:Y:S02]  /*25a0*/  LOP3.LUT R202, R183, R191, RZ, 0x3c, !PT ;  /* 0x000000bfb7ca7212 */ /* 0x000fe400078e3cff */
[-C--:B------:R-:W-:Y:S01]  /*25b0*/  HMMA.16816.F32 R52, R100, R120.reuse, RZ ;  /* 0x000000786434723c */ /* 0x080fe200000018ff */
[----:B------:R-:W-:Y:S04]  /*25c0*/  LOP3.LUT R198, R209, UR50, R190, 0x96, !PT ;  /* 0x00000032d1c67c12 */ /* 0x000fe8000f8e96be */
[----:B------:R-:W-:Y:S01]  /*25d0*/  LOP3.LUT R212, R183, R193, RZ, 0x3c, !PT ;  /* 0x000000c1b7d47212 */ /* 0x000fe200078e3cff */
[C---:B------:R-:W-:Y:S05]  /*25e0*/  HMMA.16816.F32 R56, R108.reuse, R120, RZ ;  /* 0x000000786c38723c */ /* 0x040fea00000018ff */
[----:B------:R-:W-:Y:S01]  /*25f0*/  IMAD.WIDE.U32 R202, R202, -0x326172a9, RZ ;  /* 0xcd9e8d57caca7825 */ /* 0x000fe200078e00ff */
[-C--:B------:R-:W-:Y:S01]  /*2600*/  HMMA.16816.F32 R60, R108, R122.reuse, RZ ;  /* 0x0000007a6c3c723c */ /* 0x080fe200000018ff */
[----:B------:R-:W-:Y:S04]  /*2610*/  LDSM.16.M88.4 R108, [R133+0x6800] ;  /* 0x00680000856c783b */ /* 0x000fe80000000200 */
[C---:B------:R-:W-:Y:S01]  /*2620*/  LOP3.LUT R188, R203.reuse, UR48, R168, 0x96, !PT ;  /* 0x00000030cbbc7c12 */ /* 0x040fe2000f8e96a8 */
[----:B------:R-:W-:Y:S02]  /*2630*/  HMMA.16816.F32 R64, R100, R122, RZ ;  /* 0x0000007a6440723c */ /* 0x000fe400000018ff */
[----:B------:R-:W-:Y:S01]  /*2640*/  LOP3.LUT R204, R203, UR48, R218, 0x96, !PT ;  /* 0x00000030cbcc7c12 */ /* 0x000fe2000f8e96da */
[----:B------:R-:W1:Y:S02]  /*2650*/  LDSM.16.M88.4 R100, [R133+0x6400] ;  /* 0x006400008564783b */ /* 0x000e640000000200 */
[----:B------:R-:W-:Y:S01]  /*2660*/  IMAD.WIDE.U32 R198, R198, -0x326172a9, RZ ;  /* 0xcd9e8d57c6c67825 */ /* 0x000fe200078e00ff */
[-C--:B------:R-:W-:Y:S05]  /*2670*/  HMMA.16816.F32 R4, R124, R128.reuse, R4 ;  /* 0x000000807c04723c */ /* 0x080fea0000001804 */
[----:B------:R-:W-:Y:S01]  /*2680*/  LOP3.LUT R194, R199, UR49, R202, 0x96, !PT ;  /* 0x00000031c7c27c12 */ /* 0x000fe2000f8e96ca */
[C---:B------:R-:W-:Y:S05]  /*2690*/  HMMA.16816.F32 R8, R104.reuse, R128, R8 ;  /* 0x000000806808723c */ /* 0x040fea0000001808 */
[----:B------:R-:W-:Y:S01]  /*26a0*/  IMAD.WIDE.U32 R246, R246, -0x2daee0ad, RZ ;  /* 0xd2511f53f6f67825 */ /* 0x000fe200078e00ff */
[-C--:B------:R-:W-:Y:S05]  /*26b0*/  HMMA.16816.F32 R12, R104, R130.reuse, R12 ;  /* 0x00000082680c723c */ /* 0x080fea000000180c */
[----:B------:R-:W-:Y:S01]  /*26c0*/  LOP3.LUT R190, R247, UR50, R190, 0x96, !PT ;  /* 0x00000032f7be7c12 */ /* 0x000fe2000f8e96be */
[----:B------:R-:W-:Y:S01]  /*26d0*/  IMAD.WIDE.U32 R212, R212, -0x326172a9, RZ ;  /* 0xcd9e8d57d4d47825 */ /* 0x000fe200078e00ff */
[----:B------:R-:W-:Y:S01]  /*26e0*/  UIADD3 UR50, UR43, 0x32370b8f, URZ ;  /* 0x32370b8f2b327890 */ /* 0x000fe2000fffe03f */
[C---:B------:R-:W-:Y:S04]  /*26f0*/  HMMA.16816.F32 R16, R124.reuse, R130, R16 ;  /* 0x000000827c10723c */ /* 0x040fe80000001810 */
[C---:B------:R-:W-:Y:S01]  /*2700*/  LOP3.LUT R193, R213.reuse, UR48, R168, 0x96, !PT ;  /* 0x00000030d5c17c12 */ /* 0x040fe2000f8e96a8 */
[----:B------:R-:W-:Y:S01]  /*2710*/  IMAD.WIDE.U32 R224, R188, -0x2daee0ad, RZ ;  /* 0xd2511f53bce07825 */ /* 0x000fe200078e00ff */
[----:B------:R-:W-:Y:S01]  /*2720*/  LOP3.LUT R218, R213, UR48, R218, 0x96, !PT ;  /* 0x00000030d5da7c12 */ /* 0x000fe2000f8e96da */
[----:B------:R-:W-:Y:S01]  /*2730*/  UIADD3 UR48, UR44, 0x78dde6e4, URZ ;  /* 0x78dde6e42c307890 */ /* 0x000fe2000fffe03f */
[----:B------:R-:W-:Y:S03]  /*2740*/  LOP3.LUT R210, R197, UR49, R212, 0x96, !PT ;  /* 0x00000031c5d27c12 */ /* 0x000fe6000f8e96d4 */
[----:B------:R-:W-:Y:S01]  /*2750*/  LOP3.LUT R191, R225, UR50, R208, 0x96, !PT ;  /* 0x00000032e1bf7c12 */ /* 0x000fe2000f8e96d0 */
[----:B------:R-:W-:Y:S04]  /*2760*/  IMAD.WIDE.U32 R194, R194, -0x2daee0ad, RZ ;  /* 0xd2511f53c2c27825 */ /* 0x000fe800078e00ff */
[--C-:B------:R-:W-:Y:S01]  /*2770*/  FFMA.FTZ R181, R4, UR45, -R235.reuse ;  /* 0x0000002d04b57c23 */ /* 0x100fe200080108eb */
[----:B------:R-:W-:Y:S01]  /*2780*/  FFMA.FTZ R186, R5, UR45, -R235 ;  /* 0x0000002d05ba7c23 */ /* 0x000fe200080108eb */
[----:B------:R-:W-:Y:S01]  /*2790*/  IMAD.WIDE.U32 R216, R190, -0x326172a9, RZ ;  /* 0xcd9e8d57bed87825 */ /* 0x000fe200078e00ff */
[----:B------:R-:W-:Y:S01]  /*27a0*/  LOP3.LUT R224, R195, UR51, R224, 0x96, !PT ;  /* 0x00000033c3e07c12 */ /* 0x000fe2000f8e96e0 */
[-C--:B-1----:R-:W-:Y:S02]  /*27b0*/  HMMA.16816.F32 R20, R124, R100.reuse, R20 ;  /* 0x000000647c14723c */ /* 0x082fe40000001814 */
[----:B------:R-:W1:Y:S01]  /*27c0*/  MUFU.EX2 R181, R181 ;  /* 0x000000b500b57308 */ /* 0x000e620000000800 */
[----:B------:R-:W-:Y:S01]  /*27d0*/  IMAD.WIDE.U32 R208, R192, -0x326172a9, RZ ;  /* 0xcd9e8d57c0d07825 */ /* 0x000fe200078e00ff */
[----:B------:R-:W-:Y:S02]  /*27e0*/  LOP3.LUT R192, R217, UR49, R202, 0x96, !PT ;  /* 0x00000031d9c07c12 */ /* 0x000fe4000f8e96ca */
[C---:B------:R-:W-:Y:S06]  /*27f0*/  HMMA.16816.F32 R24, R104.reuse, R100, R24 ;  /* 0x000000646818723c */ /* 0x040fec0000001818 */
[----:B------:R-:W4:Y:S01]  /*2800*/  MUFU.EX2 R186, R186 ;  /* 0x000000ba00ba7308 */ /* 0x000f220000000800 */
[----:B------:R-:W-:Y:S04]  /*2810*/  LOP3.LUT R212, R209, UR49, R212, 0x96, !PT ;  /* 0x00000031d1d47c12 */ /* 0x000fe8000f8e96d4 */
[----:B------:R-:W-:Y:S01]  /*2820*/  IMAD.WIDE.U32 R204, R204, -0x2daee0ad, RZ ;  /* 0xd2511f53cccc7825 */ /* 0x000fe200078e00ff */
[-C--:B------:R-:W-:Y:S01]  /*2830*/  HMMA.16816.F32 R28, R104, R102.reuse, R28 ;  /* 0x00000066681c723c */ /* 0x080fe2000000181c */
[----:B------:R-:W-:Y:S03]  /*2840*/  UIADD3 UR49, UR44, 0x1715609d, URZ ;  /* 0x1715609d2c317890 */ /* 0x000fe6000fffe03f */
[----:B------:R-:W-:Y:S01]  /*2850*/  LOP3.LUT R246, R205, UR50, R246, 0x96, !PT ;  /* 0x00000032cdf67c12 */ /* 0x000fe2000f8e96f6 */
[----:B------:R-:W-:Y:S01]  /*2860*/  IMAD.WIDE.U32 R228, R193, -0x2daee0ad, RZ ;  /* 0xd2511f53c1e47825 */ /* 0x000fe200078e00ff */
[C---:B------:R-:W-:Y:S05]  /*2870*/  HMMA.16816.F32 R32, R124.reuse, R102, R32 ;  /* 0x000000667c20723c */ /* 0x040fea0000001820 */
[----:B------:R-:W-:Y:S01]  /*2880*/  LOP3.LUT R193, R229, UR50, R200, 0x96, !PT ;  /* 0x00000032e5c17c12 */ /* 0x000fe2000f8e96c8 */
[----:B------:R-:W-:Y:S05]  /*2890*/  IMAD.WIDE.U32 R218, R218, -0x2daee0ad, RZ ;  /* 0xd2511f53dada7825 */ /* 0x000fea00078e00ff */
[----:B------:R-:W-:Y:S01]  /*28a0*/  FFMA.FTZ R199, R14, UR45, -R243 ;  /* 0x0000002d0ec77c23 */ /* 0x000fe200080108f3 */
[-C--:B------:R-:W-:Y:S03]  /*28b0*/  HMMA.16816.F32 R36, R124, R108.reuse, R36 ;  /* 0x0000006c7c24723c */ /* 0x080fe60000001824 */
[----:B------:R-:W-:Y:S01]  /*28c0*/  LOP3.LUT R206, R219, UR50, R206, 0x96, !PT ;  /* 0x00000032dbce7c12 */ /* 0x000fe2000f8e96ce */
[----:B------:R-:W-:Y:S01]  /*28d0*/  IMAD.WIDE.U32 R224, R224, -0x326172a9, RZ ;  /* 0xcd9e8d57e0e07825 */ /* 0x000fe200078e00ff */
[----:B------:R-:W-:Y:S01]  /*28e0*/  UIADD3 UR50, UR43, -0x56f99767, URZ ;  /* 0xa90668992b327890 */ /* 0x000fe2000fffe03f */
[C---:B------:R-:W-:Y:S05]  /*28f0*/  HMMA.16816.F32 R40, R104.reuse, R108, R40 ;  /* 0x0000006c6828723c */ /* 0x040fea0000001828 */
[----:B------:R-:W-:Y:S01]  /*2900*/  IMAD.WIDE.U32 R200, R191, -0x326172a9, RZ ;  /* 0xcd9e8d57bfc87825 */ /* 0x000fe200078e00ff */
[-C--:B------:R-:W-:Y:S01]  /*2910*/  HMMA.16816.F32 R44, R104, R110.reuse, R44 ;  /* 0x0000006e682c723c */ /* 0x080fe2000000182c */
[----:B------:R1:W-:Y:S04]  /*2920*/  MUFU.EX2 R191, R199 ;  /* 0x000000c700bf7308 */ /* 0x0003e80000000800 */
[----:B------:R-:W-:Y:S01]  /*2930*/  LOP3.LUT R197, R201, UR48, R198, 0x96, !PT ;  /* 0x00000030c9c57c12 */ /* 0x000fe2000f8e96c6 */
[----:B------:R-:W-:Y:S01]  /*2940*/  IMAD.WIDE.U32 R210, R210, -0x2daee0ad, RZ ;  /* 0xd2511f53d2d27825 */ /* 0x000fe200078e00ff */
[----:B------:R-:W-:Y:S01]  /*2950*/  LOP3.LUT R195, R225, UR49, R200, 0x96, !PT ;  /* 0x00000031e1c37c12 */ /* 0x000fe2000f8e96c8 */
[C---:B------:R-:W-:Y:S04]  /*2960*/  HMMA.16816.F32 R48, R124.reuse, R110, R48 ;  /* 0x0000006e7c30723c */ /* 0x040fe80000001830 */
[----:B------:R-:W-:Y:S01]  /*2970*/  LOP3.LUT R228, R211, UR51, R228, 0x96, !PT ;  /* 0x00000033d3e47c12 */ /* 0x000fe2000f8e96e4 */
[----:B------:R-:W-:Y:S06]  /*2980*/  IMAD.WIDE.U32 R246, R246, -0x326172a9, RZ ;  /* 0xcd9e8d57f6f67825 */ /* 0x000fec00078e00ff */
[----:B------:R-:W-:Y:S01]  /*2990*/  FFMA.FTZ R182, R7, UR45, -R237 ;  /* 0x0000002d07b67c23 */ /* 0x000fe200080108ed */
[----:B------:R-:W-:Y:S01]  /*29a0*/  FFMA.FTZ R185, R9, UR45, -R242 ;  /* 0x0000002d09b97c23 */ /* 0x000fe200080108f2 */
[----:B------:R-:W-:Y:S01]  /*29b0*/  LOP3.LUT R216, R247, UR48, R216, 0x96, !PT ;  /* 0x00000030f7d87c12 */ /* 0x000fe2000f8e96d8 */
[----:B------:R-:W-:Y:S04]  /*29c0*/  IMAD.WIDE.U32 R206, R206, -0x326172a9, RZ ;  /* 0xcd9e8d57cece7825 */ /* 0x000fe800078e00ff */
[----:B------:R-:W-:Y:S01]  /*29d0*/  FFMA.FTZ R41, R41, UR45, -R242 ;  /* 0x0000002d29297c23 */ /* 0x000fe200080108f2 */
[----:B------:R-:W-:Y:S01]  /*29e0*/  MUFU.EX2 R182, R182 ;  /* 0x000000b600b67308 */ /* 0x000fe20000000800 */
[--C-:B------:R-:W-:Y:S01]  /*29f0*/  FFMA.FTZ R42, R42, UR45, -R243.reuse ;  /* 0x0000002d2a2a7c23 */ /* 0x100fe200080108f3 */
[----:B------:R-:W-:Y:S01]  /*2a00*/  IMAD.WIDE.U32 R200, R192, -0x2daee0ad, RZ ;  /* 0xd2511f53c0c87825 */ /* 0x000fe200078e00ff */
[----:B------:R-:W-:Y:S03]  /*2a10*/  LOP3.LUT R208, R207, UR48, R208, 0x96, !PT ;  /* 0x00000030cfd07c12 */ /* 0x000fe6000f8e96d0 */
[--C-:B------:R-:W-:Y:S01]  /*2a20*/  FFMA.FTZ R187, R10, UR45, -R243.reuse ;  /* 0x0000002d0abb7c23 */ /* 0x100fe200080108f3 */
[----:B------:R-:W-:Y:S01]  /*2a30*/  FFMA.FTZ R188, R11, UR45, -R243 ;  /* 0x0000002d0bbc7c23 */ /* 0x000fe200080108f3 */
[----:B------:R-:W-:Y:S01]  /*2a40*/  LOP3.LUT R204, R201, UR51, R204, 0x96, !PT ;  /* 0x00000033c9cc7c12 */ /* 0x000fe2000f8e96cc */
[----:B------:R-:W-:Y:S04]  /*2a50*/  IMAD.WIDE.U32 R202, R193, -0x326172a9, RZ ;  /* 0xcd9e8d57c1ca7825 */ /* 0x000fe800078e00ff */
[----:B------:R-:W-:Y:S01]  /*2a60*/  FFMA.FTZ R189, R12, UR45, -R242 ;  /* 0x0000002d0cbd7c23 */ /* 0x000fe200080108f2 */
[----:B------:R-:W-:Y:S01]  /*2a70*/  MUFU.EX2 R185, R185 ;  /* 0x000000b900b97308 */ /* 0x000fe20000000800 */
[--C-:B------:R-:W-:Y:S01]  /*2a80*/  FFMA.FTZ R51, R51, UR45, -R237.reuse ;  /* 0x0000002d33337c23 */ /* 0x100fe200080108ed */
[----:B------:R-:W-:Y:S01]  /*2a90*/  IMAD.WIDE.U32 R228, R228, -0x326172a9, RZ ;  /* 0xcd9e8d57e4e47825 */ /* 0x000fe200078e00ff */
[----:B------:R-:W-:Y:S01]  /*2aa0*/  LOP3.LUT R196, R203, UR48, R196, 0x96, !PT ;  /* 0x00000030cbc47c12 */ /* 0x000fe2000f8e96c4 */
[----:B------:R-:W-:Y:S02]  /*2ab0*/  UIADD3 UR48, UR43, 0x646e171e, URZ ;  /* 0x646e171e2b307890 */ /* 0x000fe4000fffe03f */
[----:B------:R-:W-:Y:S01]  /*2ac0*/  FFMA.FTZ R190, R13, UR45, -R242 ;  /* 0x0000002d0dbe7c23 */ /* 0x000fe200080108f2 */
[----:B------:R-:W-:Y:S01]  /*2ad0*/  IMAD.WIDE.U32 R216, R216, -0x2daee0ad, RZ ;  /* 0xd2511f53d8d87825 */ /* 0x000fe200078e00ff */
[----:B------:R-:W-:Y:S02]  /*2ae0*/  LOP3.LUT R203, R229, UR49, R202, 0x96, !PT ;  /* 0x00000031e5cb7c12 */ /* 0x000fe4000f8e96ca */
[----:B------:R-:W-:Y:S01]  /*2af0*/  MUFU.EX2 R187, R187 ;  /* 0x000000bb00bb7308 */ /* 0x000fe20000000800 */
[----:B------:R-:W-:Y:S01]  /*2b00*/  FFMA.FTZ R184, R6, UR45, -R237 ;  /* 0x0000002d06b87c23 */ /* 0x000fe200080108ed */
[----:B------:R-:W-:Y:S04]  /*2b10*/  IMAD.WIDE.U32 R214, R195, -0x2daee0ad, RZ ;  /* 0xd2511f53c3d67825 */ /* 0x000fe800078e00ff */
[----:B------:R-:W-:Y:S01]  /*2b20*/  FFMA.FTZ R198, R15, UR45, -R243 ;  /* 0x0000002d0fc67c23 */ /* 0x000fe200080108f3 */
[----:B------:R-:W-:Y:S01]  /*2b30*/  FFMA.FTZ R193, R16, UR45, -R235 ;  /* 0x0000002d10c17c23 */ /* 0x000fe200080108eb */
[----:B------:R-:W-:Y:S01]  /*2b40*/  IMAD.WIDE.U32 R220, R197, -0x2daee0ad, RZ ;  /* 0xd2511f53c5dc7825 */ /* 0x000fe200078e00ff */
[----:B------:R-:W-:Y:S01]  /*2b50*/  LOP3.LUT R197, R217, UR50, R200, 0x96, !PT ;  /* 0x00000032d9c57c12 */ /* 0x000fe2000f8e96c8 */
[----:B------:R-:W-:Y:S01]  /*2b60*/  MUFU.EX2 R188, R188 ;  /* 0x000000bc00bc7308 */ /* 0x000fe20000000800 */
[----:B------:R-:W-:Y:S01]  /*2b70*/  SHF.R.U32.HI R200, RZ, 0x18, R214 ;  /* 0x00000018ffc87819 */ /* 0x000fe200000116d6 */
[----:B------:R-:W-:Y:S01]  /*2b80*/  IMAD.WIDE.U32 R208, R208, -0x2daee0ad, RZ ;  /* 0xd2511f53d0d07825 */ /* 0x000fe200078e00ff */
[----:B-1----:R-:W-:Y:S02]  /*2b90*/  LOP3.LUT R199, R221, UR50, R194, 0x96, !PT ;  /* 0x00000032ddc77c12 */ /* 0x002fe4000f8e96c2 */
[----:B------:R-:W-:Y:S01]  /*2ba0*/  ISETP.LE.U32.AND P6, PT, R200, UR46, PT ;  /* 0x0000002ec8007c0c */ /* 0x000fe2000bfc3070 */
[----:B------:R-:W-:Y:S01]  /*2bb0*/  IMAD.WIDE.U32 R204, R204, -0x326172a9, RZ ;  /* 0xcd9e8d57cccc7825 */ /* 0x000fe200078e00ff */
[----:B------:R-:W-:Y:S03]  /*2bc0*/  LOP3.LUT R234, R215, UR48, R220, 0x96, !PT ;  /* 0x00000030d7ea7c12 */ /* 0x000fe6000f8e96dc */
[----:B------:R-:W-:Y:S01]  /*2bd0*/  MUFU.EX2 R189, R189 ;  /* 0x000000bd00bd7308 */ /* 0x000fe20000000800 */
[----:B------:R-:W-:Y:S01]  /*2be0*/  LOP3.LUT R202, R214, 0xff, RZ, 0xc0, !PT ;  /* 0x000000ffd6ca7812 */ /* 0x000fe200078ec0ff */
[----:B------:R-:W-:Y:S01]  /*2bf0*/  IMAD.WIDE.U32 R212, R212, -0x2daee0ad, RZ ;  /* 0xd2511f53d4d47825 */ /* 0x000fe200078e00ff */
[----:B------:R-:W-:Y:S02]  /*2c00*/  LOP3.LUT R246, R205, UR49, R246, 0x96, !PT ;  /* 0x00000031cdf67c12 */ /* 0x000fe4000f8e96f6 */
[----:B------:R-:W-:Y:S01]  /*2c10*/  SHF.R.U32.HI R239, RZ, 0x10, R214 ;  /* 0x00000010ffef7819 */ /* 0x000fe200000116d6 */
[--C-:B------:R-:W-:Y:S01]  /*2c20*/  FFMA.FTZ R205, R22, UR45, -R237.reuse ;  /* 0x0000002d16cd7c23 */ /* 0x100fe200080108ed */
[----:B------:R-:W-:Y:S01]  /*2c30*/  LOP3.LUT R218, R213, UR51, R218, 0x96, !PT ;  /* 0x00000033d5da7c12 */ /* 0x000fe2000f8e96da */
[--C-:B------:R-:W-:Y:S01]  /*2c40*/  FFMA.FTZ R195, R18, UR45, -R237.reuse ;  /* 0x0000002d12c37c23 */ /* 0x100fe200080108ed */
[----:B------:R-:W-:Y:S01]  /*2c50*/  LOP3.LUT R201, R209, UR50, R212, 0x96, !PT ;  /* 0x00000032d1c97c12 */ /* 0x000fe2000f8e96d4 */
[----:B------:R-:W-:Y:S01]  /*2c60*/  IMAD.WIDE.U32 R212, R203, -0x2daee0ad, RZ ;  /* 0xd2511f53cbd47825 */ /* 0x000fe200078e00ff */
[----:B------:R-:W-:Y:S01]  /*2c70*/  LOP3.LUT R236, R214, 0xffff, RZ, 0xc0, !PT ;  /* 0x0000ffffd6ec7812 */ /* 0x000fe200078ec0ff */
[----:B------:R1:W-:Y:S01]  /*2c80*/  MUFU.EX2 R200, R205 ;  /* 0x000000cd00c87308 */ /* 0x0003e20000000800 */
[----:B------:R-:W-:Y:S01]  /*2c90*/  ISETP.LE.U32.AND P1, PT, R202, UR46, PT ;  /* 0x0000002eca007c0c */ /* 0x000fe2000bf23070 */
[----:B------:R-:W-:Y:S01]  /*2ca0*/  FFMA.FTZ R203, R23, UR45, -R237 ;  /* 0x0000002d17cb7c23 */ /* 0x000fe200080108ed */
[----:B------:R-:W-:Y:S01]  /*2cb0*/  LOP3.LUT R245, R212, 0xff, RZ, 0xc0, !PT ;  /* 0x000000ffd4f57812 */ /* 0x000fe200078ec0ff */
[----:B------:R-:W-:Y:S01]  /*2cc0*/  IMAD.WIDE.U32 R222, R199, -0x326172a9, RZ ;  /* 0xcd9e8d57c7de7825 */ /* 0x000fe200078e00ff */
[--C-:B------:R-:W-:Y:S02]  /*2cd0*/  SHF.R.U32.HI R244, RZ, 0x18, R212.reuse ;  /* 0x00000018fff47819 */ /* 0x100fe400000116d4 */
[----:B------:R-:W-:Y:S01]  /*2ce0*/  SHF.R.U32.HI R241, RZ, 0x10, R212 ;  /* 0x00000010fff17819 */ /* 0x000fe200000116d4 */
[----:B------:R-:W-:Y:S01]  /*2cf0*/  IMAD.WIDE.U32 R218, R218, -0x326172a9, RZ ;  /* 0xcd9e8d57dada7825 */ /* 0x000fe200078e00ff */
[----:B------:R-:W-:Y:S01]  /*2d00*/  LOP3.LUT R240, R212, 0xffff, RZ, 0xc0, !PT ;  /* 0x0000ffffd4f07812 */ /* 0x000fe200078ec0ff */
[----:B------:R4:W-:Y:S01]  /*2d10*/  MUFU.EX2 R199, R203 ;  /* 0x000000cb00c77308 */ /* 0x0009e20000000800 */
[----:B------:R-:W-:Y:S01]  /*2d20*/  LOP3.LUT R230, R222, 0xff, RZ, 0xc0, !PT ;  /* 0x000000ffdee67812 */ /* 0x000fe200078ec0ff */
[----:B------:R-:W-:Y:S01]  /*2d30*/  IMAD.WIDE.U32 R214, R196, -0x2daee0ad, RZ ;  /* 0xd2511f53c4d67825 */ /* 0x000fe200078e00ff */
[----:B------:R-:W-:Y:S01]  /*2d40*/  LOP3.LUT R206, R219, UR49, R206, 0x96, !PT ;  /* 0x00000031dbce7c12 */ /* 0x000fe2000f8e96ce */
[----:B------:R-:W-:Y:S01]  /*2d50*/  UIADD3 UR49, UR44, -0x4ab325aa, URZ ;  /* 0xb54cda562c317890 */ /* 0x000fe2000fffe03f */
[----:B------:R-:W-:Y:S01]  /*2d60*/  SHF.R.U32.HI R231, RZ, 0x10, R222 ;  /* 0x00000010ffe77819 */ /* 0x000fe200000116de */
[----:B------:R-:W-:Y:S01]  /*2d70*/  FFMA.FTZ R219, R26, UR45, -R243 ;  /* 0x0000002d1adb7c23 */ /* 0x000fe200080108f3 */
[----:B------:R-:W-:Y:S01]  /*2d80*/  LOP3.LUT R210, R215, UR50, R210, 0x96, !PT ;  /* 0x00000032d7d27c12 */ /* 0x000fe2000f8e96d2 */
[----:B------:R-:W-:Y:S01]  /*2d90*/  FFMA.FTZ R209, R21, UR45, -R235 ;  /* 0x0000002d15d17c23 */ /* 0x000fe200080108eb */
[----:B------:R-:W-:Y:S01]  /*2da0*/  LOP3.LUT R238, R213, UR48, R214, 0x96, !PT ;  /* 0x00000030d5ee7c12 */ /* 0x000fe2000f8e96d6 */
[----:B------:R-:W-:Y:S01]  /*2db0*/  IMAD.WIDE.U32 R214, R197, -0x326172a9, RZ ;  /* 0xcd9e8d57c5d67825 */ /* 0x000fe200078e00ff */
[----:B------:R-:W-:Y:S01]  /*2dc0*/  LOP3.LUT R232, R222, 0xffff, RZ, 0xc0, !PT ;  /* 0x0000ffffdee87812 */ /* 0x000fe200078ec0ff */
[----:B------:R-:W-:Y:S01]  /*2dd0*/  MUFU.EX2 R190, R190 ;  /* 0x000000be00be7308 */ /* 0x000fe20000000800 */
[----:B------:R-:W-:Y:S01]  /*2de0*/  SHF.R.U32.HI R233, RZ, 0x18, R222 ;  /* 0x00000018ffe97819 */ /* 0x000fe200000116de */
[----:B------:R-:W-:Y:S01]  /*2df0*/  FFMA.FTZ R222, R27, UR45, -R243 ;  /* 0x0000002d1bde7c23 */ /* 0x000fe200080108f3 */
[----:B------:R-:W-:Y:S01]  /*2e00*/  LOP3.LUT R204, R215, UR49, R204, 0x96, !PT ;  /* 0x00000031d7cc7c12 */ /* 0x000fe2000f8e96cc */
[----:B------:R-:W-:Y:S01]  /*2e10*/  FFMA.FTZ R194, R19, UR45, -R237 ;  /* 0x0000002d13c27c23 */ /* 0x000fe200080108ed */
[----:B------:R-:W-:Y:S01]  /*2e20*/  LOP3.LUT R212, R214, 0xffff, RZ, 0xc0, !PT ;  /* 0x0000ffffd6d47812 */ /* 0x000fe200078ec0ff */
[--C-:B------:R-:W-:Y:S01]  /*2e30*/  FFMA.FTZ R196, R20, UR45, -R235.reuse ;  /* 0x0000002d14c47c23 */ /* 0x100fe200080108eb */
[----:B-1----:R-:W-:Y:S01]  /*2e40*/  LOP3.LUT R205, R204, 0xff, RZ, 0xc0, !PT ;  /* 0x000000ffcccd7812 */ /* 0x002fe200078ec0ff */
[--C-:B------:R-:W-:Y:S01]  /*2e50*/  FFMA.FTZ R44, R44, UR45, -R242.reuse ;  /* 0x0000002d2c2c7c23 */ /* 0x100fe200080108f2 */
[----:B----4-:R-:W-:Y:S01]  /*2e60*/  LOP3.LUT R203, R204, 0xffff, RZ, 0xc0, !PT ;  /* 0x0000ffffcccb7812 */ /* 0x010fe200078ec0ff */
[--C-:B------:R-:W-:Y:S01]  /*2e70*/  FFMA.FTZ R45, R45, UR45, -R242.reuse ;  /* 0x0000002d2d2d7c23 */ /* 0x100fe200080108f2 */
[----:B------:R-:W-:Y:S01]  /*2e80*/  ISETP.LE.U32.AND P5, PT, R205, UR46, PT ;  /* 0x0000002ecd007c0c */ /* 0x000fe2000bfa3070 */
[----:B------:R-:W-:Y:S01]  /*2e90*/  FFMA.FTZ R48, R48, UR45, -R235 ;  /* 0x0000002d30307c23 */ /* 0x000fe200080108eb */
[----:B------:R-:W-:Y:S01]  /*2ea0*/  SHF.R.U32.HI R205, RZ, 0x8, R203 ;  /* 0x00000008ffcd7819 */ /* 0x000fe200000116cb */
[----:B------:R-:W-:Y:S01]  /*2eb0*/  IMAD.WIDE.U32 R220, R201, -0x326172a9, RZ ;  /* 0xcd9e8d57c9dc7825 */ /* 0x000fe200078e00ff */
[----:B------:R-:W-:Y:S01]  /*2ec0*/  LOP3.LUT R207, R214, 0xff, RZ, 0xc0, !PT ;  /* 0x000000ffd6cf7812 */ /* 0x000fe200078ec0ff */
[----:B------:R1:W-:Y:S01]  /*2ed0*/  MUFU.EX2 R203, R219 ;  /* 0x000000db00cb7308 */ /* 0x0003e20000000800 */
[----:B------:R-:W-:Y:S01]  /*2ee0*/  LOP3.LUT R205, R205, 0xffff, RZ, 0xc0, !PT ;  /* 0x0000ffffcdcd7812 */ /* 0x000fe200078ec0ff */
[----:B------:R-:W-:Y:S01]  /*2ef0*/  FFMA.FTZ R201, R24, UR45, -R242 ;  /* 0x0000002d18c97c23 */ /* 0x000fe200080108f2 */
[C---:B------:R-:W-:Y:S01]  /*2f00*/  LOP3.LUT R217, R220.reuse, 0xffff, RZ, 0xc0, !PT ;  /* 0x0000ffffdcd97812 */ /* 0x040fe200078ec0ff */
[----:B------:R-:W-:Y:S01]  /*2f10*/  FFMA.FTZ R49, R49, UR45, -R235 ;  /* 0x0000002d31317c23 */ /* 0x000fe200080108eb */
[----:B------:R-:W-:Y:S01]  /*2f20*/  LOP3.LUT R215, R220, 0xff, RZ, 0xc0, !PT ;  /* 0x000000ffdcd77812 */ /* 0x000fe200078ec0ff */
[----:B------:R-:W-:Y:S01]  /*2f30*/  FFMA.FTZ R47, R47, UR45, -R243 ;  /* 0x0000002d2f2f7c23 */ /* 0x000fe200080108f3 */
[--C-:B------:R-:W-:Y:S01]  /*2f40*/  SHF.R.U32.HI R211, RZ, 0x10, R220.reuse ;  /* 0x00000010ffd37819 */ /* 0x100fe200000116dc */
[----:B------:R-:W-:Y:S01]  /*2f50*/  @!P5 FADD.FTZ R181, -R181, -RZ ;  /* 0x800000ffb5b5d221 */ /* 0x000fe20000010100 */
[----:B------:R-:W-:Y:S01]  /*2f60*/  SHF.R.U32.HI R213, RZ, 0x18, R220 ;  /* 0x00000018ffd57819 */ /* 0x000fe200000116dc */
[----:B------:R-:W-:Y:S01]  /*2f70*/  FFMA.FTZ R50, R50, UR45, -R237 ;  /* 0x0000002d32327c23 */ /* 0x000fe200080108ed */
[----:B------:R-:W-:Y:S01]  /*2f80*/  SHF.R.U32.HI R220, RZ, 0x10, R204 ;  /* 0x00000010ffdc7819 */ /* 0x000fe200000116cc */
[----:B------:R-:W-:Y:S01]  /*2f90*/  IMAD.WIDE.U32 R250, R210, -0x326172a9, RZ ;  /* 0xcd9e8d57d2fa7825 */ /* 0x000fe200078e00ff */
[----:B------:R-:W-:Y:S01]  /*2fa0*/  LOP3.LUT R218, R221, UR49, R218, 0x96, !PT ;  /* 0x00000031ddda7c12 */ /* 0x000fe2000f8e96da */
[----:B------:R4:W2:Y:S01]  /*2fb0*/  MUFU.EX2 R183, R184 ;  /* 0x000000b800b77308 */ /* 0x0008a20000000800 */
[----:B------:R-:W-:Y:S01]  /*2fc0*/  ISETP.LE.U32.AND P0, PT, R205, UR46, PT ;  /* 0x0000002ecd007c0c */ /* 0x000fe2000bf03070 */
[----:B------:R-:W-:Y:S01]  /*2fd0*/  FFMA.FTZ R221, R28, UR45, -R242 ;  /* 0x0000002d1cdd7c23 */ /* 0x000fe200080108f2 */
[----:B------:R-:W-:Y:S01]  /*2fe0*/  LOP3.LUT R220, R220, 0xff, RZ, 0xc0, !PT ;  /* 0x000000ffdcdc7812 */ /* 0x000fe200078ec0ff */
[----:B------:R-:W-:Y:S01]  /*2ff0*/  IMAD.WIDE.U32 R248, R206, -0x2daee0ad, RZ ;  /* 0xd2511f53cef87825 */ /* 0x000fe200078e00ff */
[----:B------:R-:W-:Y:S02]  /*3000*/  LOP3.LUT R205, R218, 0xffff, RZ, 0xc0, !PT ;  /* 0x0000ffffdacd7812 */ /* 0x000fe400078ec0ff */
[----:B------:R-:W-:Y:S03]  /*3010*/  SHF.R.U32.HI R204, RZ, 0x18, R204 ;  /* 0x00000018ffcc7819 */ /* 0x000fe600000116cc */
[----:B------:R3:W-:Y:S01]  /*3020*/  MUFU.EX2 R192, R198 ;  /* 0x000000c600c07308 */ /* 0x0007e20000000800 */
[----:B------:R-:W-:Y:S01]  /*3030*/  ISETP.LE.U32.AND P2, PT, R220, UR46, PT ;  /* 0x0000002edc007c0c */ /* 0x000fe2000bf43070 */
[----:B------:R-:W-:Y:S01]  /*3040*/  IMAD.WIDE.U32 R246, R246, -0x2daee0ad, RZ ;  /* 0xd2511f53f6f67825 */ /* 0x000fe200078e00ff */
[----:B-1----:R-:W-:Y:S02]  /*3050*/  LOP3.LUT R219, R218, 0xff, RZ, 0xc0, !PT ;  /* 0x000000ffdadb7812 */ /* 0x002fe400078ec0ff */
[----:B------:R-:W-:Y:S01]  /*3060*/  SHF.R.U32.HI R220, RZ, 0x8, R205 ;  /* 0x00000008ffdc7819 */ /* 0x000fe200000116cd */
[----:B------:R-:W-:Y:S01]  /*3070*/  @!P0 FADD.FTZ R186, -R186, -RZ ;  /* 0x800000ffbaba8221 */ /* 0x000fe20000010100 */
[----:B------:R-:W-:Y:S03]  /*3080*/  ISETP.LE.U32.AND P3, PT, R204, UR46, PT ;  /* 0x0000002ecc007c0c */ /* 0x000fe6000bf63070 */
[----:B------:R1:W-:Y:S01]  /*3090*/  MUFU.EX2 R197, R209 ;  /* 0x000000d100c57308 */ /* 0x0003e20000000800 */
[----:B------:R-:W-:Y:S01]  /*30a0*/  ISETP.LE.U32.AND P5, PT, R219, UR46, PT ;  /* 0x0000002edb007c0c */ /* 0x000fe2000bfa3070 */
[----:B----4-:R-:W-:Y:S01]  /*30b0*/  FFMA.FTZ R184, R8, UR45, -R242 ;  /* 0x0000002d08b87c23 */ /* 0x010fe200080108f2 */
[----:B------:R-:W-:Y:S02]  /*30c0*/  LOP3.LUT R219, R220, 0xffff, RZ, 0xc0, !PT ;  /* 0x0000ffffdcdb7812 */ /* 0x000fe400078ec0ff */
[--C-:B------:R-:W-:Y:S01]  /*30d0*/  SHF.R.U32.HI R220, RZ, 0x10, R218.reuse ;  /* 0x00000010ffdc7819 */ /* 0x100fe200000116da */
[----:B--2---:R-:W-:Y:S01]  /*30e0*/  @!P2 FADD.FTZ R183, -R183, -RZ ;  /* 0x800000ffb7b7a221 */ /* 0x004fe20000010100 */
[----:B------:R-:W-:Y:S03]  /*30f0*/  ISETP.LE.U32.AND P0, PT, R219, UR46, PT ;  /* 0x0000002edb007c0c */ /* 0x000fe6000bf03070 */
[----:B------:R2:W-:Y:S01]  /*3100*/  MUFU.EX2 R204, R222 ;  /* 0x000000de00cc7308 */ /* 0x0005e20000000800 */
[----:B------:R-:W-:Y:S01]  /*3110*/  LOP3.LUT R220, R220, 0xff, RZ, 0xc0, !PT ;  /* 0x000000ffdcdc7812 */ /* 0x000fe200078ec0ff */
[----:B---3--:R-:W-:Y:S01]  /*3120*/  FFMA.FTZ R198, R17, UR45, -R235 ;  /* 0x0000002d11c67c23 */ /* 0x008fe200080108eb */
[----:B------:R-:W-:Y:S01]  /*3130*/  SHF.R.U32.HI R218, RZ, 0x18, R218 ;  /* 0x00000018ffda7819 */ /* 0x000fe200000116da */
[----:B------:R-:W-:Y:S01]  /*3140*/  @!P3 FADD.FTZ R182, -R182, -RZ ;  /* 0x800000ffb6b6b221 */ /* 0x000fe20000010100 */
[----:B------:R-:W-:Y:S02]  /*3150*/  ISETP.LE.U32.AND P3, PT, R220, UR46, PT ;  /* 0x0000002edc007c0c */ /* 0x000fe4000bf63070 */
[----:B------:R-:W-:Y:S03]  /*3160*/  ISETP.LE.U32.AND P2, PT, R207, UR46, PT ;  /* 0x0000002ecf007c0c */ /* 0x000fe6000bf43070 */
[----:B------:R3:W-:Y:S01]  /*3170*/  MUFU.EX2 R205, R221 ;  /* 0x000000dd00cd7308 */ /* 0x0007e20000000800 */
[--C-:B-1----:R-:W-:Y:S01]  /*3180*/  SHF.R.U32.HI R209, RZ, 0x18, R214.reuse ;  /* 0x00000018ffd17819 */ /* 0x102fe200000116d6 */
[----:B------:R-:W-:Y:S01]  /*3190*/  FFMA.FTZ R207, R30, UR45, -R243 ;  /* 0x0000002d1ecf7c23 */ /* 0x000fe200080108f3 */
[----:B------:R-:W-:Y:S01]  /*31a0*/  SHF.R.U32.HI R214, RZ, 0x10, R214 ;  /* 0x00000010ffd67819 */ /* 0x000fe200000116d6 */
[----:B------:R-:W-:Y:S01]  /*31b0*/  @!P0 FADD.FTZ R185, -R185, -RZ ;  /* 0x800000ffb9b98221 */ /* 0x000fe20000010100 */
[----:B------:R-:W-:Y:S02]  /*31c0*/  ISETP.LE.U32.AND P0, PT, R218, UR46, PT ;  /* 0x0000002eda007c0c */ /* 0x000fe4000bf03070 */
[----:B------:R-:W-:Y:S01]  /*31d0*/  SHF.R.U32.HI R218, RZ, 0x8, R217 ;  /* 0x00000008ffda7819 */ /* 0x000fe200000116d9 */
[----:B------:R-:W-:Y:S01]  /*31e0*/  FFMA.FTZ R217, R33, UR45, -R235 ;  /* 0x0000002d21d97c23 */ /* 0x000fe200080108eb */
[----:B------:R-:W-:Y:S01]  /*31f0*/  LOP3.LUT R214, R214, 0xff, RZ, 0xc0, !PT ;  /* 0x000000ffd6d67812 */ /* 0x000fe200078ec0ff */
[----:B------:R-:W-:Y:S01]  /*3200*/  @!P3 FADD.FTZ R187, -R187, -RZ ;  /* 0x800000ffbbbbb221 */ /* 0x000fe20000010100 */
[----:B------:R-:W-:Y:S01]  /*3210*/  ISETP.LE.U32.AND P3, PT, R215, UR46, PT ;  /* 0x0000002ed7007c0c */ /* 0x000fe2000bf63070 */
[----:B--2---:R-:W-:Y:S01]  /*3220*/  FFMA.FTZ R222, R29, UR45, -R242 ;  /* 0x0000002d1dde7c23 */ /* 0x004fe200080108f2 */
[----:B------:R-:W-:Y:S01]  /*3230*/  LOP3.LUT R215, R218, 0xffff, RZ, 0xc0, !PT ;  /* 0x0000ffffdad77812 */ /* 0x000fe200078ec0ff */
[----:B------:R1:W-:Y:S01]  /*3240*/  MUFU.EX2 R210, R217 ;  /* 0x000000d900d27308 */ /* 0x0003e20000000800 */
[----:B------:R-:W-:Y:S01]  /*3250*/  LOP3.LUT R216, R247, UR48, R216, 0x96, !PT ;  /* 0x00000030f7d87c12 */ /* 0x000fe2000f8e96d8 */
[----:B------:R-:W-:Y:S01]  /*3260*/  FFMA.FTZ R218, R34, UR45, -R237 ;  /* 0x0000002d22da7c23 */ /* 0x000fe200080108ed */
[----:B------:R-:W-:Y:S01]  /*3270*/  LOP3.LUT R226, R248, 0xffff, RZ, 0xc0, !PT ;  /* 0x0000fffff8e27812 */ /* 0x000fe200078ec0ff */
[----:B------:R-:W-:Y:S01]  /*3280*/  @!P0 FADD.FTZ R188, -R188, -RZ ;  /* 0x800000ffbcbc8221 */ /* 0x000fe20000010100 */
[----:B------:R-:W-:Y:S02]  /*3290*/  ISETP.LE.U32.AND P0, PT, R215, UR46, PT ;  /* 0x0000002ed7007c0c */ /* 0x000fe4000bf03070 */
[----:B------:R-:W-:Y:S03]  /*32a0*/  LOP3.LUT R215, R211, 0xff, RZ, 0xc0, !PT ;  /* 0x000000ffd3d77812 */ /* 0x000fe600078ec0ff */
[----:B------:R-:W2:Y:S01]  /*32b0*/  MUFU.EX2 R184, R184 ;  /* 0x000000b800b87308 */ /* 0x000ea20000000800 */
[----:B------:R-:W-:Y:S01]  /*32c0*/  LOP3.LUT R225, R248, 0xff, RZ, 0xc0, !PT ;  /* 0x000000fff8e17812 */ /* 0x000fe200078ec0ff */
[----:B------:R-:W-:Y:S01]  /*32d0*/  @!P3 FADD.FTZ R189, -R189, -RZ ;  /* 0x800000ffbdbdb221 */ /* 0x000fe20000010100 */
[----:B------:R-:W-:Y:S01]  /*32e0*/  ISETP.LE.U32.AND P3, PT, R215, UR46, PT ;  /* 0x0000002ed7007c0c */ /* 0x000fe2000bf63070 */
[----:B------:R-:W-:Y:S01]  /*32f0*/  FFMA.FTZ R215, R36, UR45, -R235 ;  /* 0x0000002d24d77c23 */ /* 0x000fe200080108eb */
[--C-:B------:R-:W-:Y:S02]  /*3300*/  SHF.R.U32.HI R220, RZ, 0x10, R248.reuse ;  /* 0x00000010ffdc7819 */ /* 0x100fe400000116f8 */
[----:B---3--:R-:W-:Y:S03]  /*3310*/  SHF.R.U32.HI R221, RZ, 0x18, R248 ;  /* 0x00000018ffdd7819 */ /* 0x008fe600000116f8 */
[----:B------:R3:W-:Y:S01]  /*3320*/  MUFU.EX2 R211, R218 ;  /* 0x000000da00d37308 */ /* 0x0007e20000000800 */
[----:B------:R-:W-:Y:S01]  /*3330*/  LOP3.LUT R228, R251, UR49, R228, 0x96, !PT ;  /* 0x00000031fbe47c12 */ /* 0x000fe2000f8e96e4 */
[----:B------:R-:W-:Y:S01]  /*3340*/  @!P0 FADD.FTZ R190, -R190, -RZ ;  /* 0x800000ffbebe8221 */ /* 0x000fe20000010100 */
[----:B------:R-:W-:Y:S01]  /*3350*/  ISETP.LE.U32.AND P0, PT, R213, UR46, PT ;  /* 0x0000002ed5007c0c */ /* 0x000fe2000bf03070 */
[----:B-1----:R-:W-:Y:S01]  /*3360*/  FFMA.FTZ R217, R35, UR45, -R237 ;  /* 0x0000002d23d97c23 */ /* 0x002fe200080108ed */
[----:B------:R-:W-:Y:S02]  /*3370*/  SHF.R.U32.HI R213, RZ, 0x8, R212 ;  /* 0x00000008ffd57819 */ /* 0x000fe400000116d4 */
[----:B------:R-:W-:Y:S01]  /*3380*/  LOP3.LUT R248, R250, 0xffff, RZ, 0xc0, !PT ;  /* 0x0000fffffaf87812 */ /* 0x000fe200078ec0ff */
[----:B------:R-:W-:Y:S01]  /*3390*/  @!P3 FADD.FTZ R191, -R191, -RZ ;  /* 0x800000ffbfbfb221 */ /* 0x000fe20000010100 */
[----:B------:R-:W-:Y:S01]  /*33a0*/  LOP3.LUT R213, R213, 0xffff, RZ, 0xc0, !PT ;  /* 0x0000ffffd5d57812 */ /* 0x000fe200078ec0ff */
[----:B------:R-:W-:Y:S01]  /*33b0*/  FFMA.FTZ R251, R37, UR45, -R235 ;  /* 0x0000002d25fb7c23 */ /* 0x000fe200080108eb */
[----:B------:R-:W-:Y:S01]  /*33c0*/  LOP3.LUT R224, R223, UR49, R224, 0x96, !PT ;  /* 0x00000031dfe07c12 */ /* 0x000fe2000f8e96e0 */
[----:B--2---:R-:W-:Y:S01]  /*33d0*/  @!P5 FADD.FTZ R184, -R184, -RZ ;  /* 0x800000ffb8b8d221 */ /* 0x004fe20000010100 */
[----:B------:R-:W-:Y:S01]  /*33e0*/  ISETP.LE.U32.AND P3, PT, R213, UR46, PT ;  /* 0x0000002ed5007c0c */ /* 0x000fe2000bf63070 */
[----:B------:R1:W-:Y:S01]  /*33f0*/  MUFU.EX2 R212, R217 ;  /* 0x000000d900d47308 */ /* 0x0003e20000000800 */
[----:B------:R-:W-:Y:S01]  /*3400*/  LOP3.LUT R219, R249, UR48, R208, 0x96, !PT ;  /* 0x00000030f9db7c12 */ /* 0x000fe2000f8e96d0 */
[----:B------:R-:W-:Y:S01]  /*3410*/  @!P0 FADD.FTZ R192, -R192, -RZ ;  /* 0x800000ffc0c08221 */ /* 0x000fe20000010100 */
[----:B------:R-:W-:Y:S01]  /*3420*/  ISETP.LE.U32.AND P0, PT, R214, UR46, PT ;  /* 0x0000002ed6007c0c */ /* 0x000fe2000bf03070 */
[----:B---3--:R-:W-:Y:S01]  /*3430*/  FFMA.FTZ R218, R38, UR45, -R237 ;  /* 0x0000002d26da7c23 */ /* 0x008fe200080108ed */
[C---:B------:R-:W-:Y:S01]  /*3440*/  LOP3.LUT R249, R246.reuse, 0xffff, RZ, 0xc0, !PT ;  /* 0x0000fffff6f97812 */ /* 0x040fe200078ec0ff */
[----:B------:R-:W-:Y:S01]  /*3450*/  FFMA.FTZ R208, R31, UR45, -R243 ;  /* 0x0000002d1fd07c23 */ /* 0x000fe200080108f3 */
[----:B------:R-:W-:Y:S03]  /*3460*/  LOP3.LUT R227, R246, 0xff, RZ, 0xc0, !PT ;  /* 0x000000fff6e37812 */ /* 0x000fe600078ec0ff */
[----:B------:R2:W-:Y:S01]  /*3470*/  MUFU.EX2 R213, R215 ;  /* 0x000000d700d57308 */ /* 0x0005e20000000800 */
[----:B------:R-:W-:Y:S02]  /*3480*/  SHF.R.U32.HI R223, RZ, 0x10, R246 ;  /* 0x00000010ffdf7819 */ /* 0x000fe400000116f6 */
[----:B------:R-:W-:Y:S01]  /*3490*/  ISETP.LE.U32.AND P5, PT, R209, UR46, PT ;  /* 0x0000002ed1007c0c */ /* 0x000fe2000bfa3070 */
[----:B------:R-:W-:Y:S01]  /*34a0*/  FFMA.FTZ R209, R32, UR45, -R235 ;  /* 0x0000002d20d17c23 */ /* 0x000fe200080108eb */
[----:B------:R-:W-:Y:S02]  /*34b0*/  LOP3.LUT R229, R250, 0xff, RZ, 0xc0, !PT ;  /* 0x000000fffae57812 */ /* 0x000fe400078ec0ff */
[----:B------:R-:W-:Y:S03]  /*34c0*/  SHF.R.U32.HI R247, RZ, 0x10, R250 ;  /* 0x00000010fff77819 */ /* 0x000fe600000116fa */
[----:B------:R-:W3:Y:S01]  /*34d0*/  MUFU.EX2 R198, R198 ;  /* 0x000000c600c67308 */ /* 0x000ee20000000800 */
[----:B-1----:R-:W-:Y:S02]  /*34e0*/  LOP3.LUT R217, R216, 0xffff, RZ, 0xc0, !PT ;  /* 0x0000ffffd8d97812 */ /* 0x002fe400078ec0ff */
[----:B------:R-:W-:Y:S02]  /*34f0*/  LOP3.LUT R202, R234, 0xff, RZ, 0xc0, !PT ;  /* 0x000000ffeaca7812 */ /* 0x000fe400078ec0ff */
[----:B------:R-:W-:Y:S02]  /*3500*/  SHF.R.U32.HI R217, RZ, 0x8, R217 ;  /* 0x00000008ffd97819 */ /* 0x000fe400000116d9 */
[----:B------:R-:W-:Y:S03]  /*3510*/  ISETP.LE.U32.AND P4, PT, R202, UR46, PT ;  /* 0x0000002eca007c0c */ /* 0x000fe6000bf83070 */
[----:B------:R1:W-:Y:S01]  /*3520*/  MUFU.EX2 R206, R222 ;  /* 0x000000de00ce7308 */ /* 0x0003e20000000800 */
[----:B--2---:R-:W-:Y:S01]  /*3530*/  SHF.R.U32.HI R215, RZ, 0x18, R216 ;  /* 0x00000018ffd77819 */ /* 0x004fe200000116d8 */
[----:B------:R-:W-:Y:S01]  /*3540*/  FFMA.FTZ R202, R25, UR45, -R242 ;  /* 0x0000002d19ca7c23 */ /* 0x000fe200080108f2 */
[----:B------:R-:W-:Y:S02]  /*3550*/  LOP3.LUT R217, R217, 0xffff, RZ, 0xc0, !PT ;  /* 0x0000ffffd9d97812 */ /* 0x000fe400078ec0ff */
[----:B------:R-:W-:Y:S02]  /*3560*/  SHF.R.U32.HI R226, RZ, 0x8, R226 ;  /* 0x00000008ffe27819 */ /* 0x000fe400000116e2 */
[----:B------:R-:W-:Y:S03]  /*3570*/  SHF.R.U32.HI R249, RZ, 0x8, R249 ;  /* 0x00000008fff97819 */ /* 0x000fe600000116f9 */
[----:B------:R-:W2:Y:S01]  /*3580*/  MUFU.EX2 R193, R193 ;  /* 0x000000c100c17308 */ /* 0x000ea20000000800 */
[----:B------:R-:W-:Y:S01]  /*3590*/  LOP3.LUT R226, R226, 0xffff, RZ, 0xc0, !PT ;  /* 0x0000ffffe2e27812 */ /* 0x000fe200078ec0ff */
[----:B---3--:R-:W-:Y:S01]  /*35a0*/  @!P3 FADD.FTZ R198, -R198, -RZ ;  /* 0x800000ffc6c6b221 */ /* 0x008fe20000010100 */
[----:B------:R-:W-:Y:S02]  /*35b0*/  ISETP.LE.U32.AND P3, PT, R215, UR46, PT ;  /* 0x0000002ed7007c0c */ /* 0x000fe4000bf63070 */
[----:B------:R-:W-:Y:S02]  /*35c0*/  LOP3.LUT R249, R249, 0xffff, RZ, 0xc0, !PT ;  /* 0x0000fffff9f97812 */ /* 0x000fe400078ec0ff */
[----:B------:R-:W-:Y:S03]  /*35d0*/  LOP3.LUT R223, R223, 0xff, RZ, 0xc0, !PT ;  /* 0x000000ffdfdf7812 */ /* 0x000fe600078ec0ff */
[----:B------:R-:W3:Y:S01]  /*35e0*/  MUFU.EX2 R195, R195 ;  /* 0x000000c300c37308 */ /* 0x000ee20000000800 */
[----:B-1----:R-:W-:Y:S02]  /*35f0*/  SHF.R.U32.HI R222, RZ, 0x18, R246 ;  /* 0x00000018ffde7819 */ /* 0x002fe400000116f6 */
[----:B------:R-:W-:Y:S02]  /*3600*/  SHF.R.U32.HI R246, RZ, 0x18, R250 ;  /* 0x00000018fff67819 */ /* 0x000fe400000116fa */
[----:B------:R-:W-:Y:S02]  /*3610*/  LOP3.LUT R250, R216, 0xff, RZ, 0xc0, !PT ;  /* 0x000000ffd8fa7812 */ /* 0x000fe400078ec0ff */
[----:B------:R-:W-:Y:S03]  /*3620*/  SHF.R.U32.HI R248, RZ, 0x8, R248 ;  /* 0x00000008fff87819 */ /* 0x000fe600000116f8 */
[----:B------:R-:W1:Y:S01]  /*3630*/  MUFU.EX2 R194, R194 ;  /* 0x000000c200c27308 */ /* 0x000e620000000800 */
[----:B------:R-:W-:Y:S01]  /*3640*/  LOP3.LUT R247, R247, 0xff, RZ, 0xc0, !PT ;  /* 0x000000fff7f77812 */ /* 0x000fe200078ec0ff */
[----:B--2---:R-:W-:Y:S01]  /*3650*/  @!P2 FADD.FTZ R193, -R193, -RZ ;  /* 0x800000ffc1c1a221 */ /* 0x004fe20000010100 */
[----:B------:R-:W-:Y:S01]  /*3660*/  ISETP.LE.U32.AND P2, PT, R250, UR46, PT ;  /* 0x0000002efa007c0c */ /* 0x000fe2000bf43070 */
[----:B------:R-:W-:Y:S01]  /*3670*/  @!P3 FADD.FTZ R199, -R199, -RZ ;  /* 0x800000ffc7c7b221 */ /* 0x000fe20000010100 */
[----:B------:R-:W-:Y:S01]  /*3680*/  SHF.R.U32.HI R250, RZ, 0x10, R216 ;  /* 0x00000010fffa7819 */ /* 0x000fe200000116d8 */
[----:B------:R-:W-:Y:S01]  /*3690*/  FFMA.FTZ R216, R39, UR45, -R237 ;  /* 0x0000002d27d87c23 */ /* 0x000fe200080108ed */
[----:B------:R-:W-:Y:S03]  /*36a0*/  LOP3.LUT R248, R248, 0xffff, RZ, 0xc0, !PT ;  /* 0x0000fffff8f87812 */ /* 0x000fe600078ec0ff */
[----:B------:R-:W2:Y:S01]  /*36b0*/  MUFU.EX2 R196, R196 ;  /* 0x000000c400c47308 */ /* 0x000ea20000000800 */
[----:B------:R-:W-:Y:S01]  /*36c0*/  SHF.R.U32.HI R232, RZ, 0x8, R232 ;  /* 0x00000008ffe87819 */ /* 0x000fe200000116e8 */
[----:B---3--:R-:W-:Y:S01]  /*36d0*/  @!P0 FADD.FTZ R195, -R195, -RZ ;  /* 0x800000ffc3c38221 */ /* 0x008fe20000010100 */
[----:B------:R-:W-:Y:S02]  /*36e0*/  ISETP.LE.U32.AND P0, PT, R217, UR46, PT ;  /* 0x0000002ed9007c0c */ /* 0x000fe4000bf03070 */
[----:B------:R-:W-:Y:S02]  /*36f0*/  LOP3.LUT R217, R250, 0xff, RZ, 0xc0, !PT ;  /* 0x000000fffad97812 */ /* 0x000fe400078ec0ff */
[----:B------:R-:W-:Y:S03]  /*3700*/  LOP3.LUT R250, R219, 0xffff, RZ, 0xc0, !PT ;  /* 0x0000ffffdbfa7812 */ /* 0x000fe600078ec0ff */
[----:B------:R3:W-:Y:S01]  /*3710*/  MUFU.EX2 R214, R251 ;  /* 0x000000fb00d67308 */ /* 0x0007e20000000800 */
[----:B------:R-:W-:Y:S01]  /*3720*/  LOP3.LUT R232, R232, 0xffff, RZ, 0xc0, !PT ;  /* 0x0000ffffe8e87812 */ /* 0x000fe200078ec0ff */
[----:B-1----:R-:W-:Y:S01]  /*3730*/  @!P5 FADD.FTZ R194, -R194, -RZ ;  /* 0x800000ffc2c2d221 */ /* 0x002fe20000010100 */
[----:B------:R-:W-:Y:S02]  /*3740*/  ISETP.LE.U32.AND P5, PT, R217, UR46, PT ;  /* 0x0000002ed9007c0c */ /* 0x000fe4000bfa3070 */
[----:B------:R-:W-:Y:S02]  /*3750*/  LOP3.LUT R217, R219, 0xff, RZ, 0xc0, !PT ;  /* 0x000000ffdbd97812 */ /* 0x000fe400078ec0ff */
[----:B------:R-:W-:Y:S03]  /*3760*/  LOP3.LUT R239, R239, 0xff, RZ, 0xc0, !PT ;  /* 0x000000ffefef7812 */ /* 0x000fe600078ec0ff */
[----:B------:R1:W-:Y:S01]  /*3770*/  MUFU.EX2 R215, R218 ;  /* 0x000000da00d77308 */ /* 0x0003e20000000800 */
[----:B------:R-:W-:Y:S01]  /*3780*/  LOP3.LUT R241, R241, 0xff, RZ, 0xc0, !PT ;  /* 0x000000fff1f17812 */ /* 0x000fe200078ec0ff */
[----:B--2---:R-:W-:Y:S01]  /*3790*/  @!P2 FADD.FTZ R196, -R196, -RZ ;  /* 0x800000ffc4c4a221 */ /* 0x004fe20000010100 */
[----:B------:R-:W-:Y:S01]  /*37a0*/  ISETP.LE.U32.AND P2, PT, R217, UR46, PT ;  /* 0x0000002ed9007c0c */ /* 0x000fe2000bf43070 */
[----:B------:R-:W-:Y:S01]  /*37b0*/  @!P0 FADD.FTZ R197, -R197, -RZ ;  /* 0x800000ffc5c58221 */ /* 0x000fe20000010100 */
[----:B------:R-:W-:Y:S05]  /*37c0*/  SHF.R.U32.HI R240, RZ, 0x8, R240 ;  /* 0x00000008fff07819 */ /* 0x000fea00000116f0 */
[----:B------:R-:W2:Y:S01]  /*37d0*/  MUFU.EX2 R201, R201 ;  /* 0x000000c900c97308 */ /* 0x000ea20000000800 */
[----:B------:R-:W-:Y:S01]  /*37e0*/  LOP3.LUT R240, R240, 0xffff, RZ, 0xc0, !PT ;  /* 0x0000fffff0f07812 */ /* 0x000fe200078ec0ff */
[----:B---3--:R-:W-:Y:S01]  /*37f0*/  FFMA.FTZ R251, R40, UR45, -R242 ;  /* 0x0000002d28fb7c23 */ /* 0x008fe200080108f2 */
[----:B------:R-:W-:Y:S01]  /*3800*/  SHF.R.U32.HI R40, RZ, 0x8, R250 ;  /* 0x00000008ff287819 */ /* 0x000fe200000116fa */
[----:B------:R-:W-:Y:S03]  /*3810*/  @!P5 FADD.FTZ R200, -R200, -RZ ;  /* 0x800000ffc8c8d221 */ /* 0x000fe60000010100 */
[----:B------:R-:W-:Y:S03]  /*3820*/  LOP3.LUT R40, R40, 0xffff, RZ, 0xc0, !PT ;  /* 0x0000ffff28287812 */ /* 0x000fe600078ec0ff */
[----:B------:R-:W3:Y:S01]  /*3830*/  MUFU.EX2 R202, R202 ;  /* 0x000000ca00ca7308 */ /* 0x000ee20000000800 */
[--C-:B-1----:R-:W-:Y:S02]  /*3840*/  SHF.R.U32.HI R218, RZ, 0x10, R219.reuse ;  /* 0x00000010ffda7819 */ /* 0x102fe400000116db */
[----:B------:R-:W-:Y:S02]  /*3850*/  SHF.R.U32.HI R219, RZ, 0x18, R219 ;  /* 0x00000018ffdb7819 */ /* 0x000fe400000116db */
[----:B------:R-:W-:Y:S02]  /*3860*/  ISETP.LE.U32.AND P0, PT, R40, UR46, PT ;  /* 0x0000002e28007c0c */ /* 0x000fe4000bf03070 */
[----:B------:R-:W-:Y:S03]  /*3870*/  ISETP.LE.U32.AND P3, PT, R219, UR46, PT ;  /* 0x0000002edb007c0c */ /* 0x000fe6000bf63070 */
[----:B------:R-:W1:Y:S01]  /*3880*/  MUFU.EX2 R209, R209 ;  /* 0x000000d100d17308 */ /* 0x000e620000000800 */
[----:B------:R-:W-:Y:S01]  /*3890*/  LOP3.LUT R40, R218, 0xff, RZ, 0xc0, !PT ;  /* 0x000000ffda287812 */ /* 0x000fe200078ec0ff */
[----:B--2---:R-:W-:Y:S01]  /*38a0*/  @!P2 FADD.FTZ R201, -R201, -RZ ;  /* 0x800000ffc9c9a221 */ /* 0x004fe20000010100 */
[----:B------:R-:W-:Y:S01]  /*38b0*/  ISETP.LE.U32.AND P2, PT, R225, UR46, PT ;  /* 0x0000002ee1007c0c */ /* 0x000fe2000bf43070 */
[--C-:B------:R-:W-:Y:S01]  /*38c0*/  FFMA.FTZ R225, R43, UR45, -R243.reuse ;  /* 0x0000002d2be17c23 */ /* 0x100fe200080108f3 */
[----:B------:R-:W-:Y:S02]  /*38d0*/  ISETP.LE.U32.AND P5, PT, R40, UR46, PT ;  /* 0x0000002e28007c0c */ /* 0x000fe4000bfa3070 */
[----:B------:R-:W-:Y:S03]  /*38e0*/  LOP3.LUT R40, R220, 0xff, RZ, 0xc0, !PT ;  /* 0x000000ffdc287812 */ /* 0x000fe600078ec0ff */
[----:B------:R-:W-:Y:S01]  /*38f0*/  MUFU.EX2 R218, R41 ;  /* 0x0000002900da7308 */ /* 0x000fe20000000800 */
[----:B---3--:R-:W-:Y:S01]  /*3900*/  @!P0 FADD.FTZ R202, -R202, -RZ ;  /* 0x800000ffcaca8221 */ /* 0x008fe20000010100 */
[----:B------:R-:W-:Y:S01]  /*3910*/  ISETP.LE.U32.AND P0, PT, R226, UR46, PT ;  /* 0x0000002ee2007c0c */ /* 0x000fe2000bf03070 */
[----:B------:R-:W-:Y:S01]  /*3920*/  @!P3 FADD.FTZ R204, -R204, -RZ ;  /* 0x800000ffccccb221 */ /* 0x000fe20000010100 */
[----:B------:R-:W-:Y:S06]  /*3930*/  ISETP.LE.U32.AND P3, PT, R221, UR46, PT ;  /* 0x0000002edd007c0c */ /* 0x000fec000bf63070 */
[----:B------:R2:W-:Y:S01]  /*3940*/  MUFU.EX2 R219, R42 ;  /* 0x0000002a00db7308 */ /* 0x0005e20000000800 */
[----:B------:R-:W-:Y:S01]  /*3950*/  @!P2 FADD.FTZ R205, -R205, -RZ ;  /* 0x800000ffcdcda221 */ /* 0x000fe20000010100 */
[----:B------:R-:W-:Y:S01]  /*3960*/  ISETP.LE.U32.AND P2, PT, R227, UR46, PT ;  /* 0x0000002ee3007c0c */ /* 0x000fe2000bf43070 */
[----:B------:R-:W-:Y:S01]  /*3970*/  @!P5 FADD.FTZ R203, -R203, -RZ ;  /* 0x800000ffcbcbd221 */ /* 0x000fe20000010100 */
[----:B------:R-:W-:Y:S06]  /*3980*/  ISETP.LE.U32.AND P5, PT, R40, UR46, PT ;  /* 0x0000002e28007c0c */ /* 0x000fec000bfa3070 */
[----:B------:R3:W-:Y:S01]  /*3990*/  MUFU.EX2 R221, R44 ;  /* 0x0000002c00dd7308 */ /* 0x0007e20000000800 */
[----:B------:R-:W-:Y:S01]  /*39a0*/  @!P0 FADD.FTZ R206, -R206, -RZ ;  /* 0x800000ffcece8221 */ /* 0x000fe20000010100 */
[----:B------:R-:W-:Y:S03]  /*39b0*/  ISETP.LE.U32.AND P0, PT, R222, UR46, PT ;  /* 0x0000002ede007c0c */ /* 0x000fe6000bf03070 */
[----:B-1----:R-:W-:Y:S05]  /*39c0*/  @!P2 FADD.FTZ R209, -R209, -RZ ;  /* 0x800000ffd1d1a221 */ /* 0x002fea0000010100 */
[----:B------:R-:W1:Y:S01]  /*39d0*/  MUFU.EX2 R207, R207 ;  /* 0x000000cf00cf7308 */ /* 0x000e620000000800 */
[----:B--2---:R-:W2:Y:S04]  /*39e0*/  LDSM.16.M88.4 R40, [R133+0x6c00] ;  /* 0x006c00008528783b */ /* 0x004ea80000000200 */
[----:B------:R-:W-:Y:S05]  /*39f0*/  @!P0 FADD.FTZ R212, -R212, -RZ ;  /* 0x800000ffd4d48221 */ /* 0x000fea0000010100 */
[----:B------:R-:W-:Y:S01]  /*3a00*/  MUFU.EX2 R226, R49 ;  /* 0x0000003100e27308 */ /* 0x000fe20000000800 */
[----:B---3--:R-:W-:Y:S04]  /*3a10*/  LOP3.LUT R44, R224, 0xff, RZ, 0xc0, !PT ;  /* 0x000000ffe02c7812 */ /* 0x008fe800078ec0ff */
[----:B------:R-:W-:Y:S02]  /*3a20*/  ISETP.LE.U32.AND P2, PT, R44, UR46, PT ;  /* 0x0000002e2c007c0c */ /* 0x000fe4000bf43070 */
[----:B------:R-:W-:Y:S03]  /*3a30*/  LOP3.LUT R44, R224, 0xffff, RZ, 0xc0, !PT ;  /* 0x0000ffffe02c7812 */ /* 0x000fe600078ec0ff */
[----:B------:R3:W-:Y:S01]  /*3a40*/  MUFU.EX2 R222, R45 ;  /* 0x0000002d00de7308 */ /* 0x0007e20000000800 */
[----:B-1----:R-:W-:Y:S01]  /*3a50*/  @!P5 FADD.FTZ R207, -R207, -RZ ;  /* 0x800000ffcfcfd221 */ /* 0x002fe20000010100 */
[----:B------:R-:W-:Y:S02]  /*3a60*/  ISETP.LE.U32.AND P5, PT, R249, UR46, PT ;  /* 0x0000002ef9007c0c */ /* 0x000fe4000bfa3070 */
[----:B------:R-:W-:Y:S04]  /*3a70*/  SHF.R.U32.HI R44, RZ, 0x8, R44 ;  /* 0x00000008ff2c7819 */ /* 0x000fe8000001162c */
[----:B------:R-:W-:Y:S02]  /*3a80*/  LOP3.LUT R44, R44, 0xffff, RZ, 0xc0, !PT ;  /* 0x0000ffff2c2c7812 */ /* 0x000fe400078ec0ff */
[----:B------:R-:W1:Y:S01]  /*3a90*/  MUFU.EX2 R208, R208 ;  /* 0x000000d000d07308 */ /* 0x000e620000000800 */
[----:B------:R-:W-:Y:S01]  /*3aa0*/  @!P2 FADD.FTZ R213, -R213, -RZ ;  /* 0x800000ffd5d5a221 */ /* 0x000fe20000010100 */
[----:B------:R-:W-:Y:S02]  /*3ab0*/  ISETP.LE.U32.AND P0, PT, R44, UR46, PT ;  /* 0x0000002e2c007c0c */ /* 0x000fe4000bf03070 */
[----:B------:R-:W-:Y:S01]  /*3ac0*/  LOP3.LUT R44, R228, 0xffff, RZ, 0xc0, !PT ;  /* 0x0000ffffe42c7812 */ /* 0x000fe200078ec0ff */
[----:B------:R-:W-:Y:S01]  /*3ad0*/  @!P5 FADD.FTZ R210, -R210, -RZ ;  /* 0x800000ffd2d2d221 */ /* 0x000fe20000010100 */
[----:B---3--:R-:W-:Y:S04]  /*3ae0*/  SHF.R.U32.HI R45, RZ, 0x18, R224 ;  /* 0x00000018ff2d7819 */ /* 0x008fe800000116e0 */
[----:B------:R3:W-:Y:S01]  /*3af0*/  MUFU.EX2 R220, R225 ;  /* 0x000000e100dc7308 */ /* 0x0007e20000000800 */
[----:B------:R-:W-:Y:S02]  /*3b00*/  SHF.R.U32.HI R44, RZ, 0x8, R44 ;  /* 0x00000008ff2c7819 */ /* 0x000fe4000001162c */
[----:B------:R-:W-:Y:S02]  /*3b10*/  ISETP.LE.U32.AND P5, PT, R45, UR46, PT ;  /* 0x0000002e2d007c0c */ /* 0x000fe4000bfa3070 */
[----:B------:R-:W-:Y:S02]  /*3b20*/  LOP3.LUT R44, R44, 0xffff, RZ, 0xc0, !PT ;  /* 0x0000ffff2c2c7812 */ /* 0x000fe400078ec0ff */
[--C-:B------:R-:W-:Y:S03]  /*3b30*/  SHF.R.U32.HI R45, RZ, 0x10, R228.reuse ;  /* 0x00000010ff2d7819 */ /* 0x100fe600000116e4 */
[----:B------:R-:W4:Y:S01]  /*3b40*/  MUFU.EX2 R216, R216 ;  /* 0x000000d800d87308 */ /* 0x000f220000000800 */
[----:B-1----:R-:W-:Y:S01]  /*3b50*/  @!P3 FADD.FTZ R208, -R208, -RZ ;  /* 0x800000ffd0d0b221 */ /* 0x002fe20000010100 */
[----:B------:R-:W-:Y:S01]  /*3b60*/  ISETP.LE.U32.AND P3, PT, R223, UR46, PT ;  /* 0x0000002edf007c0c */ /* 0x000fe2000bf63070 */
[----:B------:R-:W-:Y:S01]  /*3b70*/  @!P0 FADD.FTZ R214, -R214, -RZ ;  /* 0x800000ffd6d68221 */ /* 0x000fe20000010100 */
[----:B------:R-:W-:Y:S01]  /*3b80*/  ISETP.LE.U32.AND P0, PT, R44, UR46, PT ;  /* 0x0000002e2c007c0c */ /* 0x000fe2000bf03070 */
[-C--:B--2---:R-:W-:Y:S03]  /*3b90*/  HMMA.16816.F32 R52, R124, R40.reuse, R52 ;  /* 0x000000287c34723c */ /* 0x084fe60000001834 */
[----:B------:R-:W-:Y:S01]  /*3ba0*/  SHF.R.U32.HI R44, RZ, 0x18, R228 ;  /* 0x00000018ff2c7819 */ /* 0x000fe200000116e4 */
[----:B---3--:R-:W-:Y:S01]  /*3bb0*/  FFMA.FTZ R225, R46, UR45, -R243 ;  /* 0x0000002d2ee17c23 */ /* 0x008fe200080108f3 */
[----:B------:R-:W-:Y:S01]  /*3bc0*/  SHF.R.U32.HI R46, RZ, 0x10, R224 ;  /* 0x00000010ff2e7819 */ /* 0x000fe200000116e0 */
[C---:B------:R-:W-:Y:S01]  /*3bd0*/  HMMA.16816.F32 R56, R104.reuse, R40, R56 ;  /* 0x000000286838723c */ /* 0x040fe20000001838 */
[----:B------:R-:W-:Y:S04]  /*3be0*/  MUFU.EX2 R224, R47 ;  /* 0x0000002f00e07308 */ /* 0x000fe80000000800 */
[----:B------:R-:W-:Y:S01]  /*3bf0*/  LOP3.LUT R46, R46, 0xff, RZ, 0xc0, !PT ;  /* 0x000000ff2e2e7812 */ /* 0x000fe200078ec0ff */
[----:B------:R-:W-:Y:S01]  /*3c00*/  @!P3 FADD.FTZ R211, -R211, -RZ ;  /* 0x800000ffd3d3b221 */ /* 0x000fe20000010100 */
[----:B------:R-:W-:Y:S01]  /*3c10*/  LOP3.LUT R45, R45, 0xff, RZ, 0xc0, !PT ;  /* 0x000000ff2d2d7812 */ /* 0x000fe200078ec0ff */
[----:B----4-:R-:W-:Y:S01]  /*3c20*/  @!P5 FADD.FTZ R216, -R216, -RZ ;  /* 0x800000ffd8d8d221 */ /* 0x010fe20000010100 */
[----:B------:R-:W-:Y:S01]  /*3c30*/  ISETP.LE.U32.AND P3, PT, R46, UR46, PT ;  /* 0x0000002e2e007c0c */ /* 0x000fe2000bf63070 */
[-C--:B------:R-:W-:Y:S01]  /*3c40*/  HMMA.16816.F32 R60, R104, R42.reuse, R60 ;  /* 0x0000002a683c723c */ /* 0x080fe2000000183c */
[----:B------:R-:W-:Y:S02]  /*3c50*/  MUFU.EX2 R227, R50 ;  /* 0x0000003200e37308 */ /* 0x000fe40000000800 */
[----:B------:R-:W-:Y:S01]  /*3c60*/  ISETP.LE.U32.AND P5, PT, R44, UR46, PT ;  /* 0x0000002e2c007c0c */ /* 0x000fe2000bfa3070 */
[----:B------:R-:W-:Y:S01]  /*3c70*/  @!P0 FADD.FTZ R218, -R218, -RZ ;  /* 0x800000ffdada8221 */ /* 0x000fe20000010100 */
[----:B------:R-:W-:Y:S01]  /*3c80*/  LOP3.LUT R46, R228, 0xff, RZ, 0xc0, !PT ;  /* 0x000000ffe42e7812 */ /* 0x000fe200078ec0ff */
[----:B------:R-:W-:Y:S05]  /*3c90*/  HMMA.16816.F32 R64, R124, R42, R64 ;  /* 0x0000002a7c40723c */ /* 0x000fea0000001840 */
[----:B------:R-:W1:Y:S01]  /*3ca0*/  MUFU.EX2 R217, R251 ;  /* 0x000000fb00d97308 */ /* 0x000e620000000800 */
[----:B------:R-:W-:Y:S01]  /*3cb0*/  ISETP.LE.U32.AND P2, PT, R46, UR46, PT ;  /* 0x0000002e2e007c0c */ /* 0x000fe2000bf43070 */
[----:B------:R-:W-:Y:S01]  /*3cc0*/  FFMA.FTZ R52, R52, UR45, -R235 ;  /* 0x0000002d34347c23 */ /* 0x000fe200080108eb */
[----:B------:R-:W-:Y:S03]  /*3cd0*/  ISETP.LE.U32.AND P0, PT, R248, UR46, PT ;  /* 0x0000002ef8007c0c */ /* 0x000fe6000bf03070 */
[----:B------:R-:W-:Y:S01]  /*3ce0*/  @!P3 FADD.FTZ R215, -R215, -RZ ;  /* 0x800000ffd7d7b221 */ /* 0x000fe20000010100 */
[----:B------:R-:W-:Y:S03]  /*3cf0*/  ISETP.LE.U32.AND P3, PT, R45, UR46, PT ;  /* 0x0000002e2d007c0c */ /* 0x000fe6000bf63070 */
[----:B------:R-:W2:Y:S01]  /*3d00*/  MUFU.EX2 R223, R225 ;  /* 0x000000e100df7308 */ /* 0x000ea20000000800 */
[----:B------:R-:W-:Y:S01]  /*3d10*/  @!P5 FADD.FTZ R220, -R220, -RZ ;  /* 0x800000ffdcdcd221 */ /* 0x000fe20000010100 */
[----:B------:R-:W-:Y:S01]  /*3d20*/  ISETP.LE.U32.AND P5, PT, R247, UR46, PT ;  /* 0x0000002ef7007c0c */ /* 0x000fe2000bfa3070 */
[----:B------:R-:W-:Y:S01]  /*3d30*/  FFMA.FTZ R55, R55, UR45, -R237 ;  /* 0x0000002d37377c23 */ /* 0x000fe200080108ed */
[----:B------:R-:W-:Y:S01]  /*3d40*/  LOP3.LUT R40, R231, 0xff, RZ, 0xc0, !PT ;  /* 0x000000ffe7287812 */ /* 0x000fe200078ec0ff */
[--C-:B------:R-:W-:Y:S01]  /*3d50*/  FFMA.FTZ R53, R53, UR45, -R235.reuse ;  /* 0x0000002d35357c23 */ /* 0x100fe200080108eb */
[----:B------:R-:W-:Y:S01]  /*3d60*/  SHF.R.U32.HI R41, RZ, 0x10, R234 ;  /* 0x00000010ff297819 */ /* 0x000fe200000116ea */
[----:B------:R-:W-:Y:S03]  /*3d70*/  FFMA.FTZ R56, R56, UR45, -R242 ;  /* 0x0000002d38387c23 */ /* 0x000fe600080108f2 */
[----:B------:R-:W3:Y:S01]  /*3d80*/  MUFU.EX2 R225, R48 ;  /* 0x0000003000e17308 */ /* 0x000ee20000000800 */
[----:B-1----:R-:W-:Y:S01]  /*3d90*/  @!P2 FADD.FTZ R217, -R217, -RZ ;  /* 0x800000ffd9d9a221 */ /* 0x002fe20000010100 */
[----:B------:R-:W-:Y:S01]  /*3da0*/  ISETP.LE.U32.AND P2, PT, R229, UR46, PT ;  /* 0x0000002ee5007c0c */ /* 0x000fe2000bf43070 */
[----:B------:R-:W-:Y:S01]  /*3db0*/  @!P3 FADD.FTZ R219, -R219, -RZ ;  /* 0x800000ffdbdbb221 */ /* 0x000fe20000010100 */
[----:B------:R-:W-:Y:S01]  /*3dc0*/  @!P0 FADD.FTZ R222, -R222, -RZ ;  /* 0x800000ffdede8221 */ /* 0x000fe20000010100 */
[----:B------:R-:W-:Y:S01]  /*3dd0*/  ISETP.LE.U32.AND P3, PT, R230, UR46, PT ;  /* 0x0000002ee6007c0c */ /* 0x000fe2000bf63070 */
[--C-:B------:R-:W-:Y:S01]  /*3de0*/  FFMA.FTZ R64, R64, UR45, -R235.reuse ;  /* 0x0000002d40407c23 */ /* 0x100fe200080108eb */
[----:B------:R-:W-:Y:S03]  /*3df0*/  ISETP.LE.U32.AND P0, PT, R40, UR46, PT ;  /* 0x0000002e28007c0c */ /* 0x000fe6000bf03070 */
[----:B------:R-:W1:Y:S01]  /*3e00*/  MUFU.EX2 R229, R52 ;  /* 0x0000003400e57308 */ /* 0x000e620000000800 */
[----:B--2---:R-:W-:Y:S01]  /*3e10*/  @!P5 FADD.FTZ R223, -R223, -RZ ;  /* 0x800000ffdfdfd221 */ /* 0x004fe20000010100 */
[----:B------:R-:W-:Y:S01]  /*3e20*/  ISETP.LE.U32.AND P5, PT, R232, UR46, PT ;  /* 0x0000002ee8007c0c */ /* 0x000fe2000bfa3070 */
[----:B------:R-:W-:Y:S01]  /*3e30*/  FFMA.FTZ R235, R65, UR45, -R235 ;  /* 0x0000002d41eb7c23 */ /* 0x000fe200080108eb */
[----:B------:R-:W-:Y:S01]  /*3e40*/  LOP3.LUT R40, R234, 0xffff, RZ, 0xc0, !PT ;  /* 0x0000ffffea287812 */ /* 0x000fe200078ec0ff */
[--C-:B------:R-:W-:Y:S01]  /*3e50*/  FFMA.FTZ R66, R66, UR45, -R237.reuse ;  /* 0x0000002d42427c23 */ /* 0x100fe200080108ed */
[----:B------:R-:W-:Y:S01]  /*3e60*/  SHF.R.U32.HI R234, RZ, 0x18, R234 ;  /* 0x00000018ffea7819 */ /* 0x000fe200000116ea */
[----:B------:R-:W-:Y:S01]  /*3e70*/  @!P2 FADD.FTZ R221, -R221, -RZ ;  /* 0x800000ffdddda221 */ /* 0x000fe20000010100 */
[----:B------:R-:W-:Y:S02]  /*3e80*/  SHF.R.U32.HI R40, RZ, 0x8, R40 ;  /* 0x00000008ff287819 */ /* 0x000fe40000011628 */
[----:B------:R-:W2:Y:S01]  /*3e90*/  MUFU.EX2 R232, R55 ;  /* 0x0000003700e87308 */ /* 0x000ea20000000800 */
[----:B------:R-:W-:Y:S01]  /*3ea0*/  ISETP.LE.U32.AND P2, PT, R246, UR46, PT ;  /* 0x0000002ef6007c0c */ /* 0x000fe2000bf43070 */
[----:B---3--:R-:W-:Y:S01]  /*3eb0*/  @!P3 FADD.FTZ R225, -R225, -RZ ;  /* 0x800000ffe1e1b221 */ /* 0x008fe20000010100 */
[----:B------:R-:W-:Y:S01]  /*3ec0*/  LOP3.LUT R40, R40, 0xffff, RZ, 0xc0, !PT ;  /* 0x0000ffff28287812 */ /* 0x000fe200078ec0ff */
[--C-:B------:R-:W-:Y:S01]  /*3ed0*/  FFMA.FTZ R54, R54, UR45, -R237.reuse ;  /* 0x0000002d36367c23 */ /* 0x100fe200080108ed */
[----:B------:R-:W-:Y:S01]  /*3ee0*/  FFMA.FTZ R237, R67, UR45, -R237 ;  /* 0x0000002d43ed7c23 */ /* 0x000fe200080108ed */
[----:B------:R-:W-:Y:S01]  /*3ef0*/  @!P5 FADD.FTZ R226, -R226, -RZ ;  /* 0x800000ffe2e2d221 */ /* 0x000fe20000010100 */
[----:B------:R-:W-:Y:S01]  /*3f00*/  ISETP.LE.U32.AND P5, PT, R234, UR46, PT ;  /* 0x0000002eea007c0c */ /* 0x000fe2000bfa3070 */
[----:B-1----:R-:W-:Y:S01]  /*3f10*/  @!P4 FADD.FTZ R229, -R229, -RZ ;  /* 0x800000ffe5e5c221 */ /* 0x002fe20000010100 */
[----:B------:R-:W-:Y:S01]  /*3f20*/  ISETP.LE.U32.AND P3, PT, R40, UR46, PT ;  /* 0x0000002e28007c0c */ /* 0x000fe2000bf63070 */
[----:B------:R-:W-:Y:S01]  /*3f30*/  MUFU.EX2 R235, R235 ;  /* 0x000000eb00eb7308 */ /* 0x000fe20000000800 */
[----:B------:R-:W-:Y:S01]  /*3f40*/  LOP3.LUT R40, R238, 0xff, RZ, 0xc0, !PT ;  /* 0x000000ffee287812 */ /* 0x000fe200078ec0ff */
[----:B------:R-:W-:Y:S01]  /*3f50*/  @!P0 FADD.FTZ R227, -R227, -RZ ;  /* 0x800000ffe3e38221 */ /* 0x000fe20000010100 */
[----:B------:R-:W-:Y:S01]  /*3f60*/  LOP3.LUT R41, R41, 0xff, RZ, 0xc0, !PT ;  /* 0x000000ff29297812 */ /* 0x000fe200078ec0ff */
[----:B------:R-:W-:Y:S01]  /*3f70*/  @!P2 FADD.FTZ R224, -R224, -RZ ;  /* 0x800000ffe0e0a221 */ /* 0x000fe20000010100 */
[----:B------:R-:W-:Y:S01]  /*3f80*/  ISETP.LE.U32.AND P4, PT, R40, UR46, PT ;  /* 0x0000002e28007c0c */ /* 0x000fe2000bf83070 */
[----:B------:R-:W-:Y:S01]  /*3f90*/  FFMA.FTZ R57, R57, UR45, -R242 ;  /* 0x0000002d39397c23 */ /* 0x000fe200080108f2 */
[----:B------:R-:W-:Y:S03]  /*3fa0*/  SHF.R.U32.HI R40, RZ, 0x8, R236 ;  /* 0x00000008ff287819 */ /* 0x000fe600000116ec */
[----:B------:R-:W1:Y:S01]  /*3fb0*/  MUFU.EX2 R237, R237 ;  /* 0x000000ed00ed7308 */ /* 0x000e620000000800 */
[----:B------:R-:W-:Y:S01]  /*3fc0*/  ISETP.LE.U32.AND P2, PT, R233, UR46, PT ;  /* 0x0000002ee9007c0c */ /* 0x000fe2000bf43070 */
[----:B--2---:R-:W-:Y:S01]  /*3fd0*/  @!P5 FADD.FTZ R232, -R232, -RZ ;  /* 0x800000ffe8e8d221 */ /* 0x004fe20000010100 */
[----:B------:R-:W-:Y:S01]  /*3fe0*/  LOP3.LUT R40, R40, 0xffff, RZ, 0xc0, !PT ;  /* 0x0000ffff28287812 */ /* 0x000fe200078ec0ff */
[--C-:B------:R-:W-:Y:S01]  /*3ff0*/  FFMA.FTZ R58, R58, UR45, -R243.reuse ;  /* 0x0000002d3a3a7c23 */ /* 0x100fe200080108f3 */
[----:B------:R-:W-:Y:S01]  /*4000*/  ISETP.LE.U32.AND P0, PT, R41, UR46, PT ;  /* 0x0000002e29007c0c */ /* 0x000fe2000bf03070 */
[--C-:B------:R-:W-:Y:S01]  /*4010*/  FFMA.FTZ R59, R59, UR45, -R243.reuse ;  /* 0x0000002d3b3b7c23 */ /* 0x100fe200080108f3 */
[----:B------:R-:W-:Y:S03]  /*4020*/  ISETP.LE.U32.AND P5, PT, R40, UR46, PT ;  /* 0x0000002e28007c0c */ /* 0x000fe6000bfa3070 */
[----:B------:R-:W2:Y:S01]  /*4030*/  MUFU.EX2 R233, R56 ;  /* 0x0000003800e97308 */ /* 0x000ea20000000800 */
[----:B------:R-:W-:Y:S01]  /*4040*/  SHF.R.U32.HI R41, RZ, 0x18, R238 ;  /* 0x00000018ff297819 */ /* 0x000fe200000116ee */
[----:B------:R-:W-:Y:S01]  /*4050*/  FFMA.FTZ R60, R60, UR45, -R242 ;  /* 0x0000002d3c3c7c23 */ /* 0x000fe200080108f2 */
[----:B------:R-:W-:Y:S01]  /*4060*/  SHF.R.U32.HI R40, RZ, 0x10, R238 ;  /* 0x00000010ff287819 */ /* 0x000fe200000116ee */
[----:B------:R-:W-:Y:S01]  /*4070*/  FFMA.FTZ R242, R61, UR45, -R242 ;  /* 0x0000002d3df27c23 */ /* 0x000fe200080108f2 */
[----:B------:R-:W-:Y:S01]  /*4080*/  LOP3.LUT R238, R238, 0xffff, RZ, 0xc0, !PT ;  /* 0x0000ffffeeee7812 */ /* 0x000fe200078ec0ff */
[--C-:B------:R-:W-:Y:S01]  /*4090*/  FFMA.FTZ R62, R62, UR45, -R243.reuse ;  /* 0x0000002d3e3e7c23 */ /* 0x100fe200080108f3 */
[----:B------:R-:W-:Y:S03]  /*40a0*/  LOP3.LUT R40, R40, 0xff, RZ, 0xc0, !PT ;  /* 0x000000ff28287812 */ /* 0x000fe600078ec0ff */
[----:B------:R-:W3:Y:S01]  /*40b0*/  MUFU.EX2 R228, R51 ;  /* 0x0000003300e47308 */ /* 0x000ee20000000800 */
[----:B------:R-:W-:Y:S01]  /*40c0*/  SHF.R.U32.HI R238, RZ, 0x8, R238 ;  /* 0x00000008ffee7819 */ /* 0x000fe200000116ee */
[----:B-1----:R-:W-:Y:S01]  /*40d0*/  @!P6 FADD.FTZ R237, -R237, -RZ ;  /* 0x800000ffedede221 */ /* 0x002fe20000010100 */
[----:B------:R-:W-:Y:S01]  /*40e0*/  F2FP.RELU.F16.F32.PACK_AB R43, R186, R181 ;  /* 0x000000b5ba2b723e */ /* 0x000fe200000008ff */
[----:B------:R-:W-:Y:S01]  /*40f0*/  @!P5 FADD.FTZ R235, -R235, -RZ ;  /* 0x800000ffebebd221 */ /* 0x000fe20000010100 */
[----:B------:R-:W-:Y:S01]  /*4100*/  ISETP.LE.U32.AND P5, PT, R40, UR46, PT ;  /* 0x0000002e28007c0c */ /* 0x000fe2000bfa3070 */
[----:B------:R-:W-:Y:S01]  /*4110*/  FFMA.FTZ R63, R63, UR45, -R243 ;  /* 0x0000002d3f3f7c23 */ /* 0x000fe200080108f3 */
[----:B------:R-:W-:Y:S01]  /*4120*/  LOP3.LUT R40, R238, 0xffff, RZ, 0xc0, !PT ;  /* 0x0000ffffee287812 */ /* 0x000fe200078ec0ff */
[----:B------:R1:W-:Y:S01]  /*4130*/  STS [R148+0x12000], R43 ;  /* 0x0120002b94007388 */ /* 0x0003e20000000800 */
[----:B--2---:R-:W-:Y:S01]  /*4140*/  @!P4 FADD.FTZ R233, -R233, -RZ ;  /* 0x800000ffe9e9c221 */ /* 0x004fe20000010100 */
[----:B------:R-:W-:Y:S01]  /*4150*/  ISETP.LE.U32.AND P4, PT, R41, UR46, PT ;  /* 0x0000002e29007c0c */ /* 0x000fe2000bf83070 */
[----:B------:R-:W-:Y:S01]  /*4160*/  MUFU.EX2 R236, R66 ;  /* 0x0000004200ec7308 */ /* 0x000fe20000000800 */
[----:B------:R-:W-:Y:S02]  /*4170*/  F2FP.RELU.F16.F32.PACK_AB R41, R182, R183 ;  /* 0x000000b7b629723e */ /* 0x000fe400000008ff */
[----:B------:R-:W-:Y:S02]  /*4180*/  ISETP.LE.U32.AND P6, PT, R40, UR46, PT ;  /* 0x0000002e28007c0c */ /* 0x000fe4000bfc3070 */
[----:B------:R-:W-:Y:S01]  /*4190*/  F2FP.RELU.F16.F32.PACK_AB R42, R198, R193 ;  /* 0x000000c1c62a723e */ /* 0x000fe200000008ff */
[----:B------:R2:W-:Y:S01]  /*41a0*/  STS [R148+0x12400], R41 ;  /* 0x0124002994007388 */ /* 0x0005e20000000800 */
[----:B------:R-:W-:Y:S03]  /*41b0*/  F2FP.RELU.F16.F32.PACK_AB R40, R194, R195 ;  /* 0x000000c3c228723e */ /* 0x000fe600000008ff */
[----:B------:R-:W4:Y:S01]  /*41c0*/  MUFU.EX2 R234, R64 ;  /* 0x0000004000ea7308 */ /* 0x000f220000000800 */
[----:B------:R-:W-:Y:S01]  /*41d0*/  F2FP.RELU.F16.F32.PACK_AB R47, R185, R184 ;  /* 0x000000b8b92f723e */ /* 0x000fe200000008ff */
[----:B------:R2:W-:Y:S01]  /*41e0*/  STS [R151+0x12000], R42 ;  /* 0x0120002a97007388 */ /* 0x0005e20000000800 */
[----:B------:R-:W-:Y:S01]  /*41f0*/  F2FP.RELU.F16.F32.PACK_AB R45, R188, R187 ;  /* 0x000000bbbc2d723e */ /* 0x000fe200000008ff */
[----:B---3--:R-:W-:Y:S01]  /*4200*/  @!P2 FADD.FTZ R228, -R228, -RZ ;  /* 0x800000ffe4e4a221 */ /* 0x008fe20000010100 */
[----:B------:R-:W-:Y:S01]  /*4210*/  F2FP.RELU.F16.F32.PACK_AB R46, R190, R189 ;  /* 0x000000bdbe2e723e */ /* 0x000fe200000008ff */
[----:B------:R3:W-:Y:S01]  /*4220*/  STS [R151+0x12400], R40 ;  /* 0x0124002897007388 */ /* 0x0007e20000000800 */
[----:B------:R-:W-:Y:S03]  /*4230*/  F2FP.RELU.F16.F32.PACK_AB R44, R192, R191 ;  /* 0x000000bfc02c723e */ /* 0x000fe600000008ff */
[----:B------:R-:W-:Y:S01]  /*4240*/  MUFU.EX2 R243, R62 ;  /* 0x0000003e00f37308 */ /* 0x000fe20000000800 */
[----:B------:R-:W-:Y:S01]  /*4250*/  F2FP.RELU.F16.F32.PACK_AB R50, R208, R207 ;  /* 0x000000cfd032723e */ /* 0x000fe200000008ff */
[----:B------:R3:W-:Y:S01]  /*4260*/  STS [R148+0x14000], R47 ;  /* 0x0140002f94007388 */ /* 0x0007e20000000800 */
[----:B------:R-:W-:Y:S02]  /*4270*/  F2FP.RELU.F16.F32.PACK_AB R48, R216, R215 ;  /* 0x000000d7d830723e */ /* 0x000fe400000008ff */
[----:B------:R-:W-:Y:S01]  /*4280*/  F2FP.RELU.F16.F32.PACK_AB R49, R226, R225 ;  /* 0x000000e1e231723e */ /* 0x000fe200000008ff */
[----:B------:R3:W-:Y:S01]  /*4290*/  STS [R148+0x14400], R45 ;  /* 0x0144002d94007388 */ /* 0x0007e20000000800 */
[----:B-1----:R-:W-:Y:S03]  /*42a0*/  F2FP.RELU.F16.F32.PACK_AB R43, R197, R196 ;  /* 0x000000c4c52b723e */ /* 0x002fe600000008ff */
[----:B------:R-:W1:Y:S01]  /*42b0*/  MUFU.EX2 R231, R54 ;  /* 0x0000003600e77308 */ /* 0x000e620000000800 */
[----:B----4-:R-:W-:Y:S01]  /*42c0*/  @!P1 FADD.FTZ R234, -R234, -RZ ;  /* 0x800000ffeaea9221 */ /* 0x010fe20000010100 */
[----:B------:R4:W-:Y:S01]  /*42d0*/  STS [R151+0x14000], R46 ;  /* 0x0140002e97007388 */ /* 0x0009e20000000800 */
[----:B------:R-:W-:Y:S02]  /*42e0*/  ISETP.LE.U32.AND P1, PT, R241, UR46, PT ;  /* 0x0000002ef1007c0c */ /* 0x000fe4000bf23070 */
[----:B------:R-:W-:Y:S01]  /*42f0*/  ISETP.LE.U32.AND P2, PT, R239, UR46, PT ;  /* 0x0000002eef007c0c */ /* 0x000fe2000bf43070 */
[----:B------:R4:W-:Y:S01]  /*4300*/  STS [R151+0x14400], R44 ;  /* 0x0144002c97007388 */ /* 0x0009e20000000800 */
[----:B--2---:R-:W-:Y:S03]  /*4310*/  F2FP.RELU.F16.F32.PACK_AB R41, R199, R200 ;  /* 0x000000c8c729723e */ /* 0x004fe600000008ff */
[----:B------:R-:W2:Y:S01]  /*4320*/  MUFU.EX2 R230, R53 ;  /* 0x0000003500e67308 */ /* 0x000ea20000000800 */
[----:B------:R2:W-:Y:S01]  /*4330*/  STS [R150+0x12000], R43 ;  /* 0x0120002b96007388 */ /* 0x0005e20000000800 */
[----:B------:R-:W-:Y:S03]  /*4340*/  F2FP.RELU.F16.F32.PACK_AB R42, R210, R209 ;  /* 0x000000d1d22a723e */ /* 0x000fe600000008ff */
[----:B------:R2:W-:Y:S01]  /*4350*/  STS [R150+0x12400], R41 ;  /* 0x0124002996007388 */ /* 0x0005e20000000800 */
[----:B---3--:R-:W-:Y:S04]  /*4360*/  F2FP.RELU.F16.F32.PACK_AB R40, R212, R211 ;  /* 0x000000d3d428723e */ /* 0x008fe800000008ff */
[----:B------:R-:W3:Y:S01]  /*4370*/  MUFU.EX2 R238, R57 ;  /* 0x0000003900ee7308 */ /* 0x000ee20000000800 */
[----:B-1----:R-:W-:Y:S01]  /*4380*/  @!P0 FADD.FTZ R231, -R231, -RZ ;  /* 0x800000ffe7e78221 */ /* 0x002fe20000010100 */
[----:B------:R1:W-:Y:S01]  /*4390*/  STS [R157+0x12000], R42 ;  /* 0x0120002a9d007388 */ /* 0x0003e20000000800 */
[----:B------:R-:W-:Y:S01]  /*43a0*/  F2FP.RELU.F16.F32.PACK_AB R47, R204, R203 ;  /* 0x000000cbcc2f723e */ /* 0x000fe200000008ff */
[----:B------:R-:W-:Y:S01]  /*43b0*/  @!P2 FADD.FTZ R236, -R236, -RZ ;  /* 0x800000ffececa221 */ /* 0x000fe20000010100 */
[----:B------:R-:W-:Y:S01]  /*43c0*/  ISETP.LE.U32.AND P2, PT, R240, UR46, PT ;  /* 0x0000002ef0007c0c */ /* 0x000fe2000bf43070 */
[----:B------:R1:W-:Y:S01]  /*43d0*/  STS [R157+0x12400], R40 ;  /* 0x012400289d007388 */ /* 0x0003e20000000800 */
[----:B------:R-:W-:Y:S03]  /*43e0*/  F2FP.RELU.F16.F32.PACK_AB R45, R202, R201 ;  /* 0x000000c9ca2d723e */ /* 0x000fe600000008ff */
[----:B------:R-:W1:Y:S01]  /*43f0*/  MUFU.EX2 R239, R58 ;  /* 0x0000003a00ef7308 */ /* 0x000e620000000800 */
[----:B------:R-:W-:Y:S01]  /*4400*/  ISETP.LE.U32.AND P0, PT, R244, UR46, PT ;  /* 0x0000002ef4007c0c */ /* 0x000fe2000bf03070 */
[----:B------:R1:W-:Y:S01]  /*4410*/  STS [R150+0x14400], R47 ;  /* 0x0144002f96007388 */ /* 0x0003e20000000800 */
[----:B----4-:R-:W-:Y:S01]  /*4420*/  F2FP.RELU.F16.F32.PACK_AB R46, R218, R217 ;  /* 0x000000d9da2e723e */ /* 0x010fe200000008ff */
[----:B--2---:R-:W-:Y:S01]  /*4430*/  @!P3 FADD.FTZ R230, -R230, -RZ ;  /* 0x800000ffe6e6b221 */ /* 0x004fe20000010100 */
[----:B------:R-:W-:Y:S01]  /*4440*/  ISETP.LE.U32.AND P3, PT, R245, UR46, PT ;  /* 0x0000002ef5007c0c */ /* 0x000fe2000bf63070 */
[----:B------:R2:W-:Y:S01]  /*4450*/  STS [R150+0x14000], R45 ;  /* 0x0140002d96007388 */ /* 0x0005e20000000800 */
[----:B------:R-:W-:Y:S03]  /*4460*/  F2FP.RELU.F16.F32.PACK_AB R44, R206, R205 ;  /* 0x000000cdce2c723e */ /* 0x000fe600000008ff */
[----:B------:R-:W4:Y:S01]  /*4470*/  MUFU.EX2 R240, R59 ;  /* 0x0000003b00f07308 */ /* 0x000f220000000800 */
[----:B---3--:R-:W-:Y:S01]  /*4480*/  @!P6 FADD.FTZ R238, -R238, -RZ ;  /* 0x800000ffeeeee221 */ /* 0x008fe20000010100 */
[----:B------:R-:W-:Y:S01]  /*4490*/  STS [R157+0x14400], R50 ;  /* 0x014400329d007388 */ /* 0x000fe20000000800 */
[----:B------:R-:W-:Y:S01]  /*44a0*/  F2FP.RELU.F16.F32.PACK_AB R43, R224, R223 ;  /* 0x000000dfe02b723e */ /* 0x000fe200000008ff */
[----:B------:R-:W-:Y:S01]  /*44b0*/  @!P1 FADD.FTZ R243, -R243, -RZ ;  /* 0x800000fff3f39221 */ /* 0x000fe20000010100 */
[----:B------:R-:W-:Y:S01]  /*44c0*/  LEA R53, R143, UR5, 0x1 ;  /* 0x000000058f357c11 */ /* 0x000fe2000f8e08ff */
[----:B------:R3:W-:Y:S01]  /*44d0*/  STS [R157+0x14000], R44 ;  /* 0x0140002c9d007388 */ /* 0x0007e20000000800 */
[----:B------:R-:W-:Y:S03]  /*44e0*/  F2FP.RELU.F16.F32.PACK_AB R41, R235, R234 ;  /* 0x000000eaeb29723e */ /* 0x000fe600000008ff */
[----:B------:R-:W3:Y:S01]  /*44f0*/  MUFU.EX2 R241, R60 ;  /* 0x0000003c00f17308 */ /* 0x000ee20000000800 */
[----:B-1----:R-:W-:Y:S01]  /*4500*/  @!P5 FADD.FTZ R239, -R239, -RZ ;  /* 0x800000ffefefd221 */ /* 0x002fe20000010100 */
[----:B------:R-:W-:Y:S01]  /*4510*/  STS [R149+0x12400], R48 ;  /* 0x0124003095007388 */ /* 0x000fe20000000800 */
[----:B------:R-:W-:Y:S01]  /*4520*/  F2FP.RELU.F16.F32.PACK_AB R42, R214, R213 ;  /* 0x000000d5d62a723e */ /* 0x000fe200000008ff */
[----:B------:R-:W-:Y:S01]  /*4530*/  IMAD.IADD R52, R53, 0x1, R142 ;  /* 0x0000000135347824 */ /* 0x000fe200078e028e */
[----:B------:R-:W-:Y:S02]  /*4540*/  F2FP.RELU.F16.F32.PACK_AB R56, R238, R233 ;  /* 0x000000e9ee38723e */ /* 0x000fe400000008ff */
[----:B------:R-:W-:Y:S01]  /*4550*/  F2FP.RELU.F16.F32.PACK_AB R40, R232, R231 ;  /* 0x000000e7e828723e */ /* 0x000fe200000008ff */
[----:B------:R1:W-:Y:S02]  /*4560*/  STS [R149+0x12000], R42 ;  /* 0x0120002a95007388 */ /* 0x0003e40000000800 */
[----:B------:R-:W1:Y:S01]  /*4570*/  MUFU.EX2 R244, R63 ;  /* 0x0000003f00f47308 */ /* 0x000e620000000800 */
[----:B----4-:R-:W-:Y:S01]  /*4580*/  @!P4 FADD.FTZ R240, -R240, -RZ ;  /* 0x800000fff0f0c221 */ /* 0x010fe20000010100 */
[----:B------:R-:W-:Y:S01]  /*4590*/  F2FP.RELU.F16.F32.PACK_AB R47, R228, R227 ;  /* 0x000000e3e42f723e */ /* 0x000fe200000008ff */
[----:B------:R-:W-:Y:S01]  /*45a0*/  STS [R154+0x12000], R49 ;  /* 0x012000319a007388 */ /* 0x000fe20000000800 */
[----:B------:R-:W-:Y:S02]  /*45b0*/  FSETP.GE.FTZ.AND P4, PT, R186, RZ, PT ;  /* 0x000000ffba00720b */ /* 0x000fe40003f96000 */
[----:B--2---:R-:W-:Y:S01]  /*45c0*/  F2FP.RELU.F16.F32.PACK_AB R45, R222, R221 ;  /* 0x000000ddde2d723e */ /* 0x004fe200000008ff */
[----:B------:R2:W-:Y:S03]  /*45d0*/  STS [R154+0x12400], R47 ;  /* 0x0124002f9a007388 */ /* 0x0005e60000000800 */
[----:B------:R-:W4:Y:S01]  /*45e0*/  MUFU.EX2 R242, R242 ;  /* 0x000000f200f27308 */ /* 0x000f220000000800 */
[----:B---3--:R-:W-:Y:S01]  /*45f0*/  @!P3 FADD.FTZ R241, -R241, -RZ ;  /* 0x800000fff1f1b221 */ /* 0x008fe20000010100 */
[----:B------:R-:W-:Y:S01]  /*4600*/  F2FP.RELU.F16.F32.PACK_AB R54, R240, R239 ;  /* 0x000000eff036723e */ /* 0x000fe200000008ff */
[----:B------:R-:W-:Y:S01]  /*4610*/  STS [R149+0x14000], R46 ;  /* 0x0140002e95007388 */ /* 0x000fe20000000800 */
[----:B------:R-:W-:Y:S02]  /*4620*/  FSETP.GE.FTZ.AND P3, PT, R193, RZ, PT ;  /* 0x000000ffc100720b */ /* 0x000fe40003f76000 */
[----:B------:R-:W-:Y:S02]  /*4630*/  F2FP.RELU.F16.F32.PACK_AB R44, R220, R219 ;  /* 0x000000dbdc2c723e */ /* 0x000fe400000008ff */
[----:B------:R-:W-:Y:S01]  /*4640*/  FSETP.GE.FTZ.AND P1, PT, R196, RZ, PT ;  /* 0x000000ffc400720b */ /* 0x000fe20003f36000 */
[----:B-1----:R-:W-:Y:S01]  /*4650*/  @!P0 FADD.FTZ R244, -R244, -RZ ;  /* 0x800000fff4f48221 */ /* 0x002fe20000010100 */
[----:B------:R-:W-:Y:S01]  /*4660*/  FSETP.GE.FTZ.AND P0, PT, R181, RZ, PT ;  /* 0x000000ffb500720b */ /* 0x000fe20003f16000 */
[----:B------:R-:W-:Y:S03]  /*4670*/  STS [R149+0x14400], R44 ;  /* 0x0144002c95007388 */ /* 0x000fe60000000800 */
[----:B------:R-:W-:Y:S01]  /*4680*/  F2FP.RELU.F16.F32.PACK_AB R55, R244, R243 ;  /* 0x000000f3f437723e */ /* 0x000fe200000008ff */
[----:B------:R-:W-:Y:S01]  /*4690*/  STS [R154+0x14000], R45 ;  /* 0x0140002d9a007388 */ /* 0x000fe20000000800 */
[----:B------:R-:W-:Y:S01]  /*46a0*/  F2FP.RELU.F16.F32.PACK_AB R42, R230, R229 ;  /* 0x000000e5e62a723e */ /* 0x000fe200000008ff */
[----:B----4-:R-:W-:Y:S01]  /*46b0*/  @!P2 FADD.FTZ R242, -R242, -RZ ;  /* 0x800000fff2f2a221 */ /* 0x010fe20000010100 */
[----:B------:R-:W-:Y:S01]  /*46c0*/  FSETP.GE.FTZ.AND P2, PT, R198, RZ, PT ;  /* 0x000000ffc600720b */ /* 0x000fe20003f56000 */
[----:B------:R-:W-:Y:S03]  /*46d0*/  STS [R154+0x14400], R43 ;  /* 0x0144002b9a007388 */ /* 0x000fe60000000800 */
[----:B------:R-:W-:Y:S01]  /*46e0*/  F2FP.RELU.F16.F32.PACK_AB R57, R242, R241 ;  /* 0x000000f1f239723e */ /* 0x000fe200000008ff */
[----:B------:R-:W-:Y:S01]  /*46f0*/  STS [R153+0x12000], R42 ;  /* 0x0120002a99007388 */ /* 0x000fe20000000800 */
[----:B--2---:R-:W-:Y:S03]  /*4700*/  F2FP.RELU.F16.F32.PACK_AB R47, R237, R236 ;  /* 0x000000eced2f723e */ /* 0x004fe600000008ff */
[----:B------:R-:W-:Y:S04]  /*4710*/  STS [R153+0x12400], R40 ;  /* 0x0124002899007388 */ /* 0x000fe80000000800 */
[----:B------:R-:W-:Y:S04]  /*4720*/  STS [R152+0x12000], R41 ;  /* 0x0120002998007388 */ /* 0x000fe80000000800 */
[----:B------:R-:W-:Y:S04]  /*4730*/  STS [R152+0x12400], R47 ;  /* 0x0124002f98007388 */ /* 0x000fe80000000800 */
[----:B------:R-:W-:Y:S04]  /*4740*/  STS [R153+0x14000], R56 ;  /* 0x0140003899007388 */ /* 0x000fe80000000800 */
[----:B------:R-:W-:Y:S04]  /*4750*/  STS [R153+0x14400], R54 ;  /* 0x0144003699007388 */ /* 0x000fe80000000800 */
[----:B------:R-:W-:Y:S04]  /*4760*/  STS [R152+0x14000], R57 ;  /* 0x0140003998007388 */ /* 0x000fe80000000800 */
[----:B------:R-:W-:Y:S04]  /*4770*/  STS [R152+0x14400], R55 ;  /* 0x0144003798007388 */ /* 0x000fe80000000800 */
[----:B------:R-:W-:Y:S08]  /*4780*/  LDSM.16.M88.4 R64, [R53+0x4000] ;  /* 0x004000003540783b */ /* 0x000ff00000000200 */
[----:B------:R-:W1:Y:S08]  /*4790*/  LDSM.16.M88.4 R40, [R134+0x8000] ;  /* 0x008000008628783b */ /* 0x000e700000000200 */
[----:B------:R-:W2:Y:S08]  /*47a0*/  LDSM.16.M88.4 R60, [R53+0x5000] ;  /* 0x00500000353c783b */ /* 0x000eb00000000200 */
[----:B------:R-:W3:Y:S08]  /*47b0*/  LDSM.16.M88.4 R44, [R134+0x8400] ;  /* 0x00840000862c783b */ /* 0x000ef00000000200 */
[----:B------:R-:W4:Y:S08]  /*47c0*/  LDSM.16.M88.4 R48, [R134+0x8800] ;  /* 0x008800008630783b */ /* 0x000f300000000200 */
[----:B------:R-:W4:Y:S01]  /*47d0*/  LDSM.16.M88.4 R100, [R134+0x8c00] ;  /* 0x008c00008664783b */ /* 0x000f220000000200 */
[-C--:B-1----:R-:W-:Y:S07]  /*47e0*/  HMMA.16816.F32 R4, R64, R40.reuse, RZ ;  /* 0x000000284004723c */ /* 0x082fee00000018ff */
[----:B------:R-:W-:Y:S01]  /*47f0*/  LDSM.16.M88.4 R104, [R52+0x4000] ;  /* 0x004000003468783b */ /* 0x000fe20000000200 */
        /* <DEDUP_REMOVED lines=25> */
[C---:B------:R-:W-:Y:S01]  /*4990*/  FADD.FTZ R245, -R180.reuse, R4 ;  /* 0x00000004b4f57221 */ /* 0x040fe20000010100 */
[C---:B------:R-:W-:Y:S05]  /*49a0*/  HMMA.16816.F32 R24, R112.reuse, R116, R24 ;  /* 0x000000747018723c */ /* 0x040fea0000001818 */
[----:B------:R-:W-:Y:S01]  /*49b0*/  FSEL R246, R245, R180, P0 ;  /* 0x000000b4f5f67208 */ /* 0x000fe20000000000 */
[-C--:B------:R-:W-:Y:S03]  /*49c0*/  HMMA.16816.F32 R28, R112, R118.reuse, R28 ;  /* 0x00000076701c723c */ /* 0x080fe6000000181c */
[----:B------:R-:W-:Y:S02]  /*49d0*/  FSETP.GE.FTZ.AND P0, PT, R197, RZ, PT ;  /* 0x000000ffc500720b */ /* 0x000fe40003f16000 */
[----:B------:R-:W-:Y:S01]  /*49e0*/  FMUL.FTZ R246, R181, R246 ;  /* 0x000000f6b5f67220 */ /* 0x000fe20000410000 */
[C---:B------:R-:W-:Y:S05]  /*49f0*/  HMMA.16816.F32 R32, R104.reuse, R118, R32 ;  /* 0x000000766820723c */ /* 0x040fea0000001820 */
[C---:B------:R-:W-:Y:S01]  /*4a00*/  FADD.FTZ R245, -R180.reuse, R16 ;  /* 0x00000010b4f57221 */ /* 0x040fe20000010100 */
[-C--:B---3--:R-:W-:Y:S05]  /*4a10*/  HMMA.16816.F32 R36, R104, R120.reuse, R36 ;  /* 0x000000786824723c */ /* 0x088fea0000001824 */
[-C--:B------:R-:W-:Y:S01]  /*4a20*/  FSEL R248, R245, R180.reuse, P3 ;  /* 0x000000b4f5f87208 */ /* 0x080fe20001800000 */
[C---:B------:R-:W-:Y:S04]  /*4a30*/  HMMA.16816.F32 R40, R112.reuse, R120, R40 ;  /* 0x000000787028723c */ /* 0x040fe80000001828 */
[----:B------:R-:W-:Y:S01]  /*4a40*/  FSETP.GE.FTZ.AND P3, PT, R209, RZ, PT ;  /* 0x000000ffd100720b */ /* 0x000fe20003f76000 */
[----:B------:R-:W-:Y:S01]  /*4a50*/  FADD.FTZ R247, -R180, R17 ;  /* 0x00000011b4f77221 */ /* 0x000fe20000010100 */
[-C--:B------:R-:W-:Y:S05]  /*4a60*/  HMMA.16816.F32 R44, R112, R122.reuse, R44 ;  /* 0x0000007a702c723c */ /* 0x080fea000000182c */
[-C--:B------:R-:W-:Y:S01]  /*4a70*/  FSEL R247, R247, R180.reuse, P2 ;  /* 0x000000b4f7f77208 */ /* 0x080fe20001000000 */
[C---:B------:R-:W-:Y:S04]  /*4a80*/  HMMA.16816.F32 R48, R104.reuse, R122, R48 ;  /* 0x0000007a6830723c */ /* 0x040fe80000001830 */
[----:B------:R-:W-:Y:S01]  /*4a90*/  FSETP.GE.FTZ.AND P2, PT, R210, RZ, PT ;  /* 0x000000ffd200720b */ /* 0x000fe20003f56000 */
[C---:B------:R-:W-:Y:S01]  /*4aa0*/  FADD.FTZ R181, -R180.reuse, R5 ;  /* 0x00000005b4b57221 */ /* 0x040fe20000010100 */
[-C--:B------:R-:W-:Y:S05]  /*4ab0*/  HMMA.16816.F32 R52, R104, R124.reuse, R52 ;  /* 0x0000007c6834723c */ /* 0x080fea0000001834 */
[-C--:B------:R-:W-:Y:S01]  /*4ac0*/  FSEL R181, R181, R180.reuse, P4 ;  /* 0x000000b4b5b57208 */ /* 0x080fe20002000000 */
[C---:B------:R-:W-:Y:S04]  /*4ad0*/  HMMA.16816.F32 R56, R112.reuse, R124, R56 ;  /* 0x0000007c7038723c */ /* 0x040fe80000001838 */
[----:B------:R-:W-:Y:S01]  /*4ae0*/  FSETP.GE.FTZ.AND P4, PT, R225, RZ, PT ;  /* 0x000000ffe100720b */ /* 0x000fe20003f96000 */
[C---:B------:R-:W-:Y:S01]  /*4af0*/  FADD.FTZ R249, -R180.reuse, R21 ;  /* 0x00000015b4f97221 */ /* 0x040fe20000010100 */
[-C--:B------:R-:W-:Y:S05]  /*4b00*/  HMMA.16816.F32 R60, R112, R126.reuse, R60 ;  /* 0x0000007e703c723c */ /* 0x080fea000000183c */
[----:B------:R-:W-:Y:S01]  /*4b10*/  FADD.FTZ R245, -R180, R20 ;  /* 0x00000014b4f57221 */ /* 0x000fe20000010100 */
[----:B------:R-:W-:Y:S05]  /*4b20*/  HMMA.16816.F32 R64, R104, R126, R64 ;  /* 0x0000007e6840723c */ /* 0x000fea0000001840 */
[----:B------:R-:W-:Y:S01]  /*4b30*/  FSEL R245, R245, R180, P1 ;  /* 0x000000b4f5f57208 */ /* 0x000fe20000800000 */
[----:B------:R-:W-:Y:S01]  /*4b40*/  FMUL.FTZ R193, R193, R248 ;  /* 0x000000f8c1c17220 */ /* 0x000fe20000410000 */
[----:B------:R-:W-:Y:S01]  /*4b50*/  FSETP.GE.FTZ.AND P1, PT, R213, RZ, PT ;  /* 0x000000ffd500720b */ /* 0x000fe20003f36000 */
[----:B------:R-:W-:Y:S03]  /*4b60*/  FMUL.FTZ R198, R198, R247 ;  /* 0x000000f7c6c67220 */ /* 0x000fe60000410000 */
[----:B------:R-:W-:Y:S01]  /*4b70*/  FMUL.FTZ R181, R186, R181 ;  /* 0x000000b5bab57220 */ /* 0x000fe20000410000 */
[----:B------:R-:W-:Y:S01]  /*4b80*/  FSEL R186, R249, R180, P0 ;  /* 0x000000b4f9ba7208 */ /* 0x000fe20000000000 */
[----:B------:R-:W-:Y:S01]  /*4b90*/  FADD.FTZ R249, -R180, R37 ;  /* 0x00000025b4f97221 */ /* 0x000fe20000010100 */
[----:B------:R-:W-:Y:S01]  /*4ba0*/  F2FP.F16.F32.PACK_AB R198, R198, R193 ;  /* 0x000000c1c6c6723e */ /* 0x000fe200000000ff */
[----:B------:R-:W-:Y:S01]  /*4bb0*/  FADD.FTZ R193, -R180, R32 ;  /* 0x00000020b4c17221 */ /* 0x000fe20000010100 */
[----:B------:R-:W-:Y:S01]  /*4bc0*/  FSETP.GE.FTZ.AND P0, PT, R214, RZ, PT ;  /* 0x000000ffd600720b */ /* 0x000fe20003f16000 */
[----:B------:R-:W-:Y:S01]  /*4bd0*/  FADD.FTZ R247, -R180, R36 ;  /* 0x00000024b4f77221 */ /* 0x000fe20000010100 */
[----:B------:R-:W-:Y:S01]  /*4be0*/  F2FP.F16.F32.PACK_AB R181, R181, R246 ;  /* 0x000000f6b5b5723e */ /* 0x000fe200000000ff */
[----:B------:R-:W-:Y:S01]  /*4bf0*/  FMUL.FTZ R245, R196, R245 ;  /* 0x000000f5c4f57220 */ /* 0x000fe20000410000 */
[----:B------:R-:W-:Y:S01]  /*4c00*/  FSEL R249, R249, R180, P0 ;  /* 0x000000b4f9f97208 */ /* 0x000fe20000000000 */
[----:B------:R-:W-:Y:S01]  /*4c10*/  FMUL.FTZ R186, R197, R186 ;  /* 0x000000bac5ba7220 */ /* 0x000fe20000410000 */
[-C--:B------:R-:W-:Y:S01]  /*4c20*/  FSEL R196, R193, R180.reuse, P3 ;  /* 0x000000b4c1c47208 */ /* 0x080fe20001800000 */
[C---:B------:R-:W-:Y:S01]  /*4c30*/  FADD.FTZ R193, -R180.reuse, R48 ;  /* 0x00000030b4c17221 */ /* 0x040fe20000010100 */
[----:B------:R-:W-:Y:S01]  /*4c40*/  FSETP.GE.FTZ.AND P0, PT, R235, RZ, PT ;  /* 0x000000ffeb00720b */ /* 0x000fe20003f16000 */
[C---:B------:R-:W-:Y:S01]  /*4c50*/  FADD.FTZ R197, -R180.reuse, R33 ;  /* 0x00000021b4c57221 */ /* 0x040fe20000010100 */
[----:B------:R-:W-:Y:S01]  /*4c60*/  FSEL R246, R247, R180, P1 ;  /* 0x000000b4f7f67208 */ /* 0x000fe20000800000 */
[----:B------:R-:W-:Y:S01]  /*4c70*/  FADD.FTZ R53, -R180, R53 ;  /* 0x00000035b4357221 */ /* 0x000fe20000010100 */
[----:B------:R-:W-:Y:S01]  /*4c80*/  FSETP.GE.FTZ.AND P1, PT, R230, RZ, PT ;  /* 0x000000ffe600720b */ /* 0x000fe20003f36000 */
[----:B------:R-:W-:Y:S01]  /*4c90*/  FMUL.FTZ R196, R209, R196 ;  /* 0x000000c4d1c47220 */ /* 0x000fe20000410000 */
[-C--:B------:R-:W-:Y:S01]  /*4ca0*/  FSEL R48, R193, R180.reuse, P4 ;  /* 0x000000b4c1307208 */ /* 0x080fe20002000000 */
[C---:B------:R-:W-:Y:S01]  /*4cb0*/  FADD.FTZ R49, -R180.reuse, R49 ;  /* 0x00000031b4317221 */ /* 0x040fe20000010100 */
[-C--:B------:R-:W-:Y:S01]  /*4cc0*/  FSEL R197, R197, R180.reuse, P2 ;  /* 0x000000b4c5c57208 */ /* 0x080fe20001000000 */
        /* <DEDUP_REMOVED lines=22> */
[----:B------:R-:W-:Y:S01]  /*4e30*/  FMUL.FTZ R193, R234, R193 ;  /* 0x000000c1eac17220 */ /* 0x000fe20000410000 */
[----:B------:R-:W-:Y:S01]  /*4e40*/  F2FP.F16.F32.PACK_AB R48, R53, R52 ;  /* 0x000000343530723e */ /* 0x000fe200000000ff */
[----:B------:R-:W-:Y:S01]  /*4e50*/  FADD.FTZ R52, -R179, R6 ;  /* 0x00000006b3347221 */ /* 0x000fe20000010100 */
        /* <DEDUP_REMOVED lines=25> */
.L_x_1053:
[----:B------:R-:W-:Y:S01]  /*4ff0*/  STS [R148+0xa000], R181 ;  /* 0x00a000b594007388 */ /* 0x000fe20000000800 */
[C---:B------:R-:W-:Y:S01]  /*5000*/  FADD.FTZ R22, -R179.reuse, R22 ;  /* 0x00000016b3167221 */ /* 0x040fe20000010100 */
[C---:B------:R-:W-:Y:S01]  /*5010*/  FADD.FTZ R18, -R179.reuse, R18 ;  /* 0x00000012b3127221 */ /* 0x040fe20000010100 */
[----:B------:R-:W-:Y:S01]  /*5020*/  FSETP.GE.FTZ.AND P1, PT, R200, RZ, PT ;  /* 0x000000ffc800720b */ /* 0x000fe20003f36000 */
[----:B-1----:R-:W-:Y:S01]  /*5030*/  FADD.FTZ R4, -R179, R19 ;  /* 0x00000013b3047221 */ /* 0x002fe20000010100 */
[----:B------:R-:W-:Y:S01]  /*5040*/  FSETP.GE.FTZ.AND P3, PT, R195, RZ, PT ;  /* 0x000000ffc300720b */ /* 0x000fe20003f76000 */
[C---:B------:R-:W-:Y:S01]  /*5050*/  FADD.FTZ R34, -R179.reuse, R34 ;  /* 0x00000022b3227221 */ /* 0x040fe20000010100 */
[----:B------:R-:W-:Y:S01]  /*5060*/  FSETP.GE.FTZ.AND P2, PT, R194, RZ, PT ;  /* 0x000000ffc200720b */ /* 0x000fe20003f56000 */
        /* <DEDUP_REMOVED lines=8> */
[C---:B------:R-:W-:Y:S01]  /*50f0*/  FADD.FTZ R38, -R179.reuse, R38 ;  /* 0x00000026b3267221 */ /* 0x040fe20000010100 */
[-C--:B------:R-:W-:Y:S01]  /*5100*/  FSEL R5, R4, R179.reuse, P2 ;  /* 0x000000b304057208 */ /* 0x080fe20001000000 */
[----:B------:R-:W-:Y:S01]  /*5110*/  FADD.FTZ R4, -R179, R23 ;  /* 0x00000017b3047221 */ /* 0x000fe20000010100 */
[-C--:B------:R-:W-:Y:S01]  /*5120*/  FSEL R34, R34, R179.reuse, P1 ;  /* 0x000000b322227208 */ /* 0x080fe20000800000 */
[----:B------:R-:W-:Y:S01]  /*5130*/  FMUL.FTZ R18, R195, R18 ;  /* 0x00000012c3127220 */ /* 0x000fe20000410000 */
        /* <DEDUP_REMOVED lines=13> */
[----:B------:R-:W-:Y:S01]  /*5210*/  FADD.FTZ R66, -R179, R66 ;  /* 0x00000042b3427221 */ /* 0x000fe20000010100 */
[----:B------:R-:W-:Y:S01]  /*5220*/  FSETP.GE.FTZ.AND P1, PT, R237, RZ, PT ;  /* 0x000000ffed00720b */ /* 0x000fe20003f36000 */
[----:B------:R-:W-:Y:S01]  /*5230*/  FMUL.FTZ R52, R183, R52 ;  /* 0x00000034b7347220 */ /* 0x000fe20000410000 */
[----:B------:R-:W-:Y:S01]  /*5240*/  F2FP.F16.F32.PACK_AB R34, R17, R34 ;  /* 0x000000221122723e */ /* 0x000fe200000000ff */
[----:B------:R-:W-:Y:S01]  /*5250*/  FMUL.FTZ R53, R182, R53 ;  /* 0x00000035b6357220 */ /* 0x000fe20000410000 */
[----:B------:R-:W-:Y:S01]  /*5260*/  FSEL R54, R54, R179, P4 ;  /* 0x000000b336367208 */ /* 0x000fe20002000000 */
[----:B------:R-:W-:Y:S01]  /*5270*/  FMUL.FTZ R19, R216, R19 ;  /* 0x00000013d8137220 */ /* 0x000fe20000410000 */
[----:B------:R-:W-:Y:S01]  /*5280*/  FSEL R17, R6, R179, P3 ;  /* 0x000000b306117208 */ /* 0x000fe20001800000 */
[----:B-----5:R-:W-:Y:S01]  /*5290*/  FADD.FTZ R9, -R178, R9 ;  /* 0x00000009b2097221 */ /* 0x020fe20000010100 */
[----:B------:R-:W-:Y:S01]  /*52a0*/  FSETP.GE.FTZ.AND P2, PT, R215, RZ, PT ;  /* 0x000000ffd700720b */ /* 0x000fe20003f56000 */
[----:B------:R-:W-:Y:S01]  /*52b0*/  FMUL.FTZ R54, R231, R54 ;  /* 0x00000036e7367220 */ /* 0x000fe20000410000 */
[----:B------:R-:W-:Y:S01]  /*52c0*/  F2FP.F16.F32.PACK_AB R7, R4, R7 ;  /* 0x000000070407723e */ /* 0x000fe200000000ff */
[----:B------:R-:W-:Y:S01]  /*52d0*/  FADD.FTZ R4, -R179, R51 ;  /* 0x00000033b3047221 */ /* 0x000fe20000010100 */
[----:B------:R-:W-:Y:S01]  /*52e0*/  FSEL R38, R38, R179, P2 ;  /* 0x000000b326267208 */ /* 0x000fe20001000000 */
[----:B------:R-:W-:Y:S01]  /*52f0*/  FMUL.FTZ R17, R232, R17 ;  /* 0x00000011e8117220 */ /* 0x000fe20000410000 */
[----:B------:R-:W-:Y:S01]  /*5300*/  FSETP.GE.FTZ.AND P6, PT, R227, RZ, PT ;  /* 0x000000ffe300720b */ /* 0x000fe20003fd6000 */
[----:B------:R-:W-:Y:S01]  /*5310*/  FADD.FTZ R13, -R178, R13 ;  /* 0x0000000db20d7221 */ /* 0x000fe20000010100 */
[----:B------:R-:W-:Y:S01]  /*5320*/  FSETP.GE.FTZ.AND P5, PT, R228, RZ, PT ;  /* 0x000000ffe400720b */ /* 0x000fe20003fb6000 */
[----:B------:R-:W-:Y:S01]  /*5330*/  FMUL.FTZ R38, R215, R38 ;  /* 0x00000026d7267220 */ /* 0x000fe20000410000 */
[----:B------:R-:W-:Y:S01]  /*5340*/  FSETP.GE.FTZ.AND P2, PT, R236, RZ, PT ;  /* 0x000000ffec00720b */ /* 0x000fe20003f56000 */
[C---:B------:R-:W-:Y:S01]  /*5350*/  FADD.FTZ R25, -R178.reuse, R25 ;  /* 0x00000019b2197221 */ /* 0x040fe20000010100 */
[----:B------:R-:W-:Y:S01]  /*5360*/  F2FP.F16.F32.PACK_AB R18, R5, R18 ;  /* 0x000000120512723e */ /* 0x000fe200000000ff */
        /* <DEDUP_REMOVED lines=9> */
[----:B------:R-:W-:Y:S01]  /*5400*/  F2FP.F16.F32.PACK_AB R53, R53, R52 ;  /* 0x000000343535723e */ /* 0x000fe200000000ff */
[----:B------:R-:W-:Y:S01]  /*5410*/  FMUL.FTZ R21, R236, R21 ;  /* 0x00000015ec157220 */ /* 0x000fe20000410000 */
[----:B------:R-:W-:Y:S01]  /*5420*/  FSETP.GE.FTZ.AND P1, PT, R184, RZ, PT ;  /* 0x000000ffb800720b */ /* 0x000fe20003f36000 */
[----:B------:R-:W-:Y:S01]  /*5430*/  FMUL.FTZ R4, R237, R179 ;  /* 0x000000b3ed047220 */ /* 0x000fe20000410000 */
[----:B------:R-:W-:Y:S01]  /*5440*/  FSETP.GE.FTZ.AND P3, PT, R185, RZ, PT ;  /* 0x000000ffb900720b */ /* 0x000fe20003f76000 */
[----:B------:R-:W-:Y:S01]  /*5450*/  STS [R148+0xa400], R53 ;  /* 0x00a4003594007388 */ /* 0x000fe20000000800 */
[----:B------:R-:W-:Y:S01]  /*5460*/  FSEL R17, R17, R178, P1 ;  /* 0x000000b211117208 */ /* 0x000fe20000800000 */
[----:B------:R-:W-:Y:S01]  /*5470*/  FMUL.FTZ R50, R227, R50 ;  /* 0x00000032e3327220 */ /* 0x000fe20000410000 */
[----:B------:R-:W-:Y:S01]  /*5480*/  FSETP.GE.FTZ.AND P1, PT, R190, RZ, PT ;  /* 0x000000ffbe00720b */ /* 0x000fe20003f36000 */
[----:B------:R1:W-:Y:S01]  /*5490*/  STS [R151+0xa400], R18 ;  /* 0x00a4001297007388 */ /* 0x0003e20000000800 */
[----:B------:R-:W-:Y:S01]  /*54a0*/  F2FP.F16.F32.PACK_AB R38, R19, R38 ;  /* 0x000000261326723e */ /* 0x000fe200000000ff */
[----:B------:R-:W-:Y:S01]  /*54b0*/  FADD.FTZ R19, -R178, R12 ;  /* 0x0000000cb2137221 */ /* 0x000fe20000010100 */
[----:B------:R-:W-:Y:S01]  /*54c0*/  F2FP.F16.F32.PACK_AB R21, R4, R21 ;  /* 0x000000150415723e */ /* 0x000fe200000000ff */
[----:B------:R-:W-:Y:S01]  /*54d0*/  STS [R151+0xa000], R198 ;  /* 0x00a000c697007388 */ /* 0x000fe20000000800 */
[----:B------:R-:W-:Y:S01]  /*54e0*/  FSETP.GE.FTZ.AND P2, PT, R189, RZ, PT ;  /* 0x000000ffbd00720b */ /* 0x000fe20003f56000 */
[----:B------:R-:W-:Y:S01]  /*54f0*/  FMUL.FTZ R17, R184, R17 ;  /* 0x00000011b8117220 */ /* 0x000fe20000410000 */
        /* <DEDUP_REMOVED lines=20> */
[-C--:B------:R-:W-:Y:S01]  /*5640*/  FSEL R4, R9, R178.reuse, P4 ;  /* 0x000000b209047208 */ /* 0x080fe20002000000 */
[C---:B------:R-:W-:Y:S01]  /*5650*/  FADD.FTZ R9, -R178.reuse, R44 ;  /* 0x0000002cb2097221 */ /* 0x040fe20000010100 */
[----:B------:R-:W-:Y:S01]  /*5660*/  FSEL R41, R41, R178, P1 ;  /* 0x000000b229297208 */ /* 0x000fe20000800000 */
[----:B------:R2:W-:Y:S01]  /*5670*/  STS [R148+0xc000], R17 ;  /* 0x00c0001194007388 */ /* 0x0005e20000000800 */
[----:B------:R-:W-:Y:S01]  /*5680*/  F2FP.F16.F32.PACK_AB R6, R13, R6 ;  /* 0x000000060d06723e */ /* 0x000fe200000000ff */
[----:B------:R-:W-:Y:S01]  /*5690*/  FADD.FTZ R13, -R178, R40 ;  /* 0x00000028b20d7221 */ /* 0x000fe20000010100 */
[----:B------:R-:W-:Y:S01]  /*56a0*/  FSETP.GE.FTZ.AND P1, PT, R242, RZ, PT ;  /* 0x000000fff200720b */ /* 0x000fe20003f36000 */
[----:B------:R-:W-:Y:S01]  /*56b0*/  FMUL.FTZ R4, R205, R4 ;  /* 0x00000004cd047220 */ /* 0x000fe20000410000 */
[----:B------:R-:W-:Y:S01]  /*56c0*/  FSETP.GE.FTZ.AND P6, PT, R221, RZ, PT ;  /* 0x000000ffdd00720b */ /* 0x000fe20003fd6000 */
[C---:B------:R-:W-:Y:S01]  /*56d0*/  FADD.FTZ R26, -R167.reuse, R26 ;  /* 0x0000001aa71a7221 */ /* 0x040fe20000010100 */
[----:B------:R-:W-:Y:S01]  /*56e0*/  FSETP.GE.FTZ.AND P3, PT, R206, RZ, PT ;  /* 0x000000ffce00720b */ /* 0x000fe20003f76000 */
[----:B------:R-:W-:Y:S01]  /*56f0*/  FADD.FTZ R30, -R167, R30 ;  /* 0x0000001ea71e7221 */ /* 0x000fe20000010100 */
[----:B------:R-:W-:Y:S01]  /*5700*/  FSETP.GE.FTZ.AND P2, PT, R217, RZ, PT ;  /* 0x000000ffd900720b */ /* 0x000fe20003f56000 */
[----:B------:R-:W-:Y:S01]  /*5710*/  FADD.FTZ R42, -R167, R42 ;  /* 0x0000002aa72a7221 */ /* 0x000fe20000010100 */
[----:B------:R-:W-:Y:S01]  /*5720*/  F2FP.F16.F32.PACK_AB R25, R25, R8 ;  /* 0x000000081919723e */ /* 0x000fe200000000ff */
[----:B------:R-:W-:Y:S01]  /*5730*/  FADD.FTZ R46, -R167, R46 ;  /* 0x0000002ea72e7221 */ /* 0x000fe20000010100 */
[----:B------:R-:W-:Y:S01]  /*5740*/  FSETP.GE.FTZ.AND P5, PT, R222, RZ, PT ;  /* 0x000000ffde00720b */ /* 0x000fe20003fb6000 */
[----:B------:R-:W-:Y:S01]  /*5750*/  FMUL.FTZ R5, R228, R5 ;  /* 0x00000005e4057220 */ /* 0x000fe20000410000 */
        /* <DEDUP_REMOVED lines=13> */
[----:B------:R-:W-:Y:S01]  /*5830*/  FADD.FTZ R58, -R167, R58 ;  /* 0x0000003aa73a7221 */ /* 0x000fe20000010100 */
[-C--:B------:R-:W-:Y:S01]  /*5840*/  FSEL R16, R9, R178.reuse, P4 ;  /* 0x000000b209107208 */ /* 0x080fe20002000000 */
[----:B------:R-:W-:Y:S01]  /*5850*/  FMUL.FTZ R45, R222, R45 ;  /* 0x0000002dde2d7220 */ /* 0x000fe20000410000 */
[-C--:B------:R-:W-:Y:S01]  /*5860*/  FSEL R57, R57, R178.reuse, P3 ;  /* 0x000000b239397208 */ /* 0x080fe20001800000 */
[----:B------:R-:W-:Y:S01]  /*5870*/  FADD.FTZ R62, -R167, R62 ;  /* 0x0000003ea73e7221 */ /* 0x000fe20000010100 */
[----:B-1----:R-:W-:Y:S01]  /*5880*/  FSEL R18, R13, R178, P2 ;  /* 0x000000b20d127208 */ /* 0x002fe20001000000 */
[----:B------:R-:W-:Y:S01]  /*5890*/  @P1 FADD.FTZ R178, -R178, R61 ;  /* 0x0000003db2b21221 */ /* 0x000fe20000010100 */
[----:B------:R-:W-:Y:S01]  /*58a0*/  FMUL.FTZ R16, R233, R16 ;  /* 0x00000010e9107220 */ /* 0x000fe20000410000 */
[----:B------:R-:W-:Y:S01]  /*58b0*/  FMUL.FTZ R57, R238, R57 ;  /* 0x00000039ee397220 */ /* 0x000fe20000410000 */
[----:B------:R-:W-:Y:S01]  /*58c0*/  F2FP.F16.F32.PACK_AB R45, R45, R8 ;  /* 0x000000082d2d723e */ /* 0x000fe200000000ff */
[----:B------:R-:W-:Y:S01]  /*58d0*/  FMUL.FTZ R18, R241, R18 ;  /* 0x00000012f1127220 */ /* 0x000fe20000410000 */
[----:B------:R-:W-:Y:S01]  /*58e0*/  FMUL.FTZ R9, R242, R178 ;  /* 0x000000b2f2097220 */ /* 0x000fe20000410000 */
[----:B------:R-:W-:Y:S01]  /*58f0*/  FADD.FTZ R8, -R167, R11 ;  /* 0x0000000ba7087221 */ /* 0x000fe20000010100 */
[----:B------:R-:W-:Y:S02]  /*5900*/  FSETP.GE.FTZ.AND P3, PT, R188, RZ, PT ;  /* 0x000000ffbc00720b */ /* 0x000fe40003f76000 */
[----:B------:R-:W-:Y:S02]  /*5910*/  FSETP.GE.FTZ.AND P4, PT, R187, RZ, PT ;  /* 0x000000ffbb00720b */ /* 0x000fe40003f96000 */
[----:B------:R-:W-:Y:S01]  /*5920*/  F2FP.F16.F32.PACK_AB R24, R57, R16 ;  /* 0x000000103918723e */ /* 0x000fe200000000ff */
[----:B------:R-:W-:Y:S01]  /*5930*/  FADD.FTZ R16, -R167, R15 ;  /* 0x0000000fa7107221 */ /* 0x000fe20000010100 */
[----:B------:R-:W-:Y:S02]  /*5940*/  F2FP.F16.F32.PACK_AB R4, R29, R4 ;  /* 0x000000041d04723e */ /* 0x000fe400000000ff */
[----:B------:R-:W-:Y:S02]  /*5950*/  F2FP.F16.F32.PACK_AB R29, R9, R18 ;  /* 0x00000012091d723e */ /* 0x000fe400000000ff */
[----:B------:R-:W-:Y:S02]  /*5960*/  FSETP.GE.FTZ.AND P1, PT, R192, RZ, PT ;  /* 0x000000ffc000720b */ /* 0x000fe40003f36000 */
[----:B------:R-:W-:Y:S02]  /*5970*/  FSETP.GE.FTZ.AND P2, PT, R191, RZ, PT ;  /* 0x000000ffbf00720b */ /* 0x000fe40003f56000 */
[-C--:B------:R-:W-:Y:S01]  /*5980*/  FSEL R9, R8, R167.reuse, P3 ;  /* 0x000000a708097208 */ /* 0x080fe20001800000 */
[----:B------:R-:W-:Y:S01]  /*5990*/  FADD.FTZ R8, -R167, R27 ;  /* 0x0000001ba7087221 */ /* 0x000fe20000010100 */
[-C--:B------:R-:W-:Y:S02]  /*59a0*/  FSEL R10, R10, R167.reuse, P4 ;  /* 0x000000a70a0a7208 */ /* 0x080fe40002000000 */
        /* <DEDUP_REMOVED lines=10> */
[----:B------:R-:W-:Y:S02]  /*5a50*/  F2FP.F16.F32.PACK_AB R5, R5, R50 ;  /* 0x000000320505723e */ /* 0x000fe400000000ff */
        /* <DEDUP_REMOVED lines=10> */
[-C--:B------:R-:W-:Y:S01]  /*5b00*/  FSEL R13, R8, R167.reuse, P1 ;  /* 0x000000a7080d7208 */ /* 0x080fe20000800000 */
[----:B------:R-:W-:Y:S01]  /*5b10*/  FMUL.FTZ R26, R203, R26 ;  /* 0x0000001acb1a7220 */ /* 0x000fe20000410000 */
[----:B------:R-:W-:Y:S01]  /*5b20*/  FSEL R30, R30, R167, P2 ;  /* 0x000000a71e1e7208 */ /* 0x000fe20001000000 */
[----:B------:R-:W-:Y:S01]  /*5b30*/  STS [R150+0xa000], R245 ;  /* 0x00a000f596007388 */ /* 0x000fe20000000800 */
[----:B------:R-:W-:Y:S01]  /*5b40*/  F2FP.F16.F32.PACK_AB R12, R41, R12 ;  /* 0x0000000c290c723e */ /* 0x000fe200000000ff */
[----:B------:R-:W-:Y:S01]  /*5b50*/  FMUL.FTZ R13, R208, R13 ;  /* 0x0000000dd00d7220 */ /* 0x000fe20000410000 */
[----:B------:R-:W-:Y:S01]  /*5b60*/  F2FP.F16.F32.PACK_AB R11, R11, R26 ;  /* 0x0000001a0b0b723e */ /* 0x000fe200000000ff */
[----:B------:R-:W-:Y:S01]  /*5b70*/  STS [R150+0xa400], R7 ;  /* 0x00a4000796007388 */ /* 0x000fe20000000800 */
[----:B------:R-:W-:Y:S01]  /*5b80*/  FADD.FTZ R8, -R167, R43 ;  /* 0x0000002ba7087221 */ /* 0x000fe20000010100 */
[----:B------:R-:W-:Y:S01]  /*5b90*/  FMUL.FTZ R30, R207, R30 ;  /* 0x0000001ecf1e7220 */ /* 0x000fe20000410000 */
[----:B------:R-:W-:Y:S01]  /*5ba0*/  FSETP.GE.FTZ.AND P1, PT, R220, RZ, PT ;  /* 0x000000ffdc00720b */ /* 0x000fe20003f36000 */
[----:B------:R-:W-:Y:S01]  /*5bb0*/  STS [R157+0xa000], R196 ;  /* 0x00a000c49d007388 */ /* 0x000fe20000000800 */
[----:B------:R-:W-:Y:S02]  /*5bc0*/  LEA R52, R141, UR5, 0x1 ;  /* 0x000000058d347c11 */ /* 0x000fe4000f8e08ff */
[----:B------:R-:W-:Y:S01]  /*5bd0*/  F2FP.F16.F32.PACK_AB R30, R13, R30 ;  /* 0x0000001e0d1e723e */ /* 0x000fe200000000ff */
[----:B------:R-:W-:Y:S01]  /*5be0*/  STS [R157+0xa400], R34 ;  /* 0x00a400229d007388 */ /* 0x000fe20000000800 */
[----:B------:R-:W-:Y:S02]  /*5bf0*/  FSETP.GE.FTZ.AND P2, PT, R219, RZ, PT ;  /* 0x000000ffdb00720b */ /* 0x000fe40003f56000 */
[-C--:B------:R-:W-:Y:S01]  /*5c00*/  FSEL R15, R8, R167.reuse, P1 ;  /* 0x000000a7080f7208 */ /* 0x080fe20000800000 */
[----:B------:R-:W-:Y:S01]  /*5c10*/  STS [R150+0xc000], R25 ;  /* 0x00c0001996007388 */ /* 0x000fe20000000800 */
[----:B------:R-:W-:Y:S01]  /*5c20*/  FADD.FTZ R8, -R167, R47 ;  /* 0x0000002fa7087221 */ /* 0x000fe20000010100 */
[----:B------:R-:W-:Y:S02]  /*5c30*/  FSEL R42, R42, R167, P2 ;  /* 0x000000a72a2a7208 */ /* 0x000fe40001000000 */
[----:B------:R-:W-:Y:S01]  /*5c40*/  STS [R150+0xc400], R11 ;  /* 0x00c4000b96007388 */ /* 0x000fe20000000800 */
[----:B------:R-:W-:Y:S01]  /*5c50*/  FSETP.GE.FTZ.AND P5, PT, R224, RZ, PT ;  /* 0x000000ffe000720b */ /* 0x000fe20003fb6000 */
[----:B------:R-:W-:Y:S01]  /*5c60*/  FMUL.FTZ R15, R220, R15 ;  /* 0x0000000fdc0f7220 */ /* 0x000fe20000410000 */
[----:B------:R-:W-:Y:S01]  /*5c70*/  FSETP.GE.FTZ.AND P2, PT, R223, RZ, PT ;  /* 0x000000ffdf00720b */ /* 0x000fe20003f56000 */
[----:B------:R-:W-:Y:S01]  /*5c80*/  STS [R157+0xc000], R4 ;  /* 0x00c000049d007388 */ /* 0x000fe20000000800 */
[-C--:B--2---:R-:W-:Y:S01]  /*5c90*/  FSEL R17, R8, R167.reuse, P5 ;  /* 0x000000a708117208 */ /* 0x084fe20002800000 */
        /* <DEDUP_REMOVED lines=23> */
[----:B------:R-:W-:Y:S02]  /*5e10*/  STS [R149+0xc400], R42 ;  /* 0x00c4002a95007388 */ /* 0x000fe40000000800 */
[----:B------:R-:W-:Y:S01]  /*5e20*/  FMUL.FTZ R62, R243, R62 ;  /* 0x0000003ef33e7220 */ /* 0x000fe20000410000 */
[----:B------:R-:W-:Y:S01]  /*5e30*/  FMUL.FTZ R167, R244, R167 ;  /* 0x000000a7f4a77220 */ /* 0x000fe20000410000 */
[----:B------:R-:W-:Y:S01]  /*5e40*/  STS [R154+0xc000], R45 ;  /* 0x00c0002d9a007388 */ /* 0x000fe20000000800 */
[----:B------:R-:W-:Y:S03]  /*5e50*/  F2FP.F16.F32.PACK_AB R58, R19, R58 ;  /* 0x0000003a133a723e */ /* 0x000fe600000000ff */
        /* <DEDUP_REMOVED lines=88> */
.L_x_1054:
        /* <DEDUP_REMOVED lines=212> */
.L_x_1052:
[----:B------:R-:W2:Y:S01]  /*7120*/  S2R R4, SR_TID.X ;  /* 0x0000000000047919 */ /* 0x000ea20000002100 */
[----:B------:R-:W-:Y:S01]  /*7130*/  ULDC UR6, c[0x0][0x38c] ;  /* 0x0000e30000067ab9 */ /* 0x000fe20000000800 */
[----:B-1----:R-:W1:Y:S01]  /*7140*/  LDC.64 R6, c[0x0][0x438] ;  /* 0x00010e00ff067b82 */ /* 0x002e620000000a00 */
        /* <DEDUP_REMOVED lines=33> */
[----:B------:R-:W-:Y:S01]  /*7360*/  LEA.HI R14, R5, R4, RZ, 0x2 ;  /* 0x00000004050e7211 */ /* 0x000fe200078f10ff */
[----:B------:R-:W-:Y:S01]  /*7370*/  FMUL.FTZ R94, R94, UR6 ;  /* 0x000000065e5e7c20 */ /* 0x000fe20008410000 */
[----:B------:R-:W-:Y:S01]  /*7380*/  FMUL.FTZ R95, R95, UR6 ;  /* 0x000000065f5f7c20 */ /* 0x000fe20008410000 */
[----:B------:R-:W-:Y:S01]  /*7390*/  F2FP.F16.F32.PACK_AB R85, R85, R84 ;  /* 0x000000545555723e */ /* 0x000fe200000000ff */
[----:B------:R-:W-:Y:S01]  /*73a0*/  BAR.SYNC.DEFER_BLOCKING 0x0 ;  /* 0x0000000000007b1d */ /* 0x000fe20000010000 */
[----:B------:R-:W-:Y:S01]  /*73b0*/  F2FP.F16.F32.PACK_AB R87, R87, R86 ;  /* 0x000000565757723e */ /* 0x000fe200000000ff */
[----:B-1----:R-:W-:Y:S01]  /*73c0*/  IMAD R18, R6, UR22, RZ ;  /* 0x0000001606127c24 */ /* 0x002fe2000f8e02ff */
[----:B------:R-:W-:-:S02]  /*73d0*/  LOP3.LUT R5, R14, 0xfffffffc, RZ, 0xc0, !PT ;  /* 0xfffffffc0e057812 */ /* 0x000fc400078ec0ff */
[----:B------:R-:W-:-:S03]  /*73e0*/  F2FP.F16.F32.PACK_AB R96, R97, R96 ;  /* 0x000000606160723e */ /* 0x000fc600000000ff */
[----:B------:R-:W1:Y:S01]  /*73f0*/  LDC.64 R8, c[0x0][0x450] ;  /* 0x00011400ff087b82 */ /* 0x000e620000000a00 */
[----:B------:R-:W-:Y:S01]  /*7400*/  F2FP.F16.F32.PACK_AB R98, R99, R98 ;  /* 0x000000626362723e */ /* 0x000fe200000000ff */
[----:B------:R-:W-:Y:S01]  /*7410*/  IMAD R7, R7, UR14, R18 ;  /* 0x0000000e07077c24 */ /* 0x000fe2000f8e0212 */
[----:B------:R-:W-:Y:S01]  /*7420*/  F2FP.F16.F32.PACK_AB R89, R89, R88 ;  /* 0x000000585959723e */ /* 0x000fe200000000ff */
[----:B------:R-:W-:Y:S01]  /*7430*/  ULDC.64 UR8, c[0x0][0x3f0] ;  /* 0x0000fc0000087ab9 */ /* 0x000fe20000000a00 */
[----:B------:R-:W-:Y:S01]  /*7440*/  F2FP.F16.F32.PACK_AB R91, R91, R90 ;  /* 0x0000005a5b5b723e */ /* 0x000fe200000000ff */
[----:B------:R-:W-:Y:S01]  /*7450*/  ULDC.64 UR6, c[0x0][0x3f8] ;  /* 0x0000fe0000067ab9 */ /* 0x000fe20000000a00 */
[----:B------:R-:W-:Y:S01]  /*7460*/  F2FP.F16.F32.PACK_AB R92, R93, R92 ;  /* 0x0000005c5d5c723e */ /* 0x000fe200000000ff */
[----:B------:R-:W2:Y:S01]  /*7470*/  LDC.64 R12, c[0x0][0x468] ;  /* 0x00011a00ff0c7b82 */ /* 0x000ea20000000a00 */
[----:B------:R-:W-:Y:S02]  /*7480*/  F2FP.F16.F32.PACK_AB R94, R95, R94 ;  /* 0x0000005e5f5e723e */ /* 0x000fe400000000ff */
[----:B------:R-:W-:-:S02]  /*7490*/  F2FP.F16.F32.PACK_AB R71, R71, R70 ;  /* 0x000000464747723e */ /* 0x000fc400000000ff */
[----:B------:R-:W-:Y:S02]  /*74a0*/  IADD3 R4, -R5, R4, RZ ;  /* 0x0000000405047210 */ /* 0x000fe40007ffe1ff */
[----:B------:R-:W-:Y:S01]  /*74b0*/  F2FP.F16.F32.PACK_AB R80, R81, R80 ;  /* 0x000000505150723e */ /* 0x000fe200000000ff */
[----:B------:R-:W3:Y:S01]  /*74c0*/  LDC.64 R10, c[0x0][0x440] ;  /* 0x00011000ff0a7b82 */ /* 0x000ee20000000a00 */
        /* <DEDUP_REMOVED lines=9> */
[----:B------:R-:W4:Y:S01]  /*7560*/  LDC.64 R4, c[0x0][0x458] ;  /* 0x00011600ff047b82 */ /* 0x000f220000000a00 */
[----:B------:R-:W-:Y:S01]  /*7570*/  STS [R155+0x200], R98 ;  /* 0x000200629b007388 */ /* 0x000fe20000000800 */
[----:B------:R-:W-:Y:S01]  /*7580*/  SHF.R.S32.HI R17, RZ, 0x1f, R16 ;  /* 0x0000001fff117819 */ /* 0x000fe20000011410 */
[----:B--2---:R-:W-:Y:S01]  /*7590*/  IMAD R28, R12, UR23, RZ ;  /* 0x000000170c1c7c24 */ /* 0x004fe2000f8e02ff */
[----:B------:R-:W-:Y:S01]  /*75a0*/  SHF.R.S32.HI R14, RZ, 0x2, R14 ;  /* 0x00000002ff0e7819 */ /* 0x000fe2000001140e */
[----:B------:R-:W-:Y:S01]  /*75b0*/  STS [R156+0x1000], R89 ;  /* 0x001000599c007388 */ /* 0x000fe20000000800 */
[----:B------:R-:W-:Y:S01]  /*75c0*/  LEA R30, R146, UR5, 0x1 ;  /* 0x00000005921e7c11 */ /* 0x000fe2000f8e08ff */
[----:B------:R-:W-:Y:S01]  /*75d0*/  IMAD.WIDE.U32 R36, R6, UR14, R16 ;  /* 0x0000000e06247c25 */ /* 0x000fe2000f8e0010 */
[----:B------:R-:W-:Y:S01]  /*75e0*/  SHF.R.S32.HI R15, RZ, 0x1f, R14 ;  /* 0x0000001fff0f7819 */ /* 0x000fe2000001140e */
[----:B------:R-:W-:Y:S02]  /*75f0*/  STS [R156+0x1200], R91 ;  /* 0x0012005b9c007388 */ /* 0x000fe40000000800 */
[-C--:B-1----:R-:W-:Y:S01]  /*7600*/  IMAD.WIDE.U32 R32, R14, R8.reuse, RZ ;  /* 0x000000080e207225 */ /* 0x082fe200078e00ff */
[----:B------:R-:W-:Y:S01]  /*7610*/  IADD3 R37, R37, R7, RZ ;  /* 0x0000000725257210 */ /* 0x000fe20007ffe0ff */
[----:B------:R-:W-:Y:S01]  /*7620*/  STS [R155+0x1000], R92 ;  /* 0x0010005c9b007388 */ /* 0x000fe20000000800 */
[----:B------:R-:W1:Y:S01]  /*7630*/  LDC.64 R6, c[0x0][0x470] ;  /* 0x00011c00ff067b82 */ /* 0x000e620000000a00 */
[----:B------:R-:W-:-:S02]  /*7640*/  IMAD R19, R15, R8, RZ ;  /* 0x000000080f137224 */ /* 0x000fc400078e02ff */
[----:B------:R-:W-:Y:S01]  /*7650*/  STS [R155+0x1200], R94 ;  /* 0x0012005e9b007388 */ /* 0x000fe20000000800 */
[----:B------:R-:W-:-:S03]  /*7660*/  IMAD.WIDE.U32 R36, R12, UR15, R36 ;  /* 0x0000000f0c247c25 */ /* 0x000fc6000f8e0024 */
[----:B------:R-:W-:Y:S01]  /*7670*/  STS [R156+0x2000], R69 ;  /* 0x002000459c007388 */ /* 0x000fe20000000800 */
[----:B------:R-:W-:Y:S02]  /*7680*/  IMAD R19, R14, R9, R19 ;  /* 0x000000090e137224 */ /* 0x000fe400078e0213 */
[C---:B---3--:R-:W-:Y:S01]  /*7690*/  IMAD R12, R10.reuse, UR22, RZ ;  /* 0x000000160a0c7c24 */ /* 0x048fe2000f8e02ff */
[----:B------:R-:W-:Y:S01]  /*76a0*/  STS [R156+0x2200], R71 ;  /* 0x002200479c007388 */ /* 0x000fe20000000800 */
[----:B----4-:R-:W-:Y:S01]  /*76b0*/  IMAD R15, R15, R4, RZ ;  /* 0x000000040f0f7224 */ /* 0x010fe200078e02ff */
        /* <DEDUP_REMOVED lines=18> */
[C---:B-1----:R-:W-:Y:S02]  /*77e0*/  IMAD R10, R6.reuse, UR23, RZ ;  /* 0x00000017060a7c24 */ /* 0x042fe4000f8e02ff */
        /* <DEDUP_REMOVED lines=9> */
[----:B------:R-:W-:-:S04]  /*7880*/  IADD3 R10, P0, R38, R34, RZ ;  /* 0x00000022260a7210 */ /* 0x000fc80007f1e0ff */
        /* <DEDUP_REMOVED lines=17> */
.L_x_1049:
        /* <DEDUP_REMOVED lines=11> */
.L_x_1056:
[----:B------:R-:W-:Y:S05]  /*7a50*/  EXIT ;  /* 0x000000000000794d */ /* 0x000fea0003800000 */
.L_x_1058:
        /* <DEDUP_REMOVED lines=10> */
.L_x_1359:


//--------------------- .text._ZN5flash44flash_bwd_dq_dk_dv_loop_seqk_parallel_kernelI23Flash_bwd_kernel_traitsILi32ELi128ELi128ELi8ELi4ELi4ELi4ELb0ELb0EN7cutlass6half_tE19Flash_kernel_traitsILi32ELi128ELi128ELi8ES3_EELb0ELb0ELb0ELb0ELb1ELb1ELb1EEEvNS_16Flash_bwd_paramsE --------------------------
	.section	.text._ZN5flash44flash_bwd_dq_dk_dv_loop_seqk_parallel_kernelI23Flash_bwd_kernel_traitsILi32ELi128ELi128ELi8ELi4ELi4ELi4ELb0ELb0EN7cutlass6half_tE19Flash_kernel_traitsILi32ELi128ELi128ELi8ES3_EELb0ELb0ELb0ELb0ELb1ELb1ELb1EEEvNS_16Flash_bwd_paramsE,"ax",@progbits
	.align	128
        .global         _ZN5flash44flash_bwd_dq_dk_dv_loop_seqk_parallel_kernelI23Flash_bwd_kernel_traitsILi32ELi128ELi128ELi8ELi4ELi4ELi4ELb0ELb0EN7cutlass6half_tE19Flash_kernel_traitsILi32ELi128ELi128ELi8ES3_EELb0ELb0ELb0ELb0ELb1ELb1ELb1EEEvNS_16Flash_bwd_paramsE
        .type           _ZN5flash44flash_bwd_dq_dk_dv_loop_seqk_parallel_kernelI23Flash_bwd_kernel_traitsILi32ELi128ELi128ELi8ELi4ELi4ELi4ELb0ELb0EN7cutlass6half_tE19Flash_kernel_traitsILi32ELi128ELi128ELi8ES3_EELb0ELb0ELb0ELb0ELb1ELb1ELb1EEEvNS_16Flash_bwd_paramsE,@function
        .size           _ZN5flash44flash_bwd_dq_dk_dv_loop_seqk_parallel_kernelI23Flash_bwd_kernel_traitsILi32ELi128ELi128ELi8ELi4ELi4ELi4ELb0ELb0EN7cutlass6half_tE19Flash_kernel_traitsILi32ELi128ELi128ELi8ES3_EELb0ELb0ELb0ELb0ELb1ELb1ELb1EEEvNS_16Flash_bwd_paramsE,(.L_x_1360 - _ZN5flash44flash_bwd_dq_dk_dv_loop_seqk_parallel_kernelI23Flash_bwd_kernel_traitsILi32ELi128ELi128ELi8ELi4ELi4ELi4ELb0ELb0EN7cutlass6half_tE19Flash_kernel_traitsILi32ELi128ELi128ELi8ES3_EELb0ELb0ELb0ELb0ELb1ELb1ELb1EEEvNS_16Flash_bwd_paramsE)
        .other          _ZN5flash44flash_bwd_dq_dk_dv_loop_seqk_parallel_kernelI23Flash_bwd_kernel_traitsILi32ELi128ELi128ELi8ELi4ELi4ELi4ELb0ELb0EN7cutlass6half_tE19Flash_kernel_traitsILi32ELi128ELi128ELi8ES3_EELb0ELb0ELb0ELb0ELb1ELb1ELb1EEEvNS_16Flash_bwd_paramsE,@"STO_CUDA_ENTRY STV_DEFAULT"
_ZN5flash44flash_bwd_dq_dk_dv_loop_seqk_parallel_kernelI23Flash_bwd_kernel_traitsILi32ELi128ELi128ELi8ELi4ELi4ELi4ELb0ELb0EN7cutlass6half_tE19Flash_kernel_traitsILi32ELi128ELi128ELi8ES3_EELb0ELb0ELb0ELb0ELb1ELb1ELb1EEEvNS_16Flash_bwd_paramsE:
.text._ZN5flash44flash_bwd_dq_dk_dv_loop_seqk_parallel_kernelI23Flash_bwd_kernel_traitsILi32ELi128ELi128ELi8ELi4ELi4ELi4ELb0ELb0EN7cutlass6half_tE19Flash_kernel_traitsILi32ELi128ELi128ELi8ES3_EELb0ELb0ELb0ELb0ELb1ELb1ELb1EEEvNS_16Flash_bwd_paramsE:
        /* <DEDUP_REMOVED lines=190> */
.L_x_1067:
        /* <DEDUP_REMOVED lines=30> */
[----:B------:R-:W-:Y:S01]  /*0dc0*/  ULDC.U8 UR4, c[0x0][0x3d8] ;  /* 0x0000f60000047ab9 */ /* 0x000fe20000000000 */
[----:B------:R-:W-:Y:S01]  /*0dd0*/  UIADD3 UR6, UR31, 0x7f, URZ ;  /* 0x0000007f1f067890 */ /* 0x000fe2000fffe03f */
[----:B------:R-:W3:Y:S01]  /*0de0*/  LDC.64 R6, c[0x0][0x488] ;  /* 0x00012200ff067b82 */ /* 0x000ee20000000a00 */
[----:B------:R-:W-:Y:S02]  /*0df0*/  UISETP.NE.AND UP0, UPT, UR4, URZ, UPT ;  /* 0x0000003f0400728c */ /* 0x000fe4000bf05270 */
[----:B------:R-:W-:Y:S01]  /*0e00*/  USHF.R.S32.HI UR30, URZ, 0x1f, UR6 ;  /* 0x0000001f3f1e7899 */ /* 0x000fe20008011406 */
[----:B------:R-:W-:Y:S01]  /*0e10*/  ULDC UR40, c[0x0][0x270] ;  /* 0x00009c0000287ab9 */ /* 0x000fe20000000800 */
[----:B------:R-:W-:-:S02]  /*0e20*/  ULDC UR39, c[0x0][0x2dc] ;  /* 0x0000b70000277ab9 */ /* 0x000fc40000000800 */
[----:B------:R-:W-:Y:S02]  /*0e30*/  ULEA.HI UR30, UR30, UR6, URZ, 0x7 ;  /* 0x000000061e1e7291 */ /* 0x000fe4000f8f383f */
[----:B------:R-:W-:Y:S02]  /*0e40*/  UISETP.NE.AND.EX UP1, UPT, UR7, URZ, UPT, UP1 ;  /* 0x0000003f0700728c */ /* 0x000fe4000bf25310 */
[----:B------:R-:W-:Y:S02]  /*0e50*/  ULOP3.LUT UR34, UR30, 0xffffff80, URZ, 0xc0, !UPT ;  /* 0xffffff801e227892 */ /* 0x000fe4000f8ec03f */
[----:B------:R-:W-:Y:S02]  /*0e60*/  @UP0 UIMAD UR32, UR16, UR31, URZ ;  /* 0x0000001f102002a4 */ /* 0x000fe4000f8e023f */
[----:B------:R-:W-:Y:S01]  /*0e70*/  UIMAD UR9, UR18, UR39, URZ ;  /* 0x00000027120972a4 */ /* 0x000fe2000f8e023f */
        /* <DEDUP_REMOVED lines=53> */
.L_x_1060:
[----:B------:R-:W-:Y:S01]  /*11d0*/  UIMAD UR32, UR16, UR40, UR18 ;  /* 0x00000028102072a4 */ /* 0x000fe2000f8e0212 */
[----:B------:R-:W-:-:S03]  /*11e0*/  ULDC UR46, c[0x0][0x2d4] ;  /* 0x0000b500002e7ab9 */ /* 0x000fc60000000800 */
[----:B------:R-:W-:-:S12]  /*11f0*/  UIMAD UR32, UR32, UR46, URZ ;  /* 0x0000002e202072a4 */ /* 0x000fd8000f8e023f */
.L_x_1061:
[----:B------:R-:W2:Y:S01]  /*1200*/  LDL R33, [R1+0x24] ;  /* 0x0000240001217983 */ /* 0x000ea20000100800 */
[----:B------:R-:W1:Y:S03]  /*1210*/  LDC.64 R8, c[0x0][0x418] ;  /* 0x00010600ff087b82 */ /* 0x000e660000000a00 */
[----:B------:R-:W3:Y:S01]  /*1220*/  LDL R32, [R1+0x30] ;  /* 0x0000300001207983 */ /* 0x000ee20000100800 */
[----:B------:R-:W-:Y:S01]  /*1230*/  UIMAD UR4, UR40, UR39, URZ ;  /* 0x00000027280472a4 */ /* 0x000fe2000f8e023f */
[----:B------:R-:W-:Y:S01]  /*1240*/  IMAD.U32 R10, RZ, RZ, UR9 ;  /* 0x00000009ff0a7e24 */ /* 0x000fe2000f8e00ff */
[----:B------:R-:W-:Y:S01]  /*1250*/  UIMAD.WIDE.U32 UR44, UR39, UR40, URZ ;  /* 0x00000028272c72a5 */ /* 0x000fe2000f8e003f */
[----:B------:R-:W4:Y:S01]  /*1260*/  S2R R7, SR_TID.X ;  /* 0x0000000000077919 */ /* 0x000f220000002100 */
[----:B------:R-:W-:Y:S01]  /*1270*/  USHF.L.U32 UR8, UR4, 0x7, URZ ;  /* 0x0000000704087899 */ /* 0x000fe2000800063f */
[----:B------:R-:W5:Y:S01]  /*1280*/  LDC.64 R18, c[0x0][0x420] ;  /* 0x00010800ff127b82 */ /* 0x000f620000000a00 */
[----:B------:R-:W-:Y:S01]  /*1290*/  IMAD.U32 R11, RZ, RZ, UR7 ;  /* 0x00000007ff0b7e24 */ /* 0x000fe2000f8e00ff */
[----:B------:R-:W-:Y:S01]  /*12a0*/  UIMAD.WIDE UR46, UR16, UR46, UR34 ;  /* 0x0000002e102e72a5 */ /* 0x000fe2000f8e0222 */
[----:B------:R-:W-:Y:S01]  /*12b0*/  IMAD.U32 R20, RZ, RZ, UR44 ;  /* 0x0000002cff147e24 */ /* 0x000fe2000f8e00ff */
[----:B------:R-:W-:Y:S01]  /*12c0*/  USHF.R.S32.HI UR7, URZ, 0x1f, UR8 ;  /* 0x0000001f3f077899 */ /* 0x000fe20008011408 */
[----:B------:R-:W-:Y:S01]  /*12d0*/  IMAD.U32 R21, RZ, RZ, UR45 ;  /* 0x0000002dff157e24 */ /* 0x000fe2000f8e00ff */
[----:B------:R-:W-:Y:S01]  /*12e0*/  ULEA.HI.SX32 UR30, UR30, 0xffffffff, 0x19 ;  /* 0xffffffff1e1e7891 */ /* 0x000fe2000f8fca3f */
[----:B------:R-:W-:Y:S01]  /*12f0*/  CS2R R94, SRZ ;  /* 0x00000000005e7805 */ /* 0x000fe2000001ff00 */
[----:B------:R-:W5:Y:S01]  /*1300*/  LDC.64 R26, c[0x0][0x240] ;  /* 0x00009000ff1a7b82 */ /* 0x000f620000000a00 */
[----:B------:R-:W-:Y:S01]  /*1310*/  UIADD3 UR33, UR34, UR33, URZ ;  /* 0x0000002122217290 */ /* 0x000fe2000fffe03f */
[----:B------:R-:W-:Y:S01]  /*1320*/  CS2R R92, SRZ ;  /* 0x00000000005c7805 */ /* 0x000fe2000001ff00 */
[----:B------:R-:W-:Y:S01]  /*1330*/  UIADD3 UR32, UR34, UR32, URZ ;  /* 0x0000002022207290 */ /* 0x000fe2000fffe03f */
[----:B------:R-:W-:-:S02]  /*1340*/  CS2R R98, SRZ ;  /* 0x0000000000627805 */ /* 0x000fc4000001ff00 */
[----:B------:R-:W-:Y:S02]  /*1350*/  CS2R R96, SRZ ;  /* 0x0000000000607805 */ /* 0x000fe4000001ff00 */
[----:B------:R-:W-:Y:S02]  /*1360*/  CS2R R90, SRZ ;  /* 0x00000000005a7805 */ /* 0x000fe4000001ff00 */
[----:B------:R-:W-:Y:S01]  /*1370*/  CS2R R88, SRZ ;  /* 0x0000000000587805 */ /* 0x000fe2000001ff00 */
[----:B------:R-:W5:Y:S01]  /*1380*/  LDC.64 R16, c[0x0][0x248] ;  /* 0x00009200ff107b82 */ /* 0x000f620000000a00 */
[----:B------:R-:W-:Y:S02]  /*1390*/  CS2R R86, SRZ ;  /* 0x0000000000567805 */ /* 0x000fe4000001ff00 */
[----:B------:R-:W-:Y:S02]  /*13a0*/  CS2R R84, SRZ ;  /* 0x0000000000547805 */ /* 0x000fe4000001ff00 */
[----:B------:R-:W-:-:S02]  /*13b0*/  CS2R R78, SRZ ;  /* 0x00000000004e7805 */ /* 0x000fc4000001ff00 */
[----:B------:R-:W-:Y:S02]  /*13c0*/  CS2R R76, SRZ ;  /* 0x00000000004c7805 */ /* 0x000fe4000001ff00 */
[----:B------:R-:W-:Y:S02]  /*13d0*/  CS2R R82, SRZ ;  /* 0x0000000000527805 */ /* 0x000fe4000001ff00 */
[----:B------:R-:W-:Y:S02]  /*13e0*/  CS2R R80, SRZ ;  /* 0x0000000000507805 */ /* 0x000fe4000001ff00 */
[----:B------:R-:W-:Y:S01]  /*13f0*/  CS2R R74, SRZ ;  /* 0x00000000004a7805 */ /* 0x000fe2000001ff00 */
[----:B------:R-:W5:Y:S01]  /*1400*/  LDC.64 R24, c[0x0][0x238] ;  /* 0x00008e00ff187b82 */ /* 0x000f620000000a00 */
[----:B------:R-:W-:Y:S02]  /*1410*/  CS2R R72, SRZ ;  /* 0x0000000000487805 */ /* 0x000fe4000001ff00 */
[----:B------:R-:W-:-:S02]  /*1420*/  CS2R R70, SRZ ;  /* 0x0000000000467805 */ /* 0x000fc4000001ff00 */
[----:B------:R-:W-:Y:S02]  /*1430*/  CS2R R68, SRZ ;  /* 0x0000000000447805 */ /* 0x000fe4000001ff00 */
[----:B----4-:R-:W-:Y:S01]  /*1440*/  SHF.R.S32.HI R6, RZ, 0x1f, R7 ;  /* 0x0000001fff067819 */ /* 0x010fe20000011407 */
[----:B------:R-:W4:Y:S03]  /*1450*/  LDC.64 R22, c[0x0][0x228] ;  /* 0x00008a00ff167b82 */ /* 0x000f260000000a00 */
[CC--:B------:R-:W-:Y:S02]  /*1460*/  LEA.HI R4, R6.reuse, R7.reuse, RZ, 0x5 ;  /* 0x0000000706047211 */ /* 0x0c0fe400078f28ff */
[----:B------:R-:W-:Y:S02]  /*1470*/  LEA.HI R6, R6, R7, RZ, 0x2 ;  /* 0x0000000706067211 */ /* 0x000fe400078f10ff */
[----:B------:R-:W-:-:S02]  /*1480*/  LOP3.LUT R3, R4, 0xffffffe0, RZ, 0xc0, !PT ;  /* 0xffffffe004037812 */ /* 0x000fc400078ec0ff */
[----:B------:R-:W-:Y:S02]  /*1490*/  SHF.R.S32.HI R4, RZ, 0x5, R4 ;  /* 0x00000005ff047819 */ /* 0x000fe40000011404 */
[----:B------:R-:W-:Y:S01]  /*14a0*/  LOP3.LUT R5, R6, 0xfffffffc, RZ, 0xc0, !PT ;  /* 0xfffffffc06057812 */ /* 0x000fe200078ec0ff */
[----:B------:R-:W-:-:S04]  /*14b0*/  IMAD.IADD R3, R7, 0x1, -R3 ;  /* 0x0000000107037824 */ /* 0x000fc800078e0a03 */
[----:B------:R-:W-:Y:S02]  /*14c0*/  IMAD R3, R4, UR4, R3 ;  /* 0x0000000404037c24 */ /* 0x000fe4000f8e0203 */
[----:B------:R-:W-:Y:S02]  /*14d0*/  IMAD.IADD R5, R7, 0x1, -R5 ;  /* 0x0000000107057824 */ /* 0x000fe400078e0a05 */
[----:B-1----:R-:W-:Y:S01]  /*14e0*/  IMAD R7, R8, UR25, RZ ;  /* 0x0000001908077c24 */ /* 0x002fe2000f8e02ff */
[----:B------:R-:W-:Y:S01]  /*14f0*/  @P1 BAR.SYNC.DEFER_BLOCKING 0x0 ;  /* 0x0000000000001b1d */ /* 0x000fe20000010000 */
[----:B------:R-:W-:Y:S01]  /*1500*/  IMAD.SHL.U32 R4, R5, 0x8, RZ ;  /* 0x0000000805047824 */ /* 0x000fe200078e00ff */
[----:B------:R-:W-:Y:S01]  /*1510*/  IADD3 R10, P2, P0, R3, UR8, R10 ;  /* 0x00000008030a7c10 */ /* 0x000fe2000f85e00a */
[----:B------:R-:W-:Y:S01]  /*1520*/  IMAD R7, R9, UR16, R7 ;  /* 0x0000001009077c24 */ /* 0x000fe2000f8e0207 */
[----:B------:R-:W-:Y:S01]  /*1530*/  SHF.R.S32.HI R3, RZ, 0x1f, R3 ;  /* 0x0000001fff037819 */ /* 0x000fe20000011403 */
[----:B------:R-:W-:Y:S01]  /*1540*/  USHF.R.S32.HI UR8, URZ, 0x1f, UR39 ;  /* 0x0000001f3f087899 */ /* 0x000fe20008011427 */
[----:B------:R-:W-:-:S02]  /*1550*/  SHF.R.S32.HI R5, RZ, 0x1f, R4 ;  /* 0x0000001fff057819 */ /* 0x000fc40000011404 */
[----:B------:R-:W-:Y:S01]  /*1560*/  IADD3.X R11, R3, UR7, R11, P2, P0 ;  /* 0x00000007030b7c10 */ /* 0x000fe200097e040b */
[----:B------:R-:W-:Y:S01]  /*1570*/  UIMAD UR40, UR8, UR40, URZ ;  /* 0x00000028082872a4 */ /* 0x000fe2000f8e023f */
[----:B------:R-:W-:Y:S01]  /*1580*/  IADD3 R10, P0, R10, R12, RZ ;  /* 0x0000000c0a0a7210 */ /* 0x000fe20007f1e0ff */
[----:B------:R-:W-:Y:S01]  /*1590*/  IMAD.WIDE.U32 R8, R8, UR16, R4 ;  /* 0x0000001008087c25 */ /* 0x000fe2000f8e0004 */
[----:B------:R-:W-:Y:S01]  /*15a0*/  SHF.R.S32.HI R3, RZ, 0x2, R6 ;  /* 0x00000002ff037819 */ /* 0x000fe20000011406 */
[----:B------:R-:W-:Y:S02]  /*15b0*/  UIMAD UR40, UR42, UR39, UR40 ;  /* 0x000000272a2872a4 */ /* 0x000fe4000f8e0228 */
[----:B------:R-:W-:Y:S01]  /*15c0*/  IMAD.X R11, R11, 0x1, R13, P0 ;  /* 0x000000010b0b7824 */ /* 0x000fe200000e060d */
[----:B------:R-:W-:Y:S01]  /*15d0*/  SHF.R.S32.HI R29, RZ, 0x1f, R3 ;  /* 0x0000001fff1d7819 */ /* 0x000fe20000011403 */
[----:B------:R-:W1:Y:S01]  /*15e0*/  LDC.64 R12, c[0x0][0x230] ;  /* 0x00008c00ff0c7b82 */ /* 0x000e620000000a00 */
[----:B------:R-:W-:Y:S01]  /*15f0*/  IADD3 R6, P0, R3, UR34, RZ ;  /* 0x0000002203067c10 */ /* 0x000fe2000ff1e0ff */
[----:B------:R-:W-:Y:S01]  /*1600*/  UIADD3 UR40, UR45, UR40, URZ ;  /* 0x000000282d287290 */ /* 0x000fe2000fffe03f */
[----:B------:R-:W-:Y:S01]  /*1610*/  IADD3 R9, R9, R7, RZ ;  /* 0x0000000709097210 */ /* 0x000fe20007ffe0ff */
[----:B------:R-:W-:Y:S01]  /*1620*/  ULDC.64 UR8, c[0x0][0x3e0] ;  /* 0x0000f80000087ab9 */ /* 0x000fe20000000a00 */
[----:B------:R-:W-:Y:S01]  /*1630*/  IADD3.X R7, R29, UR35, RZ, P0, !PT ;  /* 0x000000231d077c10 */ /* 0x000fe200087fe4ff */
[----:B------:R-:W-:Y:S01]  /*1640*/  UIADD3 UR35, UP0, UR46, UR6, URZ ;  /* 0x000000062e237290 */ /* 0x000fe2000ff1e03f */
[----:B-----5:R-:W-:-:S02]  /*1650*/  IMAD.WIDE.U32 R30, R3, R16, RZ ;  /* 0x00000010031e7225 */ /* 0x020fc400078e00ff */
[----:B------:R-:W-:Y:S01]  /*1660*/  ULDC.64 UR6, c[0x0][0x428] ;  /* 0x00010a0000067ab9 */ /* 0x000fe20000000a00 */
[----:B------:R-:W-:Y:S01]  /*1670*/  UIADD3.X UR38, UR47, UR38, URZ, UP0, !UPT ;  /* 0x000000262f267290 */ /* 0x000fe200087fe43f */
[-C--:B------:R-:W-:Y:S01]  /*1680*/  IMAD R14, R7, R18.reuse, RZ ;  /* 0x00000012070e7224 */ /* 0x080fe200078e02ff */
[----:B------:R-:W-:Y:S01]  /*1690*/  UIMAD UR40, UR40, UR35, URZ ;  /* 0x00000023282872a4 */ /* 0x000fe2000f8e023f */
[C---:B------:R-:W-:Y:S01]  /*16a0*/  IMAD.WIDE.U32 R8, R6.reuse, R18, R8 ;  /* 0x0000001206087225 */ /* 0x040fe200078e0008 */
[----:B------:R-:W-:Y:S02]  /*16b0*/  UIMAD UR41, UR24, UR6, URZ ;  /* 0x00000006182972a4 */ /* 0x000fe4000f8e023f */
[----:B------:R-:W-:Y:S01]  /*16c0*/  UIMAD UR38, UR38, UR44, UR40 ;  /* 0x0000002c262672a4 */ /* 0x000fe2000f8e0228 */
[----:B------:R-:W-:Y:S01]  /*16d0*/  IMAD R14, R6, R19, R14 ;  /* 0x00000013060e7224 */ /* 0x000fe200078e020e */
[----:B------:R-:W-:Y:S01]  /*16e0*/  UIMAD UR41, UR18, UR7, UR41 ;  /* 0x00000007122972a4 */ /* 0x000fe2000f8e0229 */
[----:B------:R-:W-:Y:S01]  /*16f0*/  IMAD.WIDE.U32 R10, R20, UR35, R10 ;  /* 0x00000023140a7c25 */ /* 0x000fe2000f8e000a */
[----:B------:R-:W-:-:S03]  /*1700*/  UIADD3 UR29, UP0, UR29, UR37, URZ ;  /* 0x000000251d1d7290 */ /* 0x000fc6000ff1e03f */
[----:B------:R-:W-:Y:S01]  /*1710*/  IMAD.IADD R9, R9, 0x1, R14 ;  /* 0x0000000109097824 */ /* 0x000fe200078e020e */
[----:B------:R-:W-:Y:S01]  /*1720*/  IADD3 R15, R11, UR38, RZ ;  /* 0x000000260b0f7c10 */ /* 0x000fe2000fffe0ff */
[----:B------:R-:W-:Y:S01]  /*1730*/  IMAD.U32 R14, RZ, RZ, UR6 ;  /* 0x00000006ff0e7e24 */ /* 0x000fe2000f8e00ff */
[----:B------:R-:W-:Y:S01]  /*1740*/  ULDC.64 UR6, c[0x0][0x400] ;  /* 0x0001000000067ab9 */ /* 0x000fe20000000a00 */
[-C--:B------:R-:W-:Y:S01]  /*1750*/  IMAD R7, R7, R26.reuse, RZ ;  /* 0x0000001a07077224 */ /* 0x080fe200078e02ff */
[----:B------:R-:W-:Y:S01]  /*1760*/  LEA R130, P0, R10, UR6, 0x2 ;  /* 0x000000060a827c11 */ /* 0x000fe2000f8010ff */
[----:B------:R-:W-:Y:S01]  /*1770*/  IMAD.WIDE.U32 R8, R14, UR18, R8 ;  /* 0x000000120e087c25 */ /* 0x000fe2000f8e0008 */
[----:B------:R-:W-:Y:S02]  /*1780*/  UIADD3.X UR28, UR36, UR28, URZ, UP0, !UPT ;  /* 0x0000001c241c7290 */ /* 0x000fe400087fe43f */
[----:B------:R-:W-:Y:S01]  /*1790*/  LEA.HI.X R131, R10, UR7, R15, 0x2, P0 ;  /* 0x000000070a837c11 */ /* 0x000fe200080f140f */
[----:B------:R-:W-:Y:S01]  /*17a0*/  IMAD R14, R6, R27, R7 ;  /* 0x0000001b060e7224 */ /* 0x000fe200078e0207 */
[----:B------:R-:W-:Y:S01]  /*17b0*/  LEA R242, P2, R8, UR8, 0x1 ;  /* 0x0000000808f27c11 */ /* 0x000fe2000f8408ff */
[----:B------:R-:W-:Y:S01]  /*17c0*/  IMAD.WIDE.U32 R6, R6, R26, R4 ;  /* 0x0000001a06067225 */ /* 0x000fe200078e0004 */
[----:B------:R-:W-:-:S03]  /*17d0*/  ULDC.64 UR6, c[0x0][0x260] ;  /* 0x0000980000067ab9 */ /* 0x000fc60000000a00 */
[----:B------:R-:W-:Y:S02]  /*17e0*/  IMAD R20, R29, R16, RZ ;  /* 0x000000101d147224 */ /* 0x000fe400078e02ff */
[----:B-1----:R-:W-:Y:S02]  /*17f0*/  IMAD R21, R12, UR25, RZ ;  /* 0x000000190c157c24 */ /* 0x002fe4000f8e02ff */
[----:B------:R-:W-:Y:S02]  /*1800*/  IMAD.IADD R11, R7, 0x1, R14 ;  /* 0x00000001070b7824 */ /* 0x000fe400078e020e */
[----:B------:R-:W1:Y:S01]  /*1810*/  LDC.64 R14, c[0x0][0x250] ;  /* 0x00009400ff0e7b82 */ /* 0x000e620000000a00 */
[----:B------:R-:W-:Y:S02]  /*1820*/  VIADD R7, R9, UR41 ;  /* 0x0000002909077c36 */ /* 0x000fe40008000000 */
[----:B------:R-:W-:Y:S02]  /*1830*/  IMAD R20, R3, R17, R20 ;  /* 0x0000001103147224 */ /* 0x000fe400078e0214 */
[----:B------:R-:W-:Y:S01]  /*1840*/  IMAD R21, R13, UR16, R21 ;  /* 0x000000100d157c24 */ /* 0x000fe2000f8e0215 */
[----:B------:R-:W-:Y:S01]  /*1850*/  LEA.HI.X R243, R8, UR9, R7, 0x1, P2 ;  /* 0x0000000908f37c11 */ /* 0x000fe200090f0c07 */
[----:B------:R-:W-:Y:S01]  /*1860*/  IMAD.WIDE.U32 R12, R12, UR16, R4 ;  /* 0x000000100c0c7c25 */ /* 0x000fe2000f8e0004 */
[----:B------:R-:W-:Y:S01]  /*1870*/  IADD3 R7, R31, R20, RZ ;  /* 0x000000141f077210 */ /* 0x000fe20007ffe0ff */
[----:B------:R-:W-:-:S02]  /*1880*/  ULDC.64 UR8, c[0x0][0x258] ;  /* 0x0000960000087ab9 */ /* 0x000fc40000000a00 */
[----:B------:R-:W-:Y:S01]  /*1890*/  IMAD.MOV.U32 R10, RZ, RZ, R6 ;  /* 0x000000ffff0a7224 */ /* 0x000fe200078e0006 */
[----:B------:R-:W-:Y:S01]  /*18a0*/  UIMAD UR35, UR24, UR8, URZ ;  /* 0x00000008182372a4 */ /* 0x000fe2000f8e023f */
[----:B------:R-:W-:Y:S02]  /*18b0*/  IMAD.IADD R9, R13, 0x1, R21 ;  /* 0x000000010d097824 */ /* 0x000fe400078e0215 */
[----:B------:R-:W-:Y:S01]  /*18c0*/  IMAD.MOV.U32 R8, RZ, RZ, R12 ;  /* 0x000000ffff087224 */ /* 0x000fe200078e000c */
[----:B------:R-:W-:Y:S01]  /*18d0*/  LEA R12, P0, R18, R242, 0x7 ;  /* 0x000000f2120c7211 */ /* 0x000fe200078038ff */
[----:B------:R-:W-:Y:S01]  /*18e0*/  IMAD.MOV.U32 R6, RZ, RZ, R30 ;  /* 0x000000ffff067224 */ /* 0x000fe200078e001e */
[----:B------:R-:W-:Y:S01]  /*18f0*/  UIMAD UR35, UR18, UR9, UR35 ;  /* 0x00000009122372a4 */ /* 0x000fe2000f8e0223 */
[----:B------:R-:W-:Y:S02]  /*1900*/  IMAD R13, R28, UR6, RZ ;  /* 0x000000061c0d7c24 */ /* 0x000fe4000f8e02ff */
[----:B------:R-:W-:-:S04]  /*1910*/  IMAD.WIDE.U32 R8, R0, UR6, R8 ;  /* 0x0000000600087c25 */ /* 0x000fc8000f8e0008 */
[----:B------:R-:W-:-:S04]  /*1920*/  IMAD.WIDE.U32 R6, R16, UR29, R6 ;  /* 0x0000001d10067c25 */ /* 0x000fc8000f8e0006 */
[----:B------:R-:W-:Y:S01]  /*1930*/  IMAD R20, R0, UR7, R13 ;  /* 0x0000000700147c24 */ /* 0x000fe2000f8e020d */
[----:B------:R-:W-:Y:S01]  /*1940*/  LEA.HI.X R13, R18, R243, R19, 0x7, P0 ;  /* 0x000000f3120d7211 */ /* 0x000fe200000f3c13 */
[----:B------:R-:W-:Y:S01]  /*1950*/  IMAD R18, R16, UR28, RZ ;  /* 0x0000001c10127c24 */ /* 0x000fe2000f8e02ff */
[----:B------:R-:W-:Y:S01]  /*1960*/  IADD3 R21, P0, R8, R6, RZ ;  /* 0x0000000608157210 */ /* 0x000fe20007f1e0ff */
[----:B------:R-:W-:Y:S01]  /*1970*/  IMAD R6, R24, UR25, RZ ;  /* 0x0000001918067c24 */ /* 0x000fe2000f8e02ff */
[----:B------:R-:W-:Y:S01]  /*1980*/  ULDC.64 UR6, c[0x0][0x268] ;  /* 0x00009a0000067ab9 */ /* 0x000fe20000000a00 */
[----:B------:R-:W-:Y:S02]  /*1990*/  IMAD.IADD R20, R9, 0x1, R20 ;  /* 0x0000000109147824 */ /* 0x000fe400078e0214 */
[----:B------:R-:W-:Y:S02]  /*19a0*/  IMAD R18, R17, UR29, R18 ;  /* 0x0000001d11127c24 */ /* 0x000fe4000f8e0212 */
[----:B----4-:R-:W-:-:S03]  /*19b0*/  IMAD.WIDE.U32 R8, R22, UR16, R10 ;  /* 0x0000001016087c25 */ /* 0x010fc6000f8e000a */
[----:B------:R-:W-:Y:S01]  /*19c0*/  IADD3.X R18, R20, R7, R18, P0, !PT ;  /* 0x0000000714127210 */ /* 0x000fe200007fe412 */
[----:B------:R-:W-:Y:S02]  /*19d0*/  IMAD R10, R25, UR16, R6 ;  /* 0x00000010190a7c24 */ /* 0x000fe4000f8e0206 */
[----:B------:R-:W-:-:S04]  /*19e0*/  IMAD.WIDE.U32 R4, R24, UR16, R4 ;  /* 0x0000001018047c25 */ /* 0x000fc8000f8e0004 */
[----:B-1----:R-:W-:Y:S01]  /*19f0*/  IMAD R6, R29, R14, RZ ;  /* 0x0000000e1d067224 */ /* 0x002fe200078e02ff */
[----:B------:R-:W-:Y:S01]  /*1a00*/  IADD3 R7, R5, R10, RZ ;  /* 0x0000000a05077210 */ /* 0x000fe20007ffe0ff */
[----:B------:R-:W-:-:S04]  /*1a10*/  IMAD.WIDE.U32 R10, R3, R14, RZ ;  /* 0x0000000e030a7225 */ /* 0x000fc800078e00ff */
[----:B------:R-:W-:Y:S02]  /*1a20*/  IMAD R5, R3, R15, R6 ;  /* 0x0000000f03057224 */ /* 0x000fe400078e0206 */
[----:B------:R-:W-:Y:S02]  /*1a30*/  IMAD.MOV.U32 R6, RZ, RZ, R4 ;  /* 0x000000ffff067224 */ /* 0x000fe400078e0004 */
[----:B------:R-:W-:Y:S02]  /*1a40*/  IMAD R3, R28, UR6, RZ ;  /* 0x000000061c037c24 */ /* 0x000fe4000f8e02ff */
[----:B------:R-:W-:Y:S02]  /*1a50*/  IMAD.IADD R5, R11, 0x1, R5 ;  /* 0x000000010b057824 */ /* 0x000fe400078e0205 */
[----:B------:R-:W-:Y:S02]  /*1a60*/  IMAD.MOV.U32 R4, RZ, RZ, R10 ;  /* 0x000000ffff047224 */ /* 0x000fe400078e000a */
[----:B------:R-:W-:Y:S01]  /*1a70*/  IMAD.WIDE.U32 R6, R0, UR6, R6 ;  /* 0x0000000600067c25 */ /* 0x000fe2000f8e0006 */
[----:B------:R-:W-:-:S03]  /*1a80*/  ULEA.HI UR6, UR30, UR30, URZ, 0x1 ;  /* 0x0000001e1e067291 */ /* 0x000fc6000f8f083f */
[----:B------:R-:W-:Y:S01]  /*1a90*/  IMAD R3, R0, UR7, R3 ;  /* 0x0000000700037c24 */ /* 0x000fe2000f8e0203 */
[----:B------:R-:W-:Y:S01]  /*1aa0*/  ULOP3.LUT UR6, UR6, 0xfffffffe, URZ, 0xc0, !UPT ;  /* 0xfffffffe06067892 */ /* 0x000fe2000f8ec03f */
[----:B------:R-:W-:-:S03]  /*1ab0*/  IMAD.WIDE.U32 R4, R14, UR29, R4 ;  /* 0x0000001d0e047c25 */ /* 0x000fc6000f8e0004 */
[----:B------:R-:W-:Y:S01]  /*1ac0*/  IADD3 R10, R7, R3, RZ ;  /* 0x00000003070a7210 */ /* 0x000fe20007ffe0ff */
[----:B------:R-:W-:Y:S01]  /*1ad0*/  IMAD R19, R22, UR25, RZ ;  /* 0x0000001916137c24 */ /* 0x000fe2000f8e02ff */
[----:B------:R-:W-:Y:S01]  /*1ae0*/  IADD3 R3, P0, R6, R4, RZ ;  /* 0x0000000406037210 */ /* 0x000fe20007f1e0ff */
[----:B------:R-:W-:Y:S01]  /*1af0*/  IMAD R4, R14, UR28, RZ ;  /* 0x0000001c0e047c24 */ /* 0x000fe2000f8e02ff */
[----:B------:R-:W-:Y:S01]  /*1b00*/  UIADD3 UR36, UR30, -UR6, URZ ;  /* 0x800000061e247290 */ /* 0x000fe2000fffe03f */
[----:B------:R-:W-:Y:S02]  /*1b10*/  IMAD R19, R23, UR16, R19 ;  /* 0x0000001017137c24 */ /* 0x000fe4000f8e0213 */
[----:B------:R-:W-:Y:S01]  /*1b20*/  IMAD.U32 R0, RZ, RZ, UR8 ;  /* 0x00000008ff007e24 */ /* 0x000fe2000f8e00ff */
[----:B------:R-:W-:Y:S01]  /*1b30*/  UISETP.NE.AND UP0, UPT, UR36, 0x1, UPT ;  /* 0x000000012400788c */ /* 0x000fe2000bf05270 */
[----:B------:R-:W-:Y:S01]  /*1b40*/  IMAD.IADD R9, R9, 0x1, R19 ;  /* 0x0000000109097824 */ /* 0x000fe200078e0213 */
[----:B------:R-:W-:Y:S01]  /*1b50*/  ULDC.64 UR6, c[0x0][0x218] ;  /* 0x0000860000067ab9 */ /* 0x000fe20000000a00 */
[----:B------:R-:W-:Y:S01]  /*1b60*/  IMAD R4, R15, UR29, R4 ;  /* 0x0000001d0f047c24 */ /* 0x000fe2000f8e0204 */
[----:B------:R-:W-:Y:S01]  /*1b70*/  LEA R6, P1, R21, UR6, 0x1 ;  /* 0x0000000615067c11 */ /* 0x000fe2000f8208ff */
[----:B------:R-:W-:Y:S01]  /*1b80*/  IMAD.WIDE.U32 R8, R0, UR18, R8 ;  /* 0x0000001200087c25 */ /* 0x000fe2000f8e0008 */
[----:B------:R-:W-:-:S02]  /*1b90*/  ULDC.64 UR8, c[0x0][0x210] ;  /* 0x0000840000087ab9 */ /* 0x000fc40000000a00 */
[----:B------:R-:W-:Y:S01]  /*1ba0*/  IADD3.X R5, R10, R5, R4, P0, !PT ;  /* 0x000000050a057210 */ /* 0x000fe200007fe404 */
[----:B------:R-:W-:Y:S01]  /*1bb0*/  VIADD R9, R9, UR35 ;  /* 0x0000002309097c36 */ /* 0x000fe20008000000 */
[----:B------:R-:W-:Y:S01]  /*1bc0*/  PLOP3.LUT P0, PT, PT, PT, UP0, 0x80, 0x0 ;  /* 0x000000000000781c */ /* 0x000fe20003f0f008 */
[----:B------:R-:W-:Y:S01]  /*1bd0*/  UISETP.GE.AND UP0, UPT, UR31, 0x1, UPT ;  /* 0x000000011f00788c */ /* 0x000fe2000bf06270 */
[C---:B------:R-:W-:Y:S02]  /*1be0*/  LEA R238, P2, R8.reuse, UR8, 0x1 ;  /* 0x0000000808ee7c11 */ /* 0x040fe4000f8408ff */
[----:B------:R-:W-:Y:S01]  /*1bf0*/  LEA.HI.X R7, R21, UR7, R18, 0x1, P1 ;  /* 0x0000000715077c11 */ /* 0x000fe200088f0c12 */
[----:B------:R-:W-:Y:S01]  /*1c00*/  ULDC.64 UR6, c[0x0][0x220] ;  /* 0x0000880000067ab9 */ /* 0x000fe20000000a00 */
[----:B------:R-:W-:Y:S01]  /*1c10*/  LEA.HI.X R239, R8, UR9, R9, 0x1, P2 ;  /* 0x0000000908ef7c11 */ /* 0x000fe200090f0c09 */
[----:B------:R-:W-:Y:S01]  /*1c20*/  ULDC.64 UR8, c[0x0][0x478] ;  /* 0x00011e0000087ab9 */ /* 0x000fe20000000a00 */
[----:B------:R-:W-:Y:S01]  /*1c30*/  LEA R10, P2, R16, R6, 0x7 ;  /* 0x00000006100a7211 */ /* 0x000fe200078438ff */
[----:B------:R-:W-:-:S03]  /*1c40*/  UIMAD.WIDE UR8, UR32, 0x4, UR8 ;  /* 0x00000004200878a5 */ /* 0x000fc6000f8e0208 */
[----:B------:R-:W-:Y:S02]  /*1c50*/  LEA.HI.X R11, R16, R7, R17, 0x7, P2 ;  /* 0x00000007100b7211 */ /* 0x000fe400010f3c11 */
[C---:B--2---:R-:W-:Y:S01]  /*1c60*/  LEA R0, R33.reuse, UR5, 0x1 ;  /* 0x0000000521007c11 */ /* 0x044fe2000f8e08ff */
[----:B------:R-:W-:-:S04]  /*1c70*/  VIADD R4, R33, 0x1000 ;  /* 0x0000100021047836 */ /* 0x000fc80000000000 */
[----:B------:R-:W-:Y:S01]  /*1c80*/  @!PT LDS RZ, [RZ] ;  /* 0x00000000fffff984 */ /* 0x000fe20000000800 */
[----:B------:R-:W-:Y:S01]  /*1c90*/  @!PT LDS RZ, [RZ] ;  /* 0x00000000fffff984 */ /* 0x000fe20000000800 */
[----:B------:R-:W-:Y:S01]  /*1ca0*/  @!PT LDS RZ, [RZ] ;  /* 0x00000000fffff984 */ /* 0x000fe20000000800 */
[----:B------:R-:W-:Y:S01]  /*1cb0*/  LDGSTS.E.BYPASS.LTC128B.128 [R0+0x4000], desc[UR20][R242.64] ;  /* 0x04000000f2007fae */ /* 0x000fe2000b901d54 */
[----:B------:R-:W-:Y:S02]  /*1cc0*/  SEL R18, R4, R33, !P0 ;  /* 0x0000002104127207 */ /* 0x000fe40004000000 */
[C---:B------:R-:W-:Y:S01]  /*1cd0*/  LEA R4, P1, R3.reuse, UR6, 0x1 ;  /* 0x0000000603047c11 */ /* 0x040fe2000f8208ff */
[----:B------:R1:W-:Y:S01]  /*1ce0*/  LDGSTS.E.BYPASS.LTC128B.128 [R0+0x5000], desc[UR20][R12.64] ;  /* 0x050000000c007fae */ /* 0x0003e2000b901d54 */
[----:B------:R-:W-:Y:S02]  /*1cf0*/  LEA R18, R18, UR5, 0x1 ;  /* 0x0000000512127c11 */ /* 0x000fe4000f8e08ff */
[----:B------:R-:W-:Y:S01]  /*1d00*/  LEA.HI.X R5, R3, UR7, R5, 0x1, P1 ;  /* 0x0000000703057c11 */ /* 0x000fe200088f0c05 */
[----:B------:R-:W-:Y:S01]  /*1d10*/  ULDC.64 UR6, c[0x0][0x2b0] ;  /* 0x0000ac0000067ab9 */ /* 0x000fe20000000a00 */
[----:B------:R-:W-:Y:S01]  /*1d20*/  LEA R8, P1, R14, R4, 0x7 ;  /* 0x000000040e087211 */ /* 0x000fe200078238ff */
[----:B------:R-:W-:Y:S01]  /*1d30*/  LDGSTS.E.BYPASS.LTC128B.128 [R18], desc[UR20][R238.64] ;  /* 0x00000000ee127fae */ /* 0x000fe2000b901d54 */
[----:B------:R-:W-:-:S02]  /*1d40*/  UIMAD.WIDE UR6, UR33, 0x4, UR6 ;  /* 0x00000004210678a5 */ /* 0x000fc4000f8e0206 */
[----:B------:R-:W-:Y:S02]  /*1d50*/  LEA.HI.X R9, R14, R5, R15, 0x7, P1 ;  /* 0x000000050e097211 */ /* 0x000fe400008f3c0f */
[----:B------:R-:W-:Y:S02]  /*1d60*/  PLOP3.LUT P1, PT, PT, PT, UP0, 0x80, 0x0 ;  /* 0x000000000000781c */ /* 0x000fe40003f2f008 */
[----:B-1----:R-:W-:-:S04]  /*1d70*/  LEA R12, P3, R26, R238, 0x7 ;  /* 0x000000ee1a0c7211 */ /* 0x002fc800078638ff */
[----:B------:R-:W-:-:S05]  /*1d80*/  LEA.HI.X R13, R26, R239, R27, 0x7, P3 ;  /* 0x000000ef1a0d7211 */ /* 0x000fca00018f3c1b */
[----:B------:R-:W-:Y:S04]  /*1d90*/  LDGSTS.E.BYPASS.LTC128B.128 [R18+0x1000], desc[UR20][R12.64] ;  /* 0x010000000c127fae */ /* 0x000fe8000b901d54 */
[----:B------:R-:W-:Y:S04]  /*1da0*/  LDGSTS.E.BYPASS.LTC128B.128 [R0+0x6000], desc[UR20][R6.64] ;  /* 0x0600000006007fae */ /* 0x000fe8000b901d54 */
[----:B------:R-:W-:Y:S04]  /*1db0*/  LDGSTS.E.BYPASS.LTC128B.128 [R0+0x7000], desc[UR20][R10.64] ;  /* 0x070000000a007fae */ /* 0x000fe8000b901d54 */
[----:B------:R3:W-:Y:S04]  /*1dc0*/  LDGSTS.E.BYPASS.LTC128B.128 [R0+0x8000], desc[UR20][R4.64] ;  /* 0x0800000004007fae */ /* 0x0007e8000b901d54 */
[----:B------:R1:W-:Y:S04]  /*1dd0*/  LDGSTS.E.BYPASS.LTC128B.128 [R0+0x9000], desc[UR20][R8.64] ;  /* 0x0900000008007fae */ /* 0x0003e8000b901d54 */
[----:B------:R-:W0:Y:S01]  /*1de0*/  LDGDEPBAR ;  /* 0x00000000000079af */ /* 0x000e220000000000 */
[----:B---3--:R-:W-:Y:S01]  /*1df0*/  IMAD.SHL.U32 R4, R32, 0x4, RZ ;  /* 0x0000000420047824 */ /* 0x008fe200078e00ff */
[----:B-1----:R-:W-:-:S04]  /*1e00*/  SHF.R.S32.HI R0, RZ, 0x1f, R32 ;  /* 0x0000001fff007819 */ /* 0x002fc80000011420 */
[----:B------:R-:W-:Y:S02]  /*1e10*/  IADD3 R4, P2, R4, UR6, RZ ;  /* 0x0000000604047c10 */ /* 0x000fe4000ff5e0ff */
[----:B------:R-:W-:-:S04]  /*1e20*/  SHF.L.U64.HI R3, R32, 0x2, R0 ;  /* 0x0000000220037819 */ /* 0x000fc80000010200 */
[----:B------:R-:W-:Y:S01]  /*1e30*/  IADD3.X R5, R3, UR7, RZ, P2, !PT ;  /* 0x0000000703057c10 */ /* 0x000fe200097fe4ff */
[----:B------:R-:W-:Y:S06]  /*1e40*/  @!P1 BRA `(.L_x_1062) ;  /* 0x0000004c00589947 */ /* 0x000fec0003800000 */
[----:B------:R-:W2:Y:S04]  /*1e50*/  LDG.E R10, desc[UR20][R4.64] ;  /* 0x00000014040a7981 */ /* 0x000ea8000c1e1900 */
[----:B------:R-:W3:Y:S04]  /*1e60*/  LDG.E R9, desc[UR20][R4.64+0x20] ;  /* 0x0000201404097981 */ /* 0x000ee8000c1e1900 */
[----:B------:R-:W4:Y:S04]  /*1e70*/  LDG.E R8, desc[UR20][R4.64+0x100] ;  /* 0x0001001404087981 */ /* 0x000f28000c1e1900 */
[----:B------:R1:W5:Y:S01]  /*1e80*/  LDG.E R7, desc[UR20][R4.64+0x120] ;  /* 0x0001201404077981 */ /* 0x000362000c1e1900 */
[C---:B------:R-:W-:Y:S01]  /*1e90*/  SHF.L.U64.HI R3, R32.reuse, 0x2, R0 ;  /* 0x0000000220037819 */ /* 0x040fe20000010200 */
[C---:B------:R-:W-:Y:S01]  /*1ea0*/  IMAD.SHL.U32 R6, R32.reuse, 0x4, RZ ;  /* 0x0000000420067824 */ /* 0x040fe200078e00ff */
[----:B------:R-:W-:Y:S01]  /*1eb0*/  MOV R95, RZ ;  /* 0x000000ff005f7202 */ /* 0x000fe20000000f00 */
[----:B------:R-:W-:Y:S01]  /*1ec0*/  STL [R1], R18 ;  /* 0x0000001201007387 */ /* 0x000fe20000100800 */
[----:B------:R-:W-:Y:S01]  /*1ed0*/  VIADD R0, R32, 0xffffff80 ;  /* 0xffffff8020007836 */ /* 0x000fe20000000000 */
[----:B------:R-:W-:-:S02]  /*1ee0*/  USHF.L.U32 UR44, UR4, 0x3, URZ ;  /* 0x00000003042c7899 */ /* 0x000fc4000800063f */
[----:B------:R1:W-:Y:S01]  /*1ef0*/  STL [R1+0x1c], R3 ;  /* 0x00001c0301007387 */ /* 0x0003e20000100800 */
[----:B------:R-:W-:Y:S02]  /*1f00*/  USHF.L.U32 UR43, UR4, 0x4, URZ ;  /* 0x00000004042b7899 */ /* 0x000fe4000800063f */
[----:B------:R-:W-:Y:S02]  /*1f10*/  UIMAD UR42, UR4, 0x18, URZ ;  /* 0x00000018042a78a4 */ /* 0x000fe4000f8e023f */
[----:B------:R-:W-:Y:S02]  /*1f20*/  USHF.L.U32 UR41, UR4, 0x5, URZ ;  /* 0x0000000504297899 */ /* 0x000fe4000800063f */
[----:B------:R-:W-:Y:S02]  /*1f30*/  UIMAD UR40, UR4, 0x28, URZ ;  /* 0x00000028042878a4 */ /* 0x000fe4000f8e023f */
[----:B------:R-:W-:Y:S02]  /*1f40*/  UIMAD UR39, UR4, 0x30, URZ ;  /* 0x00000030042778a4 */ /* 0x000fe4000f8e023f */
[----:B------:R-:W-:-:S02]  /*1f50*/  UIMAD UR38, UR4, 0x38, URZ ;  /* 0x00000038042678a4 */ /* 0x000fc4000f8e023f */
[----:B------:R-:W-:Y:S02]  /*1f60*/  USHF.L.U32 UR37, UR4, 0x6, URZ ;  /* 0x0000000604257899 */ /* 0x000fe4000800063f */
[----:B------:R-:W-:Y:S01]  /*1f70*/  UIMAD UR36, UR4, 0x48, URZ ;  /* 0x00000048042478a4 */ /* 0x000fe2000f8e023f */
[----:B-1----:R-:W-:Y:S01]  /*1f80*/  VIADD R4, R123, 0x1000 ;  /* 0x000010007b047836 */ /* 0x002fe20000000000 */
[----:B------:R-:W-:Y:S01]  /*1f90*/  SHF.R.S32.HI R5, RZ, 0x1f, R0 ;  /* 0x0000001fff057819 */ /* 0x000fe20000011400 */
[----:B------:R-:W-:Y:S02]  /*1fa0*/  UIMAD UR35, UR4, 0x50, URZ ;  /* 0x00000050042378a4 */ /* 0x000fe4000f8e023f */
[----:B------:R-:W-:Y:S01]  /*1fb0*/  UIMAD UR34, UR4, 0x58, URZ ;  /* 0x00000058042278a4 */ /* 0x000fe2000f8e023f */
[----:B------:R-:W-:Y:S01]  /*1fc0*/  SEL R4, R4, R123, !P0 ;  /* 0x0000007b04047207 */ /* 0x000fe20004000000 */
[----:B------:R-:W-:Y:S01]  /*1fd0*/  UIMAD UR33, UR4, 0x60, URZ ;  /* 0x00000060042178a4 */ /* 0x000fe2000f8e023f */
[----:B------:R-:W-:Y:S01]  /*1fe0*/  IADD3 R3, R124, 0x1000, RZ ;  /* 0x000010007c037810 */ /* 0x000fe20007ffe0ff */
[----:B------:R-:W-:-:S02]  /*1ff0*/  UIMAD UR32, UR4, 0x68, URZ ;  /* 0x00000068042078a4 */ /* 0x000fc4000f8e023f */
[----:B------:R-:W-:Y:S01]  /*2000*/  UIMAD UR31, UR4, 0x70, URZ ;  /* 0x00000070041f78a4 */ /* 0x000fe2000f8e023f */
[----:B------:R-:W-:Y:S01]  /*2010*/  SEL R118, R3, R124, !P0 ;  /* 0x0000007c03767207 */ /* 0x000fe20004000000 */
[----:B------:R-:W-:Y:S01]  /*2020*/  UIMAD UR48, UR4, 0x78, URZ ;  /* 0x00000078043078a4 */ /* 0x000fe2000f8e023f */
[----:B------:R-:W-:Y:S01]  /*2030*/  ULDC UR45, c[0x0][0x270] ;  /* 0x00009c00002d7ab9 */ /* 0x000fe20000000800 */
[----:B--2---:R1:W-:Y:S04]  /*2040*/  STL [R1+0x10], R10 ;  /* 0x0000100a01007387 */ /* 0x0043e80000100800 */
[----:B---3--:R1:W-:Y:S04]  /*2050*/  STL [R1+0xc], R9 ;  /* 0x00000c0901007387 */ /* 0x0083e80000100800 */
[----:B----4-:R1:W-:Y:S04]  /*2060*/  STL [R1+0x8], R8 ;  /* 0x0000080801007387 */ /* 0x0103e80000100800 */
[----:B------:R1:W-:Y:S04]  /*2070*/  STL [R1+0x20], R6 ;  /* 0x0000200601007387 */ /* 0x0003e80000100800 */
[----:B-----5:R1:W-:Y:S01]  /*2080*/  STL [R1+0x4], R7 ;  /* 0x0000040701007387 */ /* 0x0203e20000100800 */
[C---:B------:R-:W-:Y:S01]  /*2090*/  SHF.L.U64.HI R5, R0.reuse, 0x2, R5 ;  /* 0x0000000200057819 */ /* 0x040fe20000010205 */
[----:B------:R-:W-:Y:S01]  /*20a0*/  IMAD.SHL.U32 R0, R0, 0x4, RZ ;  /* 0x0000000400007824 */ /* 0x000fe200078e00ff */
[----:B------:R-:W-:Y:S01]  /*20b0*/  LEA R3, R4, UR5, 0x1 ;  /* 0x0000000504037c11 */ /* 0x000fe2000f8e08ff */
[----:B------:R-:W-:Y:S01]  /*20c0*/  ULDC UR47, c[0x0][0x39c] ;  /* 0x0000e700002f7ab9 */ /* 0x000fe20000000800 */
[----:B------:R-:W-:Y:S01]  /*20d0*/  LEA R118, R118, UR5, 0x1 ;  /* 0x0000000576767c11 */ /* 0x000fe2000f8e08ff */
[----:B------:R1:W-:Y:S01]  /*20e0*/  STL [R1+0x18], R5 ;  /* 0x0000180501007387 */ /* 0x0003e20000100800 */
[----:B------:R-:W-:-:S03]  /*20f0*/  ULDC UR46, c[0x0][0x2ec] ;  /* 0x0000bb00002e7ab9 */ /* 0x000fc60000000800 */
[----:B------:R1:W-:Y:S02]  /*2100*/  STL [R1+0x14], R0 ;  /* 0x0000140001007387 */ /* 0x0003e40000100800 */
.L_x_1065:
[----:B-1----:R-:W2:Y:S01]  /*2110*/  LDL R0, [R1+0x10] ;  /* 0x0000100001007983 */ /* 0x002ea20000100800 */
[----:B------:R-:W-:Y:S01]  /*2120*/  IADD3 R112, R122, R118, RZ ;  /* 0x000000767a707210 */ /* 0x000fe20007ffe0ff */
[----:B------:R-:W-:Y:S02]  /*2130*/  UISETP.GE.AND UP2, UPT, UR30, 0x1, UPT ;  /* 0x000000011e00788c */ /* 0x000fe4000bf46270 */
[----:B------:R-:W3:Y:S04]  /*2140*/  LDL R133, [R1+0xc] ;  /* 0x00000c0001857983 */ /* 0x000ee80000100800 */
[----:B------:R-:W4:Y:S01]  /*2150*/  LDL R132, [R1+0x8] ;  /* 0x0000080001847983 */ /* 0x000f220000100800 */
[----:B------:R-:W-:Y:S03]  /*2160*/  PLOP3.LUT P2, PT, PT, PT, UP2, 0x80, 0x0 ;  /* 0x000000000000781c */ /* 0x000fe60003f4f028 */
[----:B------:R-:W0:Y:S08]  /*2170*/  LDGDEPBAR ;  /* 0x00000000000079af */ /* 0x000e300000000000 */
[----:B------:R-:W3:Y:S04]  /*2180*/  LDL R129, [R1+0x4] ;  /* 0x0000040001817983 */ /* 0x000ee80000100800 */
        /* <DEDUP_REMOVED lines=61> */
[----:B--2---:R-:W-:Y:S01]  /*2560*/  FSETP.NEU.FTZ.AND P0, PT, R0, -INF , PT ;  /* 0xff8000000000780b */ /* 0x004fe20003f1d000 */
[----:B------:R-:W-:Y:S01]  /*2570*/  FMUL.FTZ R14, R14, UR47 ;  /* 0x0000002f0e0e7c20 */ /* 0x000fe20008410000 */
[----:B------:R-:W-:Y:S01]  /*2580*/  FMUL.FTZ R15, R15, UR47 ;  /* 0x0000002f0f0f7c20 */ /* 0x000fe20008410000 */
[----:B------:R-:W-:Y:S01]  /*2590*/  FMUL.FTZ R16, R16, UR47 ;  /* 0x0000002f10107c20 */ /* 0x000fe20008410000 */
[----:B------:R-:W-:Y:S03]  /*25a0*/  FMUL.FTZ R17, R17, UR47 ;  /* 0x0000002f11117c20 */ /* 0x000fe60008410000 */
[----:B------:R2:W-:Y:S01]  /*25b0*/  MUFU.TANH R252, R10 ;  /* 0x0000000a00fc7308 */ /* 0x0005e20000002400 */
[----:B------:R-:W-:Y:S01]  /*25c0*/  FMUL.FTZ R18, R18, UR47 ;  /* 0x0000002f12127c20 */ /* 0x000fe20008410000 */
[----:B------:R-:W-:Y:S08]  /*25d0*/  FMUL.FTZ R19, R19, UR47 ;  /* 0x0000002f13137c20 */ /* 0x000ff00008410000 */
[----:B------:R1:W-:Y:S01]  /*25e0*/  MUFU.TANH R229, R12 ;  /* 0x0000000c00e57308 */ /* 0x0003e20000002400 */
[----:B----4-:R-:W-:Y:S09]  /*25f0*/  FMUL.FTZ R8, R132, 1.4426950216293334961 ;  /* 0x3fb8aa3b84087820 */ /* 0x010ff20000410000 */
[----:B------:R-:W4:Y:S01]  /*2600*/  MUFU.TANH R82, R5 ;  /* 0x0000000500527308 */ /* 0x000f220000002400 */
[----:B--2---:R-:W-:Y:S05]  /*2610*/  FMUL.FTZ R10, R0, 1.4426950216293334961 ;  /* 0x3fb8aa3b000a7820 */ /* 0x004fea0000410000 */
[----:B------:R-:W-:Y:S04]  /*2620*/  FSEL R10, R10, RZ, P0 ;  /* 0x000000ff0a0a7208 */ /* 0x000fe80000000000 */
[----:B------:R2:W-:Y:S01]  /*2630*/  MUFU.TANH R228, R13 ;  /* 0x0000000d00e47308 */ /* 0x0005e20000002400 */
[----:B-1----:R-:W4:Y:S01]  /*2640*/  LDL R12, [R1+0x1c] ;  /* 0x00001c00010c7983 */ /* 0x002f220000100800 */
[----:B---3--:R-:W-:Y:S01]  /*2650*/  FSETP.NEU.FTZ.AND P0, PT, R133, -INF , PT ;  /* 0xff8000008500780b */ /* 0x008fe20003f1d000 */
[--C-:B------:R-:W-:Y:S07]  /*2660*/  FFMA.FTZ R0, R83, UR46, -R10.reuse ;  /* 0x0000002e53007c23 */ /* 0x100fee000801080a */
[----:B------:R-:W1:Y:S10]  /*2670*/  MUFU.TANH R3, R6 ;  /* 0x0000000600037308 */ /* 0x000e740000002400 */
[----:B------:R3:W1:Y:S01]  /*2680*/  MUFU.TANH R2, R7 ;  /* 0x0000000700027308 */ /* 0x0006620000002400 */
[----:B--2---:R-:W2:Y:S09]  /*2690*/  LDL R13, [R1+0x20] ;  /* 0x00002000010d7983 */ /* 0x004eb20000100800 */
[----:B------:R4:W-:Y:S10]  /*26a0*/  MUFU.EX2 R160, R0 ;  /* 0x0000000000a07308 */ /* 0x0009f40000000800 */
[----:B------:R1:W-:Y:S01]  /*26b0*/  MUFU.TANH R233, R9 ;  /* 0x0000000900e97308 */ /* 0x0003e20000002400 */
[----:B---3--:R-:W3:Y:S09]  /*26c0*/  LDSM.16.M88.4 R4, [R117+0x6400] ;  /* 0x006400007504783b */ /* 0x008ef20000000200 */
[----:B------:R-:W3:Y:S01]  /*26d0*/  MUFU.TANH R250, R14 ;  /* 0x0000000e00fa7308 */ /* 0x000ee20000002400 */
[----:B----4-:R-:W-:Y:S09]  /*26e0*/  FFMA.FTZ R0, R82, UR46, -R10 ;  /* 0x0000002e52007c23 */ /* 0x010ff2000801080a */
[----:B------:R4:W-:Y:S01]  /*26f0*/  MUFU.EX2 R159, R0 ;  /* 0x00000000009f7308 */ /* 0x0009e20000000800 */
[----:B-1----:R-:W-:Y:S05]  /*2700*/  FMUL.FTZ R9, R133, 1.4426950216293334961 ;  /* 0x3fb8aa3b85097820 */ /* 0x002fea0000410000 */
[----:B------:R-:W-:Y:S04]  /*2710*/  FSEL R9, R9, RZ, P0 ;  /* 0x000000ff09097208 */ /* 0x000fe80000000000 */
[----:B------:R-:W1:Y:S01]  /*2720*/  MUFU.TANH R249, R15 ;  /* 0x0000000f00f97308 */ /* 0x000e620000002400 */
[----:B------:R-:W-:Y:S04]  /*2730*/  FSETP.NEU.FTZ.AND P0, PT, R132, -INF , PT ;  /* 0xff8000008400780b */ /* 0x000fe80003f1d000 */
[----:B------:R-:W-:Y:S02]  /*2740*/  FSEL R8, R8, RZ, P0 ;  /* 0x000000ff08087208 */ /* 0x000fe40000000000 */
[----:B------:R-:W-:Y:S03]  /*2750*/  FSETP.NEU.FTZ.AND P0, PT, R129, -INF , PT ;  /* 0xff8000008100780b */ /* 0x000fe60003f1d000 */
[----:B------:R-:W1:Y:S01]  /*2760*/  MUFU.TANH R81, R16 ;  /* 0x0000001000517308 */ /* 0x000e620000002400 */
[--C-:B----4-:R-:W-:Y:S09]  /*2770*/  FFMA.FTZ R0, R3, UR46, -R9.reuse ;  /* 0x0000002e03007c23 */ /* 0x110ff20008010809 */
[----:B------:R4:W-:Y:S01]  /*2780*/  MUFU.EX2 R190, R0 ;  /* 0x0000000000be7308 */ /* 0x0009e20000000800 */
[-C--:B---3--:R-:W-:Y:S06]  /*2790*/  HMMA.16816.F32 R20, R104, R4.reuse, R20 ;  /* 0x000000046814723c */ /* 0x088fec0000001814 */
[C---:B------:R-:W-:Y:S03]  /*27a0*/  HMMA.16816.F32 R24, R112.reuse, R4, R24 ;  /* 0x000000047018723c */ /* 0x040fe60000001818 */
[----:B------:R-:W3:Y:S03]  /*27b0*/  MUFU.TANH R80, R17 ;  /* 0x0000001100507308 */ /* 0x000ee60000002400 */
[-C--:B------:R-:W-:Y:S07]  /*27c0*/  HMMA.16816.F32 R28, R112, R6.reuse, R28 ;  /* 0x00000006701c723c */ /* 0x080fee000000181c */
[----:B------:R-:W3:Y:S01]  /*27d0*/  MUFU.TANH R188, R18 ;  /* 0x0000001200bc7308 */ /* 0x000ee20000002400 */
[--C-:B------:R-:W-:Y:S03]  /*27e0*/  FFMA.FTZ R4, R229, UR46, -R8.reuse ;  /* 0x0000002ee5047c23 */ /* 0x100fe60008010808 */
[--C-:B----4-:R-:W-:Y:S01]  /*27f0*/  FFMA.FTZ R0, R2, UR46, -R9.reuse ;  /* 0x0000002e02007c23 */ /* 0x110fe20008010809 */
[C---:B------:R-:W-:Y:S05]  /*2800*/  HMMA.16816.F32 R32, R104.reuse, R6, R32 ;  /* 0x000000066820723c */ /* 0x040fea0000001820 */
[----:B------:R4:W-:Y:S01]  /*2810*/  MUFU.EX2 R219, R4 ;  /* 0x0000000400db7308 */ /* 0x0009e20000000800 */
[----:B------:R-:W-:Y:S01]  /*2820*/  FMUL.FTZ R20, R20, UR47 ;  /* 0x0000002f14147c20 */ /* 0x000fe20008410000 */
[----:B------:R-:W-:Y:S01]  /*2830*/  FMUL.FTZ R21, R21, UR47 ;  /* 0x0000002f15157c20 */ /* 0x000fe20008410000 */
[----:B------:R-:W-:Y:S03]  /*2840*/  FMUL.FTZ R22, R22, UR47 ;  /* 0x0000002f16167c20 */ /* 0x000fe60008410000 */
[----:B------:R-:W-:Y:S01]  /*2850*/  FMUL.FTZ R23, R23, UR47 ;  /* 0x0000002f17177c20 */ /* 0x000fe20008410000 */
[----:B------:R-:W-:Y:S03]  /*2860*/  FMUL.FTZ R24, R24, UR47 ;  /* 0x0000002f18187c20 */ /* 0x000fe60008410000 */
        /* <DEDUP_REMOVED lines=8> */
[----:B----4-:R-:W-:Y:S01]  /*28f0*/  FFMA.FTZ R4, R228, UR46, -R8 ;  /* 0x0000002ee4047c23 */ /* 0x010fe20008010808 */
[----:B------:R-:W-:Y:S01]  /*2900*/  FMUL.FTZ R31, R31, UR47 ;  /* 0x0000002f1f1f7c20 */ /* 0x000fe20008410000 */
[----:B------:R-:W-:Y:S01]  /*2910*/  FMUL.FTZ R32, R32, UR47 ;  /* 0x0000002f20207c20 */ /* 0x000fe20008410000 */
[----:B------:R-:W-:Y:S01]  /*2920*/  FMUL.FTZ R33, R33, UR47 ;  /* 0x0000002f21217c20 */ /* 0x000fe20008410000 */
[----:B------:R-:W-:Y:S01]  /*2930*/  FMUL.FTZ R34, R34, UR47 ;  /* 0x0000002f22227c20 */ /* 0x000fe20008410000 */
[----:B------:R-:W-:Y:S04]  /*2940*/  FMUL.FTZ R35, R35, UR47 ;  /* 0x0000002f23237c20 */ /* 0x000fe80008410000 */
[----:B------:R4:W-:Y:S01]  /*2950*/  MUFU.EX2 R218, R4 ;  /* 0x0000000400da7308 */ /* 0x0009e20000000800 */
[----:B-1----:R-:W-:Y:S05]  /*2960*/  FMUL.FTZ R0, R129, 1.4426950216293334961 ;  /* 0x3fb8aa3b81007820 */ /* 0x002fea0000410000 */
[----:B------:R-:W-:Y:S04]  /*2970*/  FSEL R0, R0, RZ, P0 ;  /* 0x000000ff00007208 */ /* 0x000fe80000000000 */
[----:B------:R-:W-:Y:S10]  /*2980*/  MUFU.TANH R213, R28 ;  /* 0x0000001c00d57308 */ /* 0x000ff40000002400 */
[----:B------:R-:W-:Y:S01]  /*2990*/  MUFU.TANH R212, R29 ;  /* 0x0000001d00d47308 */ /* 0x000fe20000002400 */
[--C-:B----4-:R-:W-:Y:S09]  /*29a0*/  FFMA.FTZ R4, R250, UR46, -R0.reuse ;  /* 0x0000002efa047c23 */ /* 0x110ff20008010800 */
[----:B------:R1:W-:Y:S10]  /*29b0*/  MUFU.EX2 R246, R4 ;  /* 0x0000000400f67308 */ /* 0x0003f40000000800 */
[----:B------:R-:W-:Y:S10]  /*29c0*/  MUFU.TANH R240, R30 ;  /* 0x0000001e00f07308 */ /* 0x000ff40000002400 */
[----:B------:R-:W-:Y:S01]  /*29d0*/  MUFU.TANH R237, R31 ;  /* 0x0000001f00ed7308 */ /* 0x000fe20000002400 */
[----:B-1----:R-:W-:Y:S09]  /*29e0*/  FFMA.FTZ R4, R249, UR46, -R0 ;  /* 0x0000002ef9047c23 */ /* 0x002ff20008010800 */
[----:B------:R1:W-:Y:S10]  /*29f0*/  MUFU.EX2 R245, R4 ;  /* 0x0000000400f57308 */ /* 0x0003f40000000800 */
[----:B------:R-:W-:Y:S10]  /*2a00*/  MUFU.TANH R77, R32 ;  /* 0x00000020004d7308 */ /* 0x000ff40000002400 */
[----:B------:R-:W-:Y:S01]  /*2a10*/  MUFU.TANH R76, R33 ;  /* 0x00000021004c7308 */ /* 0x000fe20000002400 */
[--C-:B-1----:R-:W-:Y:S09]  /*2a20*/  FFMA.FTZ R4, R81, UR46, -R10.reuse ;  /* 0x0000002e51047c23 */ /* 0x102ff2000801080a */
[----:B------:R3:W-:Y:S10]  /*2a30*/  MUFU.EX2 R152, R4 ;  /* 0x0000000400987308 */ /* 0x0007f40000000800 */
[----:B------:R-:W-:Y:S10]  /*2a40*/  MUFU.TANH R172, R34 ;  /* 0x0000002200ac7308 */ /* 0x000ff40000002400 */
[----:B------:R-:W-:Y:S01]  /*2a50*/  MUFU.TANH R169, R35 ;  /* 0x0000002300a97308 */ /* 0x000fe20000002400 */
[----:B---3--:R-:W-:Y:S09]  /*2a60*/  FFMA.FTZ R4, R80, UR46, -R10 ;  /* 0x0000002e50047c23 */ /* 0x008ff2000801080a */
[----:B------:R1:W-:Y:S10]  /*2a70*/  MUFU.EX2 R151, R4 ;  /* 0x0000000400977308 */ /* 0x0003f40000000800 */
[----:B------:R3:W4:Y:S10]  /*2a80*/  MUFU.TANH R251, R11 ;  /* 0x0000000b00fb7308 */ /* 0x0007340000002400 */
[----:B------:R-:W2:Y:S01]  /*2a90*/  MUFU.TANH R79, R20 ;  /* 0x00000014004f7308 */ /* 0x000ea20000002400 */
[--C-:B-1----:R-:W-:Y:S09]  /*2aa0*/  FFMA.FTZ R4, R188, UR46, -R9.reuse ;  /* 0x0000002ebc047c23 */ /* 0x102ff20008010809 */
[----:B------:R1:W-:Y:S01]  /*2ab0*/  MUFU.EX2 R175, R4 ;  /* 0x0000000400af7308 */ /* 0x0003e20000000800 */
[--C-:B---3--:R-:W-:Y:S09]  /*2ac0*/  FFMA.FTZ R11, R234, UR46, -R8.reuse ;  /* 0x0000002eea0b7c23 */ /* 0x108ff20008010808 */
[----:B------:R3:W-:Y:S10]  /*2ad0*/  MUFU.EX2 R224, R11 ;  /* 0x0000000b00e07308 */ /* 0x0007f40000000800 */
[----:B------:R-:W2:Y:S01]  /*2ae0*/  MUFU.TANH R78, R21 ;  /* 0x00000015004e7308 */ /* 0x000ea20000002400 */
[--C-:B-1----:R-:W-:Y:S09]  /*2af0*/  FFMA.FTZ R4, R187, UR46, -R9.reuse ;  /* 0x0000002ebb047c23 */ /* 0x102ff20008010809 */
[----:B------:R1:W-:Y:S01]  /*2b00*/  MUFU.EX2 R174, R4 ;  /* 0x0000000400ae7308 */ /* 0x0003e20000000800 */
[----:B---3--:R-:W-:Y:S09]  /*2b10*/  FFMA.FTZ R11, R233, UR46, -R8 ;  /* 0x0000002ee90b7c23 */ /* 0x008ff20008010808 */
[----:B------:R3:W-:Y:S10]  /*2b20*/  MUFU.EX2 R223, R11 ;  /* 0x0000000b00df7308 */ /* 0x0007f40000000800 */
[----:B------:R-:W2:Y:S01]  /*2b30*/  MUFU.TANH R182, R22 ;  /* 0x0000001600b67308 */ /* 0x000ea20000002400 */
[----:B-1----:R-:W1:Y:S09]  /*2b40*/  LDSM.16.M88.4 R4, [R117+0x6800] ;  /* 0x006800007504783b */ /* 0x002e720000000200 */
[----:B------:R-:W2:Y:S01]  /*2b50*/  MUFU.TANH R181, R23 ;  /* 0x0000001700b57308 */ /* 0x000ea20000002400 */
[--C-:B---3--:R-:W-:Y:S09]  /*2b60*/  FFMA.FTZ R11, R252, UR46, -R0.reuse ;  /* 0x0000002efc0b7c23 */ /* 0x108ff20008010800 */
[----:B------:R4:W-:Y:S10]  /*2b70*/  MUFU.EX2 R248, R11 ;  /* 0x0000000b00f87308 */ /* 0x0009f40000000800 */
[----:B------:R-:W3:Y:S10]  /*2b80*/  MUFU.TANH R220, R24 ;  /* 0x0000001800dc7308 */ /* 0x000ef40000002400 */
[----:B------:R-:W3:Y:S01]  /*2b90*/  MUFU.TANH R217, R25 ;  /* 0x0000001900d97308 */ /* 0x000ee20000002400 */
[----:B----4-:R-:W-:Y:S09]  /*2ba0*/  FFMA.FTZ R11, R251, UR46, -R0 ;  /* 0x0000002efb0b7c23 */ /* 0x010ff20008010800 */
[----:B------:R2:W-:Y:S01]  /*2bb0*/  MUFU.EX2 R247, R11 ;  /* 0x0000000b00f77308 */ /* 0x0005e20000000800 */
[-C--:B-1----:R-:W-:Y:S06]  /*2bc0*/  HMMA.16816.F32 R36, R104, R4.reuse, R36 ;  /* 0x000000046824723c */ /* 0x082fec0000001824 */
[C---:B------:R-:W-:Y:S03]  /*2bd0*/  HMMA.16816.F32 R40, R112.reuse, R4, R40 ;  /* 0x000000047028723c */ /* 0x040fe60000001828 */
[----:B------:R-:W-:Y:S03]  /*2be0*/  MUFU.TANH R244, R26 ;  /* 0x0000001a00f47308 */ /* 0x000fe60000002400 */
[-C--:B------:R-:W-:Y:S07]  /*2bf0*/  HMMA.16816.F32 R44, R112, R6.reuse, R44 ;  /* 0x00000006702c723c */ /* 0x080fee000000182c */
[----:B------:R-:W-:Y:S01]  /*2c00*/  MUFU.TANH R241, R27 ;  /* 0x0000001b00f17308 */ /* 0x000fe20000002400 */
[----:B------:R-:W-:Y:S01]  /*2c10*/  FFMA.FTZ R4, R213, UR46, -R8 ;  /* 0x0000002ed5047c23 */ /* 0x000fe20008010808 */
[C---:B------:R-:W-:Y:S08]  /*2c20*/  HMMA.16816.F32 R48, R104.reuse, R6, R48 ;  /* 0x000000066830723c */ /* 0x040ff00000001830 */
[----:B------:R1:W-:Y:S03]  /*2c30*/  MUFU.EX2 R194, R4 ;  /* 0x0000000400c27308 */ /* 0x0003e60000000800 */
[----:B--2---:R-:W-:Y:S01]  /*2c40*/  FFMA.FTZ R11, R79, UR46, -R10 ;  /* 0x0000002e4f0b7c23 */ /* 0x004fe2000801080a */
[----:B------:R-:W-:Y:S01]  /*2c50*/  FMUL.FTZ R36, R36, UR47 ;  /* 0x0000002f24247c20 */ /* 0x000fe20008410000 */
[----:B------:R-:W-:Y:S01]  /*2c60*/  FMUL.FTZ R37, R37, UR47 ;  /* 0x0000002f25257c20 */ /* 0x000fe20008410000 */
[----:B------:R-:W-:Y:S01]  /*2c70*/  FMUL.FTZ R38, R38, UR47 ;  /* 0x0000002f26267c20 */ /* 0x000fe20008410000 */
[----:B------:R-:W-:Y:S03]  /*2c80*/  FMUL.FTZ R39, R39, UR47 ;  /* 0x0000002f27277c20 */ /* 0x000fe60008410000 */
[----:B------:R2:W-:Y:S01]  /*2c90*/  MUFU.TANH R75, R36 ;  /* 0x00000024004b7308 */ /* 0x0005e20000002400 */
[----:B------:R-:W-:Y:S01]  /*2ca0*/  FMUL.FTZ R40, R40, UR47 ;  /* 0x0000002f28287c20 */ /* 0x000fe20008410000 */
[----:B------:R-:W-:Y:S01]  /*2cb0*/  FMUL.FTZ R41, R41, UR47 ;  /* 0x0000002f29297c20 */ /* 0x000fe20008410000 */
[----:B------:R-:W-:Y:S01]  /*2cc0*/  FMUL.FTZ R42, R42, UR47 ;  /* 0x0000002f2a2a7c20 */ /* 0x000fe20008410000 */
[----:B------:R-:W-:Y:S01]  /*2cd0*/  FMUL.FTZ R43, R43, UR47 ;  /* 0x0000002f2b2b7c20 */ /* 0x000fe20008410000 */
[----:B------:R-:W-:Y:S01]  /*2ce0*/  FMUL.FTZ R44, R44, UR47 ;  /* 0x0000002f2c2c7c20 */ /* 0x000fe20008410000 */
[----:B------:R-:W-:Y:S01]  /*2cf0*/  FMUL.FTZ R45, R45, UR47 ;  /* 0x0000002f2d2d7c20 */ /* 0x000fe20008410000 */
[----:B------:R-:W-:Y:S03]  /*2d00*/  FMUL.FTZ R46, R46, UR47 ;  /* 0x0000002f2e2e7c20 */ /* 0x000fe60008410000 */
[----:B------:R4:W-:Y:S01]  /*2d10*/  MUFU.EX2 R148, R11 ;  /* 0x0000000b00947308 */ /* 0x0009e20000000800 */
[----:B-1----:R-:W-:Y:S01]  /*2d20*/  FFMA.FTZ R4, R212, UR46, -R8 ;  /* 0x0000002ed4047c23 */ /* 0x002fe20008010808 */
[----:B------:R-:W-:Y:S01]  /*2d30*/  FMUL.FTZ R47, R47, UR47 ;  /* 0x0000002f2f2f7c20 */ /* 0x000fe20008410000 */
[----:B------:R-:W-:Y:S01]  /*2d40*/  FMUL.FTZ R48, R48, UR47 ;  /* 0x0000002f30307c20 */ /* 0x000fe20008410000 */
[----:B------:R-:W-:Y:S01]  /*2d50*/  FMUL.FTZ R49, R49, UR47 ;  /* 0x0000002f31317c20 */ /* 0x000fe20008410000 */
[----:B------:R-:W-:Y:S01]  /*2d60*/  FMUL.FTZ R50, R50, UR47 ;  /* 0x0000002f32327c20 */ /* 0x000fe20008410000 */
[----:B------:R-:W-:Y:S04]  /*2d70*/  FMUL.FTZ R51, R51, UR47 ;  /* 0x0000002f33337c20 */ /* 0x000fe80008410000 */
[----:B------:R1:W-:Y:S01]  /*2d80*/  MUFU.TANH R74, R37 ;  /* 0x00000025004a7308 */ /* 0x0003e20000002400 */
[----:B--2---:R-:W-:Y:S09]  /*2d90*/  IADD3 R36, P0, R13, UR8, RZ ;  /* 0x000000080d247c10 */ /* 0x004ff2000ff1e0ff */
[----:B------:R2:W-:Y:S01]  /*2da0*/  MUFU.EX2 R193, R4 ;  /* 0x0000000400c17308 */ /* 0x0005e20000000800 */
[----:B----4-:R-:W-:Y:S09]  /*2db0*/  FFMA.FTZ R11, R78, UR46, -R10 ;  /* 0x0000002e4e0b7c23 */ /* 0x010ff2000801080a */
[----:B------:R-:W4:Y:S01]  /*2dc0*/  MUFU.TANH R192, R44 ;  /* 0x0000002c00c07308 */ /* 0x000f220000002400 */
[----:B-1----:R-:W-:Y:S09]  /*2dd0*/  IADD3.X R37, R12, UR9, RZ, P0, !PT ;  /* 0x000000090c257c10 */ /* 0x002ff200087fe4ff */
[----:B------:R-:W1:Y:S01]  /*2de0*/  MUFU.TANH R191, R45 ;  /* 0x0000002d00bf7308 */ /* 0x000e620000002400 */
[--C-:B--2---:R-:W-:Y:S09]  /*2df0*/  FFMA.FTZ R4, R240, UR46, -R0.reuse ;  /* 0x0000002ef0047c23 */ /* 0x104ff20008010800 */
[----:B------:R2:W-:Y:S10]  /*2e00*/  MUFU.EX2 R232, R4 ;  /* 0x0000000400e87308 */ /* 0x0005f40000000800 */
[----:B------:R-:W1:Y:S10]  /*2e10*/  MUFU.TANH R226, R46 ;  /* 0x0000002e00e27308 */ /* 0x000e740000002400 */
[----:B------:R-:W1:Y:S01]  /*2e20*/  MUFU.TANH R225, R47 ;  /* 0x0000002f00e17308 */ /* 0x000e620000002400 */
[----:B--2---:R-:W-:Y:S09]  /*2e30*/  FFMA.FTZ R4, R237, UR46, -R0 ;  /* 0x0000002eed047c23 */ /* 0x004ff20008010800 */
[----:B------:R2:W-:Y:S10]  /*2e40*/  MUFU.EX2 R231, R4 ;  /* 0x0000000400e77308 */ /* 0x0005f40000000800 */
[----:B------:R-:W1:Y:S10]  /*2e50*/  MUFU.TANH R73, R48 ;  /* 0x0000003000497308 */ /* 0x000e740000002400 */
[----:B------:R-:W1:Y:S01]  /*2e60*/  MUFU.TANH R72, R49 ;  /* 0x0000003100487308 */ /* 0x000e620000002400 */
[--C-:B--2---:R-:W-:Y:S09]  /*2e70*/  FFMA.FTZ R4, R77, UR46, -R10.reuse ;  /* 0x0000002e4d047c23 */ /* 0x104ff2000801080a */
[----:B------:R2:W-:Y:S10]  /*2e80*/  MUFU.EX2 R142, R4 ;  /* 0x00000004008e7308 */ /* 0x0005f40000000800 */
[----:B------:R-:W1:Y:S10]  /*2e90*/  MUFU.TANH R156, R50 ;  /* 0x00000032009c7308 */ /* 0x000e740000002400 */
[----:B------:R-:W1:Y:S01]  /*2ea0*/  MUFU.TANH R154, R51 ;  /* 0x00000033009a7308 */ /* 0x000e620000002400 */
[----:B--2---:R-:W-:Y:S09]  /*2eb0*/  FFMA.FTZ R4, R76, UR46, -R10 ;  /* 0x0000002e4c047c23 */ /* 0x004ff2000801080a */
[----:B------:R2:W-:Y:S10]  /*2ec0*/  MUFU.EX2 R141, R4 ;  /* 0x00000004008d7308 */ /* 0x0005f40000000800 */
[----:B------:R3:W-:Y:S10]  /*2ed0*/  MUFU.EX2 R147, R11 ;  /* 0x0000000b00937308 */ /* 0x0007f40000000800 */
[----:B------:R-:W1:Y:S01]  /*2ee0*/  MUFU.TANH R168, R38 ;  /* 0x0000002600a87308 */ /* 0x000e620000002400 */
[--C-:B--2---:R-:W-:Y:S09]  /*2ef0*/  FFMA.FTZ R4, R172, UR46, -R9.reuse ;  /* 0x0000002eac047c23 */ /* 0x104ff20008010809 */
[----:B------:R2:W-:Y:S01]  /*2f00*/  MUFU.EX2 R162, R4 ;  /* 0x0000000400a27308 */ /* 0x0005e20000000800 */
[--C-:B---3--:R-:W-:Y:S09]  /*2f10*/  FFMA.FTZ R11, R182, UR46, -R9.reuse ;  /* 0x0000002eb60b7c23 */ /* 0x108ff20008010809 */
[----:B------:R3:W-:Y:S10]  /*2f20*/  MUFU.EX2 R171, R11 ;  /* 0x0000000b00ab7308 */ /* 0x0007f40000000800 */
[----:B------:R-:W-:Y:S01]  /*2f30*/  MUFU.TANH R167, R39 ;  /* 0x0000002700a77308 */ /* 0x000fe20000002400 */
[--C-:B--2---:R-:W-:Y:S09]  /*2f40*/  FFMA.FTZ R4, R169, UR46, -R9.reuse ;  /* 0x0000002ea9047c23 */ /* 0x104ff20008010809 */
[----:B------:R2:W-:Y:S01]  /*2f50*/  MUFU.EX2 R161, R4 ;  /* 0x0000000400a17308 */ /* 0x0005e20000000800 */
[--C-:B---3--:R-:W-:Y:S09]  /*2f60*/  FFMA.FTZ R11, R181, UR46, -R9.reuse ;  /* 0x0000002eb50b7c23 */ /* 0x108ff20008010809 */
[----:B------:R3:W-:Y:S10]  /*2f70*/  MUFU.EX2 R170, R11 ;  /* 0x0000000b00aa7308 */ /* 0x0007f40000000800 */
[----:B------:R-:W-:Y:S01]  /*2f80*/  MUFU.TANH R198, R40 ;  /* 0x0000002800c67308 */ /* 0x000fe20000002400 */
[----:B--2---:R-:W2:Y:S09]  /*2f90*/  LDSM.16.M88.4 R4, [R117+0x6c00] ;  /* 0x006c00007504783b */ /* 0x004eb20000000200 */
[----:B------:R-:W-:Y:S01]  /*2fa0*/  MUFU.TANH R195, R41 ;  /* 0x0000002900c37308 */ /* 0x000fe20000002400 */
[--C-:B---3--:R-:W-:Y:S09]  /*2fb0*/  FFMA.FTZ R11, R220, UR46, -R8.reuse ;  /* 0x0000002edc0b7c23 */ /* 0x108ff20008010808 */
[----:B------:R3:W-:Y:S10]  /*2fc0*/  MUFU.EX2 R200, R11 ;  /* 0x0000000b00c87308 */ /* 0x0007f40000000800 */
[----:B------:R-:W-:Y:S10]  /*2fd0*/  MUFU.TANH R230, R42 ;  /* 0x0000002a00e67308 */ /* 0x000ff40000002400 */
[----:B------:R-:W-:Y:S01]  /*2fe0*/  MUFU.TANH R227, R43 ;  /* 0x0000002b00e37308 */ /* 0x000fe20000002400 */
[--C-:B---3--:R-:W-:Y:S09]  /*2ff0*/  FFMA.FTZ R11, R217, UR46, -R8.reuse ;  /* 0x0000002ed90b7c23 */ /* 0x108ff20008010808 */
[----:B------:R3:W-:Y:S01]  /*3000*/  MUFU.EX2 R199, R11 ;  /* 0x0000000b00c77308 */ /* 0x0007e20000000800 */
[-C--:B--2---:R-:W-:Y:S06]  /*3010*/  HMMA.16816.F32 R52, R104, R4.reuse, R52 ;  /* 0x000000046834723c */ /* 0x084fec0000001834 */
[C---:B------:R-:W-:Y:S06]  /*3020*/  HMMA.16816.F32 R56, R112.reuse, R4, R56 ;  /* 0x000000047038723c */ /* 0x040fec0000001838 */
[-C--:B------:R-:W-:Y:S01]  /*3030*/  HMMA.16816.F32 R60, R112, R6.reuse, R60 ;  /* 0x00000006703c723c */ /* 0x080fe2000000183c */
[----:B------:R-:W2:Y:S04]  /*3040*/  LDG.E R115, desc[UR20][R36.64] ;  /* 0x0000001424737981 */ /* 0x000ea8000c1e1900 */
[----:B----4-:R-:W-:Y:S01]  /*3050*/  FFMA.FTZ R4, R192, UR46, -R8 ;  /* 0x0000002ec0047c23 */ /* 0x010fe20008010808 */
[----:B------:R-:W4:Y:S01]  /*3060*/  LDG.E R114, desc[UR20][R36.64+0x20] ;  /* 0x0000201424727981 */ /* 0x000f22000c1e1900 */
[----:B------:R-:W-:Y:S02]  /*3070*/  HMMA.16816.F32 R64, R104, R6, R64 ;  /* 0x000000066840723c */ /* 0x000fe40000001840 */
[----:B------:R1:W-:Y:S01]  /*3080*/  MUFU.EX2 R178, R4 ;  /* 0x0000000400b27308 */ /* 0x0003e20000000800 */
[----:B------:R-:W5:Y:S01]  /*3090*/  LDG.E R113, desc[UR20][R36.64+0x100] ;  /* 0x0001001424717981 */ /* 0x000f62000c1e1900 */
[----:B---3--:R-:W-:Y:S01]  /*30a0*/  FFMA.FTZ R11, R244, UR46, -R0 ;  /* 0x0000002ef40b7c23 */ /* 0x008fe20008010800 */
[----:B------:R-:W-:Y:S01]  /*30b0*/  FMUL.FTZ R52, R52, UR47 ;  /* 0x0000002f34347c20 */ /* 0x000fe20008410000 */
[----:B------:R-:W-:Y:S01]  /*30c0*/  F2FP.F16.F32.PACK_AB R5, R151, R152 ;  /* 0x000000989705723e */ /* 0x000fe200000000ff */
[----:B------:R3:W5:Y:S01]  /*30d0*/  LDG.E R112, desc[UR20][R36.64+0x120] ;  /* 0x0001201424707981 */ /* 0x000762000c1e1900 */
[----:B------:R-:W-:Y:S04]  /*30e0*/  F2FP.F16.F32.PACK_AB R6, R189, R190 ;  /* 0x000000bebd06723e */ /* 0x000fe800000000ff */
[----:B------:R-:W3:Y:S01]  /*30f0*/  MUFU.TANH R71, R52 ;  /* 0x0000003400477308 */ /* 0x000ee20000002400 */
[----:B------:R-:W-:Y:S01]  /*3100*/  FMUL.FTZ R53, R53, UR47 ;  /* 0x0000002f35357c20 */ /* 0x000fe20008410000 */
[----:B------:R-:W-:Y:S01]  /*3110*/  F2FP.F16.F32.PACK_AB R7, R159, R160 ;  /* 0x000000a09f07723e */ /* 0x000fe200000000ff */
[----:B------:R3:W-:Y:S01]  /*3120*/  STS [R207+0x12400], R6 ;  /* 0x01240006cf007388 */ /* 0x0007e20000000800 */
[----:B------:R-:W-:Y:S01]  /*3130*/  FMUL.FTZ R54, R54, UR47 ;  /* 0x0000002f36367c20 */ /* 0x000fe20008410000 */
[----:B------:R-:W-:Y:S01]  /*3140*/  FMUL.FTZ R55, R55, UR47 ;  /* 0x0000002f37377c20 */ /* 0x000fe20008410000 */
[----:B------:R-:W-:Y:S01]  /*3150*/  FMUL.FTZ R56, R56, UR47 ;  /* 0x0000002f38387c20 */ /* 0x000fe20008410000 */
[----:B------:R3:W-:Y:S03]  /*3160*/  STS [R207+0x12000], R7 ;  /* 0x01200007cf007388 */ /* 0x0007e60000000800 */
[----:B------:R-:W3:Y:S01]  /*3170*/  MUFU.TANH R70, R53 ;  /* 0x0000003500467308 */ /* 0x000ee20000002400 */
[----:B-1----:R-:W-:Y:S01]  /*3180*/  FFMA.FTZ R4, R191, UR46, -R8 ;  /* 0x0000002ebf047c23 */ /* 0x002fe20008010808 */
[----:B------:R-:W-:Y:S01]  /*3190*/  FMUL.FTZ R60, R60, UR47 ;  /* 0x0000002f3c3c7c20 */ /* 0x000fe20008410000 */
[----:B------:R1:W-:Y:S01]  /*31a0*/  STS [R206+0x12000], R5 ;  /* 0x01200005ce007388 */ /* 0x0003e20000000800 */
[----:B------:R-:W-:Y:S01]  /*31b0*/  FMUL.FTZ R61, R61, UR47 ;  /* 0x0000002f3d3d7c20 */ /* 0x000fe20008410000 */
[----:B------:R-:W-:Y:S01]  /*31c0*/  FMUL.FTZ R62, R62, UR47 ;  /* 0x0000002f3e3e7c20 */ /* 0x000fe20008410000 */
        /* <DEDUP_REMOVED lines=9> */
[----:B------:R-:W2:Y:S01]  /*3260*/  MUFU.TANH R155, R54 ;  /* 0x00000036009b7308 */ /* 0x000ea20000002400 */
[----:B---3--:R-:W-:Y:S09]  /*3270*/  F2FP.F16.F32.PACK_AB R6, R223, R224 ;  /* 0x000000e0df06723e */ /* 0x008ff200000000ff */
[----:B------:R-:W3:Y:S01]  /*3280*/  MUFU.TANH R153, R55 ;  /* 0x0000003700997308 */ /* 0x000ee20000002400 */
[--C-:B-1----:R-:W-:Y:S01]  /*3290*/  FFMA.FTZ R4, R226, UR46, -R0.reuse ;  /* 0x0000002ee2047c23 */ /* 0x102fe20008010800 */
[----:B------:R-:W-:Y:S02]  /*32a0*/  F2FP.F16.F32.PACK_AB R7, R245, R246 ;  /* 0x000000f6f507723e */ /* 0x000fe400000000ff */
[----:B------:R-:W-:Y:S06]  /*32b0*/  F2FP.F16.F32.PACK_AB R5, R247, R248 ;  /* 0x000000f8f705723e */ /* 0x000fec00000000ff */
[----:B------:R1:W-:Y:S10]  /*32c0*/  MUFU.EX2 R216, R4 ;  /* 0x0000000400d87308 */ /* 0x0003f40000000800 */
[----:B------:R-:W3:Y:S10]  /*32d0*/  MUFU.TANH R179, R56 ;  /* 0x0000003800b37308 */ /* 0x000ef40000002400 */
[----:B------:R-:W3:Y:S01]  /*32e0*/  MUFU.TANH R180, R57 ;  /* 0x0000003900b47308 */ /* 0x000ee20000002400 */
[----:B-1----:R-:W-:Y:S09]  /*32f0*/  FFMA.FTZ R4, R225, UR46, -R0 ;  /* 0x0000002ee1047c23 */ /* 0x002ff20008010800 */
[----:B------:R1:W-:Y:S10]  /*3300*/  MUFU.EX2 R215, R4 ;  /* 0x0000000400d77308 */ /* 0x0003f40000000800 */
[----:B------:R-:W-:Y:S10]  /*3310*/  MUFU.TANH R214, R58 ;  /* 0x0000003a00d67308 */ /* 0x000ff40000002400 */
[----:B------:R3:W-:Y:S01]  /*3320*/  MUFU.EX2 R236, R11 ;  /* 0x0000000b00ec7308 */ /* 0x0007e20000000800 */
[----:B-1----:R-:W-:Y:S09]  /*3330*/  FFMA.FTZ R4, R73, UR46, -R10 ;  /* 0x0000002e49047c23 */ /* 0x002ff2000801080a */
[----:B------:R1:W-:Y:S10]  /*3340*/  MUFU.EX2 R136, R4 ;  /* 0x0000000400887308 */ /* 0x0003f40000000800 */
[----:B------:R-:W-:Y:S01]  /*3350*/  MUFU.TANH R211, R59 ;  /* 0x0000003b00d37308 */ /* 0x000fe20000002400 */
[----:B---3--:R-:W-:Y:S09]  /*3360*/  FFMA.FTZ R11, R241, UR46, -R0 ;  /* 0x0000002ef10b7c23 */ /* 0x008ff20008010800 */
[----:B------:R3:W-:Y:S01]  /*3370*/  MUFU.EX2 R235, R11 ;  /* 0x0000000b00eb7308 */ /* 0x0007e20000000800 */
[--C-:B-1----:R-:W-:Y:S09]  /*3380*/  FFMA.FTZ R4, R72, UR46, -R10.reuse ;  /* 0x0000002e48047c23 */ /* 0x102ff2000801080a */
[----:B------:R1:W-:Y:S10]  /*3390*/  MUFU.EX2 R135, R4 ;  /* 0x0000000400877308 */ /* 0x0003f40000000800 */
[----:B------:R-:W-:Y:S01]  /*33a0*/  MUFU.TANH R69, R64 ;  /* 0x0000004000457308 */ /* 0x000fe20000002400 */
[--C-:B---3--:R-:W-:Y:S09]  /*33b0*/  FFMA.FTZ R11, R75, UR46, -R10.reuse ;  /* 0x0000002e4b0b7c23 */ /* 0x108ff2000801080a */
        /* <DEDUP_REMOVED lines=8> */
[----:B------:R-:W4:Y:S01]  /*3440*/  MUFU.TANH R173, R60 ;  /* 0x0000003c00ad7308 */ /* 0x000f220000002400 */
[--C-:B---3--:R-:W-:Y:S09]  /*3450*/  FFMA.FTZ R11, R168, UR46, -R9.reuse ;  /* 0x0000002ea80b7c23 */ /* 0x108ff20008010809 */
[----:B------:R3:W-:Y:S01]  /*3460*/  MUFU.EX2 R158, R11 ;  /* 0x0000000b009e7308 */ /* 0x0007e20000000800 */
[--C-:B-1----:R-:W-:Y:S09]  /*3470*/  FFMA.FTZ R4, R71, UR46, -R10.reuse ;  /* 0x0000002e47047c23 */ /* 0x102ff2000801080a */
[----:B------:R1:W-:Y:S10]  /*3480*/  MUFU.EX2 R134, R4 ;  /* 0x0000000400867308 */ /* 0x0003f40000000800 */
[----:B------:R-:W4:Y:S01]  /*3490*/  MUFU.TANH R176, R61 ;  /* 0x0000003d00b07308 */ /* 0x000f220000002400 */
[--C-:B---3--:R-:W-:Y:S09]  /*34a0*/  FFMA.FTZ R11, R167, UR46, -R9.reuse ;  /* 0x0000002ea70b7c23 */ /* 0x108ff20008010809 */
[----:B------:R3:W-:Y:S01]  /*34b0*/  MUFU.EX2 R157, R11 ;  /* 0x0000000b009d7308 */ /* 0x0007e20000000800 */
[----:B-1----:R-:W-:Y:S09]  /*34c0*/  FFMA.FTZ R4, R70, UR46, -R10 ;  /* 0x0000002e46047c23 */ /* 0x002ff2000801080a */
[----:B------:R2:W-:Y:S10]  /*34d0*/  MUFU.EX2 R133, R4 ;  /* 0x0000000400857308 */ /* 0x0005f40000000800 */
[----:B------:R-:W-:Y:S01]  /*34e0*/  MUFU.TANH R68, R65 ;  /* 0x0000004100447308 */ /* 0x000fe20000002400 */
[--C-:B---3--:R-:W-:Y:S09]  /*34f0*/  FFMA.FTZ R11, R198, UR46, -R8.reuse ;  /* 0x0000002ec60b7c23 */ /* 0x108ff20008010808 */
[----:B------:R1:W-:Y:S01]  /*3500*/  MUFU.EX2 R184, R11 ;  /* 0x0000000b00b87308 */ /* 0x0003e20000000800 */
[--C-:B--2---:R-:W-:Y:S09]  /*3510*/  FFMA.FTZ R4, R155, UR46, -R9.reuse ;  /* 0x0000002e9b047c23 */ /* 0x104ff20008010809 */
[----:B------:R2:W-:Y:S10]  /*3520*/  MUFU.EX2 R145, R4 ;  /* 0x0000000400917308 */ /* 0x0005f40000000800 */
[----:B------:R-:W3:Y:S01]  /*3530*/  MUFU.TANH R209, R62 ;  /* 0x0000003e00d17308 */ /* 0x000ee20000002400 */
[----:B-1----:R-:W-:Y:S09]  /*3540*/  FFMA.FTZ R11, R195, UR46, -R8 ;  /* 0x0000002ec30b7c23 */ /* 0x002ff20008010808 */
[----:B------:R1:W-:Y:S01]  /*3550*/  MUFU.EX2 R183, R11 ;  /* 0x0000000b00b77308 */ /* 0x0003e20000000800 */
[--C-:B--2---:R-:W-:Y:S09]  /*3560*/  FFMA.FTZ R4, R153, UR46, -R9.reuse ;  /* 0x0000002e99047c23 */ /* 0x104ff20008010809 */
[----:B------:R2:W-:Y:S10]  /*3570*/  MUFU.EX2 R144, R4 ;  /* 0x0000000400907308 */ /* 0x0005f40000000800 */
[----:B------:R-:W3:Y:S01]  /*3580*/  MUFU.TANH R210, R63 ;  /* 0x0000003f00d27308 */ /* 0x000ee20000002400 */
[----:B-1----:R-:W-:Y:S09]  /*3590*/  FFMA.FTZ R11, R230, UR46, -R0 ;  /* 0x0000002ee60b7c23 */ /* 0x002ff20008010800 */
[----:B------:R1:W-:Y:S01]  /*35a0*/  MUFU.EX2 R222, R11 ;  /* 0x0000000b00de7308 */ /* 0x0003e20000000800 */
[----:B--2---:R-:W-:Y:S09]  /*35b0*/  FFMA.FTZ R4, R179, UR46, -R8 ;  /* 0x0000002eb3047c23 */ /* 0x004ff20008010808 */
[----:B------:R2:W-:Y:S10]  /*35c0*/  MUFU.EX2 R166, R4 ;  /* 0x0000000400a67308 */ /* 0x0005f40000000800 */
[----:B------:R-:W3:Y:S01]  /*35d0*/  MUFU.TANH R146, R67 ;  /* 0x0000004300927308 */ /* 0x000ee20000002400 */
[----:B-1----:R-:W-:Y:S09]  /*35e0*/  FFMA.FTZ R11, R227, UR46, -R0 ;  /* 0x0000002ee30b7c23 */ /* 0x002ff20008010800 */
[----:B------:R4:W-:Y:S01]  /*35f0*/  MUFU.EX2 R221, R11 ;  /* 0x0000000b00dd7308 */ /* 0x0009e20000000800 */
[--C-:B--2---:R-:W-:Y:S09]  /*3600*/  FFMA.FTZ R4, R180, UR46, -R8.reuse ;  /* 0x0000002eb4047c23 */ /* 0x104ff20008010808 */
[----:B------:R1:W-:Y:S01]  /*3610*/  MUFU.EX2 R165, R4 ;  /* 0x0000000400a57308 */ /* 0x0003e20000000800 */
[--C-:B----4-:R-:W-:Y:S01]  /*3620*/  FFMA.FTZ R11, R173, UR46, -R8.reuse ;  /* 0x0000002ead0b7c23 */ /* 0x110fe20008010808 */
[----:B------:R-:W-:Y:S08]  /*3630*/  FFMA.FTZ R8, R176, UR46, -R8 ;  /* 0x0000002eb0087c23 */ /* 0x000ff00008010808 */
[----:B------:R-:W-:Y:S01]  /*3640*/  MUFU.EX2 R164, R11 ;  /* 0x0000000b00a47308 */ /* 0x000fe20000000800 */
[--C-:B-1----:R-:W-:Y:S09]  /*3650*/  FFMA.FTZ R4, R214, UR46, -R0.reuse ;  /* 0x0000002ed6047c23 */ /* 0x102ff20008010800 */
[----:B------:R1:W-:Y:S10]  /*3660*/  MUFU.EX2 R197, R4 ;  /* 0x0000000400c57308 */ /* 0x0003f40000000800 */
[----:B------:R3:W-:Y:S01]  /*3670*/  MUFU.EX2 R163, R8 ;  /* 0x0000000800a37308 */ /* 0x0007e20000000800 */
[--C-:B-1----:R-:W-:Y:S09]  /*3680*/  FFMA.FTZ R4, R211, UR46, -R0.reuse ;  /* 0x0000002ed3047c23 */ /* 0x102ff20008010800 */
[----:B------:R1:W-:Y:S01]  /*3690*/  MUFU.EX2 R196, R4 ;  /* 0x0000000400c47308 */ /* 0x0003e20000000800 */
[--C-:B---3--:R-:W-:Y:S01]  /*36a0*/  FFMA.FTZ R8, R209, UR46, -R0.reuse ;  /* 0x0000002ed1087c23 */ /* 0x108fe20008010800 */
[----:B------:R-:W-:Y:S08]  /*36b0*/  FFMA.FTZ R0, R210, UR46, -R0 ;  /* 0x0000002ed2007c23 */ /* 0x000ff00008010800 */
[----:B------:R-:W-:Y:S10]  /*36c0*/  MUFU.EX2 R186, R8 ;  /* 0x0000000800ba7308 */ /* 0x000ff40000000800 */
[----:B------:R-:W-:Y:S01]  /*36d0*/  MUFU.EX2 R185, R0 ;  /* 0x0000000000b97308 */ /* 0x000fe20000000800 */
[----:B-1----:R-:W-:Y:S05]  /*36e0*/  F2FP.F16.F32.PACK_AB R4, R174, R175 ;  /* 0x000000afae04723e */ /* 0x002fea00000000ff */
[----:B------:R1:W-:Y:S04]  /*36f0*/  STS [R206+0x12400], R4 ;  /* 0x01240004ce007388 */ /* 0x0003e80000000800 */
[----:B------:R2:W-:Y:S04]  /*3700*/  STS [R207+0x14000], R6 ;  /* 0x01400006cf007388 */ /* 0x0005e80000000800 */
[----:B------:R3:W-:Y:S04]  /*3710*/  STS [R207+0x14400], R5 ;  /* 0x01440005cf007388 */ /* 0x0007e80000000800 */
[----:B------:R4:W-:Y:S01]  /*3720*/  STS [R206+0x14400], R7 ;  /* 0x01440007ce007388 */ /* 0x0009e20000000800 */
[----:B-1----:R-:W-:Y:S01]  /*3730*/  F2FP.F16.F32.PACK_AB R4, R218, R219 ;  /* 0x000000dbda04723e */ /* 0x002fe200000000ff */
[--C-:B--2---:R-:W-:Y:S04]  /*3740*/  FFMA.FTZ R6, R69, UR46, -R10.reuse ;  /* 0x0000002e45067c23 */ /* 0x104fe8000801080a */
[----:B------:R1:W-:Y:S01]  /*3750*/  STS [R206+0x14000], R4 ;  /* 0x01400004ce007388 */ /* 0x0003e20000000800 */
[----:B------:R-:W-:Y:S01]  /*3760*/  FFMA.FTZ R10, R68, UR46, -R10 ;  /* 0x0000002e440a7c23 */ /* 0x000fe2000801080a */
[----:B------:R2:W-:Y:S01]  /*3770*/  MUFU.EX2 R132, R6 ;  /* 0x0000000600847308 */ /* 0x0005e20000000800 */
[----:B---3--:R-:W-:Y:S02]  /*3780*/  F2FP.F16.F32.PACK_AB R5, R170, R171 ;  /* 0x000000abaa05723e */ /* 0x008fe400000000ff */
[----:B----4-:R-:W-:Y:S03]  /*3790*/  F2FP.F16.F32.PACK_AB R7, R199, R200 ;  /* 0x000000c8c707723e */ /* 0x010fe600000000ff */
[----:B------:R3:W-:Y:S04]  /*37a0*/  STS [R208+0x12400], R5 ;  /* 0x01240005d0007388 */ /* 0x0007e80000000800 */
[----:B------:R-:W-:Y:S01]  /*37b0*/  MUFU.EX2 R129, R10 ;  /* 0x0000000a00817308 */ /* 0x000fe20000000800 */
[----:B--2---:R-:W-:Y:S05]  /*37c0*/  F2FP.F16.F32.PACK_AB R6, R147, R148 ;  /* 0x000000949306723e */ /* 0x004fea00000000ff */
[----:B------:R2:W-:Y:S01]  /*37d0*/  STS [R208+0x12000], R6 ;  /* 0x01200006d0007388 */ /* 0x0005e20000000800 */
[----:B-1----:R-:W-:Y:S05]  /*37e0*/  F2FP.F16.F32.PACK_AB R4, R141, R142 ;  /* 0x0000008e8d04723e */ /* 0x002fea00000000ff */
[----:B------:R1:W-:Y:S01]  /*37f0*/  STS [R205+0x12000], R4 ;  /* 0x01200004cd007388 */ /* 0x0003e20000000800 */
[----:B---3--:R-:W-:Y:S05]  /*3800*/  F2FP.F16.F32.PACK_AB R5, R161, R162 ;  /* 0x000000a2a105723e */ /* 0x008fea00000000ff */
[----:B------:R3:W-:Y:S04]  /*3810*/  STS [R205+0x12400], R5 ;  /* 0x01240005cd007388 */ /* 0x0007e80000000800 */
[----:B------:R4:W-:Y:S01]  /*3820*/  STS [R208+0x14000], R7 ;  /* 0x01400007d0007388 */ /* 0x0009e20000000800 */
[----:B--2---:R-:W-:Y:S05]  /*3830*/  F2FP.F16.F32.PACK_AB R6, R235, R236 ;  /* 0x000000eceb06723e */ /* 0x004fea00000000ff */
[----:B------:R2:W-:Y:S01]  /*3840*/  STS [R208+0x14400], R6 ;  /* 0x01440006d0007388 */ /* 0x0005e20000000800 */
[--C-:B-1----:R-:W-:Y:S01]  /*3850*/  FFMA.FTZ R4, R143, UR46, -R9.reuse ;  /* 0x0000002e8f047c23 */ /* 0x102fe20008010809 */
[----:B------:R-:W-:Y:S03]  /*3860*/  FFMA.FTZ R9, R146, UR46, -R9 ;  /* 0x0000002e92097c23 */ /* 0x000fe60008010809 */
[----:B------:R1:W-:Y:S01]  /*3870*/  MUFU.EX2 R140, R4 ;  /* 0x00000004008c7308 */ /* 0x0003e20000000800 */
[----:B---3--:R-:W-:Y:S02]  /*3880*/  F2FP.F16.F32.PACK_AB R5, R157, R158 ;  /* 0x0000009e9d05723e */ /* 0x008fe400000000ff */
[----:B----4-:R-:W-:Y:S07]  /*3890*/  F2FP.F16.F32.PACK_AB R7, R231, R232 ;  /* 0x000000e8e707723e */ /* 0x010fee00000000ff */
[----:B------:R-:W3:Y:S01]  /*38a0*/  MUFU.EX2 R139, R9 ;  /* 0x00000009008b7308 */ /* 0x000ee20000000800 */
[----:B------:R4:W-:Y:S01]  /*38b0*/  STS [R205+0x14400], R7 ;  /* 0x01440007cd007388 */ /* 0x0009e20000000800 */
[----:B-1----:R-:W-:Y:S02]  /*38c0*/  F2FP.F16.F32.PACK_AB R4, R193, R194 ;  /* 0x000000c2c104723e */ /* 0x002fe400000000ff */
[----:B--2---:R-:W-:Y:S03]  /*38d0*/  F2FP.F16.F32.PACK_AB R6, R137, R138 ;  /* 0x0000008a8906723e */ /* 0x004fe600000000ff */
[----:B------:R1:W-:Y:S04]  /*38e0*/  STS [R205+0x14000], R4 ;  /* 0x01400004cd007388 */ /* 0x0003e80000000800 */
[----:B------:R2:W-:Y:S01]  /*38f0*/  STS [R202+0x12000], R6 ;  /* 0x01200006ca007388 */ /* 0x0005e20000000800 */
[----:B---3--:R-:W-:Y:S03]  /*3900*/  F2FP.F16.F32.PACK_AB R0, R139, R140 ;  /* 0x0000008c8b00723e */ /* 0x008fe600000000ff */
[----:B------:R3:W-:Y:S01]  /*3910*/  STS [R202+0x12400], R5 ;  /* 0x01240005ca007388 */ /* 0x0007e20000000800 */
[----:B----4-:R-:W-:Y:S02]  /*3920*/  F2FP.F16.F32.PACK_AB R7, R183, R184 ;  /* 0x000000b8b707723e */ /* 0x010fe400000000ff */
        /* <DEDUP_REMOVED lines=27> */
[----:B------:R-:W-:Y:S08]  /*3ae0*/  LDSM.16.M88.4 R64, [R0+0x4000] ;  /* 0x004000000040783b */ /* 0x000ff00000000200 */
[----:B------:R-:W1:Y:S08]  /*3af0*/  LDSM.16.M88.4 R16, [R116+0x8000] ;  /* 0x008000007410783b */ /* 0x000e700000000200 */
[----:B------:R2:W3:Y:S08]  /*3b00*/  LDSM.16.M88.4 R60, [R0+0x5000] ;  /* 0x00500000003c783b */ /* 0x0004f00000000200 */
[----:B------:R-:W4:Y:S08]  /*3b10*/  LDSM.16.M88.4 R32, [R116+0x8400] ;  /* 0x008400007420783b */ /* 0x000f300000000200 */
[----:B------:R-:W4:Y:S01]  /*3b20*/  LDSM.16.M88.4 R48, [R116+0x8800] ;  /* 0x008800007430783b */ /* 0x000f220000000200 */
[----:B--2---:R-:W-:Y:S07]  /*3b30*/  IADD3 R0, R0, R122, RZ ;  /* 0x0000007a00007210 */ /* 0x004fee0007ffe0ff */
[----:B------:R-:W2:Y:S01]  /*3b40*/  LDSM.16.M88.4 R100, [R116+0x8c00] ;  /* 0x008c00007464783b */ /* 0x000ea20000000200 */
[-C--:B-1----:R-:W-:Y:S07]  /*3b50*/  HMMA.16816.F32 R4, R64, R16.reuse, RZ ;  /* 0x000000104004723c */ /* 0x082fee00000018ff */
[----:B------:R-:W-:Y:S01]  /*3b60*/  LDSM.16.M88.4 R104, [R117+0x8000] ;  /* 0x008000007568783b */ /* 0x000fe20000000200 */
[C---:B---3--:R-:W-:Y:S07]  /*3b70*/  HMMA.16816.F32 R8, R60.reuse, R16, RZ ;  /* 0x000000103c08723c */ /* 0x048fee00000018ff */
[----:B------:R-:W-:Y:S01]  /*3b80*/  LDSM.16.M88.4 R108, [R0+0x5000] ;  /* 0x00500000006c783b */ /* 0x000fe20000000200 */
        /* <DEDUP_REMOVED lines=11> */
[C---:B------:R-:W-:Y:S06]  /*3c40*/  HMMA.16816.F32 R56, R60.reuse, R100, RZ ;  /* 0x000000643c38723c */ /* 0x040fec00000018ff */
[-C--:B------:R-:W-:Y:S06]  /*3c50*/  HMMA.16816.F32 R60, R60, R102.reuse, RZ ;  /* 0x000000663c3c723c */ /* 0x080fec00000018ff */
[----:B------:R-:W-:Y:S01]  /*3c60*/  HMMA.16816.F32 R64, R64, R102, RZ ;  /* 0x000000664040723c */ /* 0x000fe200000018ff */
[----:B------:R1:W2:Y:S04]  /*3c70*/  LDSM.16.M88.4 R100, [R0+0x4000] ;  /* 0x004000000064783b */ /* 0x0002a80000000200 */
[----:B-1----:R-:W-:Y:S04]  /*3c80*/  MOV R0, R83 ;  /* 0x0000005300007202 */ /* 0x002fe80000000f00 */
[----:B------:R1:W5:Y:S01]  /*3c90*/  LDL.LU R83, [R1+0x78] ;  /* 0x0000780001537983 */ /* 0x0003620000300800 */
[-C--:B--2---:R-:W-:Y:S06]  /*3ca0*/  HMMA.16816.F32 R4, R100, R104.reuse, R4 ;  /* 0x000000686404723c */ /* 0x084fec0000001804 */
[C---:B------:R-:W-:Y:S06]  /*3cb0*/  HMMA.16816.F32 R8, R108.reuse, R104, R8 ;  /* 0x000000686c08723c */ /* 0x040fec0000001808 */
[-C--:B------:R-:W-:Y:S06]  /*3cc0*/  HMMA.16816.F32 R12, R108, R106.reuse, R12 ;  /* 0x0000006a6c0c723c */ /* 0x080fec000000180c */
[C---:B------:R-:W-:Y:S01]  /*3cd0*/  HMMA.16816.F32 R16, R100.reuse, R106, R16 ;  /* 0x0000006a6410723c */ /* 0x040fe20000001810 */
[----:B------:R-:W2:Y:S05]  /*3ce0*/  LDSM.16.M88.4 R104, [R117+0x8400] ;  /* 0x008400007568783b */ /* 0x000eaa0000000200 */
[C---:B------:R-:W-:Y:S01]  /*3cf0*/  FADD.FTZ R6, -R114.reuse, R6 ;  /* 0x0000000672067221 */ /* 0x040fe20000010100 */
[----:B------:R-:W-:Y:S04]  /*3d00*/  FADD.FTZ R7, -R114, R7 ;  /* 0x0000000772077221 */ /* 0x000fe80000010100 */
[----:B------:R-:W-:Y:S01]  /*3d10*/  FMUL.FTZ R7, R189, R7 ;  /* 0x00000007bd077220 */ /* 0x000fe20000410000 */
[-C--:B--2---:R-:W-:Y:S06]  /*3d20*/  HMMA.16816.F32 R20, R100, R104.reuse, R20 ;  /* 0x000000686414723c */ /* 0x084fec0000001814 */
[C---:B------:R-:W-:Y:S06]  /*3d30*/  HMMA.16816.F32 R24, R108.reuse, R104, R24 ;  /* 0x000000686c18723c */ /* 0x040fec0000001818 */
[-C--:B------:R-:W-:Y:S06]  /*3d40*/  HMMA.16816.F32 R28, R108, R106.reuse, R28 ;  /* 0x0000006a6c1c723c */ /* 0x080fec000000181c */
[C---:B------:R-:W-:Y:S01]  /*3d50*/  HMMA.16816.F32 R32, R100.reuse, R106, R32 ;  /* 0x0000006a6420723c */ /* 0x040fe20000001820 */
[----:B------:R-:W2:Y:S11]  /*3d60*/  LDSM.16.M88.4 R104, [R117+0x8800] ;  /* 0x008800007568783b */ /* 0x000eb60000000200 */
[----:B------:R-:W-:Y:S11]  /*3d70*/  @!UPT UIADD3 URZ, URZ, URZ, URZ ;  /* 0x0000003f3f3ff290 */ /* 0x000ff6000fffe03f */
[----:B------:R-:W-:Y:S01]  /*3d80*/  @!UPT UIADD3 URZ, URZ, URZ, URZ ;  /* 0x0000003f3f3ff290 */ /* 0x000fe2000fffe03f */
[C---:B------:R-:W-:Y:S01]  /*3d90*/  FADD.FTZ R33, -R115.reuse, R33 ;  /* 0x0000002173217221 */ /* 0x040fe20000010100 */
        /* <DEDUP_REMOVED lines=8> */
[C---:B------:R-:W-:Y:S01]  /*3e20*/  FADD.FTZ R49, -R115.reuse, R49 ;  /* 0x0000003173317221 */ /* 0x040fe20000010100 */
[-C--:B--2---:R-:W-:Y:S06]  /*3e30*/  HMMA.16816.F32 R52, R100, R104.reuse, R52 ;  /* 0x000000686434723c */ /* 0x084fec0000001834 */
[C---:B------:R-:W-:Y:S06]  /*3e40*/  HMMA.16816.F32 R56, R108.reuse, R104, R56 ;  /* 0x000000686c38723c */ /* 0x040fec0000001838 */
[-C--:B------:R-:W-:Y:S05]  /*3e50*/  HMMA.16816.F32 R60, R108, R106.reuse, R60 ;  /* 0x0000006a6c3c723c */ /* 0x080fea000000183c */
[----:B------:R-:W-:Y:S01]  /*3e60*/  MOV R105, R0 ;  /* 0x0000000000697202 */ /* 0x000fe20000000f00 */
[----:B------:R-:W-:Y:S01]  /*3e70*/  FFMA.FTZ R104, -R82, R82, 1 ;  /* 0x3f80000052687423 */ /* 0x000fe20000010152 */
[----:B------:R-:W-:Y:S01]  /*3e80*/  HMMA.16816.F32 R64, R100, R106, R64 ;  /* 0x0000006a6440723c */ /* 0x000fe20000001840 */
[----:B------:R1:W5:Y:S03]  /*3e90*/  LDL.LU R82, [R1+0x74] ;  /* 0x0000740001527983 */ /* 0x0003660000300800 */
[C---:B------:R-:W-:Y:S01]  /*3ea0*/  FADD.FTZ R0, -R115.reuse, R4 ;  /* 0x0000000473007221 */ /* 0x040fe20000010100 */
[----:B------:R-:W-:Y:S01]  /*3eb0*/  FMUL.FTZ R104, R104, UR47 ;  /* 0x0000002f68687c20 */ /* 0x000fe20008410000 */
[----:B------:R-:W-:Y:S01]  /*3ec0*/  FADD.FTZ R4, -R115, R5 ;  /* 0x0000000573047221 */ /* 0x000fe20000010100 */
[----:B------:R-:W-:Y:S01]  /*3ed0*/  FFMA.FTZ R102, -R78, R78, 1 ;  /* 0x3f8000004e667423 */ /* 0x000fe2000001014e */
[----:B------:R-:W-:Y:S03]  /*3ee0*/  FMUL.FTZ R0, R160, R0 ;  /* 0x00000000a0007220 */ /* 0x000fe60000410000 */
[----:B------:R-:W-:Y:S01]  /*3ef0*/  FFMA.FTZ R5, -R105, R105, 1 ;  /* 0x3f80000069057423 */ /* 0x000fe20000010169 */
[----:B------:R-:W-:Y:S01]  /*3f00*/  FMUL.FTZ R4, R159, R4 ;  /* 0x000000049f047220 */ /* 0x000fe20000410000 */
[----:B------:R-:W-:Y:S02]  /*3f10*/  FMUL.FTZ R102, R102, UR47 ;  /* 0x0000002f66667c20 */ /* 0x000fe40008410000 */
[----:B------:R-:W-:Y:S01]  /*3f20*/  FMUL.FTZ R5, R5, UR47 ;  /* 0x0000002f05057c20 */ /* 0x000fe20008410000 */
[----:B------:R-:W-:Y:S01]  /*3f30*/  FMUL.FTZ R100, R104, R4 ;  /* 0x0000000468647220 */ /* 0x000fe20000410000 */
[C---:B------:R-:W-:Y:S01]  /*3f40*/  FADD.FTZ R4, -R115.reuse, R17 ;  /* 0x0000001173047221 */ /* 0x040fe20000010100 */
[----:B------:R-:W-:Y:S01]  /*3f50*/  FADD.FTZ R17, -R115, R21 ;  /* 0x0000001573117221 */ /* 0x000fe20000010100 */
[----:B------:R-:W-:Y:S01]  /*3f60*/  FFMA.FTZ R21, -R79, R79, 1 ;  /* 0x3f8000004f157423 */ /* 0x000fe2000001014f */
[----:B------:R-:W-:Y:S01]  /*3f70*/  FMUL.FTZ R101, R5, R0 ;  /* 0x0000000005657220 */ /* 0x000fe20000410000 */
        /* <DEDUP_REMOVED lines=13> */
[----:B------:R-:W-:Y:S01]  /*4050*/  FMUL.FTZ R5, R21, R0 ;  /* 0x0000000015057220 */ /* 0x000fe20000410000 */
[----:B------:R-:W-:Y:S01]  /*4060*/  FFMA.FTZ R21, -R72, R72, 1 ;  /* 0x3f80000048157423 */ /* 0x000fe20000010148 */
[----:B------:R1:W5:Y:S01]  /*4070*/  LDL.LU R78, [R1+0x64] ;  /* 0x00006400014e7983 */ /* 0x0003620000300800 */
[----:B------:R-:W-:Y:S01]  /*4080*/  F2FP.F16.F32.PACK_AB R0, R100, R101 ;  /* 0x000000656400723e */ /* 0x000fe200000000ff */
[----:B------:R-:W-:Y:S01]  /*4090*/  FMUL.FTZ R4, R151, R4 ;  /* 0x0000000497047220 */ /* 0x000fe20000410000 */
[----:B------:R-:W-:Y:S01]  /*40a0*/  FMUL.FTZ R16, R16, UR47 ;  /* 0x0000002f10107c20 */ /* 0x000fe20008410000 */
[----:B------:R-:W-:Y:S01]  /*40b0*/  FMUL.FTZ R21, R21, UR47 ;  /* 0x0000002f15157c20 */ /* 0x000fe20008410000 */
[C---:B------:R-:W-:Y:S02]  /*40c0*/  FADD.FTZ R64, -R115.reuse, R64 ;  /* 0x0000004073407221 */ /* 0x040fe40000010100 */
[----:B------:R-:W-:Y:S01]  /*40d0*/  FMUL.FTZ R16, R16, R4 ;  /* 0x0000000410107220 */ /* 0x000fe20000410000 */
[----:B------:R-:W-:Y:S01]  /*40e0*/  FMUL.FTZ R4, R102, R17 ;  /* 0x0000001166047220 */ /* 0x000fe20000410000 */
[----:B------:R-:W-:Y:S01]  /*40f0*/  FADD.FTZ R17, -R115, R32 ;  /* 0x0000002073117221 */ /* 0x000fe20000010100 */
[----:B------:R-:W-:Y:S02]  /*4100*/  FFMA.FTZ R32, -R73, R73, 1 ;  /* 0x3f80000049207423 */ /* 0x000fe40000010149 */
[----:B------:R-:W-:Y:S01]  /*4110*/  F2FP.F16.F32.PACK_AB R100, R16, R20 ;  /* 0x000000141064723e */ /* 0x000fe200000000ff */
[----:B------:R-:W-:Y:S01]  /*4120*/  FFMA.FTZ R20, -R77, R77, 1 ;  /* 0x3f8000004d147423 */ /* 0x000fe2000001014d */
[----:B------:R-:W-:Y:S01]  /*4130*/  FMUL.FTZ R16, R141, R33 ;  /* 0x000000218d107220 */ /* 0x000fe20000410000 */
[----:B------:R1:W5:Y:S01]  /*4140*/  LDL.LU R77, [R1+0x60] ;  /* 0x00006000014d7983 */ /* 0x0003620000300800 */
[----:B------:R-:W-:Y:S01]  /*4150*/  F2FP.F16.F32.PACK_AB R102, R4, R5 ;  /* 0x000000050466723e */ /* 0x000fe200000000ff */
[----:B------:R-:W-:Y:S01]  /*4160*/  FFMA.FTZ R33, -R74, R74, 1 ;  /* 0x3f8000004a217423 */ /* 0x000fe2000001014a */
[C---:B------:R-:W-:Y:S01]  /*4170*/  FADD.FTZ R4, -R115.reuse, R37 ;  /* 0x0000002573047221 */ /* 0x040fe20000010100 */
        /* <DEDUP_REMOVED lines=12> */
[----:B------:R-:W-:Y:S01]  /*4240*/  FMUL.FTZ R33, R33, UR47 ;  /* 0x0000002f21217c20 */ /* 0x000fe20008410000 */
[----:B------:R-:W-:Y:S01]  /*4250*/  FMUL.FTZ R36, R36, R5 ;  /* 0x0000000524247220 */ /* 0x000fe20000410000 */
[----:B------:R1:W5:Y:S01]  /*4260*/  LDL.LU R73, [R1+0x50] ;  /* 0x0000500001497983 */ /* 0x0003620000300800 */
[----:B------:R-:W-:Y:S01]  /*4270*/  FMUL.FTZ R5, R136, R48 ;  /* 0x0000003088057220 */ /* 0x000fe20000410000 */
[----:B------:R-:W-:Y:S01]  /*4280*/  FFMA.FTZ R48, -R70, R70, 1 ;  /* 0x3f80000046307423 */ /* 0x000fe20000010146 */
[----:B------:R-:W-:Y:S01]  /*4290*/  FMUL.FTZ R101, R20, R17 ;  /* 0x0000001114657220 */ /* 0x000fe20000410000 */
[----:B------:R1:W5:Y:S01]  /*42a0*/  LDL.LU R72, [R1+0x4c] ;  /* 0x00004c0001487983 */ /* 0x0003620000300800 */
[----:B------:R-:W-:Y:S01]  /*42b0*/  FMUL.FTZ R32, R32, R5 ;  /* 0x0000000520207220 */ /* 0x000fe20000410000 */
[----:B------:R-:W-:Y:S01]  /*42c0*/  FFMA.FTZ R5, -R71, R71, 1 ;  /* 0x3f80000047057423 */ /* 0x000fe20000010147 */
[----:B------:R-:W-:Y:S01]  /*42d0*/  FADD.FTZ R20, -R115, R52 ;  /* 0x0000003473147221 */ /* 0x000fe20000010100 */
[----:B------:R1:W5:Y:S01]  /*42e0*/  LDL.LU R71, [R1+0x48] ;  /* 0x0000480001477983 */ /* 0x0003620000300800 */
[----:B------:R-:W-:Y:S01]  /*42f0*/  FFMA.FTZ R52, -R68, R68, 1 ;  /* 0x3f80000044347423 */ /* 0x000fe20000010144 */
[----:B------:R-:W-:Y:S01]  /*4300*/  FMUL.FTZ R33, R33, R4 ;  /* 0x0000000421217220 */ /* 0x000fe20000410000 */
[----:B------:R-:W-:Y:S01]  /*4310*/  FMUL.FTZ R4, R135, R49 ;  /* 0x0000003187047220 */ /* 0x000fe20000410000 */
        /* <DEDUP_REMOVED lines=9> */
[----:B------:R-:W-:Y:S01]  /*43b0*/  F2FP.F16.F32.PACK_AB R36, R33, R36 ;  /* 0x000000242124723e */ /* 0x000fe200000000ff */
[----:B------:R-:W-:Y:S01]  /*43c0*/  FMUL.FTZ R37, R37, UR47 ;  /* 0x0000002f25257c20 */ /* 0x000fe20008410000 */
[----:B------:R-:W-:Y:S01]  /*43d0*/  F2FP.F16.F32.PACK_AB R33, R21, R32 ;  /* 0x000000201521723e */ /* 0x000fe200000000ff */
[----:B------:R-:W-:Y:S01]  /*43e0*/  FMUL.FTZ R20, R134, R20 ;  /* 0x0000001486147220 */ /* 0x000fe20000410000 */
[----:B------:R-:W-:Y:S01]  /*43f0*/  FADD.FTZ R17, -R115, R53 ;  /* 0x0000003573117221 */ /* 0x000fe20000010100 */
[----:B------:R-:W-:Y:S01]  /*4400*/  FMUL.FTZ R37, R37, R16 ;  /* 0x0000001025257220 */ /* 0x000fe20000410000 */
[----:B------:R-:W-:Y:S01]  /*4410*/  FADD.FTZ R16, -R115, R65 ;  /* 0x0000004173107221 */ /* 0x000fe20000010100 */
[----:B------:R-:W-:Y:S01]  /*4420*/  FMUL.FTZ R20, R5, R20 ;  /* 0x0000001405147220 */ /* 0x000fe20000410000 */
[----:B------:R-:W-:Y:S01]  /*4430*/  FMUL.FTZ R5, R49, R4 ;  /* 0x0000000431057220 */ /* 0x000fe20000410000 */
[----:B------:R-:W-:Y:S01]  /*4440*/  FMUL.FTZ R17, R133, R17 ;  /* 0x0000001185117220 */ /* 0x000fe20000410000 */
[----:B------:R-:W-:Y:S01]  /*4450*/  FMUL.FTZ R16, R129, R16 ;  /* 0x0000001081107220 */ /* 0x000fe20000410000 */
[----:B------:R-:W-:Y:S01]  /*4460*/  FMUL.FTZ R48, R48, UR47 ;  /* 0x0000002f30307c20 */ /* 0x000fe20008410000 */
[----:B------:R-:W-:Y:S02]  /*4470*/  F2FP.F16.F32.PACK_AB R37, R37, R101 ;  /* 0x000000652525723e */ /* 0x000fe400000000ff */
[----:B------:R-:W-:Y:S01]  /*4480*/  FMUL.FTZ R4, R52, R16 ;  /* 0x0000001034047220 */ /* 0x000fe20000410000 */
[----:B------:R-:W-:Y:S01]  /*4490*/  FFMA.FTZ R16, -R3, R3, 1 ;  /* 0x3f80000003107423 */ /* 0x000fe20000010103 */
[----:B------:R-:W-:Y:S01]  /*44a0*/  FMUL.FTZ R17, R48, R17 ;  /* 0x0000001130117220 */ /* 0x000fe20000410000 */
[----:B------:R1:W5:Y:S02]  /*44b0*/  LDL.LU R3, [R1+0x38] ;  /* 0x0000380001037983 */ /* 0x0003640000300800 */
[----:B------:R-:W-:Y:S01]  /*44c0*/  F2FP.F16.F32.PACK_AB R21, R4, R5 ;  /* 0x000000050415723e */ /* 0x000fe200000000ff */
[----:B------:R-:W-:Y:S01]  /*44d0*/  FFMA.FTZ R4, -R2, R2, 1 ;  /* 0x3f80000002047423 */ /* 0x000fe20000010102 */
[----:B------:R-:W-:Y:S01]  /*44e0*/  F2FP.F16.F32.PACK_AB R32, R17, R20 ;  /* 0x000000141120723e */ /* 0x000fe200000000ff */
[----:B------:R1:W5:Y:S01]  /*44f0*/  LDL.LU R2, [R1+0x34] ;  /* 0x0000340001027983 */ /* 0x0003620000300800 */
[----:B------:R-:W-:Y:S01]  /*4500*/  FMUL.FTZ R17, R190, R6 ;  /* 0x00000006be117220 */ /* 0x000fe20000410000 */
[----:B------:R-:W-:Y:S01]  /*4510*/  FMUL.FTZ R16, R16, UR47 ;  /* 0x0000002f10107c20 */ /* 0x000fe20008410000 */
[----:B------:R-:W-:Y:S01]  /*4520*/  FMUL.FTZ R6, R4, UR47 ;  /* 0x0000002f04067c20 */ /* 0x000fe20008410000 */
[----:B------:R-:W-:Y:S06]  /*4530*/  @!P2 BRA `(.L_x_1063) ;  /* 0x000000000058a947 */ /* 0x000fec0003800000 */
[----:B------:R-:W2:Y:S01]  /*4540*/  LDL.LU R53, [R1] ;  /* 0x0000000001357983 */ /* 0x000ea20000300800 */
[----:B------:R-:W3:Y:S01]  /*4550*/  LDC R20, c[0x0][0x240] ;  /* 0x00009000ff147b82 */ /* 0x000ee20000000800 */
[----:B------:R-:W-:Y:S04]  /*4560*/  ULOP3.LUT UR4, UR30, 0x1, URZ, 0xc0, !UPT ;  /* 0x000000011e047892 */ /* 0x000fe8000f8ec03f */
[----:B------:R-:W-:Y:S03]  /*4570*/  UISETP.NE.U32.AND UP0, UPT, UR4, 0x1, UPT ;  /* 0x000000010400788c */ /* 0x000fe6000bf05070 */
[----:B------:R-:W4:Y:S01]  /*4580*/  LDC R48, c[0x0][0x244] ;  /* 0x00009100ff307b82 */ /* 0x000f220000000800 */
[----:B------:R-:W-:Y:S06]  /*4590*/  USEL UR4, UR17, 0x2000, !UP0 ;  /* 0x0000200011047887 */ /* 0x000fec000c000000 */
[----:B------:R-:W-:Y:S01]  /*45a0*/  IADD3 R118, R118, UR4, RZ ;  /* 0x0000000476767c10 */ /* 0x000fe2000fffe0ff */
[----:B--2---:R-:W-:Y:S02]  /*45b0*/  VIADD R53, R53, UR4 ;  /* 0x0000000435357c36 */ /* 0x004fe40008000000 */
[----:B---3--:R-:W-:Y:S03]  /*45c0*/  IMAD.U32 R4, R20, -0x80, RZ ;  /* 0xffffff8014047824 */ /* 0x008fe600078e00ff */
[----:B------:R2:W-:Y:S02]  /*45d0*/  STL [R1], R53 ;  /* 0x0000003501007387 */ /* 0x0005e40000100800 */
        /* <DEDUP_REMOVED lines=12> */
.L_x_1063:
[----:B------:R3:W-:Y:S01]  /*46a0*/  STS [R207+0xa000], R0 ;  /* 0x00a00000cf007388 */ /* 0x0007e20000000800 */
[----:B------:R-:W-:Y:S01]  /*46b0*/  FADD.FTZ R22, -R114, R22 ;  /* 0x0000001672167221 */ /* 0x000fe20000010100 */
[----:B--2---:R-:W-:Y:S01]  /*46c0*/  FFMA.FTZ R5, -R182, R182, 1 ;  /* 0x3f800000b6057423 */ /* 0x004fe200000101b6 */
[----:B------:R-:W-:Y:S01]  /*46d0*/  FFMA.FTZ R4, -R181, R181, 1 ;  /* 0x3f800000b5047423 */ /* 0x000fe200000101b5 */
[----:B------:R-:W-:Y:S01]  /*46e0*/  FMUL.FTZ R17, R16, R17 ;  /* 0x0000001110117220 */ /* 0x000fe20000410000 */
[----:B------:R-:W-:Y:S01]  /*46f0*/  FMUL.FTZ R16, R6, R7 ;  /* 0x0000000706107220 */ /* 0x000fe20000410000 */
[----:B------:R-:W-:Y:S01]  /*4700*/  FMUL.FTZ R22, R171, R22 ;  /* 0x00000016ab167220 */ /* 0x000fe20000410000 */
[----:B------:R-:W-:Y:S01]  /*4710*/  FMUL.FTZ R5, R5, UR47 ;  /* 0x0000002f05057c20 */ /* 0x000fe20008410000 */
[----:B------:R-:W-:Y:S01]  /*4720*/  FMUL.FTZ R4, R4, UR47 ;  /* 0x0000002f04047c20 */ /* 0x000fe20008410000 */
[C---:B------:R-:W-:Y:S01]  /*4730*/  FADD.FTZ R19, -R114.reuse, R19 ;  /* 0x0000001372137221 */ /* 0x040fe20000010100 */
[----:B------:R-:W-:Y:S01]  /*4740*/  FFMA.FTZ R6, -R187, R187, 1 ;  /* 0x3f800000bb067423 */ /* 0x000fe200000101bb */
[----:B------:R-:W-:Y:S01]  /*4750*/  FMUL.FTZ R22, R5, R22 ;  /* 0x0000001605167220 */ /* 0x000fe20000410000 */
        /* <DEDUP_REMOVED lines=8> */
[----:B------:R-:W-:Y:S01]  /*47e0*/  FFMA.FTZ R6, -R172, R172, 1 ;  /* 0x3f800000ac067423 */ /* 0x000fe200000101ac */
[----:B------:R-:W-:Y:S01]  /*47f0*/  FADD.FTZ R39, -R114, R39 ;  /* 0x0000002772277221 */ /* 0x000fe20000010100 */
[----:B------:R-:W-:Y:S01]  /*4800*/  FMUL.FTZ R38, R158, R38 ;  /* 0x000000269e267220 */ /* 0x000fe20000410000 */
[----:B------:R-:W-:Y:S01]  /*4810*/  FMUL.FTZ R18, R7, R18 ;  /* 0x0000001207127220 */ /* 0x000fe20000410000 */
[C---:B------:R-:W-:Y:S01]  /*4820*/  FADD.FTZ R35, -R114.reuse, R35 ;  /* 0x0000002372237221 */ /* 0x040fe20000010100 */
[C---:B---3--:R-:W-:Y:S01]  /*4830*/  FADD.FTZ R0, -R114.reuse, R23 ;  /* 0x0000001772007221 */ /* 0x048fe20000010100 */
[----:B------:R-:W-:Y:S01]  /*4840*/  FMUL.FTZ R39, R157, R39 ;  /* 0x000000279d277220 */ /* 0x000fe20000410000 */
[----:B------:R-:W-:Y:S01]  /*4850*/  FADD.FTZ R50, -R114, R50 ;  /* 0x0000003272327221 */ /* 0x000fe20000010100 */
[----:B------:R-:W-:Y:S01]  /*4860*/  FMUL.FTZ R35, R161, R35 ;  /* 0x00000023a1237220 */ /* 0x000fe20000410000 */
[----:B------:R-:W-:Y:S01]  /*4870*/  FMUL.FTZ R0, R170, R0 ;  /* 0x00000000aa007220 */ /* 0x000fe20000410000 */
[----:B------:R-:W-:Y:S01]  /*4880*/  FADD.FTZ R51, -R114, R51 ;  /* 0x0000003372337221 */ /* 0x000fe20000010100 */
[----:B------:R-:W-:Y:S01]  /*4890*/  FMUL.FTZ R50, R150, R50 ;  /* 0x0000003296327220 */ /* 0x000fe20000410000 */
[----:B------:R-:W-:Y:S01]  /*48a0*/  FADD.FTZ R66, -R114, R66 ;  /* 0x0000004272427221 */ /* 0x000fe20000010100 */
[----:B------:R-:W-:Y:S01]  /*48b0*/  FMUL.FTZ R5, R4, R0 ;  /* 0x0000000004057220 */ /* 0x000fe20000410000 */
[----:B------:R-:W-:Y:S01]  /*48c0*/  F2FP.F16.F32.PACK_AB R4, R16, R17 ;  /* 0x000000111004723e */ /* 0x000fe200000000ff */
[----:B------:R-:W-:Y:S01]  /*48d0*/  FMUL.FTZ R16, R6, UR47 ;  /* 0x0000002f06107c20 */ /* 0x000fe20008410000 */
[----:B------:R-:W-:Y:S01]  /*48e0*/  FFMA.FTZ R6, -R168, R168, 1 ;  /* 0x3f800000a8067423 */ /* 0x000fe200000101a8 */
[----:B------:R-:W2:Y:S01]  /*48f0*/  LDC R48, c[0x0][0x2dc] ;  /* 0x0000b700ff307b82 */ /* 0x000ea20000000800 */
[----:B------:R-:W-:Y:S01]  /*4900*/  F2FP.F16.F32.PACK_AB R22, R5, R22 ;  /* 0x000000160516723e */ /* 0x000fe200000000ff */
[----:B------:R3:W-:Y:S01]  /*4910*/  STS [R207+0xa400], R4 ;  /* 0x00a40004cf007388 */ /* 0x0007e20000000800 */
[----:B------:R-:W-:Y:S01]  /*4920*/  FFMA.FTZ R5, -R169, R169, 1 ;  /* 0x3f800000a9057423 */ /* 0x000fe200000101a9 */
[----:B------:R-:W-:Y:S01]  /*4930*/  FMUL.FTZ R6, R6, UR47 ;  /* 0x0000002f06067c20 */ /* 0x000fe20008410000 */
[----:B------:R-:W-:Y:S01]  /*4940*/  F2FP.F16.F32.PACK_AB R0, R19, R18 ;  /* 0x000000121300723e */ /* 0x000fe200000000ff */
[----:B------:R-:W-:Y:S01]  /*4950*/  STS [R206+0xa000], R100 ;  /* 0x00a00064ce007388 */ /* 0x000fe20000000800 */
[----:B------:R-:W-:Y:S01]  /*4960*/  FMUL.FTZ R7, R5, UR47 ;  /* 0x0000002f05077c20 */ /* 0x000fe20008410000 */
[----:B------:R-:W-:Y:S01]  /*4970*/  FFMA.FTZ R5, -R167, R167, 1 ;  /* 0x3f800000a7057423 */ /* 0x000fe200000101a7 */
[----:B------:R-:W-:Y:S01]  /*4980*/  FMUL.FTZ R38, R6, R38 ;  /* 0x0000002606267220 */ /* 0x000fe20000410000 */
[----:B------:R4:W-:Y:S01]  /*4990*/  STS [R206+0xa400], R0 ;  /* 0x00a40000ce007388 */ /* 0x0009e20000000800 */
[----:B------:R-:W-:Y:S01]  /*49a0*/  FFMA.FTZ R6, -R156, R156, 1 ;  /* 0x3f8000009c067423 */ /* 0x000fe2000001019c */
[----:B------:R-:W-:Y:S01]  /*49b0*/  FMUL.FTZ R5, R5, UR47 ;  /* 0x0000002f05057c20 */ /* 0x000fe20008410000 */
        /* <DEDUP_REMOVED lines=8> */
[----:B------:R-:W-:Y:S01]  /*4a40*/  FMUL.FTZ R6, R5, UR47 ;  /* 0x0000002f05067c20 */ /* 0x000fe20008410000 */
[----:B------:R-:W-:Y:S01]  /*4a50*/  FADD.FTZ R5, -R114, R67 ;  /* 0x0000004372057221 */ /* 0x000fe20000010100 */
[----:B-----5:R-:W-:Y:S01]  /*4a60*/  FADD.FTZ R12, -R113, R12 ;  /* 0x0000000c710c7221 */ /* 0x020fe20000010100 */
[----:B------:R-:W-:Y:S01]  /*4a70*/  FMUL.FTZ R7, R7, UR47 ;  /* 0x0000002f07077c20 */ /* 0x000fe20008410000 */
[----:B------:R-:W-:Y:S01]  /*4a80*/  FMUL.FTZ R51, R6, R51 ;  /* 0x0000003306337220 */ /* 0x000fe20000410000 */
[----:B------:R-:W-:Y:S01]  /*4a90*/  FFMA.FTZ R6, -R146, R146, 1 ;  /* 0x3f80000092067423 */ /* 0x000fe20000010192 */
[----:B------:R-:W-:Y:S01]  /*4aa0*/  FMUL.FTZ R5, R139, R5 ;  /* 0x000000058b057220 */ /* 0x000fe20000410000 */
[----:B------:R-:W-:Y:S01]  /*4ab0*/  FMUL.FTZ R66, R7, R66 ;  /* 0x0000004207427220 */ /* 0x000fe20000410000 */
[C---:B---3--:R-:W-:Y:S01]  /*4ac0*/  FADD.FTZ R4, -R113.reuse, R13 ;  /* 0x0000000d71047221 */ /* 0x048fe20000010100 */
[----:B------:R-:W-:Y:S01]  /*4ad0*/  FMUL.FTZ R6, R6, UR47 ;  /* 0x0000002f06067c20 */ /* 0x000fe20008410000 */
[----:B------:R-:W-:Y:S01]  /*4ae0*/  FADD.FTZ R8, -R113, R8 ;  /* 0x0000000871087221 */ /* 0x000fe20000010100 */
[----:B------:R-:W-:Y:S01]  /*4af0*/  FMUL.FTZ R12, R219, R12 ;  /* 0x0000000cdb0c7220 */ /* 0x000fe20000410000 */
[----:B------:R-:W-:Y:S01]  /*4b00*/  FMUL.FTZ R4, R218, R4 ;  /* 0x00000004da047220 */ /* 0x000fe20000410000 */
[----:B------:R-:W-:Y:S01]  /*4b10*/  FMUL.FTZ R5, R6, R5 ;  /* 0x0000000506057220 */ /* 0x000fe20000410000 */
[----:B------:R-:W-:Y:S01]  /*4b20*/  FFMA.FTZ R6, -R229, R229, 1 ;  /* 0x3f800000e5067423 */ /* 0x000fe200000101e5 */
[----:B------:R-:W-:Y:S01]  /*4b30*/  FMUL.FTZ R13, R224, R8 ;  /* 0x00000008e00d7220 */ /* 0x000fe20000410000 */
[----:B------:R-:W-:Y:S01]  /*4b40*/  FADD.FTZ R9, -R113, R9 ;  /* 0x0000000971097221 */ /* 0x000fe20000010100 */
[----:B------:R-:W-:Y:S01]  /*4b50*/  FFMA.FTZ R8, -R234, R234, 1 ;  /* 0x3f800000ea087423 */ /* 0x000fe200000101ea */
[----:B------:R-:W-:Y:S01]  /*4b60*/  F2FP.F16.F32.PACK_AB R66, R5, R66 ;  /* 0x000000420542723e */ /* 0x000fe200000000ff */
[----:B------:R-:W-:Y:S01]  /*4b70*/  FFMA.FTZ R5, -R228, R228, 1 ;  /* 0x3f800000e4057423 */ /* 0x000fe200000101e4 */
[----:B------:R-:W-:Y:S01]  /*4b80*/  FMUL.FTZ R6, R6, UR47 ;  /* 0x0000002f06067c20 */ /* 0x000fe20008410000 */
[----:B------:R-:W-:Y:S01]  /*4b90*/  FFMA.FTZ R7, -R233, R233, 1 ;  /* 0x3f800000e9077423 */ /* 0x000fe200000101e9 */
[----:B------:R-:W-:Y:S01]  /*4ba0*/  FADD.FTZ R28, -R113, R28 ;  /* 0x0000001c711c7221 */ /* 0x000fe20000010100 */
[----:B------:R-:W-:Y:S01]  /*4bb0*/  FMUL.FTZ R5, R5, UR47 ;  /* 0x0000002f05057c20 */ /* 0x000fe20008410000 */
[----:B------:R-:W-:Y:S01]  /*4bc0*/  FMUL.FTZ R12, R6, R12 ;  /* 0x0000000c060c7220 */ /* 0x000fe20000410000 */
[----:B------:R-:W-:Y:S01]  /*4bd0*/  FFMA.FTZ R6, -R213, R213, 1 ;  /* 0x3f800000d5067423 */ /* 0x000fe200000101d5 */
[----:B------:R-:W-:Y:S01]  /*4be0*/  FMUL.FTZ R9, R223, R9 ;  /* 0x00000009df097220 */ /* 0x000fe20000410000 */
[----:B------:R-:W-:Y:S01]  /*4bf0*/  FMUL.FTZ R18, R5, R4 ;  /* 0x0000000405127220 */ /* 0x000fe20000410000 */
[----:B------:R-:W-:Y:S01]  /*4c00*/  FADD.FTZ R4, -R113, R29 ;  /* 0x0000001d71047221 */ /* 0x000fe20000010100 */
[----:B------:R-:W-:Y:S01]  /*4c10*/  FFMA.FTZ R5, -R212, R212, 1 ;  /* 0x3f800000d4057423 */ /* 0x000fe200000101d4 */
[----:B------:R-:W-:Y:S01]  /*4c20*/  FMUL.FTZ R8, R8, UR47 ;  /* 0x0000002f08087c20 */ /* 0x000fe20008410000 */
[----:B------:R-:W-:Y:S01]  /*4c30*/  FMUL.FTZ R7, R7, UR47 ;  /* 0x0000002f07077c20 */ /* 0x000fe20008410000 */
[----:B------:R-:W-:Y:S01]  /*4c40*/  FMUL.FTZ R28, R194, R28 ;  /* 0x0000001cc21c7220 */ /* 0x000fe20000410000 */
[----:B------:R-:W-:Y:S01]  /*4c50*/  FMUL.FTZ R4, R193, R4 ;  /* 0x00000004c1047220 */ /* 0x000fe20000410000 */
[----:B------:R-:W-:Y:S01]  /*4c60*/  FMUL.FTZ R6, R6, UR47 ;  /* 0x0000002f06067c20 */ /* 0x000fe20008410000 */
[----:B------:R-:W-:Y:S01]  /*4c70*/  FMUL.FTZ R5, R5, UR47 ;  /* 0x0000002f05057c20 */ /* 0x000fe20008410000 */
[----:B------:R-:W-:Y:S01]  /*4c80*/  FADD.FTZ R34, -R114, R34 ;  /* 0x0000002272227221 */ /* 0x000fe20000010100 */
[----:B------:R-:W-:Y:S01]  /*4c90*/  FMUL.FTZ R13, R8, R13 ;  /* 0x0000000d080d7220 */ /* 0x000fe20000410000 */
[----:B------:R-:W-:Y:S01]  /*4ca0*/  FMUL.FTZ R9, R7, R9 ;  /* 0x0000000907097220 */ /* 0x000fe20000410000 */
[----:B------:R-:W-:Y:S01]  /*4cb0*/  FMUL.FTZ R28, R6, R28 ;  /* 0x0000001c061c7220 */ /* 0x000fe20000410000 */
[----:B------:R-:W-:Y:S01]  /*4cc0*/  FMUL.FTZ R4, R5, R4 ;  /* 0x0000000405047220 */ /* 0x000fe20000410000 */
[----:B------:R-:W-:Y:S01]  /*4cd0*/  FMUL.FTZ R34, R162, R34 ;  /* 0x00000022a2227220 */ /* 0x000fe20000410000 */
[----:B------:R-:W-:Y:S01]  /*4ce0*/  FADD.FTZ R24, -R113, R24 ;  /* 0x0000001871187221 */ /* 0x000fe20000010100 */
[----:B------:R-:W-:Y:S01]  /*4cf0*/  FFMA.FTZ R8, -R220, R220, 1 ;  /* 0x3f800000dc087423 */ /* 0x000fe200000101dc */
[----:B----4-:R-:W-:Y:S01]  /*4d00*/  F2FP.F16.F32.PACK_AB R0, R9, R13 ;  /* 0x0000000d0900723e */ /* 0x010fe200000000ff */
[----:B------:R-:W-:Y:S01]  /*4d10*/  FMUL.FTZ R34, R16, R34 ;  /* 0x0000002210227220 */ /* 0x000fe20000410000 */
[----:B------:R-:W-:Y:S01]  /*4d20*/  F2FP.F16.F32.PACK_AB R28, R4, R28 ;  /* 0x0000001c041c723e */ /* 0x000fe200000000ff */
[----:B------:R-:W-:Y:S01]  /*4d30*/  FMUL.FTZ R24, R200, R24 ;  /* 0x00000018c8187220 */ /* 0x000fe20000410000 */
[----:B------:R-:W-:Y:S01]  /*4d40*/  FMUL.FTZ R8, R8, UR47 ;  /* 0x0000002f08087c20 */ /* 0x000fe20008410000 */
[----:B------:R3:W-:Y:S01]  /*4d50*/  STS [R207+0xc000], R0 ;  /* 0x00c00000cf007388 */ /* 0x0007e20000000800 */
[----:B------:R-:W-:Y:S01]  /*4d60*/  FADD.FTZ R55, -R114, R55 ;  /* 0x0000003772377221 */ /* 0x000fe20000010100 */
[----:B------:R-:W-:Y:S01]  /*4d70*/  FFMA.FTZ R16, -R153, R153, 1 ;  /* 0x3f80000099107423 */ /* 0x000fe20000010199 */
[----:B------:R-:W-:Y:S01]  /*4d80*/  FADD.FTZ R4, -R113, R45 ;  /* 0x0000002d71047221 */ /* 0x000fe20000010100 */
[----:B------:R-:W-:Y:S01]  /*4d90*/  FFMA.FTZ R5, -R191, R191, 1 ;  /* 0x3f800000bf057423 */ /* 0x000fe200000101bf */
[----:B------:R-:W-:Y:S01]  /*4da0*/  FMUL.FTZ R24, R8, R24 ;  /* 0x0000001808187220 */ /* 0x000fe20000410000 */
[----:B------:R-:W-:Y:S01]  /*4db0*/  FMUL.FTZ R55, R144, R55 ;  /* 0x0000003790377220 */ /* 0x000fe20000410000 */
[----:B------:R-:W-:Y:S01]  /*4dc0*/  FMUL.FTZ R16, R16, UR47 ;  /* 0x0000002f10107c20 */ /* 0x000fe20008410000 */
[----:B------:R-:W-:Y:S01]  /*4dd0*/  FMUL.FTZ R4, R177, R4 ;  /* 0x00000004b1047220 */ /* 0x000fe20000410000 */
[----:B------:R-:W-:Y:S01]  /*4de0*/  FMUL.FTZ R5, R5, UR47 ;  /* 0x0000002f05057c20 */ /* 0x000fe20008410000 */
[C---:B------:R-:W-:Y:S01]  /*4df0*/  FADD.FTZ R40, -R113.reuse, R40 ;  /* 0x0000002871287221 */ /* 0x040fe20000010100 */
[----:B------:R-:W-:Y:S01]  /*4e00*/  FFMA.FTZ R8, -R198, R198, 1 ;  /* 0x3f800000c6087423 */ /* 0x000fe200000101c6 */
[----:B------:R-:W-:Y:S01]  /*4e10*/  FADD.FTZ R44, -R113, R44 ;  /* 0x0000002c712c7221 */ /* 0x000fe20000010100 */
[----:B------:R-:W-:Y:S01]  /*4e20*/  FFMA.FTZ R6, -R192, R192, 1 ;  /* 0x3f800000c0067423 */ /* 0x000fe200000101c0 */
[----:B------:R-:W-:Y:S01]  /*4e30*/  FMUL.FTZ R55, R16, R55 ;  /* 0x0000003710377220 */ /* 0x000fe20000410000 */
[----:B------:R-:W-:Y:S01]  /*4e40*/  FMUL.FTZ R16, R5, R4 ;  /* 0x0000000405107220 */ /* 0x000fe20000410000 */
[----:B------:R-:W-:Y:S01]  /*4e50*/  FMUL.FTZ R40, R184, R40 ;  /* 0x00000028b8287220 */ /* 0x000fe20000410000 */
[----:B------:R-:W-:Y:S01]  /*4e60*/  FMUL.FTZ R8, R8, UR47 ;  /* 0x0000002f08087c20 */ /* 0x000fe20008410000 */
        /* <DEDUP_REMOVED lines=8> */
[----:B------:R-:W-:Y:S01]  /*4ef0*/  FFMA.FTZ R6, -R173, R173, 1 ;  /* 0x3f800000ad067423 */ /* 0x000fe200000101ad */
[----:B------:R-:W-:Y:S01]  /*4f00*/  FFMA.FTZ R5, -R176, R176, 1 ;  /* 0x3f800000b0057423 */ /* 0x000fe200000101b0 */
[----:B------:R-:W-:Y:S01]  /*4f10*/  FMUL.FTZ R60, R164, R60 ;  /* 0x0000003ca43c7220 */ /* 0x000fe20000410000 */
[----:B------:R-:W-:Y:S01]  /*4f20*/  FMUL.FTZ R4, R163, R4 ;  /* 0x00000004a3047220 */ /* 0x000fe20000410000 */
[----:B------:R-:W-:Y:S01]  /*4f30*/  FMUL.FTZ R6, R6, UR47 ;  /* 0x0000002f06067c20 */ /* 0x000fe20008410000 */
[----:B------:R-:W-:Y:S01]  /*4f40*/  FMUL.FTZ R5, R5, UR47 ;  /* 0x0000002f05057c20 */ /* 0x000fe20008410000 */
[----:B------:R-:W-:Y:S01]  /*4f50*/  F2FP.F16.F32.PACK_AB R18, R18, R12 ;  /* 0x0000000c1212723e */ /* 0x000fe200000000ff */
[----:B------:R-:W-:Y:S01]  /*4f60*/  FADD.FTZ R10, -R112, R10 ;  /* 0x0000000a700a7221 */ /* 0x000fe20000010100 */
[----:B------:R-:W-:Y:S01]  /*4f70*/  FMUL.FTZ R12, R6, R60 ;  /* 0x0000003c060c7220 */ /* 0x000fe20000410000 */
[----:B------:R-:W-:Y:S01]  /*4f80*/  FMUL.FTZ R4, R5, R4 ;  /* 0x0000000405047220 */ /* 0x000fe20000410000 */
[----:B---3--:R-:W-:Y:S01]  /*4f90*/  FFMA.FTZ R0, -R251, R251, 1 ;  /* 0x3f800000fb007423 */ /* 0x008fe200000101fb */
[----:B------:R-:W-:Y:S01]  /*4fa0*/  FADD.FTZ R11, -R112, R11 ;  /* 0x0000000b700b7221 */ /* 0x000fe20000010100 */
[----:B------:R-:W-:Y:S01]  /*4fb0*/  FADD.FTZ R25, -R113, R25 ;  /* 0x0000001971197221 */ /* 0x000fe20000010100 */
[----:B------:R-:W-:Y:S01]  /*4fc0*/  FFMA.FTZ R7, -R217, R217, 1 ;  /* 0x3f800000d9077423 */ /* 0x000fe200000101d9 */
[----:B------:R-:W-:Y:S01]  /*4fd0*/  F2FP.F16.F32.PACK_AB R12, R4, R12 ;  /* 0x0000000c040c723e */ /* 0x000fe200000000ff */
[----:B------:R-:W-:Y:S01]  /*4fe0*/  FFMA.FTZ R4, -R252, R252, 1 ;  /* 0x3f800000fc047423 */ /* 0x000fe200000101fc */
[----:B------:R-:W-:Y:S01]  /*4ff0*/  FMUL.FTZ R10, R248, R10 ;  /* 0x0000000af80a7220 */ /* 0x000fe20000410000 */
[----:B------:R-:W-:Y:S01]  /*5000*/  FMUL.FTZ R5, R0, UR47 ;  /* 0x0000002f00057c20 */ /* 0x000fe20008410000 */
[----:B------:R-:W-:Y:S01]  /*5010*/  FMUL.FTZ R11, R247, R11 ;  /* 0x0000000bf70b7220 */ /* 0x000fe20000410000 */
[----:B------:R-:W-:Y:S01]  /*5020*/  FMUL.FTZ R6, R4, UR47 ;  /* 0x0000002f04067c20 */ /* 0x000fe20008410000 */
[C---:B------:R-:W-:Y:S01]  /*5030*/  FADD.FTZ R15, -R112.reuse, R15 ;  /* 0x0000000f700f7221 */ /* 0x040fe20000010100 */
[----:B------:R-:W-:Y:S01]  /*5040*/  FADD.FTZ R14, -R112, R14 ;  /* 0x0000000e700e7221 */ /* 0x000fe20000010100 */
[----:B------:R-:W-:Y:S01]  /*5050*/  FFMA.FTZ R4, -R250, R250, 1 ;  /* 0x3f800000fa047423 */ /* 0x000fe200000101fa */
[----:B------:R-:W-:Y:S01]  /*5060*/  FFMA.FTZ R0, -R249, R249, 1 ;  /* 0x3f800000f9007423 */ /* 0x000fe200000101f9 */
[----:B------:R-:W-:Y:S01]  /*5070*/  FMUL.FTZ R25, R199, R25 ;  /* 0x00000019c7197220 */ /* 0x000fe20000410000 */
[----:B------:R-:W-:Y:S01]  /*5080*/  FMUL.FTZ R7, R7, UR47 ;  /* 0x0000002f07077c20 */ /* 0x000fe20008410000 */
[----:B------:R-:W-:Y:S01]  /*5090*/  FMUL.FTZ R6, R6, R10 ;  /* 0x0000000a06067220 */ /* 0x000fe20000410000 */
[----:B------:R-:W-:Y:S01]  /*50a0*/  FMUL.FTZ R15, R245, R15 ;  /* 0x0000000ff50f7220 */ /* 0x000fe20000410000 */
[----:B------:R-:W-:Y:S01]  /*50b0*/  FMUL.FTZ R14, R246, R14 ;  /* 0x0000000ef60e7220 */ /* 0x000fe20000410000 */
[----:B------:R-:W-:Y:S01]  /*50c0*/  FMUL.FTZ R10, R5, R11 ;  /* 0x0000000b050a7220 */ /* 0x000fe20000410000 */
[----:B------:R-:W-:Y:S01]  /*50d0*/  FMUL.FTZ R4, R4, UR47 ;  /* 0x0000002f04047c20 */ /* 0x000fe20008410000 */
[----:B------:R-:W-:Y:S01]  /*50e0*/  FMUL.FTZ R0, R0, UR47 ;  /* 0x0000002f00007c20 */ /* 0x000fe20008410000 */
[----:B------:R-:W-:Y:S01]  /*50f0*/  FADD.FTZ R56, -R113, R56 ;  /* 0x0000003871387221 */ /* 0x000fe20000010100 */
[----:B------:R-:W-:Y:S01]  /*5100*/  FMUL.FTZ R25, R7, R25 ;  /* 0x0000001907197220 */ /* 0x000fe20000410000 */
[----:B------:R-:W-:Y:S01]  /*5110*/  FADD.FTZ R54, -R114, R54 ;  /* 0x0000003672367221 */ /* 0x000fe20000010100 */
[----:B------:R-:W-:Y:S01]  /*5120*/  FFMA.FTZ R17, -R155, R155, 1 ;  /* 0x3f8000009b117423 */ /* 0x000fe2000001019b */
[----:B------:R-:W-:Y:S01]  /*5130*/  FMUL.FTZ R14, R4, R14 ;  /* 0x0000000e040e7220 */ /* 0x000fe20000410000 */
[----:B------:R-:W-:Y:S01]  /*5140*/  FMUL.FTZ R9, R0, R15 ;  /* 0x0000000f00097220 */ /* 0x000fe20000410000 */
[----:B------:R-:W-:Y:S01]  /*5150*/  FADD.FTZ R41, -R113, R41 ;  /* 0x0000002971297221 */ /* 0x000fe20000010100 */
[----:B------:R-:W-:Y:S01]  /*5160*/  FFMA.FTZ R7, -R195, R195, 1 ;  /* 0x3f800000c3077423 */ /* 0x000fe200000101c3 */
[----:B------:R-:W-:Y:S01]  /*5170*/  F2FP.F16.F32.PACK_AB R10, R10, R6 ;  /* 0x000000060a0a723e */ /* 0x000fe200000000ff */
[----:B------:R-:W-:Y:S01]  /*5180*/  FMUL.FTZ R56, R166, R56 ;  /* 0x00000038a6387220 */ /* 0x000fe20000410000 */
[----:B------:R-:W-:Y:S01]  /*5190*/  FMUL.FTZ R54, R145, R54 ;  /* 0x0000003691367220 */ /* 0x000fe20000410000 */
[----:B------:R-:W-:Y:S01]  /*51a0*/  FMUL.FTZ R17, R17, UR47 ;  /* 0x0000002f11117c20 */ /* 0x000fe20008410000 */
[----:B------:R-:W-:Y:S01]  /*51b0*/  FFMA.FTZ R4, -R244, R244, 1 ;  /* 0x3f800000f4047423 */ /* 0x000fe200000101f4 */
[----:B------:R-:W-:Y:S01]  /*51c0*/  STS [R207+0xc400], R10 ;  /* 0x00c4000acf007388 */ /* 0x000fe20000000800 */
[----:B------:R-:W-:Y:S01]  /*51d0*/  FFMA.FTZ R0, -R241, R241, 1 ;  /* 0x3f800000f1007423 */ /* 0x000fe200000101f1 */
[C---:B------:R-:W-:Y:S01]  /*51e0*/  FADD.FTZ R43, -R112.reuse, R43 ;  /* 0x0000002b702b7221 */ /* 0x040fe20000010100 */
[----:B------:R-:W-:Y:S01]  /*51f0*/  FFMA.FTZ R6, -R227, R227, 1 ;  /* 0x3f800000e3067423 */ /* 0x000fe200000101e3 */
[----:B------:R-:W-:Y:S01]  /*5200*/  STS [R206+0xc000], R18 ;  /* 0x00c00012ce007388 */ /* 0x000fe20000000800 */
[C---:B------:R-:W-:Y:S01]  /*5210*/  FADD.FTZ R27, -R112.reuse, R27 ;  /* 0x0000001b701b7221 */ /* 0x040fe20000010100 */
[----:B------:R-:W-:Y:S01]  /*5220*/  FMUL.FTZ R41, R183, R41 ;  /* 0x00000029b7297220 */ /* 0x000fe20000410000 */
[----:B------:R-:W-:Y:S01]  /*5230*/  FMUL.FTZ R7, R7, UR47 ;  /* 0x0000002f07077c20 */ /* 0x000fe20008410000 */
[----:B------:R-:W-:Y:S01]  /*5240*/  FADD.FTZ R26, -R112, R26 ;  /* 0x0000001a701a7221 */ /* 0x000fe20000010100 */
[----:B------:R-:W-:Y:S01]  /*5250*/  F2FP.F16.F32.PACK_AB R9, R9, R14 ;  /* 0x0000000e0909723e */ /* 0x000fe200000000ff */
[----:B------:R-:W-:Y:S01]  /*5260*/  FMUL.FTZ R56, R8, R56 ;  /* 0x0000003808387220 */ /* 0x000fe20000410000 */
[----:B------:R-:W-:Y:S01]  /*5270*/  FMUL.FTZ R54, R17, R54 ;  /* 0x0000003611367220 */ /* 0x000fe20000410000 */
[----:B------:R-:W-:Y:S01]  /*5280*/  FMUL.FTZ R5, R4, UR47 ;  /* 0x0000002f04057c20 */ /* 0x000fe20008410000 */
[----:B------:R-:W-:Y:S01]  /*5290*/  FMUL.FTZ R8, R0, UR47 ;  /* 0x0000002f00087c20 */ /* 0x000fe20008410000 */
[----:B------:R-:W-:Y:S01]  /*52a0*/  STS [R206+0xc400], R9 ;  /* 0x00c40009ce007388 */ /* 0x000fe20000000800 */
[----:B------:R-:W-:Y:S01]  /*52b0*/  FMUL.FTZ R43, R221, R43 ;  /* 0x0000002bdd2b7220 */ /* 0x000fe20000410000 */
[----:B------:R-:W-:Y:S01]  /*52c0*/  FMUL.FTZ R6, R6, UR47 ;  /* 0x0000002f06067c20 */ /* 0x000fe20008410000 */
[----:B------:R-:W-:Y:S01]  /*52d0*/  FMUL.FTZ R27, R235, R27 ;  /* 0x0000001beb1b7220 */ /* 0x000fe20000410000 */
[----:B------:R-:W-:Y:S01]  /*52e0*/  STS [R208+0xa000], R102 ;  /* 0x00a00066d0007388 */ /* 0x000fe20000000800 */
[----:B------:R-:W-:Y:S01]  /*52f0*/  FMUL.FTZ R17, R7, R41 ;  /* 0x0000002907117220 */ /* 0x000fe20000410000 */
[----:B------:R-:W-:Y:S01]  /*5300*/  FMUL.FTZ R26, R236, R26 ;  /* 0x0000001aec1a7220 */ /* 0x000fe20000410000 */
[C---:B------:R-:W-:Y:S01]  /*5310*/  FADD.FTZ R30, -R112.reuse, R30 ;  /* 0x0000001e701e7221 */ /* 0x040fe20000010100 */
[----:B------:R-:W-:Y:S01]  /*5320*/  STS [R208+0xa400], R22 ;  /* 0x00a40016d0007388 */ /* 0x000fe20000000800 */
[----:B------:R-:W-:Y:S01]  /*5330*/  FADD.FTZ R31, -R112, R31 ;  /* 0x0000001f701f7221 */ /* 0x000fe20000010100 */
[----:B------:R-:W-:Y:S01]  /*5340*/  FFMA.FTZ R4, -R240, R240, 1 ;  /* 0x3f800000f0047423 */ /* 0x000fe200000101f0 */
[----:B------:R-:W-:Y:S01]  /*5350*/  FFMA.FTZ R0, -R237, R237, 1 ;  /* 0x3f800000ed007423 */ /* 0x000fe200000101ed */
[----:B------:R-:W-:Y:S01]  /*5360*/  STS [R205+0xa000], R37 ;  /* 0x00a00025cd007388 */ /* 0x000fe20000000800 */
        /* <DEDUP_REMOVED lines=8> */
[----:B------:R-:W-:Y:S01]  /*53f0*/  FMUL.FTZ R0, R0, UR47 ;  /* 0x0000002f00007c20 */ /* 0x000fe20008410000 */
[----:B------:R-:W-:Y:S01]  /*5400*/  FFMA.FTZ R6, -R211, R211, 1 ;  /* 0x3f800000d3067423 */ /* 0x000fe200000101d3 */
[----:B------:R-:W-:Y:S01]  /*5410*/  FADD.FTZ R59, -R112, R59 ;  /* 0x0000003b703b7221 */ /* 0x000fe20000010100 */
        /* <DEDUP_REMOVED lines=9> */
[----:B------:R-:W-:Y:S01]  /*54b0*/  FMUL.FTZ R59, R196, R59 ;  /* 0x0000003bc43b7220 */ /* 0x000fe20000410000 */
[----:B------:R-:W-:Y:S01]  /*54c0*/  F2FP.F16.F32.PACK_AB R24, R25, R24 ;  /* 0x000000181918723e */ /* 0x000fe200000000ff */
[----:B------:R-:W-:Y:S01]  /*54d0*/  FMUL.FTZ R13, R7, R57 ;  /* 0x00000039070d7220 */ /* 0x000fe20000410000 */
[----:B------:R-:W-:Y:S01]  /*54e0*/  F2FP.F16.F32.PACK_AB R8, R8, R26 ;  /* 0x0000001a0808723e */ /* 0x000fe200000000ff */
[----:B------:R-:W-:Y:S01]  /*54f0*/  FADD.FTZ R42, -R112, R42 ;  /* 0x0000002a702a7221 */ /* 0x000fe20000010100 */
[----:B------:R-:W-:Y:S01]  /*5500*/  FFMA.FTZ R7, -R230, R230, 1 ;  /* 0x3f800000e6077423 */ /* 0x000fe200000101e6 */
[----:B------:R-:W-:Y:S01]  /*5510*/  FADD.FTZ R0, -R112, R47 ;  /* 0x0000002f70007221 */ /* 0x000fe20000010100 */
[----:B------:R-:W-:Y:S01]  /*5520*/  FMUL.FTZ R46, R216, R46 ;  /* 0x0000002ed82e7220 */ /* 0x000fe20000410000 */
[----:B------:R-:W-:Y:S01]  /*5530*/  FFMA.FTZ R4, -R225, R225, 1 ;  /* 0x3f800000e1047423 */ /* 0x000fe200000101e1 */
        /* <DEDUP_REMOVED lines=8> */
[----:B------:R-:W-:Y:S01]  /*55c0*/  FMUL.FTZ R4, R4, UR47 ;  /* 0x0000002f04047c20 */ /* 0x000fe20008410000 */
[----:B------:R-:W-:Y:S01]  /*55d0*/  FMUL.FTZ R46, R5, R46 ;  /* 0x0000002e052e7220 */ /* 0x000fe20000410000 */
[----:B------:R-:W-:Y:S01]  /*55e0*/  FFMA.FTZ R5, -R209, R209, 1 ;  /* 0x3f800000d1057423 */ /* 0x000fe200000101d1 */
[----:B------:R-:W-:Y:S01]  /*55f0*/  FADD.FTZ R62, -R112, R62 ;  /* 0x0000003e703e7221 */ /* 0x000fe20000010100 */
[----:B------:R-:W-:Y:S01]  /*5600*/  F2FP.F16.F32.PACK_AB R19, R19, R38 ;  /* 0x000000261313723e */ /* 0x000fe200000000ff */
[----:B------:R-:W-:Y:S01]  /*5610*/  STS [R205+0xc000], R28 ;  /* 0x00c0001ccd007388 */ /* 0x000fe20000000800 */
[----:B------:R-:W-:Y:S01]  /*5620*/  FMUL.FTZ R42, R7, R42 ;  /* 0x0000002a072a7220 */ /* 0x000fe20000410000 */
[----:B------:R-:W-:Y:S01]  /*5630*/  FMUL.FTZ R11, R4, R0 ;  /* 0x00000000040b7220 */ /* 0x000fe20000410000 */
[----:B------:R-:W-:Y:S01]  /*5640*/  FADD.FTZ R58, -R112, R58 ;  /* 0x0000003a703a7221 */ /* 0x000fe20000010100 */
[----:B------:R-:W-:Y:S01]  /*5650*/  STS [R205+0xc400], R6 ;  /* 0x00c40006cd007388 */ /* 0x000fe20000000800 */
[----:B------:R-:W-:Y:S01]  /*5660*/  FFMA.FTZ R7, -R214, R214, 1 ;  /* 0x3f800000d6077423 */ /* 0x000fe200000101d6 */
[----:B------:R-:W-:Y:S01]  /*5670*/  FMUL.FTZ R5, R5, UR47 ;  /* 0x0000002f05057c20 */ /* 0x000fe20008410000 */
[----:B------:R-:W-:Y:S01]  /*5680*/  FADD.FTZ R0, -R112, R63 ;  /* 0x0000003f70007221 */ /* 0x000fe20000010100 */
[----:B------:R-:W-:Y:S01]  /*5690*/  FMUL.FTZ R62, R186, R62 ;  /* 0x0000003eba3e7220 */ /* 0x000fe20000410000 */
[----:B------:R-:W-:Y:S01]  /*56a0*/  FFMA.FTZ R4, -R210, R210, 1 ;  /* 0x3f800000d2047423 */ /* 0x000fe200000101d2 */
        /* <DEDUP_REMOVED lines=8> */
[----:B------:R-:W-:Y:S01]  /*5730*/  F2FP.F16.F32.PACK_AB R17, R17, R40 ;  /* 0x000000281111723e */ /* 0x000fe200000000ff */
        /* <DEDUP_REMOVED lines=24> */
[----:B---3--:R-:W-:Y:S05]  /*58c0*/  LEA R0, R123, UR5, 0x1 ;  /* 0x000000057b007c11 */ /* 0x008fea000f8e08ff */
[----:B------:R-:W-:Y:S04]  /*58d0*/  LDSM.16.MT88.4 R4, [R2+0x12000] ;  /* 0x012000000204783b */ /* 0x000fe80000004200 */
[----:B------:R-:W3:Y:S04]  /*58e0*/  LDSM.16.MT88.4 R8, [R0+0x4000] ;  /* 0x004000000008783b */ /* 0x000ee80000004200 */
[----:B------:R-:W4:Y:S04]  /*58f0*/  LDSM.16.MT88.4 R12, [R2+0x16000] ;  /* 0x01600000020c783b */ /* 0x000f280000004200 */
[----:B------:R-:W-:Y:S04]  /*5900*/  LDSM.16.MT88.4 R16, [R2+0x12800] ;  /* 0x012800000210783b */ /* 0x000fe80000004200 */
[----:B------:R-:W1:Y:S04]  /*5910*/  LDSM.16.MT88.4 R20, [R0+0x4400] ;  /* 0x004400000014783b */ /* 0x000e680000004200 */
[----:B------:R-:W2:Y:S01]  /*5920*/  LDSM.16.MT88.4 R24, [R2+0x16800] ;  /* 0x016800000218783b */ /* 0x000ea20000004200 */
[-C--:B---3--:R-:W-:Y:S06]  /*5930*/  HMMA.16816.F32 R68, R4, R8.reuse, R68 ;  /* 0x000000080444723c */ /* 0x088fec0000001844 */
[C---:B----4-:R-:W-:Y:S06]  /*5940*/  HMMA.16816.F32 R72, R12.reuse, R8, R72 ;  /* 0x000000080c48723c */ /* 0x050fec0000001848 */
[-C--:B------:R-:W-:Y:S01]  /*5950*/  HMMA.16816.F32 R76, R12, R10.reuse, R76 ;  /* 0x0000000a0c4c723c */ /* 0x080fe2000000184c */
[----:B------:R-:W-:Y:S05]  /*5960*/  LDSM.16.MT88.4 R12, [R2+0x17000] ;  /* 0x01700000020c783b */ /* 0x000fea0000004200 */
[----:B------:R-:W-:Y:S01]  /*5970*/  HMMA.16816.F32 R80, R4, R10, R80 ;  /* 0x0000000a0450723c */ /* 0x000fe20000001850 */
[----:B------:R-:W-:Y:S04]  /*5980*/  LDSM.16.MT88.4 R4, [R2+0x13000] ;  /* 0x013000000204783b */ /* 0x000fe80000004200 */
[----:B------:R-:W3:Y:S01]  /*5990*/  LDSM.16.MT88.4 R8, [R0+0x4800] ;  /* 0x004800000008783b */ /* 0x000ee20000004200 */
        /* <DEDUP_REMOVED lines=40> */
[-C--:B-1----:R-:W-:Y:S05]  /*5c20*/  HMMA.16816.F32 R68, R16, R20.reuse, R68 ;  /* 0x000000141044723c */ /* 0x082fea0000001844 */
[----:B------:R-:W-:Y:S01]  /*5c30*/  IMAD R4, R48, UR45, RZ ;  /* 0x0000002d30047c24 */ /* 0x000fe2000f8e02ff */
[C---:B------:R-:W-:Y:S05]  /*5c40*/  HMMA.16816.F32 R72, R24.reuse, R20, R72 ;  /* 0x000000141848723c */ /* 0x040fea0000001848 */
[----:B------:R-:W-:Y:S01]  /*5c50*/  LEA R4, -R4, RZ, 0x7 ;  /* 0x000000ff04047211 */ /* 0x000fe200078e39ff */
[-C--:B------:R-:W-:Y:S05]  /*5c60*/  HMMA.16816.F32 R76, R24, R22.reuse, R76 ;  /* 0x00000016184c723c */ /* 0x080fea000000184c */
[C---:B------:R-:W-:Y:S01]  /*5c70*/  LEA R5, P0, R4.reuse, R130, 0x2 ;  /* 0x0000008204057211 */ /* 0x040fe200078010ff */
[----:B------:R-:W-:Y:S05]  /*5c80*/  HMMA.16816.F32 R80, R16, R22, R80 ;  /* 0x000000161050723c */ /* 0x000fea0000001850 */
[----:B------:R-:W-:Y:S02]  /*5c90*/  LEA.HI.X.SX32 R4, R4, R131, 0x2, P0 ;  /* 0x0000008304047211 */ /* 0x000fe400000f16ff */
[----:B------:R-:W-:Y:S04]  /*5ca0*/  MOV R130, R5 ;  /* 0x0000000500827202 */ /* 0x000fe80000000f00 */
[----:B------:R-:W-:Y:S01]  /*5cb0*/  MOV R131, R4 ;  /* 0x0000000400837202 */ /* 0x000fe20000000f00 */
[----:B------:R-:W-:Y:S01]  /*5cc0*/  @!UPT UIADD3 URZ, URZ, URZ, URZ ;  /* 0x0000003f3f3ff290 */ /* 0x000fe2000fffe03f */
[----:B------:R-:W-:Y:S11]  /*5cd0*/  @!P2 BRA `(.L_x_1064) ;  /* 0x000000000044a947 */ /* 0x000ff60003800000 */
[----:B------:R-:W1:Y:S01]  /*5ce0*/  LDC R7, c[0x0][0x420] ;  /* 0x00010800ff077b82 */ /* 0x000e620000000800 */
[----:B------:R-:W2:Y:S07]  /*5cf0*/  LDL R48, [R1+0x24] ;  /* 0x0000240001307983 */ /* 0x000eae0000100800 */
[----:B------:R-:W3:Y:S01]  /*5d00*/  LDC R8, c[0x0][0x424] ;  /* 0x00010900ff087b82 */ /* 0x000ee20000000800 */
[----:B--2---:R-:W-:Y:S01]  /*5d10*/  LEA R6, R48, UR5, 0x1 ;  /* 0x0000000530067c11 */ /* 0x004fe2000f8e08ff */
[C---:B-1----:R-:W-:Y:S05]  /*5d20*/  IMAD.U32 R4, R7.reuse, -0x80, RZ ;  /* 0xffffff8007047824 */ /* 0x042fea00078e00ff */
        /* <DEDUP_REMOVED lines=9> */
[----:B---3--:R-:W-:Y:S05]  /*5dc0*/  LEA.HI.X R5, R7, R243, R8, 0x7, P0 ;  /* 0x000000f307057211 */ /* 0x008fea00000f3c08 */
[----:B------:R1:W-:Y:S04]  /*5dd0*/  LDGSTS.E.BYPASS.LTC128B.128 [R6+0x5000], desc[UR20][R4.64] ;  /* 0x0500000004067fae */ /* 0x0003e8000b901d54 */
[----:B------:R-:W0:Y:S02]  /*5de0*/  LDGDEPBAR ;  /* 0x00000000000079af */ /* 0x000e240000000000 */
.L_x_1064:
        /* <DEDUP_REMOVED lines=220> */
.L_x_1062:
[----:B------:R-:W-:Y:S01]  /*6bb0*/  @!UPT UIADD3 URZ, URZ, URZ, URZ ;  /* 0x0000003f3f3ff290 */ /* 0x000fe2000fffe03f */
[----:B------:R-:W2:Y:S01]  /*6bc0*/  LDL R22, [R1+0x28] ;  /* 0x0000280001167983 */ /* 0x000ea20000100800 */
[----:B------:R-:W-:Y:S01]  /*6bd0*/  ULDC UR4, c[0x0][0x390] ;  /* 0x0000e40000047ab9 */ /* 0x000fe20000000800 */
[----:B------:R-:W1:Y:S02]  /*6be0*/  LDC.64 R10, c[0x0][0x438] ;  /* 0x00010e00ff0a7b82 */ /* 0x000e640000000a00 */
[----:B------:R-:W3:Y:S04]  /*6bf0*/  LDL R19, [R1+0x2c] ;  /* 0x00002c0001137983 */ /* 0x000ee80000100800 */
[----:B------:R-:W4:Y:S01]  /*6c00*/  LDL R24, [R1+0x24] ;  /* 0x0000240001187983 */ /* 0x000f220000100800 */
[----:B------:R-:W5:Y:S01]  /*6c10*/  S2R R14, SR_TID.X ;  /* 0x00000000000e7919 */ /* 0x000f620000002100 */
        /* <DEDUP_REMOVED lines=28> */
[----:B-----5:R-:W-:Y:S02]  /*6de0*/  SHF.R.S32.HI R18, RZ, 0x1f, R14 ;  /* 0x0000001fff127819 */ /* 0x020fe4000001140e */
[----:B------:R-:W-:-:S02]  /*6df0*/  F2FP.F16.F32.PACK_AB R0, R0, R94 ;  /* 0x0000005e0000723e */ /* 0x000fc400000000ff */
[----:B------:R-:W-:-:S03]  /*6e00*/  LEA.HI R18, R18, R14, RZ, 0x2 ;  /* 0x0000000e12127211 */ /* 0x000fc600078f10ff */
[----:B------:R-:W5:Y:S01]  /*6e10*/  LDC.64 R20, c[0x0][0x440] ;  /* 0x00011000ff147b82 */ /* 0x000f620000000a00 */
        /* <DEDUP_REMOVED lines=8> */
[----:B-1----:R-:W-:-:S04]  /*6ea0*/  IMAD R40, R12, UR23, RZ ;  /* 0x000000170c287c24 */ /* 0x002fc8000f8e02ff */
[----:B------:R-:W-:Y:S01]  /*6eb0*/  IMAD R40, R13, UR15, R40 ;  /* 0x0000000f0d287c24 */ /* 0x000fe2000f8e0228 */
[----:B--2---:R-:W-:Y:S04]  /*6ec0*/  STS [R22], R9 ;  /* 0x0000000916007388 */ /* 0x004fe80000000800 */
[----:B------:R-:W-:Y:S04]  /*6ed0*/  STS [R22+0x200], R8 ;  /* 0x0002000816007388 */ /* 0x000fe80000000800 */
[----:B---3--:R1:W-:Y:S04]  /*6ee0*/  STS [R19], R5 ;  /* 0x0000000513007388 */ /* 0x0083e80000000800 */
[----:B------:R2:W-:Y:S04]  /*6ef0*/  STS [R19+0x200], R4 ;  /* 0x0002000413007388 */ /* 0x0005e80000000800 */
[----:B------:R-:W-:Y:S04]  /*6f00*/  STS [R22+0x1000], R7 ;  /* 0x0010000716007388 */ /* 0x000fe80000000800 */
[----:B------:R-:W-:Y:S04]  /*6f10*/  STS [R22+0x1200], R6 ;  /* 0x0012000616007388 */ /* 0x000fe80000000800 */
[----:B------:R3:W-:Y:S04]  /*6f20*/  STS [R19+0x1000], R3 ;  /* 0x0010000313007388 */ /* 0x0007e80000000800 */
[----:B------:R5:W-:Y:S01]  /*6f30*/  STS [R19+0x1200], R0 ;  /* 0x0012000013007388 */ /* 0x000be20000000800 */
[----:B-1----:R-:W-:-:S03]  /*6f40*/  LOP3.LUT R5, R18, 0xfffffffc, RZ, 0xc0, !PT ;  /* 0xfffffffc12057812 */ /* 0x002fc600078ec0ff */
[----:B------:R-:W-:Y:S01]  /*6f50*/  STS [R22+0x2000], R68 ;  /* 0x0020004416007388 */ /* 0x000fe20000000800 */
[----:B--2---:R-:W-:-:S03]  /*6f60*/  IADD3 R4, -R5, R14, RZ ;  /* 0x0000000e05047210 */ /* 0x004fc60007ffe1ff */
[----:B------:R-:W-:Y:S01]  /*6f70*/  STS [R22+0x2200], R70 ;  /* 0x0022004616007388 */ /* 0x000fe20000000800 */
[----:B------:R-:W1:Y:S03]  /*6f80*/  LDC.64 R14, c[0x0][0x458] ;  /* 0x00011600ff0e7b82 */ /* 0x000e660000000a00 */
        /* <DEDUP_REMOVED lines=9> */
[----:B-----5:R-:W-:Y:S01]  /*7020*/  SHF.R.S32.HI R0, RZ, 0x2, R18 ;  /* 0x00000002ff007819 */ /* 0x020fe20000011412 */
[----:B------:R-:W-:-:S04]  /*7030*/  IMAD.WIDE.U32 R6, R10, UR14, R4 ;  /* 0x0000000e0a067c25 */ /* 0x000fc8000f8e0004 */
[----:B------:R-:W-:Y:S01]  /*7040*/  IMAD R11, R11, UR14, R3 ;  /* 0x0000000e0b0b7c24 */ /* 0x000fe2000f8e0203 */
[----:B------:R-:W-:-:S04]  /*7050*/  SHF.R.S32.HI R3, RZ, 0x1f, R0 ;  /* 0x0000001fff037819 */ /* 0x000fc80000011400 */
[----:B------:R-:W-:Y:S01]  /*7060*/  IADD3 R7, R7, R11, RZ ;  /* 0x0000000b07077210 */ /* 0x000fe20007ffe0ff */
[----:B------:R-:W-:Y:S01]  /*7070*/  IMAD R8, R3, R16, RZ ;  /* 0x0000001003087224 */ /* 0x000fe200078e02ff */
[----:B--2---:R-:W2:Y:S01]  /*7080*/  LDC.64 R22, c[0x0][0x470] ;  /* 0x00011c00ff167b82 */ /* 0x004ea20000000a00 */
[----:B------:R-:W-:-:S04]  /*7090*/  IMAD.WIDE.U32 R12, R12, UR15, R6 ;  /* 0x0000000f0c0c7c25 */ /* 0x000fc8000f8e0006 */
[----:B-1----:R-:W-:Y:S01]  /*70a0*/  IMAD R6, R3, R14, RZ ;  /* 0x0000000e03067224 */ /* 0x002fe200078e02ff */
[----:B----4-:R-:W-:Y:S02]  /*70b0*/  LEA R3, R24, UR5, 0x1 ;  /* 0x0000000518037c11 */ /* 0x010fe4000f8e08ff */
[----:B------:R-:W-:Y:S01]  /*70c0*/  BAR.SYNC.DEFER_BLOCKING 0x0 ;  /* 0x0000000000007b1d */ /* 0x000fe20000010000 */
[----:B------:R-:W-:-:S04]  /*70d0*/  IMAD.WIDE.U32 R10, R0, R16, RZ ;  /* 0x00000010000a7225 */ /* 0x000fc800078e00ff */
[----:B------:R-:W-:-:S05]  /*70e0*/  IMAD R8, R0, R17, R8 ;  /* 0x0000001100087224 */ /* 0x000fca00078e0208 */
[----:B------:R-:W-:Y:S01]  /*70f0*/  IADD3 R9, R11, R8, RZ ;  /* 0x000000080b097210 */ /* 0x000fe20007ffe0ff */
[----:B------:R-:W-:Y:S02]  /*7100*/  IMAD.MOV.U32 R8, RZ, RZ, R10 ;  /* 0x000000ffff087224 */ /* 0x000fe400078e000a */
[----:B------:R-:W-:Y:S02]  /*7110*/  IMAD R19, R20, UR22, RZ ;  /* 0x0000001614137c24 */ /* 0x000fe4000f8e02ff */
[----:B------:R-:W-:Y:S01]  /*7120*/  IMAD.WIDE.U32 R8, R16, UR29, R8 ;  /* 0x0000001d10087c25 */ /* 0x000fe2000f8e0008 */
[----:B------:R-:W1:Y:S04]  /*7130*/  LDS.128 R36, [R3+0x6000] ;  /* 0x0060000003247984 */ /* 0x000e680000000c00 */
        /* <DEDUP_REMOVED lines=12> */
[----:B-----5:R-:W-:Y:S01]  /*7200*/  IADD3 R3, P0, R12, R8, RZ ;  /* 0x000000080c037210 */ /* 0x020fe20007f1e0ff */
[----:B--2---:R-:W-:-:S04]  /*7210*/  IMAD R8, R22, UR23, RZ ;  /* 0x0000001716087c24 */ /* 0x004fc8000f8e02ff */
        /* <DEDUP_REMOVED lines=18> */
[----:B-1----:R1:W-:Y:S04]  /*7340*/  STG.E.128 desc[UR20][R6.64], R36 ;  /* 0x0000002406007986 */ /* 0x0023e8000c101d14 */
[----:B---3--:R1:W-:Y:S04]  /*7350*/  STG.E.128 desc[UR20][R10.64], R32 ;  /* 0x000000200a007986 */ /* 0x0083e8000c101d14 */
[----:B----4-:R1:W-:Y:S04]  /*7360*/  STG.E.128 desc[UR20][R4.64], R28 ;  /* 0x0000001c04007986 */ /* 0x0103e8000c101d14 */
[----:B------:R1:W-:Y:S02]  /*7370*/  STG.E.128 desc[UR20][R8.64], R24 ;  /* 0x0000001808007986 */ /* 0x0003e4000c101d14 */
.L_x_1059:
        /* <DEDUP_REMOVED lines=11> */
.L_x_1066:
[----:B------:R-:W-:Y:S05]  /*7430*/  EXIT ;  /* 0x000000000000794d */ /* 0x000fea0003800000 */
.L_x_1068:
        /* <DEDUP_REMOVED lines=12> */
.L_x_1360:


//--------------------- .text._ZN5flash44flash_bwd_dq_dk_dv_loop_seqk_parallel_kernelI23Flash_bwd_kernel_traitsILi32ELi128ELi128ELi8ELi4ELi4ELi4ELb0ELb0EN7cutlass6half_tE19Flash_kernel_traitsILi32ELi128ELi128ELi8ES3_EELb1ELb0ELb0ELb1ELb0ELb0ELb0EEEvNS_16Flash_bwd_paramsE --------------------------
	.section	.text._ZN5flash44flash_bwd_dq_dk_dv_loop_seqk_parallel_kernelI23Flash_bwd_kernel_traitsILi32ELi128ELi128ELi8ELi4ELi4ELi4ELb0ELb0EN7cutlass6half_tE19Flash_kernel_traitsILi32ELi128ELi128ELi8ES3_EELb1ELb0ELb0ELb1ELb0ELb0ELb0EEEvNS_16Flash_bwd_paramsE,"ax",@progbits
	.align	128
        .global         _ZN5flash44flash_bwd_dq_dk_dv_loop_seqk_parallel_kernelI23Flash_bwd_kernel_traitsILi32ELi128ELi128ELi8ELi4ELi4ELi4ELb0ELb0EN7cutlass6half_tE19Flash_kernel_traitsILi32ELi128ELi128ELi8ES3_EELb1ELb0ELb0ELb1ELb0ELb0ELb0EEEvNS_16Flash_bwd_paramsE
        .type           _ZN5flash44flash_bwd_dq_dk_dv_loop_seqk_parallel_kernelI23Flash_bwd_kernel_traitsILi32ELi128ELi128ELi8ELi4ELi4ELi4ELb0ELb0EN7cutlass6half_tE19Flash_kernel_traitsILi32ELi128ELi128ELi8ES3_EELb1ELb0ELb0ELb1ELb0ELb0ELb0EEEvNS_16Flash_bwd_paramsE,@function
        .size           _ZN5flash44flash_bwd_dq_dk_dv_loop_seqk_parallel_kernelI23Flash_bwd_kernel_traitsILi32ELi128ELi128ELi8ELi4ELi4ELi4ELb0ELb0EN7cutlass6half_tE19Flash_kernel_traitsILi32ELi128ELi128ELi8ES3_EELb1ELb0ELb0ELb1ELb0ELb0ELb0EEEvNS_16Flash_bwd_paramsE,(.L_x_1361 - _ZN5flash44flash_bwd_dq_dk_dv_loop_seqk_parallel_kernelI23Flash_bwd_kernel_traitsILi32ELi128ELi128ELi8ELi4ELi4ELi4ELb0ELb0EN7cutlass6half_tE19Flash_kernel_traitsILi32ELi128ELi128ELi8ES3_EELb1ELb0ELb0ELb1ELb0ELb0ELb0EEEvNS_16Flash_bwd_paramsE)
        .other          _ZN5flash44flash_bwd_dq_dk_dv_loop_seqk_parallel_kernelI23Flash_bwd_kernel_traitsILi32ELi128ELi128ELi8ELi4ELi4ELi4ELb0ELb0EN7cutlass6half_tE19Flash_kernel_traitsILi32ELi128ELi128ELi8ES3_EELb1ELb0ELb0ELb1ELb0ELb0ELb0EEEvNS_16Flash_bwd_paramsE,@"STO_CUDA_ENTRY STV_DEFAULT"
_ZN5flash44flash_bwd_dq_dk_dv_loop_seqk_parallel_kernelI23Flash_bwd_kernel_traitsILi32ELi128ELi128ELi8ELi4ELi4ELi4ELb0ELb0EN7cutlass6half_tE19Flash_kernel_traitsILi32ELi128ELi128ELi8ES3_EELb1ELb0ELb0ELb1ELb0ELb0ELb0EEEvNS_16Flash_bwd_paramsE:
.text._ZN5flash44flash_bwd_dq_dk_dv_loop_seqk_parallel_kernelI23Flash_bwd_kernel_traitsILi32ELi128ELi128ELi8ELi4ELi4ELi4ELb0ELb0EN7cutlass6half_tE19Flash_kernel_traitsILi32ELi128ELi128ELi8ES3_EELb1ELb0ELb0ELb1ELb0ELb0ELb0EEEvNS_16Flash_bwd_paramsE:
        /* <DEDUP_REMOVED lines=30> */
[----:B------:R-:W-:Y:S02]  /*01e0*/  LOP3.LUT R7, R6, 0xfffffff8, RZ, 0xc0, !PT ;  /* 0xfffffff806077812 */ /* 0x000fe400078ec0ff */
[----:B------:R-:W-:Y:S01]  /*01f0*/  LEA.HI R143, R143, R154, RZ, 0x5 ;  /* 0x0000009a8f8f7211 */ /* 0x000fe200078f28ff */
[----:B------:R-:W-:Y:S01]  /*0200*/  IMAD.U32 R148, RZ, RZ, UR5 ;  /* 0x00000005ff947e24 */ /* 0x000fe2000f8e00ff */
[----:B------:R-:W-:Y:S01]  /*0210*/  LOP3.LUT R11, R139, 0xfffffff0, RZ, 0xc0, !PT ;  /* 0xfffffff08b0b7812 */ /* 0x000fe200078ec0ff */
[C---:B------:R-:W-:Y:S01]  /*0220*/  IMAD.IADD R2, R154.reuse, 0x1, -R7 ;  /* 0x000000019a027824 */ /* 0x040fe200078e0a07 */
[----:B------:R-:W-:Y:S01]  /*0230*/  LOP3.LUT R5, R143, 0xffffffe0, RZ, 0xc0, !PT ;  /* 0xffffffe08f057812 */ /* 0x000fe200078ec0ff */
[----:B------:R-:W-:Y:S01]  /*0240*/  USHF.R.S32.HI UR5, URZ, 0x1f, UR53 ;  /* 0x0000001f3f057899 */ /* 0x000fe20008011435 */
[----:B------:R-:W-:Y:S01]  /*0250*/  SHF.R.S32.HI R144, RZ, 0x5, R143 ;  /* 0x00000005ff907819 */ /* 0x000fe2000001148f */
[C---:B------:R-:W-:Y:S01]  /*0260*/  IMAD.IADD R11, R154.reuse, 0x1, -R11 ;  /* 0x000000019a0b7824 */ /* 0x040fe200078e0a0b */
[----:B------:R-:W-:Y:S01]  /*0270*/  SHF.R.S32.HI R143, RZ, 0x1f, R143 ;  /* 0x0000001fff8f7819 */ /* 0x000fe2000001148f */
[----:B------:R-:W-:Y:S01]  /*0280*/  IMAD.IADD R5, R154, 0x1, -R5 ;  /* 0x000000019a057824 */ /* 0x000fe200078e0a05 */
[----:B------:R-:W-:Y:S01]  /*0290*/  LOP3.LUT R3, R8, 0xfffffffc, RZ, 0xc0, !PT ;  /* 0xfffffffc08037812 */ /* 0x000fe200078ec0ff */
[----:B------:R-:W-:Y:S01]  /*02a0*/  IMAD.U32 R152, RZ, RZ, UR6 ;  /* 0x00000006ff987e24 */ /* 0x000fe2000f8e00ff */
[----:B------:R-:W-:Y:S01]  /*02b0*/  LEA.HI R7, R2, R2, RZ, 0x1 ;  /* 0x0000000202077211 */ /* 0x000fe200078f08ff */
[----:B------:R-:W-:Y:S01]  /*02c0*/  IMAD.U32 R150, RZ, RZ, UR6 ;  /* 0x00000006ff967e24 */ /* 0x000fe2000f8e00ff */
[----:B------:R-:W-:Y:S01]  /*02d0*/  LEA.HI R143, R143, R144, RZ, 0x2 ;  /* 0x000000908f8f7211 */ /* 0x000fe200078f10ff */
[----:B------:R-:W-:Y:S01]  /*02e0*/  IMAD.IADD R154, R154, 0x1, -R3 ;  /* 0x000000019a9a7824 */ /* 0x000fe200078e0a03 */
[----:B------:R-:W-:Y:S01]  /*02f0*/  LOP3.LUT R3, R7, 0x7fffffe, RZ, 0xc0, !PT ;  /* 0x07fffffe07037812 */ /* 0x000fe200078ec0ff */
[----:B------:R-:W-:Y:S01]  /*0300*/  UIADD3 UR6, UR4, 0xa000, URZ ;  /* 0x0000a00004067890 */ /* 0x000fe2000fffe03f */
[--C-:B------:R-:W-:Y:S01]  /*0310*/  SHF.R.S32.HI R145, RZ, 0x2, R8.reuse ;  /* 0x00000002ff917819 */ /* 0x100fe20000011408 */
[----:B------:R-:W-:Y:S01]  /*0320*/  IMAD.SHL.U32 R162, R154, 0x2, RZ ;  /* 0x000000029aa27824 */ /* 0x000fe200078e00ff */
[----:B------:R-:W-:Y:S01]  /*0330*/  LOP3.LUT R143, R143, 0xfffffffc, RZ, 0xc0, !PT ;  /* 0xfffffffc8f8f7812 */ /* 0x000fe200078ec0ff */
[C---:B------:R-:W-:Y:S01]  /*0340*/  IMAD.IADD R3, R2.reuse, 0x1, -R3 ;  /* 0x0000000102037824 */ /* 0x040fe200078e0a03 */
[----:B------:R-:W-:Y:S01]  /*0350*/  SHF.R.S32.HI R0, RZ, 0x4, R139 ;  /* 0x00000004ff007819 */ /* 0x000fe2000001148b */
[----:B------:R-:W-:Y:S01]  /*0360*/  IMAD.SHL.U32 R2, R2, 0x40, RZ ;  /* 0x0000004002027824 */ /* 0x000fe200078e00ff */
[----:B------:R-:W-:Y:S01]  /*0370*/  SHF.R.S32.HI R8, RZ, 0x1f, R8 ;  /* 0x0000001fff087819 */ /* 0x000fe20000011408 */
[----:B------:R-:W-:Y:S01]  /*0380*/  IMAD.IADD R143, R144, 0x1, -R143 ;  /* 0x00000001908f7824 */ /* 0x000fe200078e0a8f */
[----:B------:R-:W-:Y:S01]  /*0390*/  LEA.HI R139, R139, R0, RZ, 0x1 ;  /* 0x000000008b8b7211 */ /* 0x000fe200078f08ff */
[----:B------:R-:W-:Y:S01]  /*03a0*/  IMAD.U32 R146, RZ, RZ, UR5 ;  /* 0x00000005ff927e24 */ /* 0x000fe2000f8e00ff */
[----:B------:R-:W-:Y:S01]  /*03b0*/  LEA.HI R8, R8, R145, RZ, 0x3 ;  /* 0x0000009108087211 */ /* 0x000fe200078f18ff */
[----:B------:R-:W-:Y:S01]  /*03c0*/  IMAD.SHL.U32 R13, R143, 0x10, RZ ;  /* 0x000000108f0d7824 */ /* 0x000fe200078e00ff */
[----:B------:R-:W-:Y:S01]  /*03d0*/  SHF.R.S32.HI R4, RZ, 0x1f, R5 ;  /* 0x0000001fff047819 */ /* 0x000fe20000011405 */
[----:B------:R-:W-:Y:S01]  /*03e0*/  IMAD.U32 R151, RZ, RZ, UR5 ;  /* 0x00000005ff977e24 */ /* 0x000fe2000f8e00ff */
[----:B------:R-:W-:Y:S01]  /*03f0*/  SHF.R.S32.HI R7, RZ, 0x1, R7 ;  /* 0x00000001ff077819 */ /* 0x000fe20000011407 */
[----:B------:R-:W-:Y:S01]  /*0400*/  UIADD3 UR5, UR4, 0x6000, URZ ;  /* 0x0000600004057890 */ /* 0x000fe2000fffe03f */
[----:B------:R-:W-:Y:S01]  /*0410*/  LOP3.LUT R139, R139, 0xfffffffe, RZ, 0xc0, !PT ;  /* 0xfffffffe8b8b7812 */ /* 0x000fe200078ec0ff */
[----:B------:R-:W-:Y:S01]  /*0420*/  IMAD.SHL.U32 R154, R154, 0x8, RZ ;  /* 0x000000089a9a7824 */ /* 0x000fe200078e00ff */
[----:B------:R-:W-:-:S02]  /*0430*/  LOP3.LUT R8, R8, 0xfffffff8, RZ, 0xc0, !PT ;  /* 0xfffffff808087812 */ /* 0x000fc400078ec0ff */
[----:B------:R-:W-:Y:S01]  /*0440*/  LEA.HI R4, R4, R5, RZ, 0x2 ;  /* 0x0000000504047211 */ /* 0x000fe200078f10ff */
[----:B------:R-:W-:Y:S01]  /*0450*/  IMAD.IADD R139, R0, 0x1, -R139 ;  /* 0x00000001008b7824 */ /* 0x000fe200078e0a8b */
[C---:B------:R-:W-:Y:S01]  /*0460*/  LOP3.LUT P0, RZ, R7.reuse, 0x2, RZ, 0xc0, !PT ;  /* 0x0000000207ff7812 */ /* 0x040fe2000780c0ff */
[----:B------:R-:W-:Y:S01]  /*0470*/  IMAD.SHL.U32 R7, R7, 0x40, RZ ;  /* 0x0000004007077824 */ /* 0x000fe200078e00ff */
[----:B------:R-:W-:Y:S01]  /*0480*/  LOP3.LUT R2, R2, 0x1c0, RZ, 0xc0, !PT ;  /* 0x000001c002027812 */ /* 0x000fe200078ec0ff */
[----:B------:R-:W-:Y:S01]  /*0490*/  IMAD.IADD R8, R145, 0x1, -R8 ;  /* 0x0000000191087824 */ /* 0x000fe200078e0a08 */
[----:B------:R-:W-:Y:S01]  /*04a0*/  SHF.R.S32.HI R142, RZ, 0x7, R142 ;  /* 0x00000007ff8e7819 */ /* 0x000fe2000001148e */
[----:B------:R-:W-:Y:S01]  /*04b0*/  IMAD.SHL.U32 R140, R139, 0x8, RZ ;  /* 0x000000088b8c7824 */ /* 0x000fe200078e00ff */
[----:B------:R-:W-:Y:S01]  /*04c0*/  LEA.HI.SX32 R141, R4, R13, 0x1e ;  /* 0x0000000d048d7211 */ /* 0x000fe200078ff2ff */
[----:B------:R-:W-:Y:S01]  /*04d0*/  IMAD.SHL.U32 R4, R8, 0x40, RZ ;  /* 0x0000004008047824 */ /* 0x000fe200078e00ff */
[----:B------:R-:W-:Y:S01]  /*04e0*/  LOP3.LUT R13, R2, 0x30, R13, 0xf8, !PT ;  /* 0x00000030020d7812 */ /* 0x000fe200078ef80d */
[C---:B------:R-:W-:Y:S01]  /*04f0*/  IMAD R138, R142.reuse, 0x8, R139 ;  /* 0x000000088e8a7824 */ /* 0x040fe200078e028b */
[----:B------:R-:W-:Y:S01]  /*0500*/  LOP3.LUT R7, R7, 0xc0, RZ, 0xc0, !PT ;  /* 0x000000c007077812 */ /* 0x000fe200078ec0ff */
[----:B------:R-:W-:Y:S01]  /*0510*/  IMAD R149, R142, 0x2000, R162 ;  /* 0x000020008e957824 */ /* 0x000fe200078e02a2 */
[--C-:B------:R-:W-:Y:S01]  /*0520*/  LOP3.LUT R13, R13, 0x8, R6.reuse, 0xf8, !PT ;  /* 0x000000080d0d7812 */ /* 0x100fe200078ef806 */
[----:B------:R-:W-:Y:S01]  /*0530*/  IMAD R138, R138, 0x8, R3 ;  /* 0x000000088a8a7824 */ /* 0x000fe200078e0203 */
[----:B------:R-:W-:Y:S01]  /*0540*/  LOP3.LUT R6, R7, 0x8, R6, 0xf8, !PT ;  /* 0x0000000807067812 */ /* 0x000fe200078ef806 */
[----:B------:R-:W-:Y:S01]  /*0550*/  IMAD R162, R143, 0x200, R162 ;  /* 0x000002008fa27824 */ /* 0x000fe200078e02a2 */
[----:B------:R-:W-:-:S02]  /*0560*/  SHF.R.U32.HI R7, RZ, 0x3, R7 ;  /* 0x00000003ff077819 */ /* 0x000fc40000011607 */
[----:B------:R-:W-:Y:S02]  /*0570*/  SHF.R.S32.HI R12, RZ, 0x1f, R11 ;  /* 0x0000001fff0c7819 */ /* 0x000fe4000001140b */
[----:B------:R-:W-:Y:S02]  /*0580*/  LOP3.LUT R3, R8, 0x1, RZ, 0xc0, !PT ;  /* 0x0000000108037812 */ /* 0x000fe400078ec0ff */
[----:B------:R-:W-:Y:S02]  /*0590*/  LOP3.LUT R4, R4, 0x1c0, RZ, 0xc0, !PT ;  /* 0x000001c004047812 */ /* 0x000fe400078ec0ff */
[----:B------:R-:W-:Y:S01]  /*05a0*/  LOP3.LUT R7, R6, R7, RZ, 0x3c, !PT ;  /* 0x0000000706077212 */ /* 0x000fe200078e3cff */
[----:B------:R-:W-:Y:S01]  /*05b0*/  IMAD.SHL.U32 R6, R143, 0x400, RZ ;  /* 0x000004008f067824 */ /* 0x000fe200078e00ff */
[----:B------:R-:W-:Y:S02]  /*05c0*/  LEA.HI R5, R12, R11, RZ, 0x3 ;  /* 0x0000000b0c057211 */ /* 0x000fe400078f18ff */
[----:B------:R-:W-:Y:S01]  /*05d0*/  ISETP.NE.U32.AND P6, PT, R3, 0x1, PT ;  /* 0x000000010300780c */ /* 0x000fe20003fc5070 */
[----:B------:R-:W-:Y:S01]  /*05e0*/  IMAD.U32 R138, R138, 0x20, R7 ;  /* 0x000000208a8a7824 */ /* 0x000fe200078e0007 */
[----:B------:R-:W-:-:S02]  /*05f0*/  LEA.HI R4, R4, R4, RZ, 0x1d ;  /* 0x0000000404047211 */ /* 0x000fc400078fe8ff */
[----:B------:R-:W-:Y:S01]  /*0600*/  LEA.HI R3, R8, R8, RZ, 0x1 ;  /* 0x0000000808037211 */ /* 0x000fe200078f08ff */
[----:B------:R-:W-:Y:S01]  /*0610*/  IMAD.SHL.U32 R138, R138, 0x2, RZ ;  /* 0x000000028a8a7824 */ /* 0x000fe200078e00ff */
[----:B------:R-:W-:Y:S02]  /*0620*/  LEA.HI R0, R11, R11, RZ, 0x1 ;  /* 0x0000000b0b007211 */ /* 0x000fe400078f08ff */
[----:B------:R-:W-:Y:S02]  /*0630*/  LOP3.LUT R134, R5, 0xfffffff8, RZ, 0xc0, !PT ;  /* 0xfffffff805867812 */ /* 0x000fe400078ec0ff */
[----:B------:R-:W-:Y:S02]  /*0640*/  IADD3 R149, R4, R149, R6 ;  /* 0x0000009504957210 */ /* 0x000fe40007ffe006 */
[----:B------:R-:W-:Y:S01]  /*0650*/  SHF.R.S32.HI R4, RZ, 0x1, R3 ;  /* 0x00000001ff047819 */ /* 0x000fe20000011403 */
[----:B------:R-:W-:Y:S01]  /*0660*/  IMAD.IADD R134, R11, 0x1, -R134 ;  /* 0x000000010b867824 */ /* 0x000fe200078e0a86 */
[----:B------:R-:W-:-:S02]  /*0670*/  SHF.R.S32.HI R10, RZ, 0x1, R0 ;  /* 0x00000001ff0a7819 */ /* 0x000fc40000011400 */
[----:B------:R-:W-:Y:S02]  /*0680*/  SHF.R.S32.HI R9, RZ, 0x1f, R0 ;  /* 0x0000001fff097819 */ /* 0x000fe40000011400 */
[----:B------:R-:W-:Y:S02]  /*0690*/  LOP3.LUT R0, R0, 0x7fffffe, RZ, 0xc0, !PT ;  /* 0x07fffffe00007812 */ /* 0x000fe400078ec0ff */
[C---:B------:R-:W-:Y:S02]  /*06a0*/  LOP3.LUT P5, RZ, R8.reuse, 0x2, RZ, 0xc0, !PT ;  /* 0x0000000208ff7812 */ /* 0x040fe400078ac0ff */
[----:B------:R-:W-:Y:S01]  /*06b0*/  LOP3.LUT P4, RZ, R8, 0x4, RZ, 0xc0, !PT ;  /* 0x0000000408ff7812 */ /* 0x000fe2000788c0ff */
[----:B------:R-:W-:Y:S01]  /*06c0*/  IMAD.IADD R0, R11, 0x1, -R0 ;  /* 0x000000010b007824 */ /* 0x000fe200078e0a00 */
[C---:B------:R-:W-:Y:S01]  /*06d0*/  LOP3.LUT P3, RZ, R4.reuse, 0x2, RZ, 0xc0, !PT ;  /* 0x0000000204ff7812 */ /* 0x040fe2000786c0ff */
[----:B------:R-:W-:Y:S01]  /*06e0*/  IMAD.SHL.U32 R4, R4, 0x40, RZ ;  /* 0x0000004004047824 */ /* 0x000fe200078e00ff */
[----:B------:R-:W-:-:S02]  /*06f0*/  LOP3.LUT R11, R3, 0x3fffffe, RZ, 0xc0, !PT ;  /* 0x03fffffe030b7812 */ /* 0x000fc400078ec0ff */
[C---:B------:R-:W-:Y:S01]  /*0700*/  R2P PR, R134.reuse, 0x6 ;  /* 0x0000000686007804 */ /* 0x040fe20000000000 */
[----:B------:R-:W-:Y:S01]  /*0710*/  IMAD.SHL.U32 R134, R134, 0x40, RZ ;  /* 0x0000004086867824 */ /* 0x000fe200078e00ff */
[----:B------:R-:W-:Y:S01]  /*0720*/  LEA.HI R9, R9, R10, RZ, 0x2 ;  /* 0x0000000a09097211 */ /* 0x000fe200078f10ff */
[----:B------:R-:W-:Y:S01]  /*0730*/  IMAD.IADD R11, R8, 0x1, -R11 ;  /* 0x00000001080b7824 */ /* 0x000fe200078e0a0b */
[----:B------:R-:W-:Y:S02]  /*0740*/  SHF.R.S32.HI R5, RZ, 0x3, R5 ;  /* 0x00000003ff057819 */ /* 0x000fe40000011405 */
        /* <DEDUP_REMOVED lines=8> */
[----:B------:R-:W-:Y:S01]  /*07d0*/  LOP3.LUT R140, R140, 0x8, RZ, 0xc0, !PT ;  /* 0x000000088c8c7812 */ /* 0x000fe200078ec0ff */
[----:B------:R-:W-:Y:S01]  /*07e0*/  IMAD.IADD R9, R10, 0x1, -R9 ;  /* 0x000000010a097824 */ /* 0x000fe200078e0a09 */
[----:B------:R-:W-:Y:S01]  /*07f0*/  SHF.R.U32.HI R11, RZ, 0x3, R134 ;  /* 0x00000003ff0b7819 */ /* 0x000fe20000011686 */
[----:B------:R-:W-:Y:S01]  /*0800*/  IMAD.SHL.U32 R0, R0, 0x20, RZ ;  /* 0x0000002000007824 */ /* 0x000fe200078e00ff */
[----:B------:R-:W-:-:S02]  /*0810*/  LOP3.LUT R2, R13, R2, RZ, 0x3c, !PT ;  /* 0x000000020d027212 */ /* 0x000fc400078e3cff */
[----:B------:R-:W-:Y:S02]  /*0820*/  LOP3.LUT R6, R6, 0x8, RZ, 0xc0, !PT ;  /* 0x0000000806067812 */ /* 0x000fe400078ec0ff */
[----:B------:R-:W-:Y:S01]  /*0830*/  SEL R3, R137, 0xffffffe0, !P0 ;  /* 0xffffffe089037807 */ /* 0x000fe20004000000 */
[C---:B------:R-:W-:Y:S01]  /*0840*/  IMAD R135, R139.reuse, 0x200, R2 ;  /* 0x000002008b877824 */ /* 0x040fe200078e0202 */
[----:B------:R-:W-:Y:S01]  /*0850*/  SHF.R.U32.HI R7, RZ, 0x3, R4 ;  /* 0x00000003ff077819 */ /* 0x000fe20000011604 */
[----:B------:R-:W-:Y:S01]  /*0860*/  IMAD.SHL.U32 R139, R139, 0x10, RZ ;  /* 0x000000108b8b7824 */ /* 0x000fe200078e00ff */
[----:B------:R-:W-:Y:S02]  /*0870*/  LOP3.LUT R134, R11, R134, R140, 0x1e, !PT ;  /* 0x000000860b867212 */ /* 0x000fe400078e1e8c */
[C---:B------:R-:W-:Y:S01]  /*0880*/  LOP3.LUT P0, RZ, R9.reuse, 0x2, RZ, 0xc0, !PT ;  /* 0x0000000209ff7812 */ /* 0x040fe2000780c0ff */
[----:B------:R-:W-:Y:S01]  /*0890*/  IMAD.SHL.U32 R9, R9, 0x40, RZ ;  /* 0x0000004009097824 */ /* 0x000fe200078e00ff */
[----:B------:R-:W-:Y:S01]  /*08a0*/  LOP3.LUT R7, R7, R4, R6, 0x1e, !PT ;  /* 0x0000000407077212 */ /* 0x000fe200078e1e06 */
[----:B------:R-:W-:Y:S01]  /*08b0*/  IMAD.IADD R134, R5, 0x1, R134 ;  /* 0x0000000105867824 */ /* 0x000fe200078e0286 */
[----:B------:R-:W-:-:S02]  /*08c0*/  LEA R149, R149, UR4, 0x1 ;  /* 0x0000000495957c11 */ /* 0x000fc4000f8e08ff */
[----:B------:R-:W-:Y:S01]  /*08d0*/  LOP3.LUT R9, R9, 0xc0, RZ, 0xc0, !PT ;  /* 0x000000c009097812 */ /* 0x000fe200078ec0ff */
[----:B------:R-:W-:Y:S01]  /*08e0*/  IMAD.IADD R162, R7, 0x1, R162 ;  /* 0x0000000107a27824 */ /* 0x000fe200078e02a2 */
[----:B------:R-:W-:Y:S01]  /*08f0*/  SEL R160, R160, 0x10, !P6 ;  /* 0x00000010a0a07807 */ /* 0x000fe20007000000 */
[C---:B------:R-:W-:Y:S01]  /*0900*/  VIADD R153, R149.reuse, 0x40 ;  /* 0x0000004095997836 */ /* 0x040fe20000000000 */
[----:B------:R-:W-:Y:S01]  /*0910*/  LEA R134, R134, UR6, 0x1 ;  /* 0x0000000686867c11 */ /* 0x000fe2000f8e08ff */
[C---:B------:R-:W-:Y:S01]  /*0920*/  @P4 VIADD R153, R149.reuse, 0xffffffc0 ;  /* 0xffffffc095994836 */ /* 0x040fe20000000000 */
[----:B------:R-:W-:Y:S01]  /*0930*/  SHF.R.U32.HI R2, RZ, 0x3, R9 ;  /* 0x00000003ff027819 */ /* 0x000fe20000011609 */
[----:B------:R-:W-:Y:S01]  /*0940*/  IMAD.IADD R157, R149, 0x1, R160 ;  /* 0x00000001959d7824 */ /* 0x000fe200078e02a0 */
[----:B------:R-:W-:Y:S01]  /*0950*/  LOP3.LUT R139, R6, 0x10, R139, 0xf8, !PT ;  /* 0x00000010068b7812 */ /* 0x000fe200078ef88b */
[----:B------:R-:W-:Y:S01]  /*0960*/  VIADD R133, R134, 0x20 ;  /* 0x0000002086857836 */ /* 0x000fe20000000000 */
[----:B------:R-:W-:Y:S01]  /*0970*/  SEL R158, R137, 0xffffffe0, !P5 ;  /* 0xffffffe0899e7807 */ /* 0x000fe20006800000 */
[----:B------:R-:W-:Y:S01]  /*0980*/  IMAD R7, R143, 0x200, R0 ;  /* 0x000002008f077824 */ /* 0x000fe200078e0200 */
[----:B------:R-:W-:Y:S01]  /*0990*/  SEL R128, R128, 0xffffffc0, !P2 ;  /* 0xffffffc080807807 */ /* 0x000fe20005000000 */
[----:B------:R-:W-:Y:S01]  /*09a0*/  IMAD.IADD R160, R160, 0x1, R153 ;  /* 0x00000001a0a07824 */ /* 0x000fe200078e0299 */
[----:B------:R-:W-:Y:S01]  /*09b0*/  LEA R162, R162, UR5, 0x1 ;  /* 0x00000005a2a27c11 */ /* 0x000fe2000f8e08ff */
[----:B------:R-:W-:Y:S01]  /*09c0*/  @P1 VIADD R133, R134, 0xffffffe0 ;  /* 0xffffffe086851836 */ /* 0x000fe20000000000 */
[C---:B------:R-:W-:Y:S01]  /*09d0*/  LOP3.LUT R140, R2.reuse, R9, R140, 0x1e, !PT ;  /* 0x00000009028c7212 */ /* 0x040fe200078e1e8c */
[--C-:B------:R-:W-:Y:S01]  /*09e0*/  IMAD.IADD R156, R149, 0x1, R158.reuse ;  /* 0x00000001959c7824 */ /* 0x100fe200078e029e */
[----:B------:R-:W-:Y:S01]  /*09f0*/  LOP3.LUT R139, R2, R139, R9, 0x1e, !PT ;  /* 0x0000008b028b7212 */ /* 0x000fe200078e1e09 */
[----:B------:R-:W-:Y:S01]  /*0a00*/  IMAD.IADD R163, R157, 0x1, R158 ;  /* 0x000000019da37824 */ /* 0x000fe200078e029e */
[----:B------:R-:W-:Y:S01]  /*0a10*/  IADD3 R136, R3, UR5, R138 ;  /* 0x0000000503887c10 */ /* 0x000fe2000fffe08a */
[----:B------:R-:W-:Y:S01]  /*0a20*/  IMAD.IADD R159, R158, 0x1, R153 ;  /* 0x000000019e9f7824 */ /* 0x000fe200078e0299 */
[----:B------:R-:W-:Y:S01]  /*0a30*/  SEL R137, R137, 0xffffffe0, !P0 ;  /* 0xffffffe089897807 */ /* 0x000fe20004000000 */
[----:B------:R-:W-:Y:S01]  /*0a40*/  VIADD R161, R162, 0x20 ;  /* 0x00000020a2a17836 */ /* 0x000fe20000000000 */
[----:B------:R-:W-:Y:S01]  /*0a50*/  LEA R135, R135, UR4, 0x1 ;  /* 0x0000000487877c11 */ /* 0x000fe2000f8e08ff */
        /* <DEDUP_REMOVED lines=9> */
.L_x_1113:
        /* <DEDUP_REMOVED lines=15> */
[----:B------:R-:W-:Y:S01]  /*0be0*/  @UP4 UIADD3 UR12, UP1, UR17, UR6, URZ ;  /* 0x00000006110c4290 */ /* 0x000fe2000ff3e03f */
[----:B-1----:R-:W-:Y:S01]  /*0bf0*/  IMAD.U32 R12, RZ, RZ, UR8 ;  /* 0x00000008ff0c7e24 */ /* 0x002fe2000f8e00ff */
[----:B------:R-:W-:-:S02]  /*0c00*/  UISETP.NE.U32.AND UP0, UPT, UR14, URZ, UPT ;  /* 0x0000003f0e00728c */ /* 0x000fc4000bf05070 */
[----:B------:R-:W-:Y:S01]  /*0c10*/  UIADD3.X UR14, UR5, UR15, URZ, UP2, !UPT ;  /* 0x0000000f050e7290 */ /* 0x000fe200097fe43f */
[----:B------:R-:W-:Y:S01]  /*0c20*/  IMAD.U32 R13, RZ, RZ, UR9 ;  /* 0x00000009ff0d7e24 */ /* 0x000fe2000f8e00ff */
[----:B------:R-:W-:Y:S01]  /*0c30*/  @UP4 UIADD3.X UR13, UR5, UR7, URZ, UP1, !UPT ;  /* 0x00000007050d4290 */ /* 0x000fe20008ffe43f */
[----:B------:R-:W-:Y:S01]  /*0c40*/  IMAD.U32 R14, RZ, RZ, UR12 ;  /* 0x0000000cff0e7e24 */ /* 0x000fe2000f8e00ff */
[----:B------:R-:W-:Y:S01]  /*0c50*/  UISETP.NE.AND.EX UP2, UPT, UR15, URZ, UPT, UP0 ;  /* 0x0000003f0f00728c */ /* 0x000fe2000bf45300 */
[----:B------:R-:W-:Y:S02]  /*0c60*/  ULDC.64 UR6, c[0x0][0x2f8] ;  /* 0x0000be0000067ab9 */ /* 0x000fe40000000a00 */
[----:B------:R-:W-:Y:S01]  /*0c70*/  ULDC.U8 UR15, c[0x0][0x3c2] ;  /* 0x0000f080000f7ab9 */ /* 0x000fe20000000000 */
[----:B------:R-:W-:Y:S01]  /*0c80*/  UISETP.EQ.U32.AND UP4, UPT, UR6, URZ, UPT ;  /* 0x0000003f0600728c */ /* 0x000fe2000bf82070 */
[----:B------:R-:W-:Y:S01]  /*0c90*/  IMAD.U32 R15, RZ, RZ, UR13 ;  /* 0x0000000dff0f7e24 */ /* 0x000fe2000f8e00ff */
[----:B------:R-:W-:Y:S01]  /*0ca0*/  UISETP.NE.AND UP1, UPT, UR15, URZ, UPT ;  /* 0x0000003f0f00728c */ /* 0x000fe2000bf25270 */
[----:B--2---:R-:W2:Y:S01]  /*0cb0*/  @P0 LDG.E R0, desc[UR10][R12.64] ;  /* 0x0000000a0c000981 */ /* 0x004ea2000c1e1900 */
[----:B------:R-:W-:-:S02]  /*0cc0*/  PLOP3.LUT P3, PT, PT, PT, UP2, 0x80, 0x0 ;  /* 0x000000000000781c */ /* 0x000fc40003f6f028 */
[----:B------:R-:W-:Y:S01]  /*0cd0*/  UISETP.EQ.OR.EX UP4, UPT, UR7, URZ, !UP1, UP4 ;  /* 0x0000003f0700728c */ /* 0x000fe2000cf82740 */
[----:B---3--:R-:W3:Y:S01]  /*0ce0*/  @P1 LDG.E R5, desc[UR10][R14.64] ;  /* 0x0000000a0e051981 */ /* 0x008ee2000c1e1900 */
[----:B------:R-:W-:-:S04]  /*0cf0*/  UIADD3 UR8, UP0, UR17, UR6, URZ ;  /* 0x0000000611087290 */ /* 0x000fc8000ff1e03f */
[----:B------:R-:W-:Y:S01]  /*0d00*/  PLOP3.LUT P2, PT, PT, PT, UP4, 0x80, 0x0 ;  /* 0x000000000000781c */ /* 0x000fe20003f4f048 */
[----:B------:R-:W-:Y:S01]  /*0d10*/  UIADD3.X UR5, UR5, UR7, URZ, UP0, !UPT ;  /* 0x0000000705057290 */ /* 0x000fe200087fe43f */
[----:B----4-:R-:W-:Y:S02]  /*0d20*/  IMAD.U32 R10, RZ, RZ, UR16 ;  /* 0x00000010ff0a7e24 */ /* 0x010fe4000f8e00ff */
[----:B------:R-:W-:Y:S02]  /*0d30*/  IMAD.U32 R11, RZ, RZ, UR14 ;  /* 0x0000000eff0b7e24 */ /* 0x000fe4000f8e00ff */
[----:B------:R-:W-:Y:S01]  /*0d40*/  IMAD.U32 R8, RZ, RZ, UR8 ;  /* 0x00000008ff087e24 */ /* 0x000fe2000f8e00ff */
[----:B------:R-:W-:Y:S01]  /*0d50*/  UMOV UR49, URZ ;  /* 0x0000003f00317c82 */ /* 0x000fe20008000000 */
[----:B------:R-:W-:Y:S01]  /*0d60*/  IMAD.U32 R9, RZ, RZ, UR5 ;  /* 0x00000005ff097e24 */ /* 0x000fe2000f8e00ff */
[----:B------:R-:W4:Y:S01]  /*0d70*/  @P3 LDG.E R7, desc[UR10][R10.64] ;  /* 0x0000000a0a073981 */ /* 0x000f22000c1e1900 */
[----:B------:R-:W-:Y:S01]  /*0d80*/  @!UP3 ULDC.64 UR8, c[0x0][0x318] ;  /* 0x0000c6000008bab9 */ /* 0x000fe20000000a00 */
[----:B------:R-:W-:-:S02]  /*0d90*/  @!UP3 ULDC UR5, c[0x0][0x2cc] ;  /* 0x0000b3000005bab9 */ /* 0x000fc40000000800 */
        /* <DEDUP_REMOVED lines=8> */
[----:B------:R-:W-:Y:S02]  /*0e20*/  ISETP.NE.U32.AND P0, PT, RZ, UR6, PT ;  /* 0x00000006ff007c0c */ /* 0x000fe4000bf05070 */
        /* <DEDUP_REMOVED lines=15> */
.L_x_1069:
        /* <DEDUP_REMOVED lines=32> */
[----:B------:R-:W-:Y:S02]  /*1120*/  USEL UR54, UR16, UR18, !UP1 ;  /* 0x0000001210367287 */ /* 0x000fe4000c800000 */
[----:B------:R-:W-:Y:S02]  /*1130*/  UIMAD UR45, UR5, UR13, UR29 ;  /* 0x0000000d052d72a4 */ /* 0x000fe4000f8e021d */
[----:B------:R-:W-:Y:S01]  /*1140*/  @!UP1 UIMAD UR5, UR57, UR8, URZ ;  /* 0x00000008390592a4 */ /* 0x000fe2000f8e023f */
[----:B------:R-:W-:Y:S01]  /*1150*/  @UP1 ULDC.64 UR12, c[0x0][0x420] ;  /* 0x00010800000c1ab9 */ /* 0x000fe20000000a00 */
[----:B------:R-:W-:Y:S01]  /*1160*/  UIADD3 UR42, UR17, UR22, URZ ;  /* 0x00000016112a7290 */ /* 0x000fe2000fffe03f */
        /* <DEDUP_REMOVED lines=18> */
[----:B------:R-:W-:Y:S01]  /*1290*/  UIMAD UR7, UR9, UR14, URZ ;  /* 0x0000000e090772a4 */ /* 0x000fe2000f8e023f */
[----:B------:R-:W-:Y:S01]  /*12a0*/  ULDC UR37, c[0x0][0x2c4] ;  /* 0x0000b10000257ab9 */ /* 0x000fe20000000800 */
        /* <DEDUP_REMOVED lines=10> */
[----:B------:R-:W-:Y:S02]  /*1350*/  UIMAD UR27, UR14, UR31, URZ ;  /* 0x0000001f0e1b72a4 */ /* 0x000fe4000f8e023f */
[----:B------:R-:W-:Y:S01]  /*1360*/  @UP3 USEL UR5, UR5, UR14, !UP1 ;  /* 0x0000000e05053287 */ /* 0x000fe2000c800000 */
[----:B------:R-:W-:Y:S01]  /*1370*/  IMAD.HI.U32 R7, R5, R4, RZ ;  /* 0x0000000405077227 */ /* 0x000fe200078e00ff */
[----:B------:R-:W-:Y:S02]  /*1380*/  USEL UR55, UR16, UR12, !UP1 ;  /* 0x0000000c10377287 */ /* 0x000fe4000c800000 */
[----:B------:R-:W-:Y:S02]  /*1390*/  UIADD3 UR15, UR7, -0x80, URZ ;  /* 0xffffff80070f7890 */ /* 0x000fe4000fffe03f */
[----:B------:R-:W-:Y:S01]  /*13a0*/  IADD3 R5, -R7, RZ, RZ ;  /* 0x000000ff07057210 */ /* 0x000fe20007ffe1ff */
[----:B------:R-:W-:Y:S01]  /*13b0*/  @UP3 ULDC UR12, c[0x0][0x2e4] ;  /* 0x0000b900000c3ab9 */ /* 0x000fe20000000800 */
[----:B------:R-:W-:-:S02]  /*13c0*/  @UP1 UIADD3 UR42, UR19, UR27, URZ ;  /* 0x0000001b132a1290 */ /* 0x000fc4000fffe03f */
[----:B------:R-:W-:Y:S01]  /*13d0*/  @!UP3 UIMAD UR7, UR53, UR60, UR56 ;  /* 0x0000003c3507b2a4 */ /* 0x000fe2000f8e0238 */
[----:B------:R-:W-:Y:S01]  /*13e0*/  IMAD R5, R6, R5, R4 ;  /* 0x0000000506057224 */ /* 0x000fe200078e0204 */
[----:B------:R-:W-:Y:S01]  /*13f0*/  @UP3 UIMAD UR27, UR56, UR12, UR5 ;  /* 0x0000000c381b32a4 */ /* 0x000fe2000f8e0205 */
[----:B------:R-:W-:Y:S01]  /*1400*/  LOP3.LUT R4, R0, UR56, RZ, 0x3c, !PT ;  /* 0x0000003800047c12 */ /* 0x000fe2000f8e3cff */
[----:B------:R-:W-:Y:S02]  /*1410*/  USHF.R.S32.HI UR19, URZ, 0x1f, UR15 ;  /* 0x0000001f3f137899 */ /* 0x000fe4000801140f */
[----:B------:R-:W-:Y:S01]  /*1420*/  ISETP.GT.U32.AND P1, PT, R6, R5, PT ;  /* 0x000000050600720c */ /* 0x000fe20003f24070 */
[----:B------:R-:W-:Y:S01]  /*1430*/  UIADD3 UR5, UP2, UR15, UR33, URZ ;  /* 0x000000210f057290 */ /* 0x000fe2000ff5e03f */
[----:B------:R-:W-:Y:S01]  /*1440*/  ISETP.GE.AND P2, PT, R4, RZ, PT ;  /* 0x000000ff0400720c */ /* 0x000fe20003f46270 */
[----:B------:R-:W-:Y:S02]  /*1450*/  @!UP3 UIMAD UR27, UR7, UR37, URZ ;  /* 0x00000025071bb2a4 */ /* 0x000fe4000f8e023f */
[----:B------:R-:W-:-:S02]  /*1460*/  UIADD3.X UR12, UR19, UR36, URZ, UP2, !UPT ;  /* 0x00000024130c7290 */ /* 0x000fc400097fe43f */
[----:B------:R-:W-:Y:S02]  /*1470*/  UIMAD UR7, UR9, UR5, URZ ;  /* 0x00000005090772a4 */ /* 0x000fe4000f8e023f */
[----:B------:R-:W-:Y:S01]  /*1480*/  @UP0 UIADD3 UR29, UR49, UR51, URZ ;  /* 0x00000033311d0290 */ /* 0x000fe2000fffe03f */
[----:B------:R-:W-:Y:S01]  /*1490*/  ULDC.U8 UR21, c[0x0][0x480] ;  /* 0x0001200000157ab9 */ /* 0x000fe20000000000 */
[----:B------:R-:W-:Y:S02]  /*14a0*/  @UP0 ULDC.64 UR22, c[0x0][0x250] ;  /* 0x0000940000160ab9 */ /* 0x000fe40000000a00 */
[----:B------:R-:W-:Y:S01]  /*14b0*/  @!P1 IMAD.IADD R5, R5, 0x1, -R6 ;  /* 0x0000000105059824 */ /* 0x000fe200078e0a06 */
[----:B------:R-:W-:Y:S01]  /*14c0*/  UIMAD.WIDE.U32 UR36, UR8, UR5, URZ ;  /* 0x00000005082472a5 */ /* 0x000fe2000f8e003f */
[----:B------:R-:W-:Y:S01]  /*14d0*/  @!P1 VIADD R7, R7, 0x1 ;  /* 0x0000000107079836 */ /* 0x000fe20000000000 */
[----:B------:R-:W-:Y:S01]  /*14e0*/  PLOP3.LUT P1, PT, PT, PT, UP0, 0x80, 0x0 ;  /* 0x000000000000781c */ /* 0x000fe20003f2f008 */
[----:B------:R-:W-:Y:S01]  /*14f0*/  @UP0 UIADD3 UR24, UR49, UR51, URZ ;  /* 0x0000003331180290 */ /* 0x000fe2000fffe03f */
[----:B------:R-:W-:Y:S01]  /*1500*/  ISETP.GE.U32.AND P0, PT, R5, R6, PT ;  /* 0x000000060500720c */ /* 0x000fe20003f06070 */
[----:B------:R-:W-:-:S02]  /*1510*/  UIMAD UR5, UR8, UR12, UR7 ;  /* 0x0000000c080572a4 */ /* 0x000fc4000f8e0207 */
[----:B------:R-:W-:Y:S02]  /*1520*/  UISETP.NE.AND UP4, UPT, UR21, URZ, UPT ;  /* 0x0000003f1500728c */ /* 0x000fe4000bf85270 */
[----:B------:R-:W-:Y:S01]  /*1530*/  @UP0 UIMAD.WIDE.U32 UR8, UR29, UR22, URZ ;  /* 0x000000161d0802a5 */ /* 0x000fe2000f8e003f */
[----:B------:R-:W-:Y:S01]  /*1540*/  @UP0 ULDC.64 UR20, c[0x0][0x248] ;  /* 0x0000920000140ab9 */ /* 0x000fe20000000a00 */
[----:B------:R-:W-:Y:S02]  /*1550*/  UIMAD UR46, UR56, UR61, URZ ;  /* 0x0000003d382e72a4 */ /* 0x000fe4000f8e023f */
[----:B------:R-:W-:Y:S02]  /*1560*/  @UP0 UIMAD.WIDE.U32 UR16, UR24, UR20, URZ ;  /* 0x00000014181002a5 */ /* 0x000fe4000f8e003f */
[----:B------:R-:W-:Y:S02]  /*1570*/  @UP0 UIMAD UR13, UR24, UR21, URZ ;  /* 0x00000015180d02a4 */ /* 0x000fe4000f8e023f */
[----:B------:R-:W-:Y:S01]  /*1580*/  @P0 IADD3 R7, R7, 0x1, RZ ;  /* 0x0000000107070810 */ /* 0x000fe20007ffe0ff */
[----:B------:R-:W-:Y:S01]  /*1590*/  @UP0 UIMAD UR7, UR29, UR23, URZ ;  /* 0x000000171d0702a4 */ /* 0x000fe2000f8e023f */
[----:B------:R-:W-:Y:S01]  /*15a0*/  PLOP3.LUT P0, PT, PT, PT, UP3, 0x80, 0x0 ;  /* 0x000000000000781c */ /* 0x000fe20003f0f038 */
[----:B------:R-:W-:-:S02]  /*15b0*/  USEL UR47, UR45, URZ, UP4 ;  /* 0x0000003f2d2f7287 */ /* 0x000fc4000a000000 */
[----:B------:R-:W-:Y:S01]  /*15c0*/  IMAD.MOV.U32 R6, RZ, RZ, R7 ;  /* 0x000000ffff067224 */ /* 0x000fe200078e0007 */
[----:B------:R-:W-:Y:S02]  /*15d0*/  USHF.R.S32.HI UR40, URZ, 0x1f, UR25 ;  /* 0x0000001f3f287899 */ /* 0x000fe40008011419 */
[----:B------:R-:W-:Y:S02]  /*15e0*/  @!UP1 UIADD3 UR43, UR35, UR32, URZ ;  /* 0x00000020232b9290 */ /* 0x000fe4000fffe03f */
[----:B------:R-:W-:Y:S01]  /*15f0*/  USHF.R.S32.HI UR50, URZ, 0x1f, UR46 ;  /* 0x0000001f3f327899 */ /* 0x000fe2000801142e */
[----:B------:R-:W-:Y:S01]  /*1600*/  @!P2 IADD3 R6, -R6, RZ, RZ ;  /* 0x000000ff0606a210 */ /* 0x000fe20007ffe1ff */
[----:B------:R-:W-:Y:S01]  /*1610*/  USEL UR48, UR28, URZ, UP4 ;  /* 0x0000003f1c307287 */ /* 0x000fe2000a000000 */
[----:B------:R-:W-:Y:S01]  /*1620*/  @!P3 LOP3.LUT R6, RZ, R0, RZ, 0x33, !PT ;  /* 0x00000000ff06b212 */ /* 0x000fe200078e33ff */
[----:B------:R-:W-:Y:S02]  /*1630*/  @UP0 UIADD3 UR24, UR9, UR7, URZ ;  /* 0x0000000709180290 */ /* 0x000fe4000fffe03f */
[----:B------:R-:W-:-:S02]  /*1640*/  UIADD3 UR45, UR37, UR5, URZ ;  /* 0x00000005252d7290 */ /* 0x000fc4000fffe03f */
        /* <DEDUP_REMOVED lines=15> */
.L_x_1071:
        /* <DEDUP_REMOVED lines=12> */
[----:B------:R-:W-:Y:S02]  /*1800*/  UMOV UR18, UR8 ;  /* 0x0000000800127c82 */ /* 0x000fe40008000000 */
.L_x_1072:
        /* <DEDUP_REMOVED lines=11> */
.L_x_1073:
[----:B------:R-:W-:-:S04]  /*18c0*/  UIMAD UR5, UR53, UR60, UR56 ;  /* 0x0000003c350572a4 */ /* 0x000fc8000f8e0238 */
[----:B------:R-:W-:-:S12]  /*18d0*/  UIMAD UR5, UR5, UR58, URZ ;  /* 0x0000003a050572a4 */ /* 0x000fd8000f8e023f */
.L_x_1074:
[----:B------:R-:W1:Y:S01]  /*18e0*/  LDC.64 R4, c[0x0][0x420] ;  /* 0x00010800ff047b82 */ /* 0x000e620000000a00 */
[----:B------:R-:W2:Y:S01]  /*18f0*/  S2R R9, SR_TID.X ;  /* 0x0000000000097919 */ /* 0x000ea20000002100 */
[----:B------:R-:W-:Y:S01]  /*1900*/  SHF.R.S32.HI R13, RZ, 0x1f, R145 ;  /* 0x0000001fff0d7819 */ /* 0x000fe20000011491 */
[----:B------:R-:W-:Y:S01]  /*1910*/  USHF.R.S32.HI UR13, URZ, 0x1f, UR56 ;  /* 0x0000001f3f0d7899 */ /* 0x000fe20008011438 */
[----:B------:R-:W-:Y:S01]  /*1920*/  IADD3 R7, P0, R145, UR15, RZ ;  /* 0x0000000f91077c10 */ /* 0x000fe2000ff1e0ff */
[----:B------:R-:W-:Y:S01]  /*1930*/  ULDC.64 UR8, c[0x0][0x428] ;  /* 0x00010a0000087ab9 */ /* 0x000fe20000000a00 */
[--C-:B------:R-:W-:Y:S01]  /*1940*/  SHF.R.S32.HI R155, RZ, 0x1f, R154.reuse ;  /* 0x0000001fff9b7819 */ /* 0x100fe2000001149a */
[----:B------:R-:W-:Y:S01]  /*1950*/  UIADD3 UR32, UR15, UR5, URZ ;  /* 0x000000050f207290 */ /* 0x000fe2000fffe03f */
[----:B------:R-:W-:Y:S01]  /*1960*/  IADD3.X R8, R13, UR19, RZ, P0, !PT ;  /* 0x000000130d087c10 */ /* 0x000fe200087fe4ff */
[----:B------:R-:W-:Y:S01]  /*1970*/  UIMAD UR5, UR13, UR8, URZ ;  /* 0x000000080d0572a4 */ /* 0x000fe2000f8e023f */
[----:B------:R-:W-:Y:S01]  /*1980*/  IADD3 R10, P0, R154, UR7, RZ ;  /* 0x000000079a0a7c10 */ /* 0x000fe2000ff1e0ff */
[----:B------:R-:W-:Y:S01]  /*1990*/  IMAD.WIDE.U32 R14, R7, UR30, R154 ;  /* 0x0000001e070e7c25 */ /* 0x000fe2000f8e009a */
[----:B------:R-:W-:Y:S01]  /*19a0*/  UIMAD UR7, UR61, UR60, URZ ;  /* 0x0000003c3d0772a4 */ /* 0x000fe2000f8e023f */
[----:B------:R-:W-:Y:S01]  /*19b0*/  BSSY B1, `(.L_x_1070) ;  /* 0x0000996000017945 */ /* 0x000fe20003800000 */
[----:B------:R-:W-:Y:S01]  /*19c0*/  IADD3.X R11, R155, UR43, RZ, P0, !PT ;  /* 0x0000002b9b0b7c10 */ /* 0x000fe200087fe4ff */
[----:B------:R-:W-:Y:S01]  /*19d0*/  IMAD R8, R8, UR30, RZ ;  /* 0x0000001e08087c24 */ /* 0x000fe2000f8e02ff */
[----:B------:R-:W-:Y:S01]  /*19e0*/  IADD3 R18, P0, R14, UR54, RZ ;  /* 0x000000360e127c10 */ /* 0x000fe2000ff1e0ff */
[----:B------:R-:W-:Y:S01]  /*19f0*/  IMAD.U32 R14, RZ, RZ, UR8 ;  /* 0x00000008ff0e7e24 */ /* 0x000fe2000f8e00ff */
[----:B------:R-:W-:Y:S01]  /*1a00*/  UIMAD UR12, UR56, UR9, UR5 ;  /* 0x00000009380c72a4 */ /* 0x000fe2000f8e0205 */
[----:B------:R-:W-:Y:S01]  /*1a10*/  IMAD R8, R7, UR31, R8 ;  /* 0x0000001f07087c24 */ /* 0x000fe2000f8e0208 */
[----:B------:R-:W-:Y:S01]  /*1a20*/  USHF.L.U32 UR33, UR7, 0x7, URZ ;  /* 0x0000000707217899 */ /* 0x000fe2000800063f */
[----:B------:R-:W-:Y:S01]  /*1a30*/  ULDC.64 UR8, c[0x0][0x258] ;  /* 0x0000960000087ab9 */ /* 0x000fe20000000a00 */
[----:B------:R-:W-:Y:S01]  /*1a40*/  UIADD3 UR28, UR15, UR27, URZ ;  /* 0x0000001b0f1c7290 */ /* 0x000fe2000fffe03f */
[C---:B-1----:R-:W-:Y:S01]  /*1a50*/  IMAD R12, R4.reuse, UR19, RZ ;  /* 0x00000013040c7c24 */ /* 0x042fe2000f8e02ff */
[----:B------:R-:W-:Y:S01]  /*1a60*/  IADD3.X R19, R15, UR42, R8, P0, !PT ;  /* 0x0000002a0f137c10 */ /* 0x000fe200087fe408 */
[----:B------:R-:W-:Y:S01]  /*1a70*/  IMAD.WIDE.U32 R10, R4, UR15, R10 ;  /* 0x0000000f040a7c25 */ /* 0x000fe2000f8e000a */
[----:B------:R-:W-:-:S02]  /*1a80*/  UIMAD UR5, UR13, UR8, URZ ;  /* 0x000000080d0572a4 */ /* 0x000fc4000f8e023f */
[----:B------:R-:W-:Y:S01]  /*1a90*/  UISETP.GE.AND UP2, UPT, UR52, 0x1, UPT ;  /* 0x000000013400788c */ /* 0x000fe2000bf46270 */
[----:B------:R-:W-:Y:S01]  /*1aa0*/  IMAD R7, R5, UR15, R12 ;  /* 0x0000000f05077c24 */ /* 0x000fe2000f8e020c */
[----:B------:R-:W-:Y:S01]  /*1ab0*/  UIMAD UR9, UR56, UR9, UR5 ;  /* 0x00000009380972a4 */ /* 0x000fe2000f8e0205 */
[----:B------:R-:W-:Y:S01]  /*1ac0*/  IMAD.U32 R16, RZ, RZ, UR8 ;  /* 0x00000008ff107e24 */ /* 0x000fe2000f8e00ff */
[----:B--2---:R-:W-:Y:S01]  /*1ad0*/  SHF.R.S32.HI R8, RZ, 0x1f, R9 ;  /* 0x0000001fff087819 */ /* 0x004fe20000011409 */
[----:B------:R-:W-:Y:S01]  /*1ae0*/  IMAD.IADD R11, R11, 0x1, R7 ;  /* 0x000000010b0b7824 */ /* 0x000fe200078e0207 */
[----:B------:R-:W-:Y:S01]  /*1af0*/  ULDC.64 UR14, c[0x0][0x210] ;  /* 0x00008400000e7ab9 */ /* 0x000fe20000000a00 */
[----:B------:R-:W-:Y:S01]  /*1b00*/  IMAD.WIDE.U32 R16, R16, UR56, R18 ;  /* 0x0000003810107c25 */ /* 0x000fe2000f8e0012 */
[----:B------:R-:W-:Y:S02]  /*1b10*/  USHF.R.S32.HI UR5, URZ, 0x1f, UR33 ;  /* 0x0000001f3f057899 */ /* 0x000fe40008011421 */
[----:B------:R-:W-:Y:S01]  /*1b20*/  UIADD3 UR8, UP1, UP0, UR36, UR33, UR46 ;  /* 0x0000002124087290 */ /* 0x000fe2000f83e02e */
[----:B------:R-:W-:Y:S01]  /*1b30*/  IMAD.WIDE.U32 R14, R14, UR56, R10 ;  /* 0x000000380e0e7c25 */ /* 0x000fe2000f8e000a */
[----:B------:R-:W-:Y:S01]  /*1b40*/  LEA.HI R10, R8, R9, RZ, 0x5 ;  /* 0x00000009080a7211 */ /* 0x000fe200078f28ff */
[----:B------:R-:W-:Y:S01]  /*1b50*/  ULDC.64 UR34, c[0x0][0x3e0] ;  /* 0x0000f80000227ab9 */ /* 0x000fe20000000a00 */
[----:B------:R-:W-:Y:S01]  /*1b60*/  LEA R178, P0, R16, UR14, 0x1 ;  /* 0x0000000e10b27c11 */ /* 0x000fe2000f8008ff */
[----:B------:R-:W-:Y:S01]  /*1b70*/  UIADD3.X UR5, UR45, UR5, UR50, UP1, UP0 ;  /* 0x000000052d057290 */ /* 0x000fe20008fe0432 */
[----:B------:R-:W-:Y:S01]  /*1b80*/  LOP3.LUT R10, R10, 0xffffffe0, RZ, 0xc0, !PT ;  /* 0xffffffe00a0a7812 */ /* 0x000fe200078ec0ff */
[----:B------:R-:W-:Y:S01]  /*1b90*/  UIADD3 UR8, UP1, UP0, UR48, UR8, UR55 ;  /* 0x0000000830087290 */ /* 0x000fe2000f83e037 */
[----:B------:R-:W-:Y:S01]  /*1ba0*/  VIADD R15, R15, UR12 ;  /* 0x0000000c0f0f7c36 */ /* 0x000fe20008000000 */
[----:B------:R-:W-:Y:S01]  /*1bb0*/  ULDC.64 UR12, c[0x0][0x400] ;  /* 0x00010000000c7ab9 */ /* 0x000fe20000000a00 */
[-C--:B------:R-:W-:Y:S01]  /*1bc0*/  IMAD R12, R13, R4.reuse, RZ ;  /* 0x000000040d0c7224 */ /* 0x080fe200078e02ff */
[----:B------:R-:W-:Y:S01]  /*1bd0*/  UIADD3.X UR5, UR47, UR5, UR44, UP1, UP0 ;  /* 0x000000052f057290 */ /* 0x000fe20008fe042c */
[----:B------:R-:W-:Y:S01]  /*1be0*/  IMAD.IADD R7, R9, 0x1, -R10 ;  /* 0x0000000109077824 */ /* 0x000fe200078e0a0a */
[----:B------:R-:W-:Y:S01]  /*1bf0*/  ULDC.64 UR38, c[0x0][0x2b0] ;  /* 0x0000ac0000267ab9 */ /* 0x000fe20000000a00 */
[----:B------:R-:W-:Y:S01]  /*1c00*/  VIADD R10, R17, UR9 ;  /* 0x00000009110a7c36 */ /* 0x000fe20008000000 */
[----:B------:R-:W-:Y:S01]  /*1c10*/  ULDC.64 UR42, c[0x0][0x478] ;  /* 0x00011e00002a7ab9 */ /* 0x000fe20000000a00 */
[----:B------:R-:W-:Y:S01]  /*1c20*/  IMAD R181, R144, UR7, R7 ;  /* 0x0000000790b57c24 */ /* 0x000fe2000f8e0207 */
[----:B------:R-:W-:Y:S01]  /*1c30*/  ULEA.HI.SX32 UR19, UR41, 0xffffffff, 0x19 ;  /* 0xffffffff29137891 */ /* 0x000fe2000f8fca3f */
[C---:B------:R-:W-:Y:S01]  /*1c40*/  IMAD R11, R145.reuse, R5, R12 ;  /* 0x00000005910b7224 */ /* 0x040fe200078e020c */
[----:B------:R-:W-:Y:S01]  /*1c50*/  LEA.HI.X R179, R16, UR15, R10, 0x1, P0 ;  /* 0x0000000f10b37c11 */ /* 0x000fe200080f0c0a */
[----:B------:R-:W-:Y:S01]  /*1c60*/  IMAD.WIDE.U32 R14, R145, R4, R14 ;  /* 0x00000004910e7225 */ /* 0x000fe200078e000e */
[----:B------:R-:W-:Y:S01]  /*1c70*/  PLOP3.LUT P0, PT, PT, PT, UP2, 0x80, 0x0 ;  /* 0x000000000000781c */ /* 0x000fe20003f0f028 */
[----:B------:R-:W-:Y:S01]  /*1c80*/  UIMAD.WIDE UR28, UR28, 0x4, UR38 ;  /* 0x000000041c1c78a5 */ /* 0x000fe2000f8e0226 */
[----:B------:R-:W-:Y:S01]  /*1c90*/  IADD3 R12, P2, R181, UR8, RZ ;  /* 0x00000008b50c7c10 */ /* 0x000fe2000ff5e0ff */
[----:B------:R-:W-:Y:S01]  /*1ca0*/  IMAD.IADD R10, R15, 0x1, R11 ;  /* 0x000000010f0a7824 */ /* 0x000fe200078e020b */
[----:B------:R-:W-:Y:S01]  /*1cb0*/  LEA R176, P3, R14, UR34, 0x1 ;  /* 0x000000220eb07c11 */ /* 0x000fe2000f8608ff */
[----:B------:R-:W-:Y:S01]  /*1cc0*/  UIMAD.WIDE UR14, UR32, 0x4, UR42 ;  /* 0x00000004200e78a5 */ /* 0x000fe2000f8e022a */
[----:B------:R-:W-:-:S02]  /*1cd0*/  LEA R180, P1, R12, UR12, 0x2 ;  /* 0x0000000c0cb47c11 */ /* 0x000fc4000f8210ff */
[----:B------:R-:W-:Y:S02]  /*1ce0*/  LEA.HI.X.SX32 R181, R181, UR5, 0x1, P2 ;  /* 0x00000005b5b57c11 */ /* 0x000fe400090f0eff */
[----:B------:R-:W-:Y:S02]  /*1cf0*/  LEA.HI.X R177, R14, UR35, R10, 0x1, P3 ;  /* 0x000000230eb17c11 */ /* 0x000fe400098f0c0a */
[----:B------:R-:W-:Y:S01]  /*1d00*/  LEA.HI.X R181, R12, UR13, R181, 0x2, P1 ;  /* 0x0000000d0cb57c11 */ /* 0x000fe200088f14b5 */
[----:B------:R-:W-:Y:S06]  /*1d10*/  @!P0 BRA `(.L_x_1075) ;  /* 0x0000008c00708947 */ /* 0x000fec0003800000 */
[CC--:B------:R-:W-:Y:S01]  /*1d20*/  LEA.HI R10, R8.reuse, R9.reuse, RZ, 0x3 ;  /* 0x00000009080a7211 */ /* 0x0c0fe200078f18ff */
[----:B------:R-:W-:Y:S01]  /*1d30*/  UMOV UR9, UR19 ;  /* 0x0000001300097c82 */ /* 0x000fe20008000000 */
[----:B------:R-:W-:Y:S01]  /*1d40*/  PLOP3.LUT P1, PT, PT, PT, UP4, 0x80, 0x0 ;  /* 0x000000000000781c */ /* 0x000fe20003f2f048 */
[----:B------:R-:W-:Y:S01]  /*1d50*/  ULEA.HI UR5, UR9, UR9, URZ, 0x1 ;  /* 0x0000000909057291 */ /* 0x000fe2000f8f083f */
[----:B------:R-:W-:Y:S01]  /*1d60*/  SHF.R.S32.HI R10, RZ, 0x3, R10 ;  /* 0x00000003ff0a7819 */ /* 0x000fe2000001140a */
[----:B------:R-:W-:Y:S01]  /*1d70*/  UMOV UR12, UR28 ;  /* 0x0000001c000c7c82 */ /* 0x000fe20008000000 */
[----:B------:R-:W-:Y:S01]  /*1d80*/  LEA.HI R8, R8, R9, RZ, 0x2 ;  /* 0x0000000908087211 */ /* 0x000fe200078f10ff */
[----:B------:R-:W-:Y:S01]  /*1d90*/  ULOP3.LUT UR5, UR5, 0xfffffffe, URZ, 0xc0, !UPT ;  /* 0xfffffffe05057892 */ /* 0x000fe2000f8ec03f */
[----:B------:R-:W-:Y:S01]  /*1da0*/  BSSY B0, `(.L_x_1076) ;  /* 0x0000028000007945 */ /* 0x000fe20003800000 */
[----:B------:R-:W-:Y:S01]  /*1db0*/  IMAD.SHL.U32 R9, R10, 0x40, RZ ;  /* 0x000000400a097824 */ /* 0x000fe200078e00ff */
[----:B------:R-:W-:Y:S01]  /*1dc0*/  LEA.HI R10, R8, R145, RZ, 0x1 ;  /* 0x00000091080a7211 */ /* 0x000fe200078f08ff */
[----:B------:R-:W-:-:S02]  /*1dd0*/  UIADD3 UR8, UR9, -UR5, URZ ;  /* 0x8000000509087290 */ /* 0x000fc4000fffe03f */
[----:B------:R-:W-:Y:S01]  /*1de0*/  UIMAD UR5, UR9, -0x80, UR52 ;  /* 0xffffff80090578a4 */ /* 0x000fe2000f8e0234 */
[----:B------:R-:W-:Y:S01]  /*1df0*/  LOP3.LUT R9, R9, 0xc0, RZ, 0xc0, !PT ;  /* 0x000000c009097812 */ /* 0x000fe200078ec0ff */
[----:B------:R-:W-:Y:S01]  /*1e00*/  @P1 BAR.SYNC.DEFER_BLOCKING 0x0 ;  /* 0x0000000000001b1d */ /* 0x000fe20000010000 */
[----:B------:R-:W-:Y:S01]  /*1e10*/  LOP3.LUT R10, R10, 0x7fffffe, RZ, 0xc0, !PT ;  /* 0x07fffffe0a0a7812 */ /* 0x000fe200078ec0ff */
[----:B------:R-:W-:Y:S01]  /*1e20*/  UISETP.NE.AND UP0, UPT, UR8, 0x1, UPT ;  /* 0x000000010800788c */ /* 0x000fe2000bf05270 */
[----:B------:R-:W-:Y:S02]  /*1e30*/  LOP3.LUT R11, R9, 0x18, R154, 0xf8, !PT ;  /* 0x00000018090b7812 */ /* 0x000fe400078ef89a */
[----:B------:R-:W-:Y:S01]  /*1e40*/  SHF.R.U32.HI R8, RZ, 0x3, R9 ;  /* 0x00000003ff087819 */ /* 0x000fe20000011609 */
[C---:B------:R-:W-:Y:S01]  /*1e50*/  IMAD.IADD R9, R145.reuse, 0x1, -R10 ;  /* 0x0000000191097824 */ /* 0x040fe200078e0a0a */
[----:B------:R-:W-:Y:S01]  /*1e60*/  ISETP.GE.AND P3, PT, R145, UR5, PT ;  /* 0x0000000591007c0c */ /* 0x000fe2000bf66270 */
[----:B------:R-:W-:Y:S01]  /*1e70*/  UMOV UR13, UR29 ;  /* 0x0000001d000d7c82 */ /* 0x000fe20008000000 */
[----:B------:R-:W-:Y:S01]  /*1e80*/  LOP3.LUT R11, R11, R8, RZ, 0x3c, !PT ;  /* 0x000000080b0b7212 */ /* 0x000fe200078e3cff */
[----:B------:R-:W-:Y:S01]  /*1e90*/  IMAD R8, R144, 0x8, R9 ;  /* 0x0000000890087824 */ /* 0x000fe200078e0209 */
[----:B------:R-:W-:Y:S01]  /*1ea0*/  PLOP3.LUT P0, PT, PT, PT, UP0, 0x80, 0x0 ;  /* 0x000000000000781c */ /* 0x000fe20003f0f008 */
[----:B------:R-:W-:Y:S01]  /*1eb0*/  UMOV UR28, UR14 ;  /* 0x0000000e001c7c82 */ /* 0x000fe20008000000 */
[----:B------:R-:W-:Y:S01]  /*1ec0*/  UMOV UR27, UR15 ;  /* 0x0000000f001b7c82 */ /* 0x000fe20008000000 */
[----:B------:R-:W-:-:S02]  /*1ed0*/  IMAD.U32 R11, R8, 0x20, R11 ;  /* 0x00000020080b7824 */ /* 0x000fc400078e000b */
[----:B------:R-:W-:Y:S02]  /*1ee0*/  VIADD R8, R145, 0x40 ;  /* 0x0000004091087836 */ /* 0x000fe40000000000 */
[----:B------:R-:W-:-:S03]  /*1ef0*/  VIADD R172, R11, 0x1000 ;  /* 0x000010000bac7836 */ /* 0x000fc60000000000 */
[----:B------:R-:W-:Y:S02]  /*1f00*/  ISETP.GE.AND P2, PT, R8, UR5, PT ;  /* 0x0000000508007c0c */ /* 0x000fe4000bf46270 */
        /* <DEDUP_REMOVED lines=17> */
.L_x_1077:
[----:B------:R-:W-:Y:S05]  /*2020*/  BSYNC B0 ;  /* 0x0000000000007941 */ /* 0x000fea0003800000 */
.L_x_1076:
        /* <DEDUP_REMOVED lines=13> */
.L_x_1079:
[----:B------:R-:W-:Y:S05]  /*2100*/  BSYNC B0 ;  /* 0x0000000000007941 */ /* 0x000fea0003800000 */
.L_x_1078:
        /* <DEDUP_REMOVED lines=18> */
.L_x_1081:
[----:B------:R-:W-:Y:S05]  /*2230*/  BSYNC B0 ;  /* 0x0000000000007941 */ /* 0x000fea0003800000 */
.L_x_1080:
        /* <DEDUP_REMOVED lines=21> */
.L_x_1083:
[----:B------:R-:W-:Y:S05]  /*2390*/  BSYNC B0 ;  /* 0x0000000000007941 */ /* 0x000fea0003800000 */
.L_x_1082:
[----:B------:R-:W-:Y:S01]  /*23a0*/  UIMAD UR8, UR40, UR20, URZ ;  /* 0x00000014280872a4 */ /* 0x000fe2000f8e023f */
[----:B-1----:R-:W-:Y:S01]  /*23b0*/  IMAD.WIDE.U32 R14, R5, UR25, R154 ;  /* 0x00000019050e7c25 */ /* 0x002fe2000f8e009a */
[C---:B------:R-:W-:Y:S01]  /*23c0*/  IADD3 R4, R141.reuse, 0x40, RZ ;  /* 0x000000408d047810 */ /* 0x040fe20007ffe0ff */
[----:B------:R-:W-:Y:S01]  /*23d0*/  BSSY B0, `(.L_x_1084) ;  /* 0x000002a000007945 */ /* 0x000fe20003800000 */
[----:B------:R-:W-:Y:S01]  /*23e0*/  UIMAD UR14, UR25, UR21, UR8 ;  /* 0x00000015190e72a4 */ /* 0x000fe2000f8e0208 */
[----:B------:R-:W-:Y:S01]  /*23f0*/  VIADD R9, R141, 0x8 ;  /* 0x000000088d097836 */ /* 0x000fe20000000000 */
[----:B------:R-:W-:Y:S01]  /*2400*/  UIMAD UR8, UR26, -0x80, UR6 ;  /* 0xffffff801a0878a4 */ /* 0x000fe2000f8e0206 */
[----:B------:R-:W-:Y:S02]  /*2410*/  IADD3 R14, P1, R14, UR16, RZ ;  /* 0x000000100e0e7c10 */ /* 0x000fe4000ff3e0ff */
[----:B------:R-:W-:Y:S01]  /*2420*/  ISETP.GE.AND P5, PT, R4, UR5, PT ;  /* 0x0000000504007c0c */ /* 0x000fe2000bfa6270 */
[----:B------:R-:W-:Y:S01]  /*2430*/  IMAD.U32 R5, RZ, RZ, UR14 ;  /* 0x0000000eff057e24 */ /* 0x000fe2000f8e00ff */
[----:B------:R-:W-:Y:S01]  /*2440*/  ULDC.64 UR14, c[0x0][0x260] ;  /* 0x00009800000e7ab9 */ /* 0x000fe20000000a00 */
[----:B------:R-:W-:-:S02]  /*2450*/  ISETP.GE.AND P3, PT, R145, UR8, PT ;  /* 0x0000000891007c0c */ /* 0x000fc4000bf66270 */
[----:B------:R-:W-:Y:S01]  /*2460*/  ISETP.GE.AND P6, PT, R9, UR5, PT ;  /* 0x0000000509007c0c */ /* 0x000fe2000bfc6270 */
[----:B------:R-:W-:Y:S01]  /*2470*/  VIADD R9, R141, 0x48 ;  /* 0x000000488d097836 */ /* 0x000fe20000000000 */
[----:B------:R-:W-:Y:S01]  /*2480*/  IADD3.X R15, R15, UR17, R5, P1, !PT ;  /* 0x000000110f0f7c10 */ /* 0x000fe20008ffe405 */
[----:B------:R-:W-:Y:S01]  /*2490*/  IMAD R5, R0, UR14, RZ ;  /* 0x0000000e00057c24 */ /* 0x000fe2000f8e02ff */
[----:B------:R-:W-:Y:S02]  /*24a0*/  ISETP.GE.AND P1, PT, R141, UR5, PT ;  /* 0x000000058d007c0c */ /* 0x000fe4000bf26270 */
[----:B------:R-:W-:Y:S01]  /*24b0*/  ISETP.GE.AND P4, PT, R9, UR5, PT ;  /* 0x0000000509007c0c */ /* 0x000fe2000bf86270 */
[C---:B------:R-:W-:Y:S01]  /*24c0*/  IMAD R5, R6.reuse, UR15, R5 ;  /* 0x0000000f06057c24 */ /* 0x040fe2000f8e0205 */
[----:B------:R-:W-:Y:S01]  /*24d0*/  P2R R10, PR, RZ, 0x2 ;  /* 0x00000002ff0a7803 */ /* 0x000fe20000000000 */
[----:B------:R-:W-:Y:S02]  /*24e0*/  IMAD.WIDE.U32 R14, R6, UR14, R14 ;  /* 0x0000000e060e7c25 */ /* 0x000fe4000f8e000e */
[----:B------:R1:W-:Y:S03]  /*24f0*/  @P3 STS [R11+0x6000], RZ ;  /* 0x006000ff0b003388 */ /* 0x0003e60000000800 */
[----:B------:R-:W-:Y:S01]  /*2500*/  IADD3 R5, R15, R5, RZ ;  /* 0x000000050f057210 */ /* 0x000fe20007ffe0ff */
        /* <DEDUP_REMOVED lines=22> */
.L_x_1085:
[----:B------:R-:W-:Y:S05]  /*2670*/  BSYNC B0 ;  /* 0x0000000000007941 */ /* 0x000fea0003800000 */
.L_x_1084:
        /* <DEDUP_REMOVED lines=23> */
.L_x_1087:
[----:B------:R-:W-:Y:S05]  /*27f0*/  BSYNC B0 ;  /* 0x0000000000007941 */ /* 0x000fea0003800000 */
.L_x_1086:
[----:B------:R-:W-:Y:S01]  /*2800*/  UIMAD UR5, UR40, UR22, URZ ;  /* 0x00000016280572a4 */ /* 0x000fe2000f8e023f */
[----:B------:R-:W-:Y:S01]  /*2810*/  MOV R5, UR22 ;  /* 0x0000001600057c02 */ /* 0x000fe20008000f00 */
[----:B------:R2:W-:Y:S01]  /*2820*/  @P3 STS [R11+0x8000], RZ ;  /* 0x008000ff0b003388 */ /* 0x0005e20000000800 */
[----:B------:R-:W-:Y:S01]  /*2830*/  ULDC.64 UR14, c[0x0][0x268] ;  /* 0x00009a00000e7ab9 */ /* 0x000fe20000000a00 */
[----:B------:R-:W-:Y:S01]  /*2840*/  UIMAD UR5, UR25, UR23, UR5 ;  /* 0x00000017190572a4 */ /* 0x000fe2000f8e0205 */
[----:B------:R-:W-:Y:S01]  /*2850*/  BSSY B0, `(.L_x_1088) ;  /* 0x000001e000007945 */ /* 0x000fe20003800000 */
[----:B------:R2:W-:Y:S01]  /*2860*/  @P3 STS [R11+0x8004], RZ ;  /* 0x008004ff0b003388 */ /* 0x0005e20000000800 */
[----:B-1----:R-:W-:-:S03]  /*2870*/  IMAD.WIDE.U32 R14, R5, UR25, R154 ;  /* 0x00000019050e7c25 */ /* 0x002fc6000f8e009a */
[----:B------:R2:W-:Y:S01]  /*2880*/  @P3 STS.64 [R11+0x8008], RZ ;  /* 0x008008ff0b003388 */ /* 0x0005e20000000a00 */
[----:B------:R-:W-:Y:S01]  /*2890*/  MOV R4, UR5 ;  /* 0x0000000500047c02 */ /* 0x000fe20008000f00 */
[----:B------:R-:W-:Y:S01]  /*28a0*/  IMAD R5, R0, UR14, RZ ;  /* 0x0000000e00057c24 */ /* 0x000fe2000f8e02ff */
[----:B------:R-:W-:-:S03]  /*28b0*/  IADD3 R14, P1, R14, UR18, RZ ;  /* 0x000000120e0e7c10 */ /* 0x000fc6000ff3e0ff */
[----:B------:R-:W-:Y:S01]  /*28c0*/  IMAD R5, R6, UR15, R5 ;  /* 0x0000000f06057c24 */ /* 0x000fe2000f8e0205 */
[----:B------:R-:W-:-:S03]  /*28d0*/  IADD3.X R15, R15, UR24, R4, P1, !PT ;  /* 0x000000180f0f7c10 */ /* 0x000fc60008ffe404 */
        /* <DEDUP_REMOVED lines=21> */
.L_x_1089:
[----:B------:R-:W-:Y:S05]  /*2a30*/  BSYNC B0 ;  /* 0x0000000000007941 */ /* 0x000fea0003800000 */
.L_x_1088:
        /* <DEDUP_REMOVED lines=21> */
.L_x_1091:
[----:B------:R-:W-:Y:S05]  /*2b90*/  BSYNC B0 ;  /* 0x0000000000007941 */ /* 0x000fea0003800000 */
.L_x_1090:
[----:B------:R-:W-:Y:S01]  /*2ba0*/  ULDC.64 UR16, c[0x0][0x3c8] ;  /* 0x0000f20000107ab9 */ /* 0x000fe20000000a00 */
[----:B------:R-:W-:Y:S01]  /*2bb0*/  USHF.R.S32.HI UR8, URZ, 0x1f, UR56 ;  /* 0x0000001f3f087899 */ /* 0x000fe20008011438 */
[----:B-1----:R-:W1:Y:S01]  /*2bc0*/  LDC.64 R18, c[0x0][0x3b8] ;  /* 0x0000ee00ff127b82 */ /* 0x002e620000000a00 */
[----:B------:R-:W-:Y:S01]  /*2bd0*/  UISETP.NE.U32.AND UP1, UPT, UR16, URZ, UPT ;  /* 0x0000003f1000728c */ /* 0x000fe2000bf25070 */
[----:B------:R-:W-:Y:S01]  /*2be0*/  ISETP.NE.AND P2, PT, R10, RZ, PT ;  /* 0x000000ff0a00720c */ /* 0x000fe20003f45270 */
[----:B------:R-:W-:Y:S01]  /*2bf0*/  IMAD.MOV.U32 R6, RZ, RZ, 0x4 ;  /* 0x00000004ff067424 */ /* 0x000fe200078e00ff */
[----:B------:R-:W0:Y:S01]  /*2c00*/  LDGDEPBAR ;  /* 0x00000000000079af */ /* 0x000e220000000000 */
[----:B------:R-:W-:Y:S01]  /*2c10*/  UISETP.NE.AND.EX UP1, UPT, UR17, URZ, UPT, UP1 ;  /* 0x0000003f1100728c */ /* 0x000fe2000bf25310 */
[----:B------:R-:W-:Y:S02]  /*2c20*/  IMAD.MOV.U32 R0, RZ, RZ, 0x4 ;  /* 0x00000004ff007424 */ /* 0x000fe400078e00ff */
[----:B------:R-:W-:-:S02]  /*2c30*/  IMAD.MOV.U32 R169, RZ, RZ, 0x7f800000 ;  /* 0x7f800000ffa97424 */ /* 0x000fc400078e00ff */
[----:B------:R-:W-:Y:S01]  /*2c40*/  IMAD.MOV.U32 R171, RZ, RZ, 0x7f800000 ;  /* 0x7f800000ffab7424 */ /* 0x000fe200078e00ff */
[----:B------:R-:W-:Y:S01]  /*2c50*/  PLOP3.LUT P1, PT, PT, PT, UP1, 0x80, 0x0 ;  /* 0x000000000000781c */ /* 0x000fe20003f2f018 */
[----:B------:R-:W-:Y:S02]  /*2c60*/  IMAD.MOV.U32 R168, RZ, RZ, 0x7f800000 ;  /* 0x7f800000ffa87424 */ /* 0x000fe400078e00ff */
[----:B------:R-:W-:Y:S01]  /*2c70*/  IMAD.MOV.U32 R170, RZ, RZ, 0x7f800000 ;  /* 0x7f800000ffaa7424 */ /* 0x000fe200078e00ff */
[----:B------:R-:W-:Y:S01]  /*2c80*/  SHF.R.S32.HI R167, RZ, 0x1f, R7 ;  /* 0x0000001fffa77819 */ /* 0x000fe20000011407 */
[----:B------:R-:W-:Y:S01]  /*2c90*/  @UP1 ULDC.64 UR18, c[0x0][0x3d0] ;  /* 0x0000f40000121ab9 */ /* 0x000fe20000000a00 */
[----:B------:R-:W-:Y:S01]  /*2ca0*/  @UP1 UMOV UR14, UR56 ;  /* 0x00000038000e1c82 */ /* 0x000fe20008000000 */
[----:B------:R-:W-:Y:S01]  /*2cb0*/  @UP1 UIMAD UR5, UR57, UR18, URZ ;  /* 0x00000012390512a4 */ /* 0x000fe2000f8e023f */
[----:B------:R-:W-:Y:S01]  /*2cc0*/  @UP1 UMOV UR15, UR8 ;  /* 0x00000008000f1c82 */ /* 0x000fe20008000000 */
[----:B------:R-:W-:Y:S01]  /*2cd0*/  ULDC UR50, c[0x0][0x2d0] ;  /* 0x0000b40000327ab9 */ /* 0x000fe20000000800 */
[----:B------:R-:W-:-:S02]  /*2ce0*/  @UP1 UIMAD.WIDE.U32 UR14, UR53, UR18, UR14 ;  /* 0x00000012350e12a5 */ /* 0x000fc4000f8e000e */
[----:B------:R-:W-:Y:S01]  /*2cf0*/  @UP1 UIMAD UR5, UR53, UR19, UR5 ;  /* 0x00000013350512a4 */ /* 0x000fe2000f8e0205 */
[----:B-1----:R-:W2:Y:S01]  /*2d00*/  LDG.E.64 R4, desc[UR10][R18.64] ;  /* 0x0000000a12047981 */ /* 0x002ea2000c1e1b00 */
[----:B------:R-:W-:Y:S02]  /*2d10*/  @UP1 ULEA UR16, UP0, UR14, UR16, 0x2 ;  /* 0x000000100e101291 */ /* 0x000fe4000f80103f */
[----:B------:R-:W-:Y:S01]  /*2d20*/  @UP1 UIADD3 UR5, UR15, UR5, URZ ;  /* 0x000000050f051290 */ /* 0x000fe2000fffe03f */
[----:B------:R-:W2:Y:S03]  /*2d30*/  LDG.E.64 R12, desc[UR10][R18.64+0x8] ;  /* 0x0000080a120c7981 */ /* 0x000ea6000c1e1b00 */
[----:B------:R-:W-:Y:S01]  /*2d40*/  @UP1 ULEA.HI.X UR17, UR14, UR17, UR5, 0x2, UP0 ;  /* 0x000000110e111291 */ /* 0x000fe200080f1405 */
[----:B------:R-:W-:Y:S02]  /*2d50*/  IMAD.U32 R10, RZ, RZ, UR16 ;  /* 0x00000010ff0a7e24 */ /* 0x000fe4000f8e00ff */
[----:B------:R-:W-:Y:S01]  /*2d60*/  IMAD.WIDE R14, R141, R6, UR12 ;  /* 0x0000000c8d0e7e25 */ /* 0x000fe2000f8e0206 */
[----:B------:R-:W-:-:S03]  /*2d70*/  @UP1 ULDC UR5, c[0x0][0x2e8] ;  /* 0x0000ba0000051ab9 */ /* 0x000fc60000000800 */
[----:B--234-:R-:W-:Y:S01]  /*2d80*/  IMAD.U32 R11, RZ, RZ, UR17 ;  /* 0x00000011ff0b7e24 */ /* 0x01cfe2000f8e00ff */
[----:B------:R1:W5:Y:S01]  /*2d90*/  @!P6 LDG.E R171, desc[UR10][R14.64+0x20] ;  /* 0x0000200a0eabe981 */ /* 0x000362000c1e1900 */
[----:B------:R-:W-:-:S03]  /*2da0*/  @!P4 IMAD.WIDE R16, R9, R0, UR12 ;  /* 0x0000000c0910ce25 */ /* 0x000fc6000f8e0200 */
[----:B------:R1:W5:Y:S04]  /*2db0*/  @!P5 LDG.E R168, desc[UR10][R14.64+0x100] ;  /* 0x0001000a0ea8d981 */ /* 0x000368000c1e1900 */
[----:B------:R-:W2:Y:S04]  /*2dc0*/  @P1 LDG.E R11, desc[UR10][R10.64] ;  /* 0x0000000a0a0b1981 */ /* 0x000ea8000c1e1900 */
[----:B------:R1:W5:Y:S01]  /*2dd0*/  @!P4 LDG.E R169, desc[UR10][R16.64] ;  /* 0x0000000a10a9c981 */ /* 0x000362000c1e1900 */
[----:B------:R-:W3:Y:S01]  /*2de0*/  S2R R6, SR_TID.X ;  /* 0x0000000000067919 */ /* 0x000ee20000002100 */
[----:B------:R-:W2:Y:S01]  /*2df0*/  @P1 MUFU.RCP R0, UR5 ;  /* 0x0000000500001d08 */ /* 0x000ea20008001000 */
[----:B------:R-:W-:Y:S01]  /*2e00*/  UIMAD UR5, UR53, UR60, UR56 ;  /* 0x0000003c350572a4 */ /* 0x000fe2000f8e0238 */
[----:B------:R1:W5:Y:S03]  /*2e10*/  @!P2 LDG.E R170, desc[UR10][R14.64] ;  /* 0x0000000a0eaaa981 */ /* 0x000366000c1e1900 */
[----:B------:R-:W-:-:S04]  /*2e20*/  USHF.L.U32 UR5, UR5, 0x5, URZ ;  /* 0x0000000505057899 */ /* 0x000fc8000800063f */
[----:B------:R-:W-:Y:S01]  /*2e30*/  USHF.R.S32.HI UR14, URZ, 0x1f, UR5 ;  /* 0x0000001f3f0e7899 */ /* 0x000fe20008011405 */
[----:B---3--:R-:W-:-:S05]  /*2e40*/  IMAD.SHL.U32 R6, R6, 0x2, RZ ;  /* 0x0000000206067824 */ /* 0x008fca00078e00ff */
[----:B------:R-:W-:Y:S01]  /*2e50*/  LOP3.LUT R9, R6, 0x6, RZ, 0xc0, !PT ;  /* 0x0000000606097812 */ /* 0x000fe200078ec0ff */
[----:B------:R-:W-:-:S04]  /*2e60*/  IMAD.U32 R6, RZ, RZ, UR26 ;  /* 0x0000001aff067e24 */ /* 0x000fc8000f8e00ff */
[----:B------:R-:W-:-:S04]  /*2e70*/  IMAD R9, R142, 0x40, R9 ;  /* 0x000000408e097824 */ /* 0x000fc800078e0209 */
[----:B------:R-:W-:-:S05]  /*2e80*/  IMAD R6, R6, 0x80, R9 ;  /* 0x0000008006067824 */ /* 0x000fca00078e0209 */
[----:B------:R-:W-:Y:S01]  /*2e90*/  IADD3 R6, R141, -UR52, -R6 ;  /* 0x800000348d067c10 */ /* 0x000fe2000fffe806 */
[----:B------:R-:W-:Y:S01]  /*2ea0*/  IMAD.MOV.U32 R164, RZ, RZ, 0x4 ;  /* 0x00000004ffa47424 */ /* 0x000fe200078e00ff */
        /* <DEDUP_REMOVED lines=16> */
[----:B------:R-:W-:Y:S02]  /*2fb0*/  VIADD R165, R6, UR6 ;  /* 0x0000000606a57c36 */ /* 0x000fe40008000000 */
        /* <DEDUP_REMOVED lines=16> */
[----:B------:R-:W-:Y:S01]  /*30c0*/  UIADD3 UR33, -UR33, URZ, URZ ;  /* 0x0000003f21217290 */ /* 0x000fe2000fffe13f */
[----:B------:R-:W-:Y:S01]  /*30d0*/  ULDC UR7, c[0x0][0x2ec] ;  /* 0x0000bb0000077ab9 */ /* 0x000fe20000000800 */
[----:B------:R-:W-:Y:S01]  /*30e0*/  R2UR UR8, R4 ;  /* 0x00000000040872ca */ /* 0x000fe200000e0000 */
[----:B------:R-:W-:Y:S01]  /*30f0*/  VIADD R4, R139, 0x1000 ;  /* 0x000010008b047836 */ /* 0x000fe20000000000 */
[----:B------:R-:W-:Y:S01]  /*3100*/  R2UR UR31, R5 ;  /* 0x00000000051f72ca */ /* 0x000fe200000e0000 */
[----:B------:R-:W-:Y:S01]  /*3110*/  VIADD R5, R140, 0x1000 ;  /* 0x000010008c057836 */ /* 0x000fe20000000000 */
[----:B------:R-:W-:-:S02]  /*3120*/  IADD3 R174, P3, P2, R12, UR5, R7 ;  /* 0x000000050cae7c10 */ /* 0x000fc4000fa7e007 */
[----:B------:R-:W-:Y:S02]  /*3130*/  SEL R131, R4, R139, !P0 ;  /* 0x0000008b04837207 */ /* 0x000fe40004000000 */
[----:B------:R-:W-:Y:S02]  /*3140*/  SEL R130, R5, R140, !P0 ;  /* 0x0000008c05827207 */ /* 0x000fe40004000000 */
[----:B------:R-:W-:Y:S01]  /*3150*/  IADD3.X R167, R13, UR14, R167, P3, P2 ;  /* 0x0000000e0da77c10 */ /* 0x000fe20009fe44a7 */
[----:B--2---:R-:W-:-:S05]  /*3160*/  @P1 FMUL.FTZ R0, R11, R0 ;  /* 0x000000000b001220 */ /* 0x004fca0000410000 */
[----:B------:R-:W-:Y:S01]  /*3170*/  @P1 R2UR UR25, R0 ;  /* 0x00000000001912ca */ /* 0x000fe200000e0000 */
[----:B------:R-:W-:Y:S01]  /*3180*/  IMAD.SHL.U32 R0, R140, 0x2, RZ ;  /* 0x000000028c007824 */ /* 0x000fe200078e00ff */
[----:B------:R-:W-:Y:S01]  /*3190*/  LEA R131, R131, UR4, 0x1 ;  /* 0x0000000483837c11 */ /* 0x000fe2000f8e08ff */
[----:B------:R-:W-:Y:S01]  /*31a0*/  IMAD.WIDE.U32 R174, R174, -0x2daee0ad, RZ ;  /* 0xd2511f53aeae7825 */ /* 0x000fe200078e00ff */
[----:B------:R-:W-:Y:S01]  /*31b0*/  LEA R130, R130, UR4, 0x1 ;  /* 0x0000000482827c11 */ /* 0x000fe2000f8e08ff */
[----:B------:R-:W-:Y:S01]  /*31c0*/  UMOV UR5, URZ ;  /* 0x0000003f00057c82 */ /* 0x000fe20008000000 */
[----:B------:R-:W-:Y:S01]  /*31d0*/  UIADD3 UR24, UR8, -0x61c88647, URZ ;  /* 0x9e3779b908187890 */ /* 0x000fe2000fffe03f */
[----:B------:R-:W-:Y:S01]  /*31e0*/  LOP3.LUT R167, R167, UR8, RZ, 0x3c, !PT ;  /* 0x00000008a7a77c12 */ /* 0x000fe2000f8e3cff */
[----:B------:R-:W-:Y:S02]  /*31f0*/  UIADD3 UR23, UR8, 0x3c6ef372, URZ ;  /* 0x3c6ef37208177890 */ /* 0x000fe4000fffe03f */
[----:B------:R-:W-:-:S02]  /*3200*/  UIADD3 UR21, UR8, -0x255992d5, URZ ;  /* 0xdaa66d2b08157890 */ /* 0x000fc4000fffe03f */
[----:B------:R-:W-:Y:S02]  /*3210*/  UIADD3 UR19, UR8, 0x78dde6e4, URZ ;  /* 0x78dde6e408137890 */ /* 0x000fe4000fffe03f */
[----:B------:R-:W-:Y:S02]  /*3220*/  UIADD3 UR17, UR8, 0x1715609d, URZ ;  /* 0x1715609d08117890 */ /* 0x000fe4000fffe03f */
[----:B------:R-:W-:Y:S02]  /*3230*/  UIADD3 UR15, UR8, -0x4ab325aa, URZ ;  /* 0xb54cda56080f7890 */ /* 0x000fe4000fffe03f */
[----:B------:R-:W-:Y:S02]  /*3240*/  UIADD3 UR48, UR31, -0x4498517b, URZ ;  /* 0xbb67ae851f307890 */ /* 0x000fe4000fffe03f */
[----:B------:R-:W-:Y:S02]  /*3250*/  UIADD3 UR22, UR31, 0x76cf5d0a, URZ ;  /* 0x76cf5d0a1f167890 */ /* 0x000fe4000fffe03f */
[----:B------:R-:W-:-:S02]  /*3260*/  UIADD3 UR20, UR31, 0x32370b8f, URZ ;  /* 0x32370b8f1f147890 */ /* 0x000fc4000fffe03f */
[----:B------:R-:W-:Y:S02]  /*3270*/  UIADD3 UR18, UR31, -0x126145ec, URZ ;  /* 0xed9eba141f127890 */ /* 0x000fe4000fffe03f */
[----:B------:R-:W-:Y:S02]  /*3280*/  UIADD3 UR16, UR31, -0x56f99767, URZ ;  /* 0xa90668991f107890 */ /* 0x000fe4000fffe03f */
[----:B------:R-:W-:Y:S01]  /*3290*/  UIADD3 UR14, UR31, 0x646e171e, URZ ;  /* 0x646e171e1f0e7890 */ /* 0x000fe2000fffe03f */
[----:B------:R-:W-:Y:S01]  /*32a0*/  @UP1 UMOV UR5, UR25 ;  /* 0x0000001900051c82 */ /* 0x000fe20008000000 */
[----:B-1----:R-:W-:-:S10]  /*32b0*/  ULDC.U8 UR8, c[0x0][0x388] ;  /* 0x0000e20000087ab9 */ /* 0x002fd40000000000 */
.L_x_1094:
[----:B------:R-:W-:Y:S01]  /*32c0*/  LOP3.LUT R191, R174, UR48, RZ, 0x3c, !PT ;  /* 0x00000030aebf7c12 */ /* 0x000fe2000f8e3cff */
[----:B------:R-:W0:Y:S01]  /*32d0*/  LDGDEPBAR ;  /* 0x00000000000079af */ /* 0x000e220000000000 */
[----:B------:R-:W-:Y:S01]  /*32e0*/  IMAD.IADD R64, R137, 0x1, R130 ;  /* 0x0000000189407824 */ /* 0x000fe200078e0282 */
[----:B------:R-:W-:Y:S01]  /*32f0*/  USHF.L.U32 UR25, UR26, 0x7, URZ ;  /* 0x000000071a197899 */ /* 0x000fe2000800063f */
[----:B------:R-:W-:Y:S01]  /*3300*/  IMAD.U32 R56, RZ, RZ, UR28 ;  /* 0x0000001cff387e24 */ /* 0x000fe2000f8e00ff */
[----:B------:R-:W-:Y:S01]  /*3310*/  UISETP.GE.AND UP2, UPT, UR9, 0x1, UPT ;  /* 0x000000010900788c */ /* 0x000fe2000bf46270 */
[----:B------:R-:W-:Y:S01]  /*3320*/  IMAD.U32 R66, RZ, RZ, UR9 ;  /* 0x00000009ff427e24 */ /* 0x000fe2000f8e00ff */
[----:B------:R-:W-:Y:S01]  /*3330*/  UIADD3 UR25, UR25, 0x80, URZ ;  /* 0x0000008019197890 */ /* 0x000fe2000fffe03f */
[----:B------:R-:W-:Y:S01]  /*3340*/  IMAD.U32 R57, RZ, RZ, UR27 ;  /* 0x0000001bff397e24 */ /* 0x000fe2000f8e00ff */
[C---:B------:R-:W-:Y:S01]  /*3350*/  LEA R186, P1, R141.reuse, R56, 0x2 ;  /* 0x000000388dba7211 */ /* 0x040fe200078210ff */
[----:B------:R-:W-:Y:S01]  /*3360*/  IMAD R126, R66, 0x8, R143 ;  /* 0x00000008427e7824 */ /* 0x000fe200078e028f */
[----:B------:R-:W-:Y:S01]  /*3370*/  UISETP.GE.AND UP0, UPT, UR25, UR6, UPT ;  /* 0x000000061900728c */ /* 0x000fe2000bf06270 */
[----:B------:R-:W-:Y:S01]  /*3380*/  IMAD.U32 R65, RZ, RZ, UR26 ;  /* 0x0000001aff417e24 */ /* 0x000fe2000f8e00ff */
[----:B------:R-:W-:Y:S01]  /*3390*/  LEA.HI.X.SX32 R187, R141, R57, 0x2, P1 ;  /* 0x000000398dbb7211 */ /* 0x000fe200008f16ff */
[----:B------:R-:W-:Y:S02]  /*33a0*/  IMAD.U32 R190, RZ, RZ, UR9 ;  /* 0x00000009ffbe7e24 */ /* 0x000fe4000f8e00ff */
[----:B------:R-:W-:Y:S01]  /*33b0*/  IMAD R65, R65, 0x2, R142 ;  /* 0x0000000241417824 */ /* 0x000fe200078e028e */
[----:B------:R-:W-:Y:S01]  /*33c0*/  PLOP3.LUT P0, PT, PT, PT, UP0, 0x80, 0x0 ;  /* 0x000000000000781c */ /* 0x000fe20003f0f008 */
[----:B------:R-:W-:Y:S01]  /*33d0*/  IMAD R190, R190, 0x80, R165 ;  /* 0x00000080bebe7824 */ /* 0x000fe200078e02a5 */
[----:B------:R-:W-:Y:S01]  /*33e0*/  PLOP3.LUT P3, PT, PT, PT, UP0, 0x80, 0x0 ;  /* 0x000000000000781c */ /* 0x000fe20003f6f008 */
[----:B------:R-:W-:Y:S01]  /*33f0*/  IMAD.SHL.U32 R125, R65, 0x2, RZ ;  /* 0x00000002417d7824 */ /* 0x000fe200078e00ff */
[----:B------:R-:W-:Y:S01]  /*3400*/  PLOP3.LUT P2, PT, PT, PT, UP0, 0x80, 0x0 ;  /* 0x000000000000781c */ /* 0x000fe20003f4f008 */
[C---:B------:R-:W-:Y:S01]  /*3410*/  VIADD R197, R190.reuse, 0xffffffd7 ;  /* 0xffffffd7bec57836 */ /* 0x040fe20000000000 */
[----:B------:R-:W-:Y:S01]  /*3420*/  PLOP3.LUT P1, PT, PT, PT, UP0, 0x80, 0x0 ;  /* 0x000000000000781c */ /* 0x000fe20003f2f008 */
[C---:B------:R-:W-:Y:S01]  /*3430*/  VIADD R189, R190.reuse, 0xffffffd8 ;  /* 0xffffffd8bebd7836 */ /* 0x040fe20000000000 */
[----:B------:R-:W-:Y:S01]  /*3440*/  LOP3.LUT R214, R175, UR31, R125, 0x96, !PT ;  /* 0x0000001fafd67c12 */ /* 0x000fe2000f8e967d */
[----:B------:R-:W-:Y:S04]  /*3450*/  DEPBAR.LE SB0, 0x0 ;  /* 0x000080000000791a */ /* 0x000fe80000000000 */
[----:B------:R-:W-:Y:S01]  /*3460*/  BAR.SYNC.DEFER_BLOCKING 0x0 ;  /* 0x0000000000007b1d */ /* 0x000fe20000010000 */
[C---:B------:R-:W-:Y:S02]  /*3470*/  VIADD R201, R190.reuse, 0xffffffcf ;  /* 0xffffffcfbec97836 */ /* 0x040fe40000000000 */
[C---:B------:R-:W-:Y:S02]  /*3480*/  VIADD R198, R190.reuse, 0xffffffd0 ;  /* 0xffffffd0bec67836 */ /* 0x040fe40000000000 */
[----:B------:R-:W-:Y:S02]  /*3490*/  VIADD R203, R190, 0xf ;  /* 0x0000000fbecb7836 */ /* 0x000fe40000000000 */
[----:B------:R-:W-:Y:S04]  /*34a0*/  IMAD.WIDE.U32 R214, R214, -0x326172a9, RZ ;  /* 0xcd9e8d57d6d67825 */ /* 0x000fe800078e00ff */
[----:B------:R-:W-:Y:S02]  /*34b0*/  IMAD.U32 R185, RZ, RZ, UR26 ;  /* 0x0000001affb97e24 */ /* 0x000fe4000f8e00ff */
[C---:B------:R-:W-:Y:S02]  /*34c0*/  VIADD R230, R190.reuse, 0x3f ;  /* 0x0000003fbee67836 */ /* 0x040fe40000000000 */
[C---:B------:R-:W-:Y:S02]  /*34d0*/  VIADD R213, R190.reuse, 0x48 ;  /* 0x00000048bed57836 */ /* 0x040fe40000000000 */
[C---:B------:R-:W-:Y:S02]  /*34e0*/  VIADD R226, R190.reuse, 0xffffffff ;  /* 0xffffffffbee27836 */ /* 0x040fe40000000000 */
[C---:B------:R-:W-:Y:S02]  /*34f0*/  VIADD R225, R190.reuse, 0x37 ;  /* 0x00000037bee17836 */ /* 0x040fe40000000000 */
[----:B------:R-:W-:Y:S01]  /*3500*/  VIADD R222, R190, 0xffffffef ;  /* 0xffffffefbede7836 */ /* 0x000fe20000000000 */
[----:B------:R-:W-:Y:S01]  /*3510*/  ISETP.GE.AND P5, PT, R226, RZ, PT ;  /* 0x000000ffe200720c */ /* 0x000fe20003fa6270 */
[C---:B------:R-:W-:Y:S01]  /*3520*/  VIADD R229, R190.reuse, 0x47 ;  /* 0x00000047bee57836 */ /* 0x040fe20000000000 */
[----:B------:R-:W-:Y:S01]  /*3530*/  LDSM.16.M88.4 R100, [R130] ;  /* 0x000000008264783b */ /* 0x000fe20000000200 */
[C---:B------:R-:W-:Y:S02]  /*3540*/  VIADD R228, R190.reuse, 0x38 ;  /* 0x00000038bee47836 */ /* 0x040fe40000000000 */
[C---:B------:R-:W-:Y:S02]  /*3550*/  VIADD R227, R190.reuse, 0xfffffff8 ;  /* 0xfffffff8bee37836 */ /* 0x040fe40000000000 */
[C---:B------:R-:W-:Y:S02]  /*3560*/  VIADD R224, R190.reuse, 0xfffffff7 ;  /* 0xfffffff7bee07836 */ /* 0x040fe40000000000 */
[C---:B------:R-:W-:Y:S01]  /*3570*/  VIADD R223, R190.reuse, 0xfffffff0 ;  /* 0xfffffff0bedf7836 */ /* 0x040fe20000000000 */
[----:B------:R-:W2:Y:S01]  /*3580*/  LDG.E R173, desc[UR10][R186.64] ;  /* 0x0000000abaad7981 */ /* 0x000ea2000c1e1900 */
[C---:B------:R-:W-:Y:S02]  /*3590*/  VIADD R209, R190.reuse, 0x28 ;  /* 0x00000028bed17836 */ /* 0x040fe40000000000 */
[----:B------:R-:W-:Y:S01]  /*35a0*/  @!P5 IADD3 R226, -R190, 0x1, RZ ;  /* 0x00000001bee2d810 */ /* 0x000fe20007ffe1ff */
[----:B------:R-:W1:Y:S01]  /*35b0*/  LDSM.16.M88.4 R104, [R138+UR4+0x6000] ;  /* 0x006000048a68783b */ /* 0x000e620008000200 */
[----:B------:R-:W-:Y:S01]  /*35c0*/  ISETP.GE.AND P5, PT, R224, RZ, PT ;  /* 0x000000ffe000720c */ /* 0x000fe20003fa6270 */
[C---:B------:R-:W-:Y:S01]  /*35d0*/  VIADD R196, R190.reuse, 0xffffffe0 ;  /* 0xffffffe0bec47836 */ /* 0x040fe20000000000 */
[----:B------:R-:W-:Y:S01]  /*35e0*/  I2FP.F32.S32 R226, R226 ;  /* 0x000000e200e27245 */ /* 0x000fe20000201400 */
[C---:B------:R-:W-:Y:S02]  /*35f0*/  VIADD R221, R190.reuse, 0x30 ;  /* 0x00000030bedd7836 */ /* 0x040fe40000000000 */
[C---:B------:R-:W-:Y:S02]  /*3600*/  VIADD R220, R190.reuse, 0x2f ;  /* 0x0000002fbedc7836 */ /* 0x040fe40000000000 */
[----:B------:R-:W3:Y:S01]  /*3610*/  LDG.E R184, desc[UR10][R186.64+0x20] ;  /* 0x0000200abab87981 */ /* 0x000ee2000c1e1900 */
[C---:B------:R-:W-:Y:S02]  /*3620*/  VIADD R208, R190.reuse, 0xffffffe8 ;  /* 0xffffffe8bed07836 */ /* 0x040fe40000000000 */
[C---:B------:R-:W-:Y:S01]  /*3630*/  VIADD R202, R190.reuse, 0x27 ;  /* 0x00000027beca7836 */ /* 0x040fe20000000000 */
[----:B------:R-:W4:Y:S01]  /*3640*/  LDSM.16.M88.4 R108, [R130+0x1000] ;  /* 0x00100000826c783b */ /* 0x000f220000000200 */
[C---:B------:R-:W-:Y:S01]  /*3650*/  VIADD R200, R190.reuse, 0xffffffe7 ;  /* 0xffffffe7bec87836 */ /* 0x040fe20000000000 */
[C---:B------:R-:W-:Y:S01]  /*3660*/  @!P5 IADD3 R224, -R190.reuse, 0x9, RZ ;  /* 0x00000009bee0d810 */ /* 0x040fe20007ffe1ff */
[----:B------:R-:W-:Y:S01]  /*3670*/  VIADD R192, R190, 0x1f ;  /* 0x0000001fbec07836 */ /* 0x000fe20000000000 */
[----:B------:R-:W-:Y:S01]  /*3680*/  ISETP.GE.AND P5, PT, R202, RZ, PT ;  /* 0x000000ffca00720c */ /* 0x000fe20003fa6270 */
[C---:B------:R-:W-:Y:S01]  /*3690*/  VIADD R195, R190.reuse, 0xffffffdf ;  /* 0xffffffdfbec37836 */ /* 0x040fe20000000000 */
[----:B------:R-:W-:Y:S01]  /*36a0*/  I2FP.F32.S32 R224, R224 ;  /* 0x000000e000e07245 */ /* 0x000fe20000201400 */
[C---:B------:R-:W-:Y:S01]  /*36b0*/  VIADD R194, R190.reuse, 0x20 ;  /* 0x00000020bec27836 */ /* 0x040fe20000000000 */
[----:B------:R-:W4:Y:S01]  /*36c0*/  LDSM.16.M88.4 R112, [R138+UR4+0x6400] ;  /* 0x006400048a70783b */ /* 0x000f220008000200 */
[C---:B------:R-:W-:Y:S02]  /*36d0*/  VIADD R193, R190.reuse, 0x17 ;  /* 0x00000017bec17836 */ /* 0x040fe40000000000 */
[----:B------:R-:W-:Y:S02]  /*36e0*/  VIADD R199, R190, 0x10 ;  /* 0x00000010bec77836 */ /* 0x000fe40000000000 */
[----:B------:R-:W-:Y:S02]  /*36f0*/  VIADD R127, R125, 0x1 ;  /* 0x000000017d7f7836 */ /* 0x000fe40000000000 */
[----:B------:R-:W-:Y:S01]  /*3700*/  VIADD R210, R126, 0x4 ;  /* 0x000000047ed27836 */ /* 0x000fe20000000000 */
[----:B------:R-:W4:Y:S01]  /*3710*/  LDSM.16.M88.4 R116, [R138+UR4+0x6800] ;  /* 0x006800048a74783b */ /* 0x000f220008000200 */
[----:B------:R-:W-:Y:S02]  /*3720*/  @!P5 IADD3 R202, -R190, -0x27, RZ ;  /* 0xffffffd9becad810 */ /* 0x000fe40007ffe1ff */
[----:B------:R-:W-:Y:S01]  /*3730*/  LOP3.LUT R125, R175, UR31, R127, 0x96, !PT ;  /* 0x0000001faf7d7c12 */ /* 0x000fe2000f8e967f */
[----:B------:R-:W-:Y:S01]  /*3740*/  IMAD.WIDE.U32 R126, R126, -0x326172a9, RZ ;  /* 0xcd9e8d577e7e7825 */ /* 0x000fe200078e00ff */
[----:B------:R-:W-:Y:S03]  /*3750*/  ISETP.GE.AND P5, PT, R189, RZ, PT ;  /* 0x000000ffbd00720c */ /* 0x000fe60003fa6270 */
[----:B------:R-:W4:Y:S01]  /*3760*/  LDSM.16.M88.4 R120, [R138+UR4+0x6c00] ;  /* 0x006c00048a78783b */ /* 0x000f220008000200 */
[----:B------:R-:W-:Y:S01]  /*3770*/  LOP3.LUT R188, R127, R167, RZ, 0x3c, !PT ;  /* 0x000000a77fbc7212 */ /* 0x000fe200078e3cff */
[----:B------:R-:W-:Y:S01]  /*3780*/  VIADD R127, R190, 0x8 ;  /* 0x00000008be7f7836 */ /* 0x000fe20000000000 */
[----:B------:R-:W-:Y:S01]  /*3790*/  LOP3.LUT R218, R215, UR24, R126, 0x96, !PT ;  /* 0x00000018d7da7c12 */ /* 0x000fe2000f8e967e */
[-C--:B-1----:R-:W-:Y:S03]  /*37a0*/  HMMA.16816.F32 R4, R100, R104.reuse, RZ ;  /* 0x000000686404723c */ /* 0x082fe600000018ff */
[----:B------:R-:W-:Y:S01]  /*37b0*/  ISETP.GE.AND P6, PT, R127, RZ, PT ;  /* 0x000000ff7f00720c */ /* 0x000fe20003fc6270 */
[----:B-----5:R-:W5:Y:S01]  /*37c0*/  LDG.E R183, desc[UR10][R186.64+0x100] ;  /* 0x0001000abab77981 */ /* 0x020f62000c1e1900 */
[----:B------:R-:W-:Y:S01]  /*37d0*/  IMAD.WIDE.U32 R234, R188, -0x2daee0ad, RZ ;  /* 0xd2511f53bcea7825 */ /* 0x000fe200078e00ff */
[----:B------:R-:W-:Y:S02]  /*37e0*/  @!P5 IADD3 R189, -R190, 0x28, RZ ;  /* 0x00000028bebdd810 */ /* 0x000fe40007ffe1ff */
[----:B------:R1:W5:Y:S03]  /*37f0*/  LDG.E R182, desc[UR10][R186.64+0x120] ;  /* 0x0001200abab67981 */ /* 0x000366000c1e1900 */
[----:B------:R-:W-:Y:S01]  /*3800*/  LOP3.LUT R206, R191, R235, RZ, 0x3c, !PT ;  /* 0x000000ebbfce7212 */ /* 0x000fe200078e3cff */
[C---:B----4-:R-:W-:Y:S01]  /*3810*/  HMMA.16816.F32 R8, R108.reuse, R104, RZ ;  /* 0x000000686c08723c */ /* 0x050fe200000018ff */
[----:B------:R-:W4:Y:S01]  /*3820*/  @P0 S2R R124, SR_TID.X ;  /* 0x00000000007c0919 */ /* 0x000f220000002100 */
[----:B------:R-:W-:Y:S01]  /*3830*/  PLOP3.LUT P0, PT, PT, PT, UP0, 0x80, 0x0 ;  /* 0x000000000000781c */ /* 0x000fe20003f0f008 */
[----:B------:R-:W-:Y:S01]  /*3840*/  IMAD.WIDE.U32 R210, R210, -0x326172a9, RZ ;  /* 0xcd9e8d57d2d27825 */ /* 0x000fe200078e00ff */
[----:B------:R-:W-:Y:S02]  /*3850*/  @!P6 IADD3 R127, -R190, -0x8, RZ ;  /* 0xfffffff8be7fe810 */ /* 0x000fe40007ffe1ff */
[----:B------:R-:W-:Y:S01]  /*3860*/  ISETP.GE.AND P6, PT, R225, RZ, PT ;  /* 0x000000ffe100720c */ /* 0x000fe20003fc6270 */
[-C--:B------:R-:W-:Y:S01]  /*3870*/  HMMA.16816.F32 R12, R108, R106.reuse, RZ ;  /* 0x0000006a6c0c723c */ /* 0x080fe200000018ff */
[----:B------:R-:W-:Y:S03]  /*3880*/  LOP3.LUT R232, R211, R167, RZ, 0x3c, !PT ;  /* 0x000000a7d3e87212 */ /* 0x000fe600078e3cff */
[----:B------:R-:W-:Y:S01]  /*3890*/  LOP3.LUT R212, R215, UR24, R210, 0x96, !PT ;  /* 0x00000018d7d47c12 */ /* 0x000fe2000f8e96d2 */
[----:B------:R-:W-:Y:S01]  /*38a0*/  IMAD.WIDE.U32 R206, R206, -0x326172a9, RZ ;  /* 0xcd9e8d57cece7825 */ /* 0x000fe200078e00ff */
[----:B------:R-:W-:Y:S01]  /*38b0*/  I2FP.F32.S32 R127, R127 ;  /* 0x0000007f007f7245 */ /* 0x000fe20000201400 */
[C---:B------:R-:W-:Y:S01]  /*38c0*/  HMMA.16816.F32 R16, R100.reuse, R106, RZ ;  /* 0x0000006a6410723c */ /* 0x040fe200000018ff */
[----:B------:R-:W-:Y:S03]  /*38d0*/  LDSM.16.M88.4 R104, [R64] ;  /* 0x000000004068783b */ /* 0x000fe60000000200 */
[----:B------:R-:W-:Y:S01]  /*38e0*/  LOP3.LUT R215, R207, UR23, R214, 0x96, !PT ;  /* 0x00000017cfd77c12 */ /* 0x000fe2000f8e96d6 */
[C---:B------:R-:W-:Y:S01]  /*38f0*/  VIADD R211, R190.reuse, 0x40 ;  /* 0x00000040bed37836 */ /* 0x040fe20000000000 */
[C---:B------:R-:W-:Y:S01]  /*3900*/  @!P6 IADD3 R225, -R190.reuse, -0x37, RZ ;  /* 0xffffffc9bee1e810 */ /* 0x040fe20007ffe1ff */
[-C--:B------:R-:W-:Y:S01]  /*3910*/  HMMA.16816.F32 R20, R100, R112.reuse, RZ ;  /* 0x000000706414723c */ /* 0x080fe200000018ff */
[----:B------:R-:W-:Y:S03]  /*3920*/  ISETP.GE.AND P6, PT, R209, RZ, PT ;  /* 0x000000ffd100720c */ /* 0x000fe60003fc6270 */
[----:B-1----:R-:W-:Y:S02]  /*3930*/  IMAD.WIDE.U32 R186, R125, -0x326172a9, RZ ;  /* 0xcd9e8d577dba7825 */ /* 0x002fe400078e00ff */
[C---:B------:R-:W-:Y:S05]  /*3940*/  HMMA.16816.F32 R24, R108.reuse, R112, RZ ;  /* 0x000000706c18723c */ /* 0x040fea00000018ff */
[C---:B------:R-:W-:Y:S01]  /*3950*/  LOP3.LUT R216, R187.reuse, UR24, R126, 0x96, !PT ;  /* 0x00000018bbd87c12 */ /* 0x040fe2000f8e967e */
[-C--:B------:R-:W-:Y:S01]  /*3960*/  HMMA.16816.F32 R28, R108, R114.reuse, RZ ;  /* 0x000000726c1c723c */ /* 0x080fe200000018ff */
[----:B------:R-:W-:Y:S01]  /*3970*/  LOP3.LUT R210, R187, UR24, R210, 0x96, !PT ;  /* 0x00000018bbd27c12 */ /* 0x000fe2000f8e96d2 */
[C---:B------:R-:W-:Y:S03]  /*3980*/  VIADD R187, R190.reuse, 0x18 ;  /* 0x00000018bebb7836 */ /* 0x040fe60000000000 */
[----:B------:R-:W-:Y:S01]  /*3990*/  @!P6 IADD3 R209, -R190, -0x28, RZ ;  /* 0xffffffd8bed1e810 */ /* 0x000fe20007ffe1ff */
[C---:B------:R-:W-:Y:S01]  /*39a0*/  HMMA.16816.F32 R32, R100.reuse, R114, RZ ;  /* 0x000000726420723c */ /* 0x040fe200000018ff */
[----:B------:R-:W1:Y:S01]  /*39b0*/  LDSM.16.M88.4 R112, [R136] ;  /* 0x000000008870783b */ /* 0x000e620000000200 */
[----:B------:R-:W-:Y:S03]  /*39c0*/  ISETP.GE.AND P6, PT, R192, RZ, PT ;  /* 0x000000ffc000720c */ /* 0x000fe60003fc6270 */
[----:B------:R-:W-:Y:S01]  /*39d0*/  I2FP.F32.S32 R209, R209 ;  /* 0x000000d100d17245 */ /* 0x000fe20000201400 */
[-C--:B------:R-:W-:Y:S01]  /*39e0*/  HMMA.16816.F32 R36, R100, R116.reuse, RZ ;  /* 0x000000746424723c */ /* 0x080fe200000018ff */
[----:B------:R-:W-:Y:S04]  /*39f0*/  VIADD R126, R190, 0x7 ;  /* 0x00000007be7e7836 */ /* 0x000fe80000000000 */
[----:B------:R-:W-:Y:S01]  /*3a00*/  IMAD.WIDE.U32 R232, R232, -0x2daee0ad, RZ ;  /* 0xd2511f53e8e87825 */ /* 0x000fe200078e00ff */
[----:B------:R-:W-:Y:S01]  /*3a10*/  ISETP.GE.AND P4, PT, R126, RZ, PT ;  /* 0x000000ff7e00720c */ /* 0x000fe20003f86270 */
[C---:B------:R-:W-:Y:S04]  /*3a20*/  HMMA.16816.F32 R40, R108.reuse, R116, RZ ;  /* 0x000000746c28723c */ /* 0x040fe800000018ff */
[----:B------:R-:W-:Y:S01]  /*3a30*/  @!P6 IADD3 R192, -R190, -0x1f, RZ ;  /* 0xffffffe1bec0e810 */ /* 0x000fe20007ffe1ff */
[----:B------:R-:W-:Y:S01]  /*3a40*/  IMAD.WIDE.U32 R216, R216, -0x2daee0ad, RZ ;  /* 0xd2511f53d8d87825 */ /* 0x000fe200078e00ff */
[----:B------:R-:W-:Y:S01]  /*3a50*/  ISETP.GE.AND P6, PT, R201, RZ, PT ;  /* 0x000000ffc900720c */ /* 0x000fe20003fc6270 */
[-C--:B------:R-:W-:Y:S01]  /*3a60*/  HMMA.16816.F32 R44, R108, R118.reuse, RZ ;  /* 0x000000766c2c723c */ /* 0x080fe200000018ff */
[----:B------:R-:W-:Y:S03]  /*3a70*/  LOP3.LUT R204, R191, R233, RZ, 0x3c, !PT ;  /* 0x000000e9bfcc7212 */ /* 0x000fe600078e3cff */
[----:B----4-:R-:W-:Y:S01]  /*3a80*/  @P3 IMAD.SHL.U32 R124, R124, 0x2, RZ ;  /* 0x000000027c7c3824 */ /* 0x010fe200078e00ff */
[----:B------:R-:W-:Y:S01]  /*3a90*/  @!P4 IADD3 R126, -R190, -0x7, RZ ;  /* 0xfffffff9be7ec810 */ /* 0x000fe20007ffe1ff */
[C---:B------:R-:W-:Y:S01]  /*3aa0*/  HMMA.16816.F32 R48, R100.reuse, R118, RZ ;  /* 0x000000766430723c */ /* 0x040fe200000018ff */
[----:B------:R4:W1:Y:S01]  /*3ab0*/  LDSM.16.M88.4 R116, [R64+0x1000] ;  /* 0x001000004074783b */ /* 0x0008620000000200 */
[----:B------:R-:W-:Y:S02]  /*3ac0*/  ISETP.GE.AND P3, PT, R229, RZ, PT ;  /* 0x000000ffe500720c */ /* 0x000fe40003f66270 */
[----:B------:R-:W-:Y:S01]  /*3ad0*/  ISETP.GE.AND P4, PT, R223, RZ, PT ;  /* 0x000000ffdf00720c */ /* 0x000fe20003f86270 */
[----:B------:R-:W-:Y:S01]  /*3ae0*/  IMAD.WIDE.U32 R204, R204, -0x326172a9, RZ ;  /* 0xcd9e8d57cccc7825 */ /* 0x000fe200078e00ff */
[----:B------:R-:W-:Y:S01]  /*3af0*/  @P2 LOP3.LUT R125, R124, 0x6, RZ, 0xc0, !PT ;  /* 0x000000067c7d2812 */ /* 0x000fe200078ec0ff */
[-C--:B------:R-:W-:Y:S01]  /*3b00*/  HMMA.16816.F32 R52, R100, R120.reuse, RZ ;  /* 0x000000786434723c */ /* 0x080fe200000018ff */
[----:B------:R-:W-:Y:S03]  /*3b10*/  ISETP.GE.AND P2, PT, R213, RZ, PT ;  /* 0x000000ffd500720c */ /* 0x000fe60003f46270 */
[----:B------:R-:W-:Y:S01]  /*3b20*/  @!P6 IADD3 R201, -R190, 0x31, RZ ;  /* 0x00000031bec9e810 */ /* 0x000fe20007ffe1ff */
[----:B------:R-:W-:Y:S01]  /*3b30*/  @P1 IMAD R124, R142, 0x40, R125 ;  /* 0x000000408e7c1824 */ /* 0x000fe200078e027d */
[----:B------:R-:W-:Y:S01]  /*3b40*/  ISETP.GE.AND P1, PT, R211, RZ, PT ;  /* 0x000000ffd300720c */ /* 0x000fe20003f26270 */
[C---:B------:R-:W-:Y:S01]  /*3b50*/  HMMA.16816.F32 R56, R108.reuse, R120, RZ ;  /* 0x000000786c38723c */ /* 0x040fe200000018ff */
[----:B------:R-:W-:Y:S03]  /*3b60*/  PLOP3.LUT P6, PT, PT, PT, UP0, 0x80, 0x0 ;  /* 0x000000000000781c */ /* 0x000fe60003fcf008 */
[----:B------:R-:W-:Y:S01]  /*3b70*/  @!P3 IADD3 R229, -R190, -0x47, RZ ;  /* 0xffffffb9bee5b810 */ /* 0x000fe20007ffe1ff */
[----:B------:R-:W-:Y:S01]  /*3b80*/  @P0 IMAD R185, R185, 0x80, R124 ;  /* 0x00000080b9b90824 */ /* 0x000fe200078e027c */
[----:B------:R-:W-:Y:S01]  /*3b90*/  ISETP.GE.AND P0, PT, R230, RZ, PT ;  /* 0x000000ffe600720c */ /* 0x000fe20003f06270 */
[-C--:B------:R-:W-:Y:S01]  /*3ba0*/  HMMA.16816.F32 R60, R108, R122.reuse, RZ ;  /* 0x0000007a6c3c723c */ /* 0x080fe200000018ff */
[----:B------:R-:W-:Y:S01]  /*3bb0*/  @!P2 IADD3 R213, -R190, -0x48, RZ ;  /* 0xffffffb8bed5a810 */ /* 0x000fe20007ffe1ff */
[----:B------:R-:W-:Y:S01]  /*3bc0*/  LDSM.16.M88.4 R108, [R136+0x800] ;  /* 0x00080000886c783b */ /* 0x000fe20000000200 */
[----:B------:R-:W-:Y:S01]  /*3bd0*/  ISETP.GE.AND P2, PT, R228, RZ, PT ;  /* 0x000000ffe400720c */ /* 0x000fe20003f46270 */
[C---:B------:R-:W-:Y:S01]  /*3be0*/  VIADD R125, R190.reuse, 0xffffffc8 ;  /* 0xffffffc8be7d7836 */ /* 0x040fe20000000000 */
[C---:B------:R-:W-:Y:S01]  /*3bf0*/  @!P1 IADD3 R211, -R190.reuse, -0x40, RZ ;  /* 0xffffffc0bed39810 */ /* 0x040fe20007ffe1ff */
[----:B----4-:R-:W-:Y:S02]  /*3c00*/  HMMA.16816.F32 R64, R100, R122, RZ ;  /* 0x0000007a6440723c */ /* 0x010fe400000018ff */
[----:B------:R-:W-:Y:S02]  /*3c10*/  ISETP.GE.AND P1, PT, R227, RZ, PT ;  /* 0x000000ffe300720c */ /* 0x000fe40003f26270 */
[----:B------:R-:W-:Y:S01]  /*3c20*/  ISETP.GE.AND P3, PT, R221, RZ, PT ;  /* 0x000000ffdd00720c */ /* 0x000fe20003f66270 */
[----:B------:R-:W4:Y:S01]  /*3c30*/  LDSM.16.M88.4 R100, [R136+0x400] ;  /* 0x000400008864783b */ /* 0x000f220000000200 */
[----:B------:R-:W-:Y:S01]  /*3c40*/  @!P0 IADD3 R230, -R190, -0x3f, RZ ;  /* 0xffffffc1bee68810 */ /* 0x000fe20007ffe1ff */
[-C--:B-1----:R-:W-:Y:S05]  /*3c50*/  HMMA.16816.F32 R4, R104, R112.reuse, R4 ;  /* 0x000000706804723c */ /* 0x082fea0000001804 */
[----:B------:R-:W-:Y:S01]  /*3c60*/  ISETP.GE.AND P0, PT, R222, RZ, PT ;  /* 0x000000ffde00720c */ /* 0x000fe20003f06270 */
[C---:B------:R-:W-:Y:S01]  /*3c70*/  VIADD R124, R190.reuse, 0xffffffc7 ;  /* 0xffffffc7be7c7836 */ /* 0x040fe20000000000 */
[C---:B------:R-:W-:Y:S01]  /*3c80*/  @!P2 IADD3 R228, -R190.reuse, -0x38, RZ ;  /* 0xffffffc8bee4a810 */ /* 0x040fe20007ffe1ff */
[C---:B------:R-:W-:Y:S04]  /*3c90*/  HMMA.16816.F32 R8, R116.reuse, R112, R8 ;  /* 0x000000707408723c */ /* 0x040fe80000001808 */
[----:B------:R-:W-:Y:S01]  /*3ca0*/  @!P1 IADD3 R227, -R190, 0x8, RZ ;  /* 0x00000008bee39810 */ /* 0x000fe20007ffe1ff */
[----:B------:R-:W-:Y:S01]  /*3cb0*/  IMAD.WIDE.U32 R218, R218, -0x2daee0ad, RZ ;  /* 0xd2511f53dada7825 */ /* 0x000fe200078e00ff */
[----:B------:R-:W-:Y:S01]  /*3cc0*/  @!P4 IADD3 R223, -R190, 0x10, RZ ;  /* 0x00000010bedfc810 */ /* 0x000fe20007ffe1ff */
[-C--:B------:R-:W-:Y:S03]  /*3cd0*/  HMMA.16816.F32 R12, R116, R114.reuse, R12 ;  /* 0x00000072740c723c */ /* 0x080fe6000000180c */
[----:B------:R-:W-:Y:S02]  /*3ce0*/  ISETP.GE.AND P2, PT, R220, RZ, PT ;  /* 0x000000ffdc00720c */ /* 0x000fe40003f46270 */
[----:B------:R-:W-:Y:S01]  /*3cf0*/  @!P0 IADD3 R222, -R190, 0x11, RZ ;  /* 0x00000011bede8810 */ /* 0x000fe20007ffe1ff */
[C---:B------:R-:W-:Y:S04]  /*3d00*/  HMMA.16816.F32 R16, R104.reuse, R114, R16 ;  /* 0x000000726810723c */ /* 0x040fe80000001810 */
[----:B------:R-:W-:Y:S01]  /*3d10*/  ISETP.GE.AND P0, PT, R196, RZ, PT ;  /* 0x000000ffc400720c */ /* 0x000fe20003f06270 */
[----:B------:R-:W-:Y:S01]  /*3d20*/  FFMA.FTZ R6, R127, -UR5, R6 ;  /* 0x800000057f067c23 */ /* 0x000fe20008010006 */
[----:B------:R-:W-:Y:S01]  /*3d30*/  ISETP.GE.AND P1, PT, R208, RZ, PT ;  /* 0x000000ffd000720c */ /* 0x000fe20003f26270 */
[----:B------:R-:W-:Y:S01]  /*3d40*/  FFMA.FTZ R5, R226, -UR5, R5 ;  /* 0x80000005e2057c23 */ /* 0x000fe20008010005 */
[----:B------:R-:W-:Y:S02]  /*3d50*/  ISETP.GE.AND P4, PT, R200, RZ, PT ;  /* 0x000000ffc800720c */ /* 0x000fe40003f86270 */
[----:B------:R-:W-:Y:S02]  /*3d60*/  ISETP.GE.AND P5, PT, R125, RZ, PT ;  /* 0x000000ff7d00720c */ /* 0x000fe40003fa6270 */
[C---:B------:R-:W-:Y:S02]  /*3d70*/  @!P3 IADD3 R221, -R190.reuse, -0x30, RZ ;  /* 0xffffffd0beddb810 */ /* 0x040fe40007ffe1ff */
[C---:B------:R-:W-:Y:S02]  /*3d80*/  @!P2 IADD3 R220, -R190.reuse, -0x2f, RZ ;  /* 0xffffffd1bedca810 */ /* 0x040fe40007ffe1ff */
[----:B------:R-:W-:Y:S01]  /*3d90*/  ISETP.GE.AND P3, PT, R195, RZ, PT ;  /* 0x000000ffc300720c */ /* 0x000fe20003f66270 */
[-C--:B----4-:R-:W-:Y:S03]  /*3da0*/  HMMA.16816.F32 R20, R104, R100.reuse, R20 ;  /* 0x000000646814723c */ /* 0x090fe60000001814 */
[----:B------:R-:W-:Y:S02]  /*3db0*/  @!P0 IADD3 R196, -R190, 0x20, RZ ;  /* 0x00000020bec48810 */ /* 0x000fe40007ffe1ff */
[----:B------:R-:W-:Y:S01]  /*3dc0*/  ISETP.GE.AND P0, PT, R197, RZ, PT ;  /* 0x000000ffc500720c */ /* 0x000fe20003f06270 */
[C---:B------:R-:W-:Y:S04]  /*3dd0*/  HMMA.16816.F32 R24, R116.reuse, R100, R24 ;  /* 0x000000647418723c */ /* 0x040fe80000001818 */
[----:B------:R-:W-:Y:S01]  /*3de0*/  ISETP.GE.AND P2, PT, R194, RZ, PT ;  /* 0x000000ffc200720c */ /* 0x000fe20003f46270 */
[----:B------:R-:W-:Y:S01]  /*3df0*/  FFMA.FTZ R17, R224, -UR5, R17 ;  /* 0x80000005e0117c23 */ /* 0x000fe20008010011 */
[----:B------:R-:W-:Y:S01]  /*3e00*/  @!P1 IADD3 R208, -R190, 0x18, RZ ;  /* 0x00000018bed09810 */ /* 0x000fe20007ffe1ff */
[-C--:B------:R-:W-:Y:S03]  /*3e10*/  HMMA.16816.F32 R28, R116, R102.reuse, R28 ;  /* 0x00000066741c723c */ /* 0x080fe6000000181c */
[----:B------:R-:W-:Y:S01]  /*3e20*/  ISETP.GE.AND P1, PT, R187, RZ, PT ;  /* 0x000000ffbb00720c */ /* 0x000fe20003f26270 */
[----:B------:R-:W-:Y:S01]  /*3e30*/  FFMA.FTZ R19, R226, -UR5, R19 ;  /* 0x80000005e2137c23 */ /* 0x000fe20008010013 */
[----:B------:R-:W-:Y:S01]  /*3e40*/  @!P4 IADD3 R200, -R190, 0x19, RZ ;  /* 0x00000019bec8c810 */ /* 0x000fe20007ffe1ff */
[C---:B------:R-:W-:Y:S01]  /*3e50*/  HMMA.16816.F32 R32, R104.reuse, R102, R32 ;  /* 0x000000666820723c */ /* 0x040fe20000001820 */
[----:B------:R-:W1:Y:S03]  /*3e60*/  LDSM.16.M88.4 R100, [R136+0xc00] ;  /* 0x000c00008864783b */ /* 0x000e660000000200 */
[----:B------:R-:W-:Y:S01]  /*3e70*/  ISETP.GE.AND P4, PT, R193, RZ, PT ;  /* 0x000000ffc100720c */ /* 0x000fe20003f86270 */
[----:B------:R-:W-:Y:S01]  /*3e80*/  FFMA.FTZ R23, R224, -UR5, R23 ;  /* 0x80000005e0177c23 */ /* 0x000fe20008010017 */
[C---:B------:R-:W-:Y:S01]  /*3e90*/  @!P0 IADD3 R197, -R190.reuse, 0x29, RZ ;  /* 0x00000029bec58810 */ /* 0x040fe20007ffe1ff */
[-C--:B------:R-:W-:Y:S01]  /*3ea0*/  HMMA.16816.F32 R36, R104, R108.reuse, R36 ;  /* 0x0000006c6824723c */ /* 0x080fe20000001824 */
[----:B------:R-:W-:Y:S02]  /*3eb0*/  PLOP3.LUT P0, PT, PT, PT, UP0, 0x80, 0x0 ;  /* 0x000000000000781c */ /* 0x000fe40003f0f008 */
[----:B------:R-:W-:Y:S02]  /*3ec0*/  @P6 ISETP.GE.AND P6, PT, R185, UR6, PT ;  /* 0x00000006b9006c0c */ /* 0x000fe4000bfc6270 */
[----:B------:R-:W-:Y:S01]  /*3ed0*/  @!P3 IADD3 R195, -R190, 0x21, RZ ;  /* 0x00000021bec3b810 */ /* 0x000fe20007ffe1ff */
[C---:B------:R-:W-:Y:S04]  /*3ee0*/  HMMA.16816.F32 R40, R116.reuse, R108, R40 ;  /* 0x0000006c7428723c */ /* 0x040fe80000001828 */
[----:B------:R-:W-:Y:S01]  /*3ef0*/  ISETP.GE.AND P3, PT, R198, RZ, PT ;  /* 0x000000ffc600720c */ /* 0x000fe20003f66270 */
[----:B------:R-:W-:Y:S01]  /*3f00*/  FFMA.FTZ R28, R209, -UR5, R28 ;  /* 0x80000005d11c7c23 */ /* 0x000fe2000801001c */
[C---:B------:R-:W-:Y:S01]  /*3f10*/  @!P2 IADD3 R194, -R190.reuse, -0x20, RZ ;  /* 0xffffffe0bec2a810 */ /* 0x040fe20007ffe1ff */
[-C--:B------:R-:W-:Y:S03]  /*3f20*/  HMMA.16816.F32 R44, R116, R110.reuse, R44 ;  /* 0x0000006e742c723c */ /* 0x080fe6000000182c */
[----:B------:R-:W-:Y:S02]  /*3f30*/  ISETP.GE.AND P2, PT, R199, RZ, PT ;  /* 0x000000ffc700720c */ /* 0x000fe40003f46270 */
[C---:B------:R-:W-:Y:S01]  /*3f40*/  @!P1 IADD3 R187, -R190.reuse, -0x18, RZ ;  /* 0xffffffe8bebb9810 */ /* 0x040fe20007ffe1ff */
[C---:B------:R-:W-:Y:S04]  /*3f50*/  HMMA.16816.F32 R48, R104.reuse, R110, R48 ;  /* 0x0000006e6830723c */ /* 0x040fe80000001830 */
[----:B------:R-:W-:Y:S02]  /*3f60*/  ISETP.GE.AND P1, PT, R203, RZ, PT ;  /* 0x000000ffcb00720c */ /* 0x000fe40003f26270 */
[----:B------:R-:W-:Y:S02]  /*3f70*/  @!P4 IADD3 R193, -R190, -0x17, RZ ;  /* 0xffffffe9bec1c810 */ /* 0x000fe40007ffe1ff */
[----:B------:R-:W-:Y:S03]  /*3f80*/  ISETP.GE.AND P4, PT, R124, RZ, PT ;  /* 0x000000ff7c00720c */ /* 0x000fe60003f86270 */
[----:B------:R-:W-:Y:S01]  /*3f90*/  LOP3.LUT R188, R205, UR23, R214, 0x96, !PT ;  /* 0x00000017cdbc7c12 */ /* 0x000fe2000f8e96d6 */
[----:B------:R-:W-:Y:S01]  /*3fa0*/  FFMA.FTZ R42, R209, -UR5, R42 ;  /* 0x80000005d12a7c23 */ /* 0x000fe2000801002a */
[--C-:B------:R-:W-:Y:S01]  /*3fb0*/  LOP3.LUT R214, R207, UR23, R186.reuse, 0x96, !PT ;  /* 0x00000017cfd67c12 */ /* 0x100fe2000f8e96ba */
[----:B------:R-:W-:Y:S01]  /*3fc0*/  @P0 VIADD R207, R185, 0x1 ;  /* 0x00000001b9cf0836 */ /* 0x000fe20000000000 */
[----:B------:R-:W-:Y:S01]  /*3fd0*/  LOP3.LUT R186, R205, UR23, R186, 0x96, !PT ;  /* 0x00000017cdba7c12 */ /* 0x000fe2000f8e96ba */
[-C--:B-1----:R-:W-:Y:S01]  /*3fe0*/  HMMA.16816.F32 R52, R104, R100.reuse, R52 ;  /* 0x000000646834723c */ /* 0x082fe20000001834 */
[----:B------:R-:W-:Y:S02]  /*3ff0*/  PLOP3.LUT P0, PT, PT, PT, UP0, 0x80, 0x0 ;  /* 0x000000000000781c */ /* 0x000fe40003f0f008 */
[----:B------:R-:W-:Y:S01]  /*4000*/  IABS R205, R190 ;  /* 0x000000be00cd7213 */ /* 0x000fe20000000000 */
[----:B------:R-:W-:Y:S01]  /*4010*/  IMAD.WIDE.U32 R240, R188, -0x2daee0ad, RZ ;  /* 0xd2511f53bcf07825 */ /* 0x000fe200078e00ff */
[C---:B------:R-:W-:Y:S01]  /*4020*/  @!P3 IADD3 R198, -R190.reuse, 0x30, RZ ;  /* 0x00000030bec6b810 */ /* 0x040fe20007ffe1ff */
[C---:B------:R-:W-:Y:S01]  /*4030*/  HMMA.16816.F32 R56, R116.reuse, R100, R56 ;  /* 0x000000647438723c */ /* 0x040fe20000001838 */
[----:B------:R-:W-:Y:S04]  /*4040*/  PLOP3.LUT P3, PT, PT, PT, UP0, 0x80, 0x0 ;  /* 0x000000000000781c */ /* 0x000fe80003f6f008 */
[C---:B------:R-:W-:Y:S01]  /*4050*/  @!P2 IADD3 R199, -R190.reuse, -0x10, RZ ;  /* 0xfffffff0bec7a810 */ /* 0x040fe20007ffe1ff */
[-C--:B------:R-:W-:Y:S01]  /*4060*/  HMMA.16816.F32 R60, R116, R102.reuse, R60 ;  /* 0x00000066743c723c */ /* 0x080fe2000000183c */
[----:B------:R-:W-:Y:S04]  /*4070*/  PLOP3.LUT P2, PT, PT, PT, UP0, 0x80, 0x0 ;  /* 0x000000000000781c */ /* 0x000fe80003f4f008 */
[C---:B------:R-:W-:Y:S01]  /*4080*/  @!P1 IADD3 R203, -R190.reuse, -0xf, RZ ;  /* 0xfffffff1becb9810 */ /* 0x040fe20007ffe1ff */
[----:B------:R-:W-:Y:S01]  /*4090*/  HMMA.16816.F32 R64, R104, R102, R64 ;  /* 0x000000666840723c */ /* 0x000fe20000001840 */
[----:B------:R-:W-:Y:S03]  /*40a0*/  PLOP3.LUT P1, PT, PT, PT, UP0, 0x80, 0x0 ;  /* 0x000000000000781c */ /* 0x000fe60003f2f008 */
[----:B------:R-:W-:Y:S02]  /*40b0*/  @P3 ISETP.GE.AND P3, PT, R207, UR6, PT ;  /* 0x00000006cf003c0c */ /* 0x000fe4000bf66270 */
[C---:B------:R-:W-:Y:S02]  /*40c0*/  @!P5 IADD3 R125, -R190.reuse, 0x38, RZ ;  /* 0x00000038be7dd810 */ /* 0x040fe40007ffe1ff */
[----:B------:R-:W-:Y:S02]  /*40d0*/  @!P4 IADD3 R124, -R190, 0x39, RZ ;  /* 0x00000039be7cc810 */ /* 0x000fe40007ffe1ff */
[----:B------:R-:W-:Y:S02]  /*40e0*/  PLOP3.LUT P5, PT, PT, PT, UP0, 0x80, 0x0 ;  /* 0x000000000000781c */ /* 0x000fe40003faf008 */
[----:B------:R-:W-:Y:S02]  /*40f0*/  LOP3.LUT R190, R217, UR22, R234, 0x96, !PT ;  /* 0x00000016d9be7c12 */ /* 0x000fe4000f8e96ea */
[----:B------:R-:W-:Y:S01]  /*4100*/  I2FP.F32.S32 R217, R205 ;  /* 0x000000cd00d97245 */ /* 0x000fe20000201400 */
[----:B------:R-:W-:Y:S01]  /*4110*/  @P1 VIADD R235, R185, 0x8 ;  /* 0x00000008b9eb1836 */ /* 0x000fe20000000000 */
[----:B------:R-:W-:Y:S02]  /*4120*/  I2FP.F32.S32 R213, R213 ;  /* 0x000000d500d57245 */ /* 0x000fe40000201400 */
[----:B------:R-:W-:Y:S01]  /*4130*/  PLOP3.LUT P4, PT, PT, PT, UP0, 0x80, 0x0 ;  /* 0x000000000000781c */ /* 0x000fe20003f8f008 */
[----:B------:R-:W-:Y:S01]  /*4140*/  FFMA.FTZ R60, R127, -UR5, R60 ;  /* 0x800000057f3c7c23 */ /* 0x000fe2000801003c */
[----:B------:R-:W-:Y:S01]  /*4150*/  LOP3.LUT R191, R219, UR22, R234, 0x96, !PT ;  /* 0x00000016dbbf7c12 */ /* 0x000fe2000f8e96ea */
[----:B------:R-:W-:Y:S01]  /*4160*/  FFMA.FTZ R4, R217, -UR5, R4 ;  /* 0x80000005d9047c23 */ /* 0x000fe20008010004 */
[----:B------:R-:W-:Y:S01]  /*4170*/  I2FP.F32.S32 R219, R211 ;  /* 0x000000d300db7245 */ /* 0x000fe20000201400 */
[----:B------:R-:W-:Y:S01]  /*4180*/  IMAD.WIDE.U32 R210, R210, -0x2daee0ad, RZ ;  /* 0xd2511f53d2d27825 */ /* 0x000fe200078e00ff */
[----:B------:R-:W-:Y:S02]  /*4190*/  I2FP.F32.S32 R230, R230 ;  /* 0x000000e600e67245 */ /* 0x000fe40000201400 */
[----:B------:R-:W-:Y:S01]  /*41a0*/  @P0 FSEL R4, R4, -INF , !P6 ;  /* 0xff80000004040808 */ /* 0x000fe20007000000 */
[----:B------:R-:W-:Y:S01]  /*41b0*/  FFMA.FTZ R8, R219, -UR5, R8 ;  /* 0x80000005db087c23 */ /* 0x000fe20008010008 */
[----:B------:R-:W-:Y:S01]  /*41c0*/  PLOP3.LUT P0, PT, PT, PT, UP0, 0x80, 0x0 ;  /* 0x000000000000781c */ /* 0x000fe20003f0f008 */
[----:B------:R-:W-:Y:S01]  /*41d0*/  FFMA.FTZ R9, R230, -UR5, R9 ;  /* 0x80000005e6097c23 */ /* 0x000fe20008010009 */
[----:B------:R-:W-:Y:S01]  /*41e0*/  @P5 FSEL R6, R6, -INF , !P6 ;  /* 0xff80000006065808 */ /* 0x000fe20007000000 */
[----:B------:R-:W-:Y:S01]  /*41f0*/  FFMA.FTZ R18, R217, -UR5, R18 ;  /* 0x80000005d9127c23 */ /* 0x000fe20008010012 */
[----:B------:R-:W-:Y:S01]  /*4200*/  @P4 FSEL R8, R8, -INF , !P6 ;  /* 0xff80000008084808 */ /* 0x000fe20007000000 */
[----:B------:R-:W-:Y:S01]  /*4210*/  FFMA.FTZ R10, R213, -UR5, R10 ;  /* 0x80000005d50a7c23 */ /* 0x000fe2000801000a */
[----:B------:R-:W-:Y:S01]  /*4220*/  PLOP3.LUT P1, PT, PT, PT, UP0, 0x80, 0x0 ;  /* 0x000000000000781c */ /* 0x000fe20003f2f008 */
[----:B------:R-:W-:Y:S01]  /*4230*/  FFMA.FTZ R14, R219, -UR5, R14 ;  /* 0x80000005db0e7c23 */ /* 0x000fe2000801000e */
[----:B------:R-:W-:Y:S01]  /*4240*/  I2FP.F32.S32 R126, R126 ;  /* 0x0000007e007e7245 */ /* 0x000fe20000201400 */
[----:B------:R-:W-:Y:S01]  /*4250*/  FFMA.FTZ R15, R230, -UR5, R15 ;  /* 0x80000005e60f7c23 */ /* 0x000fe2000801000f */
[----:B------:R-:W-:Y:S01]  /*4260*/  @P2 FSEL R10, R10, -INF , !P6 ;  /* 0xff8000000a0a2808 */ /* 0x000fe20007000000 */
[----:B------:R-:W-:Y:S01]  /*4270*/  IMAD.WIDE.U32 R212, R212, -0x2daee0ad, RZ ;  /* 0xd2511f53d4d47825 */ /* 0x000fe200078e00ff */
[----:B------:R-:W-:Y:S02]  /*4280*/  PLOP3.LUT P2, PT, PT, PT, UP0, 0x80, 0x0 ;  /* 0x000000000000781c */ /* 0x000fe40003f4f008 */
[----:B------:R-:W-:Y:S01]  /*4290*/  PLOP3.LUT P6, PT, PT, PT, UP0, 0x80, 0x0 ;  /* 0x000000000000781c */ /* 0x000fe20003fcf008 */
[C---:B------:R-:W-:Y:S01]  /*42a0*/  FFMA.FTZ R61, R126.reuse, -UR5, R61 ;  /* 0x800000057e3d7c23 */ /* 0x040fe2000801003d */
[----:B------:R-:W-:Y:S01]  /*42b0*/  I2FP.F32.S32 R236, R229 ;  /* 0x000000e500ec7245 */ /* 0x000fe20000201400 */
[----:B------:R-:W-:Y:S01]  /*42c0*/  @P0 VIADD R233, R185, 0x9 ;  /* 0x00000009b9e90836 */ /* 0x000fe20000000000 */
[----:B------:R-:W-:Y:S01]  /*42d0*/  PLOP3.LUT P0, PT, PT, PT, UP0, 0x80, 0x0 ;  /* 0x000000000000781c */ /* 0x000fe20003f0f008 */
[----:B------:R-:W-:Y:S01]  /*42e0*/  FFMA.FTZ R7, R126, -UR5, R7 ;  /* 0x800000057e077c23 */ /* 0x000fe20008010007 */
[----:B------:R-:W-:Y:S01]  /*42f0*/  LOP3.LUT R205, R211, UR22, R232, 0x96, !PT ;  /* 0x00000016d3cd7c12 */ /* 0x000fe2000f8e96e8 */
[----:B------:R-:W-:Y:S01]  /*4300*/  FFMA.FTZ R11, R236, -UR5, R11 ;  /* 0x80000005ec0b7c23 */ /* 0x000fe2000801000b */
[----:B------:R-:W-:Y:S01]  /*4310*/  I2FP.F32.S32 R211, R228 ;  /* 0x000000e400d37245 */ /* 0x000fe20000201400 */
[----:B------:R-:W-:Y:S01]  /*4320*/  IMAD.WIDE.U32 R236, R186, -0x2daee0ad, RZ ;  /* 0xd2511f53baec7825 */ /* 0x000fe200078e00ff */
[----:B------:R-:W-:Y:S02]  /*4330*/  PLOP3.LUT P5, PT, PT, PT, UP0, 0x80, 0x0 ;  /* 0x000000000000781c */ /* 0x000fe40003faf008 */
[----:B------:R-:W-:Y:S01]  /*4340*/  @P2 FSEL R5, R5, -INF , !P3 ;  /* 0xff80000005052808 */ /* 0x000fe20005800000 */
[C---:B------:R-:W-:Y:S01]  /*4350*/  FFMA.FTZ R12, R211.reuse, -UR5, R12 ;  /* 0x80000005d30c7c23 */ /* 0x040fe2000801000c */
[----:B------:R-:W-:Y:S01]  /*4360*/  PLOP3.LUT P2, PT, PT, PT, UP0, 0x80, 0x0 ;  /* 0x000000000000781c */ /* 0x000fe20003f4f008 */
[----:B------:R-:W-:Y:S01]  /*4370*/  FFMA.FTZ R26, R211, -UR5, R26 ;  /* 0x80000005d31a7c23 */ /* 0x000fe2000801001a */
[----:B------:R-:W-:Y:S02]  /*4380*/  @P1 ISETP.GE.AND P1, PT, R235, UR6, PT ;  /* 0x00000006eb001c0c */ /* 0x000fe4000bf26270 */
[----:B------:R-:W-:Y:S02]  /*4390*/  @P0 FSEL R9, R9, -INF , !P3 ;  /* 0xff80000009090808 */ /* 0x000fe40005800000 */
[----:B------:R-:W-:Y:S02]  /*43a0*/  PLOP3.LUT P0, PT, PT, PT, UP0, 0x80, 0x0 ;  /* 0x000000000000781c */ /* 0x000fe40003f0f008 */
[----:B------:R-:W-:Y:S01]  /*43b0*/  @P6 FSEL R7, R7, -INF , !P3 ;  /* 0xff80000007076808 */ /* 0x000fe20005800000 */
[----:B------:R-:W-:Y:S01]  /*43c0*/  @P5 VIADD R234, R185, 0x10 ;  /* 0x00000010b9ea5836 */ /* 0x000fe20000000000 */
[----:B------:R-:W-:Y:S02]  /*43d0*/  I2FP.F32.S32 R227, R227 ;  /* 0x000000e300e37245 */ /* 0x000fe40000201400 */
        /* <DEDUP_REMOVED lines=16> */
[----:B------:R-:W-:Y:S01]  /*44e0*/  @P2 FSEL R16, R16, -INF , !P1 ;  /* 0xff80000010102808 */ /* 0x000fe20004800000 */
[----:B------:R-:W-:Y:S01]  /*44f0*/  IMAD.WIDE.U32 R228, R205, -0x326172a9, RZ ;  /* 0xcd9e8d57cde47825 */ /* 0x000fe200078e00ff */
[----:B------:R-:W-:Y:S02]  /*4500*/  @P0 FSEL R18, R18, -INF , !P1 ;  /* 0xff80000012120808 */ /* 0x000fe40004800000 */
[----:B------:R-:W-:Y:S02]  /*4510*/  PLOP3.LUT P1, PT, PT, PT, UP0, 0x80, 0x0 ;  /* 0x000000000000781c */ /* 0x000fe40003f2f008 */
[----:B------:R-:W-:Y:S02]  /*4520*/  PLOP3.LUT P2, PT, PT, PT, UP0, 0x80, 0x0 ;  /* 0x000000000000781c */ /* 0x000fe40003f4f008 */
[----:B------:R-:W-:Y:S02]  /*4530*/  PLOP3.LUT P0, PT, PT, PT, UP0, 0x80, 0x0 ;  /* 0x000000000000781c */ /* 0x000fe40003f0f008 */
[----:B------:R-:W-:Y:S02]  /*4540*/  @P5 ISETP.GE.AND P5, PT, R233, UR6, PT ;  /* 0x00000006e9005c0c */ /* 0x000fe4000bfa6270 */
[----:B------:R-:W-:Y:S02]  /*4550*/  I2FP.F32.S32 R223, R223 ;  /* 0x000000df00df7245 */ /* 0x000fe40000201400 */
[----:B------:R-:W-:Y:S02]  /*4560*/  @P3 FSEL R13, R13, -INF , !P5 ;  /* 0xff8000000d0d3808 */ /* 0x000fe40006800000 */
[----:B------:R-:W-:Y:S01]  /*4570*/  PLOP3.LUT P3, PT, PT, PT, UP0, 0x80, 0x0 ;  /* 0x000000000000781c */ /* 0x000fe20003f6f008 */
[----:B------:R-:W-:Y:S01]  /*4580*/  FFMA.FTZ R20, R223, -UR5, R20 ;  /* 0x80000005df147c23 */ /* 0x000fe20008010014 */
[----:B------:R-:W-:Y:S01]  /*4590*/  @P1 FSEL R17, R17, -INF , !P5 ;  /* 0xff80000011111808 */ /* 0x000fe20006800000 */
[----:B------:R-:W-:Y:S01]  /*45a0*/  FFMA.FTZ R34, R223, -UR5, R34 ;  /* 0x80000005df227c23 */ /* 0x000fe20008010022 */
[----:B------:R-:W-:Y:S02]  /*45b0*/  @P2 FSEL R15, R15, -INF , !P5 ;  /* 0xff8000000f0f2808 */ /* 0x000fe40006800000 */
[----:B------:R-:W-:Y:S02]  /*45c0*/  PLOP3.LUT P1, PT, PT, PT, UP0, 0x80, 0x0 ;  /* 0x000000000000781c */ /* 0x000fe40003f2f008 */
[----:B------:R-:W-:Y:S02]  /*45d0*/  @P0 FSEL R19, R19, -INF , !P5 ;  /* 0xff80000013130808 */ /* 0x000fe40006800000 */
[----:B------:R-:W-:Y:S02]  /*45e0*/  PLOP3.LUT P2, PT, PT, PT, UP0, 0x80, 0x0 ;  /* 0x000000000000781c */ /* 0x000fe40003f4f008 */
[----:B------:R-:W-:Y:S02]  /*45f0*/  PLOP3.LUT P0, PT, PT, PT, UP0, 0x80, 0x0 ;  /* 0x000000000000781c */ /* 0x000fe40003f0f008 */
[----:B------:R-:W-:Y:S02]  /*4600*/  I2FP.F32.S32 R211, R221 ;  /* 0x000000dd00d37245 */ /* 0x000fe40000201400 */
[----:B------:R-:W-:Y:S02]  /*4610*/  PLOP3.LUT P6, PT, PT, PT, UP0, 0x80, 0x0 ;  /* 0x000000000000781c */ /* 0x000fe40003fcf008 */
[----:B------:R-:W-:Y:S01]  /*4620*/  @P4 ISETP.GE.AND P4, PT, R234, UR6, PT ;  /* 0x00000006ea004c0c */ /* 0x000fe2000bf86270 */
[C---:B------:R-:W-:Y:S01]  /*4630*/  FFMA.FTZ R24, R211.reuse, -UR5, R24 ;  /* 0x80000005d3187c23 */ /* 0x040fe20008010018 */
[----:B------:R-:W-:Y:S01]  /*4640*/  PLOP3.LUT P5, PT, PT, PT, UP0, 0x80, 0x0 ;  /* 0x000000000000781c */ /* 0x000fe20003faf008 */
[----:B------:R-:W-:Y:S01]  /*4650*/  FFMA.FTZ R30, R211, -UR5, R30 ;  /* 0x80000005d31e7c23 */ /* 0x000fe2000801001e */
[----:B------:R-:W-:Y:S02]  /*4660*/  @P3 FSEL R20, R20, -INF , !P4 ;  /* 0xff80000014143808 */ /* 0x000fe40006000000 */
[----:B------:R-:W-:Y:S02]  /*4670*/  PLOP3.LUT P3, PT, PT, PT, UP0, 0x80, 0x0 ;  /* 0x000000000000781c */ /* 0x000fe40003f6f008 */
[----:B------:R-:W-:Y:S02]  /*4680*/  I2FP.F32.S32 R222, R222 ;  /* 0x000000de00de7245 */ /* 0x000fe40000201400 */
[----:B------:R-:W-:Y:S02]  /*4690*/  @P1 FSEL R24, R24, -INF , !P4 ;  /* 0xff80000018181808 */ /* 0x000fe40006000000 */
[----:B------:R-:W-:Y:S01]  /*46a0*/  @P2 FSEL R22, R22, -INF , !P4 ;  /* 0xff80000016162808 */ /* 0x000fe20006000000 */
[C---:B------:R-:W-:Y:S01]  /*46b0*/  FFMA.FTZ R21, R222.reuse, -UR5, R21 ;  /* 0x80000005de157c23 */ /* 0x040fe20008010015 */
[----:B------:R-:W-:Y:S01]  /*46c0*/  PLOP3.LUT P1, PT, PT, PT, UP0, 0x80, 0x0 ;  /* 0x000000000000781c */ /* 0x000fe20003f2f008 */
[----:B------:R-:W-:Y:S01]  /*46d0*/  FFMA.FTZ R35, R222, -UR5, R35 ;  /* 0x80000005de237c23 */ /* 0x000fe20008010023 */
[----:B------:R-:W-:Y:S02]  /*46e0*/  @P0 FSEL R26, R26, -INF , !P4 ;  /* 0xff8000001a1a0808 */ /* 0x000fe40006000000 */
[----:B------:R-:W-:Y:S02]  /*46f0*/  PLOP3.LUT P2, PT, PT, PT, UP0, 0x80, 0x0 ;  /* 0x000000000000781c */ /* 0x000fe40003f4f008 */
[----:B------:R-:W-:Y:S02]  /*4700*/  PLOP3.LUT P0, PT, PT, PT, UP0, 0x80, 0x0 ;  /* 0x000000000000781c */ /* 0x000fe40003f0f008 */
[----:B------:R-:W-:Y:S01]  /*4710*/  @P6 ISETP.GE.AND P6, PT, R231, UR6, PT ;  /* 0x00000006e7006c0c */ /* 0x000fe2000bfc6270 */
[----:B------:R-:W-:Y:S01]  /*4720*/  IMAD.WIDE.U32 R230, R190, -0x326172a9, RZ ;  /* 0xcd9e8d57bee67825 */ /* 0x000fe200078e00ff */
[----:B------:R-:W-:Y:S02]  /*4730*/  I2FP.F32.S32 R224, R220 ;  /* 0x000000dc00e07245 */ /* 0x000fe40000201400 */
[----:B------:R-:W-:Y:S01]  /*4740*/  PLOP3.LUT P4, PT, PT, PT, UP0, 0x80, 0x0 ;  /* 0x000000000000781c */ /* 0x000fe20003f8f008 */
[----:B------:R-:W-:Y:S01]  /*4750*/  IMAD.WIDE.U32 R220, R215, -0x2daee0ad, RZ ;  /* 0xd2511f53d7dc7825 */ /* 0x000fe200078e00ff */
[----:B------:R-:W-:Y:S02]  /*4760*/  @P5 FSEL R21, R21, -INF , !P6 ;  /* 0xff80000015155808 */ /* 0x000fe40007000000 */
[----:B------:R-:W-:Y:S01]  /*4770*/  PLOP3.LUT P5, PT, PT, PT, UP0, 0x80, 0x0 ;  /* 0x000000000000781c */ /* 0x000fe20003faf008 */
[----:B------:R-:W-:Y:S01]  /*4780*/  FFMA.FTZ R25, R224, -UR5, R25 ;  /* 0x80000005e0197c23 */ /* 0x000fe20008010019 */
[----:B------:R-:W-:Y:S01]  /*4790*/  @P3 FSEL R23, R23, -INF , !P6 ;  /* 0xff80000017173808 */ /* 0x000fe20007000000 */
[----:B------:R-:W-:Y:S01]  /*47a0*/  @P0 VIADD R217, R185, 0x19 ;  /* 0x00000019b9d90836 */ /* 0x000fe20000000000 */
[----:B------:R-:W-:Y:S01]  /*47b0*/  PLOP3.LUT P3, PT, PT, PT, UP0, 0x80, 0x0 ;  /* 0x000000000000781c */ /* 0x000fe20003f6f008 */
[----:B------:R-:W-:Y:S01]  /*47c0*/  IMAD.WIDE.U32 R214, R214, -0x2daee0ad, RZ ;  /* 0xd2511f53d6d67825 */ /* 0x000fe200078e00ff */
[----:B------:R-:W-:Y:S02]  /*47d0*/  @P1 FSEL R27, R27, -INF , !P6 ;  /* 0xff8000001b1b1808 */ /* 0x000fe40007000000 */
[----:B------:R-:W-:Y:S01]  /*47e0*/  @P2 FSEL R25, R25, -INF , !P6 ;  /* 0xff80000019192808 */ /* 0x000fe20007000000 */
[----:B------:R-:W-:Y:S01]  /*47f0*/  FFMA.FTZ R31, R224, -UR5, R31 ;  /* 0x80000005e01f7c23 */ /* 0x000fe2000801001f */
[----:B------:R-:W-:Y:S02]  /*4800*/  PLOP3.LUT P1, PT, PT, PT, UP0, 0x80, 0x0 ;  /* 0x000000000000781c */ /* 0x000fe40003f2f008 */
[----:B------:R-:W-:Y:S02]  /*4810*/  PLOP3.LUT P6, PT, PT, PT, UP0, 0x80, 0x0 ;  /* 0x000000000000781c */ /* 0x000fe40003fcf008 */
[----:B------:R-:W-:Y:S02]  /*4820*/  PLOP3.LUT P0, PT, PT, PT, UP0, 0x80, 0x0 ;  /* 0x000000000000781c */ /* 0x000fe40003f0f008 */
[----:B------:R-:W-:Y:S01]  /*4830*/  LOP3.LUT R216, R215, UR20, R216, 0x96, !PT ;  /* 0x00000014d7d87c12 */ /* 0x000fe2000f8e96d8 */
[----:B------:R-:W-:Y:S01]  /*4840*/  @P4 VIADD R215, R185, 0x18 ;  /* 0x00000018b9d74836 */ /* 0x000fe20000000000 */
[----:B------:R-:W-:Y:S01]  /*4850*/  LOP3.LUT R207, R213, UR22, R232, 0x96, !PT ;  /* 0x00000016d5cf7c12 */ /* 0x000fe2000f8e96e8 */
[----:B------:R-:W-:Y:S01]  /*4860*/  @P5 VIADD R213, R185, 0x20 ;  /* 0x00000020b9d55836 */ /* 0x000fe20000000000 */
[----:B------:R-:W-:Y:S01]  /*4870*/  PLOP3.LUT P5, PT, PT, PT, UP0, 0x80, 0x0 ;  /* 0x000000000000781c */ /* 0x000fe20003faf008 */
[----:B------:R-:W-:Y:S01]  /*4880*/  IMAD.WIDE.U32 R232, R191, -0x326172a9, RZ ;  /* 0xcd9e8d57bfe87825 */ /* 0x000fe200078e00ff */
[----:B------:R-:W-:Y:S02]  /*4890*/  @P3 ISETP.GE.AND P3, PT, R215, UR6, PT ;  /* 0x00000006d7003c0c */ /* 0x000fe4000bf66270 */
[----:B------:R-:W-:Y:S01]  /*48a0*/  @P1 ISETP.GE.AND P1, PT, R213, UR6, PT ;  /* 0x00000006d5001c0c */ /* 0x000fe2000bf26270 */
[----:B------:R-:W-:Y:S01]  /*48b0*/  @P6 VIADD R213, R185, 0x21 ;  /* 0x00000021b9d56836 */ /* 0x000fe20000000000 */
[----:B------:R-:W-:Y:S01]  /*48c0*/  PLOP3.LUT P6, PT, PT, PT, UP0, 0x80, 0x0 ;  /* 0x000000000000781c */ /* 0x000fe20003fcf008 */
[----:B------:R-:W-:Y:S01]  /*48d0*/  IMAD.WIDE.U32 R224, R207, -0x326172a9, RZ ;  /* 0xcd9e8d57cfe07825 */ /* 0x000fe200078e00ff */
[----:B------:R-:W-:Y:S02]  /*48e0*/  @P0 FSEL R28, R28, -INF , !P3 ;  /* 0xff8000001c1c0808 */ /* 0x000fe40005800000 */
[----:B------:R-:W-:Y:S02]  /*48f0*/  PLOP3.LUT P0, PT, PT, PT, UP0, 0x80, 0x0 ;  /* 0x000000000000781c */ /* 0x000fe40003f0f008 */
[----:B------:R-:W-:Y:S02]  /*4900*/  I2FP.F32.S32 R211, R208 ;  /* 0x000000d000d37245 */ /* 0x000fe40000201400 */
[----:B------:R-:W-:Y:S02]  /*4910*/  PLOP3.LUT P2, PT, PT, PT, UP0, 0x80, 0x0 ;  /* 0x000000000000781c */ /* 0x000fe40003f4f008 */
[----:B------:R-:W-:Y:S01]  /*4920*/  @P5 FSEL R30, R30, -INF , !P3 ;  /* 0xff8000001e1e5808 */ /* 0x000fe20005800000 */
[C---:B------:R-:W-:Y:S01]  /*4930*/  FFMA.FTZ R32, R211.reuse, -UR5, R32 ;  /* 0x80000005d3207c23 */ /* 0x040fe20008010020 */
[----:B------:R-:W-:Y:S01]  /*4940*/  PLOP3.LUT P5, PT, PT, PT, UP0, 0x80, 0x0 ;  /* 0x000000000000781c */ /* 0x000fe20003faf008 */
[----:B------:R-:W-:Y:S01]  /*4950*/  FFMA.FTZ R38, R211, -UR5, R38 ;  /* 0x80000005d3267c23 */ /* 0x000fe20008010026 */
[----:B------:R-:W-:Y:S02]  /*4960*/  I2FP.F32.S32 R208, R202 ;  /* 0x000000ca00d07245 */ /* 0x000fe40000201400 */
[----:B------:R-:W-:Y:S02]  /*4970*/  @P6 FSEL R32, R32, -INF , !P3 ;  /* 0xff80000020206808 */ /* 0x000fe40005800000 */
[----:B------:R-:W-:Y:S01]  /*4980*/  @P0 FSEL R34, R34, -INF , !P3 ;  /* 0xff80000022220808 */ /* 0x000fe20005800000 */
[C---:B------:R-:W-:Y:S01]  /*4990*/  FFMA.FTZ R29, R208.reuse, -UR5, R29 ;  /* 0x80000005d01d7c23 */ /* 0x040fe2000801001d */
[----:B------:R-:W-:Y:S01]  /*49a0*/  PLOP3.LUT P6, PT, PT, PT, UP0, 0x80, 0x0 ;  /* 0x000000000000781c */ /* 0x000fe20003fcf008 */
[----:B------:R-:W-:Y:S01]  /*49b0*/  FFMA.FTZ R43, R208, -UR5, R43 ;  /* 0x80000005d02b7c23 */ /* 0x000fe2000801002b */
[----:B------:R-:W-:Y:S02]  /*49c0*/  PLOP3.LUT P3, PT, PT, PT, UP0, 0x80, 0x0 ;  /* 0x000000000000781c */ /* 0x000fe40003f6f008 */
[----:B------:R-:W-:Y:S02]  /*49d0*/  PLOP3.LUT P0, PT, PT, PT, UP0, 0x80, 0x0 ;  /* 0x000000000000781c */ /* 0x000fe40003f0f008 */
[----:B------:R-:W-:Y:S02]  /*49e0*/  I2FP.F32.S32 R202, R200 ;  /* 0x000000c800ca7245 */ /* 0x000fe40000201400 */
[----:B------:R-:W-:Y:S02]  /*49f0*/  @P2 ISETP.GE.AND P2, PT, R217, UR6, PT ;  /* 0x00000006d9002c0c */ /* 0x000fe4000bf46270 */
[----:B------:R-:W-:Y:S01]  /*4a00*/  I2FP.F32.S32 R200, R195 ;  /* 0x000000c300c87245 */ /* 0x000fe20000201400 */
[C---:B------:R-:W-:Y:S01]  /*4a10*/  FFMA.FTZ R33, R202.reuse, -UR5, R33 ;  /* 0x80000005ca217c23 */ /* 0x040fe20008010021 */
[----:B------:R-:W-:Y:S01]  /*4a20*/  @P5 FSEL R29, R29, -INF , !P2 ;  /* 0xff8000001d1d5808 */ /* 0x000fe20005000000 */
[----:B------:R-:W-:Y:S01]  /*4a30*/  FFMA.FTZ R39, R202, -UR5, R39 ;  /* 0x80000005ca277c23 */ /* 0x000fe20008010027 */
[----:B------:R-:W-:Y:S01]  /*4a40*/  @P6 FSEL R31, R31, -INF , !P2 ;  /* 0xff8000001f1f6808 */ /* 0x000fe20005000000 */
[C---:B------:R-:W-:Y:S01]  /*4a50*/  FFMA.FTZ R37, R200.reuse, -UR5, R37 ;  /* 0x80000005c8257c23 */ /* 0x040fe20008010025 */
[----:B------:R-:W-:Y:S01]  /*4a60*/  @P3 FSEL R33, R33, -INF , !P2 ;  /* 0xff80000021213808 */ /* 0x000fe20005000000 */
[----:B------:R-:W-:Y:S01]  /*4a70*/  FFMA.FTZ R51, R200, -UR5, R51 ;  /* 0x80000005c8337c23 */ /* 0x000fe20008010033 */
[----:B------:R-:W-:Y:S02]  /*4a80*/  @P0 FSEL R35, R35, -INF , !P2 ;  /* 0xff80000023230808 */ /* 0x000fe40005000000 */
[----:B------:R-:W-:Y:S02]  /*4a90*/  PLOP3.LUT P5, PT, PT, PT, UP0, 0x80, 0x0 ;  /* 0x000000000000781c */ /* 0x000fe40003faf008 */
[----:B------:R-:W-:Y:S02]  /*4aa0*/  PLOP3.LUT P6, PT, PT, PT, UP0, 0x80, 0x0 ;  /* 0x000000000000781c */ /* 0x000fe40003fcf008 */
[----:B------:R-:W-:Y:S02]  /*4ab0*/  PLOP3.LUT P3, PT, PT, PT, UP0, 0x80, 0x0 ;  /* 0x000000000000781c */ /* 0x000fe40003f6f008 */
[----:B------:R-:W-:Y:S02]  /*4ac0*/  PLOP3.LUT P0, PT, PT, PT, UP0, 0x80, 0x0 ;  /* 0x000000000000781c */ /* 0x000fe40003f0f008 */
[----:B------:R-:W-:Y:S02]  /*4ad0*/  I2FP.F32.S32 R219, R196 ;  /* 0x000000c400db7245 */ /* 0x000fe40000201400 */
[----:B------:R-:W-:Y:S02]  /*4ae0*/  I2FP.F32.S32 R195, R194 ;  /* 0x000000c200c37245 */ /* 0x000fe40000201400 */
[----:B------:R-:W-:Y:S01]  /*4af0*/  PLOP3.LUT P4, PT, PT, PT, UP0, 0x80, 0x0 ;  /* 0x000000000000781c */ /* 0x000fe20003f8f008 */
[----:B------:R-:W-:Y:S01]  /*4b00*/  FFMA.FTZ R36, R219, -UR5, R36 ;  /* 0x80000005db247c23 */ /* 0x000fe20008010024 */
[----:B------:R-:W-:Y:S01]  /*4b10*/  PLOP3.LUT P2, PT, PT, PT, UP0, 0x80, 0x0 ;  /* 0x000000000000781c */ /* 0x000fe20003f4f008 */
[C---:B------:R-:W-:Y:S01]  /*4b20*/  FFMA.FTZ R40, R195.reuse, -UR5, R40 ;  /* 0x80000005c3287c23 */ /* 0x040fe20008010028 */
[----:B------:R-:W-:Y:S01]  /*4b30*/  @P6 FSEL R38, R38, -INF , !P1 ;  /* 0xff80000026266808 */ /* 0x000fe20004800000 */
[----:B------:R-:W-:Y:S01]  /*4b40*/  FFMA.FTZ R46, R195, -UR5, R46 ;  /* 0x80000005c32e7c23 */ /* 0x000fe2000801002e */
[----:B------:R-:W-:Y:S01]  /*4b50*/  @P5 FSEL R36, R36, -INF , !P1 ;  /* 0xff80000024245808 */ /* 0x000fe20004800000 */
[----:B------:R-:W-:Y:S01]  /*4b60*/  FFMA.FTZ R50, R219, -UR5, R50 ;  /* 0x80000005db327c23 */ /* 0x000fe20008010032 */
[----:B------:R-:W-:Y:S02]  /*4b70*/  @P3 FSEL R40, R40, -INF , !P1 ;  /* 0xff80000028283808 */ /* 0x000fe40004800000 */
[----:B------:R-:W-:Y:S02]  /*4b80*/  @P0 FSEL R42, R42, -INF , !P1 ;  /* 0xff8000002a2a0808 */ /* 0x000fe40004800000 */
[----:B------:R-:W-:Y:S02]  /*4b90*/  PLOP3.LUT P5, PT, PT, PT, UP0, 0x80, 0x0 ;  /* 0x000000000000781c */ /* 0x000fe40003faf008 */
[----:B------:R-:W-:Y:S02]  /*4ba0*/  PLOP3.LUT P6, PT, PT, PT, UP0, 0x80, 0x0 ;  /* 0x000000000000781c */ /* 0x000fe40003fcf008 */
[----:B------:R-:W-:Y:S02]  /*4bb0*/  PLOP3.LUT P3, PT, PT, PT, UP0, 0x80, 0x0 ;  /* 0x000000000000781c */ /* 0x000fe40003f6f008 */
[----:B------:R-:W-:Y:S02]  /*4bc0*/  PLOP3.LUT P1, PT, PT, PT, UP0, 0x80, 0x0 ;  /* 0x000000000000781c */ /* 0x000fe40003f2f008 */
[----:B------:R-:W-:Y:S02]  /*4bd0*/  PLOP3.LUT P0, PT, PT, PT, UP0, 0x80, 0x0 ;  /* 0x000000000000781c */ /* 0x000fe40003f0f008 */
[----:B------:R-:W-:Y:S02]  /*4be0*/  I2FP.F32.S32 R202, R192 ;  /* 0x000000c000ca7245 */ /* 0x000fe40000201400 */
[----:B------:R-:W-:Y:S02]  /*4bf0*/  @P4 ISETP.GE.AND P4, PT, R213, UR6, PT ;  /* 0x00000006d5004c0c */ /* 0x000fe4000bf86270 */
[----:B------:R-:W-:Y:S01]  /*4c00*/  LOP3.LUT R186, R233, UR21, R206, 0x96, !PT ;  /* 0x00000015e9ba7c12 */ /* 0x000fe2000f8e96ce */
[C---:B------:R-:W-:Y:S01]  /*4c10*/  FFMA.FTZ R41, R202.reuse, -UR5, R41 ;  /* 0x80000005ca297c23 */ /* 0x040fe20008010029 */
[----:B------:R-:W-:Y:S01]  /*4c20*/  @P2 FSEL R37, R37, -INF , !P4 ;  /* 0xff80000025252808 */ /* 0x000fe20006000000 */
[----:B------:R-:W-:Y:S01]  /*4c30*/  FFMA.FTZ R47, R202, -UR5, R47 ;  /* 0x80000005ca2f7c23 */ /* 0x000fe2000801002f */
[----:B------:R-:W-:Y:S01]  /*4c40*/  PLOP3.LUT P2, PT, PT, PT, UP0, 0x80, 0x0 ;  /* 0x000000000000781c */ /* 0x000fe20003f4f008 */
[----:B------:R-:W-:Y:S01]  /*4c50*/  @P1 VIADD R196, R185, 0x28 ;  /* 0x00000028b9c41836 */ /* 0x000fe20000000000 */
[----:B------:R-:W-:Y:S01]  /*4c60*/  @P5 FSEL R39, R39, -INF , !P4 ;  /* 0xff80000027275808 */ /* 0x000fe20006000000 */
[----:B------:R-:W-:Y:S01]  /*4c70*/  @P0 VIADD R208, R185, 0x29 ;  /* 0x00000029b9d00836 */ /* 0x000fe20000000000 */
[----:B------:R-:W-:Y:S02]  /*4c80*/  @P6 FSEL R41, R41, -INF , !P4 ;  /* 0xff80000029296808 */ /* 0x000fe40006000000 */
[----:B------:R-:W-:Y:S02]  /*4c90*/  @P3 FSEL R43, R43, -INF , !P4 ;  /* 0xff8000002b2b3808 */ /* 0x000fe40006000000 */
[----:B------:R-:W-:Y:S02]  /*4ca0*/  PLOP3.LUT P4, PT, PT, PT, UP0, 0x80, 0x0 ;  /* 0x000000000000781c */ /* 0x000fe40003f8f008 */
[----:B------:R-:W-:Y:S02]  /*4cb0*/  PLOP3.LUT P1, PT, PT, PT, UP0, 0x80, 0x0 ;  /* 0x000000000000781c */ /* 0x000fe40003f2f008 */
[----:B------:R-:W-:Y:S01]  /*4cc0*/  PLOP3.LUT P5, PT, PT, PT, UP0, 0x80, 0x0 ;  /* 0x000000000000781c */ /* 0x000fe20003faf008 */
[----:B------:R-:W-:Y:S01]  /*4cd0*/  @P2 VIADD R209, R185, 0x30 ;  /* 0x00000030b9d12836 */ /* 0x000fe20000000000 */
[----:B------:R-:W-:Y:S02]  /*4ce0*/  PLOP3.LUT P6, PT, PT, PT, UP0, 0x80, 0x0 ;  /* 0x000000000000781c */ /* 0x000fe40003fcf008 */
[----:B------:R-:W-:Y:S02]  /*4cf0*/  PLOP3.LUT P0, PT, PT, PT, UP0, 0x80, 0x0 ;  /* 0x000000000000781c */ /* 0x000fe40003f0f008 */
[----:B------:R-:W-:Y:S01]  /*4d00*/  LOP3.LUT R205, R237, UR20, R210, 0x96, !PT ;  /* 0x00000014edcd7c12 */ /* 0x000fe2000f8e96d2 */
[----:B------:R-:W-:Y:S01]  /*4d10*/  FMUL.FTZ R210, R170, 1.4426950216293334961 ;  /* 0x3fb8aa3baad27820 */ /* 0x000fe20000410000 */
[----:B------:R-:W-:Y:S02]  /*4d20*/  LOP3.LUT R218, R221, UR20, R218, 0x96, !PT ;  /* 0x00000014ddda7c12 */ /* 0x000fe4000f8e96da */
[----:B------:R-:W-:Y:S02]  /*4d30*/  @P4 ISETP.GE.AND P4, PT, R208, UR6, PT ;  /* 0x00000006d0004c0c */ /* 0x000fe4000bf86270 */
[----:B------:R-:W-:Y:S01]  /*4d40*/  @P1 ISETP.GE.AND P1, PT, R209, UR6, PT ;  /* 0x00000006d1001c0c */ /* 0x000fe2000bf26270 */
[----:B------:R-:W-:Y:S01]  /*4d50*/  IMAD.WIDE.U32 R208, R186, -0x2daee0ad, RZ ;  /* 0xd2511f53bad07825 */ /* 0x000fe200078e00ff */
[----:B------:R-:W-:Y:S02]  /*4d60*/  LOP3.LUT R190, R229, UR21, R204, 0x96, !PT ;  /* 0x00000015e5be7c12 */ /* 0x000fe4000f8e96cc */
[----:B------:R-:W-:Y:S01]  /*4d70*/  PLOP3.LUT P3, PT, PT, PT, UP0, 0x80, 0x0 ;  /* 0x000000000000781c */ /* 0x000fe20003f6f008 */
[----:B------:R-:W-:Y:S01]  /*4d80*/  @P6 VIADD R194, R185, 0x38 ;  /* 0x00000038b9c26836 */ /* 0x000fe20000000000 */
[----:B------:R-:W-:Y:S01]  /*4d90*/  LOP3.LUT R221, R209, UR18, R220, 0x96, !PT ;  /* 0x00000012d1dd7c12 */ /* 0x000fe2000f8e96dc */
[----:B------:R-:W-:Y:S01]  /*4da0*/  @P5 VIADD R192, R185, 0x31 ;  /* 0x00000031b9c05836 */ /* 0x000fe20000000000 */
[----:B------:R-:W-:Y:S01]  /*4db0*/  LOP3.LUT R246, R225, UR21, R204, 0x96, !PT ;  /* 0x00000015e1f67c12 */ /* 0x000fe2000f8e96cc */
[----:B------:R-:W-:Y:S01]  /*4dc0*/  @P0 VIADD R185, R185, 0x39 ;  /* 0x00000039b9b90836 */ /* 0x000fe20000000000 */
[----:B------:R-:W-:Y:S01]  /*4dd0*/  FSETP.NEU.FTZ.AND P0, PT, R170, -INF , PT ;  /* 0xff800000aa00780b */ /* 0x000fe20003f1d000 */
[----:B------:R-:W-:Y:S01]  /*4de0*/  FMUL.FTZ R209, R171, 1.4426950216293334961 ;  /* 0x3fb8aa3babd17820 */ /* 0x000fe20000410000 */
[----:B------:R-:W-:Y:S01]  /*4df0*/  LOP3.LUT R212, R241, UR20, R212, 0x96, !PT ;  /* 0x00000014f1d47c12 */ /* 0x000fe2000f8e96d4 */
[----:B------:R-:W-:Y:S01]  /*4e00*/  FMUL.FTZ R220, R168, 1.4426950216293334961 ;  /* 0x3fb8aa3ba8dc7820 */ /* 0x000fe20000410000 */
[----:B------:R-:W-:Y:S01]  /*4e10*/  FSEL R210, R210, RZ, P0 ;  /* 0x000000ffd2d27208 */ /* 0x000fe20000000000 */
[----:B------:R-:W-:Y:S01]  /*4e20*/  FMUL.FTZ R229, R169, 1.4426950216293334961 ;  /* 0x3fb8aa3ba9e57820 */ /* 0x000fe20000410000 */
[----:B------:R-:W-:Y:S01]  /*4e30*/  FSETP.NEU.FTZ.AND P0, PT, R171, -INF , PT ;  /* 0xff800000ab00780b */ /* 0x000fe20003f1d000 */
[----:B------:R-:W-:Y:S01]  /*4e40*/  IMAD.WIDE.U32 R204, R205, -0x326172a9, RZ ;  /* 0xcd9e8d57cdcc7825 */ /* 0x000fe200078e00ff */
[----:B------:R-:W-:Y:S02]  /*4e50*/  @P3 ISETP.GE.AND P3, PT, R196, UR6, PT ;  /* 0x00000006c4003c0c */ /* 0x000fe4000bf66270 */
[----:B------:R-:W-:Y:S01]  /*4e60*/  FSEL R209, R209, RZ, P0 ;  /* 0x000000ffd1d17208 */ /* 0x000fe20000000000 */
[--C-:B------:R-:W-:Y:S01]  /*4e70*/  FFMA.FTZ R186, R4, UR7, -R210.reuse ;  /* 0x0000000704ba7c23 */ /* 0x100fe200080108d2 */
[----:B------:R-:W-:Y:S01]  /*4e80*/  FSETP.NEU.FTZ.AND P0, PT, R168, -INF , PT ;  /* 0xff800000a800780b */ /* 0x000fe20003f1d000 */
[----:B------:R-:W-:Y:S01]  /*4e90*/  FFMA.FTZ R200, R17, UR7, -R210 ;  /* 0x0000000711c87c23 */ /* 0x000fe200080108d2 */
[----:B------:R-:W-:Y:S01]  /*4ea0*/  LOP3.LUT R215, R205, UR19, R228, 0x96, !PT ;  /* 0x00000013cdd77c12 */ /* 0x000fe2000f8e96e4 */
[--C-:B------:R-:W-:Y:S01]  /*4eb0*/  FFMA.FTZ R202, R19, UR7, -R209.reuse ;  /* 0x0000000713ca7c23 */ /* 0x100fe200080108d1 */
[----:B------:R-:W-:Y:S01]  /*4ec0*/  FSEL R220, R220, RZ, P0 ;  /* 0x000000ffdcdc7208 */ /* 0x000fe20000000000 */
[--C-:B------:R-:W-:Y:S01]  /*4ed0*/  FFMA.FTZ R248, R32, UR7, -R210.reuse ;  /* 0x0000000720f87c23 */ /* 0x100fe200080108d2 */
[----:B------:R-:W-:Y:S01]  /*4ee0*/  FSETP.NEU.FTZ.AND P0, PT, R169, -INF , PT ;  /* 0xff800000a900780b */ /* 0x000fe20003f1d000 */
[----:B------:R-:W-:Y:S01]  /*4ef0*/  FFMA.FTZ R245, R37, UR7, -R210 ;  /* 0x0000000725f57c23 */ /* 0x000fe200080108d2 */
[----:B------:R-:W-:Y:S01]  /*4f00*/  I2FP.F32.S32 R205, R187 ;  /* 0x000000bb00cd7245 */ /* 0x000fe20000201400 */
[----:B------:R-:W-:Y:S01]  /*4f10*/  FFMA.FTZ R196, R13, UR7, -R220 ;  /* 0x000000070dc47c23 */ /* 0x000fe200080108dc */
[----:B------:R-:W-:Y:S01]  /*4f20*/  FSEL R229, R229, RZ, P0 ;  /* 0x000000ffe5e57208 */ /* 0x000fe20000000000 */
[--C-:B------:R-:W-:Y:S01]  /*4f30*/  FFMA.FTZ R187, R7, UR7, -R209.reuse ;  /* 0x0000000707bb7c23 */ /* 0x100fe200080108d1 */
[----:B------:R-:W-:Y:S01]  /*4f40*/  PLOP3.LUT P0, PT, PT, PT, UP0, 0x80, 0x0 ;  /* 0x000000000000781c */ /* 0x000fe20003f0f008 */
[----:B------:R-:W-:Y:S01]  /*4f50*/  FFMA.FTZ R44, R205, -UR5, R44 ;  /* 0x80000005cd2c7c23 */ /* 0x000fe2000801002c */
[----:B------:R-:W-:Y:S01]  /*4f60*/  LOP3.LUT R188, R231, UR21, R206, 0x96, !PT ;  /* 0x00000015e7bc7c12 */ /* 0x000fe2000f8e96ce */
[----:B------:R-:W-:Y:S01]  /*4f70*/  FFMA.FTZ R41, R41, UR7, -R220 ;  /* 0x0000000729297c23 */ /* 0x000fe200080108dc */
[----:B------:R-:W-:Y:S01]  /*4f80*/  PLOP3.LUT P2, PT, PT, PT, UP0, 0x80, 0x0 ;  /* 0x000000000000781c */ /* 0x000fe20003f4f008 */
[----:B------:R-:W-:Y:S01]  /*4f90*/  FFMA.FTZ R58, R205, -UR5, R58 ;  /* 0x80000005cd3a7c23 */ /* 0x000fe2000801003a */
[----:B------:R-:W-:Y:S01]  /*4fa0*/  I2FP.F32.S32 R228, R203 ;  /* 0x000000cb00e47245 */ /* 0x000fe20000201400 */
[--C-:B------:R-:W-:Y:S01]  /*4fb0*/  FFMA.FTZ R205, R24, UR7, -R220.reuse ;  /* 0x0000000718cd7c23 */ /* 0x100fe200080108dc */
[----:B------:R-:W-:Y:S01]  /*4fc0*/  PLOP3.LUT P5, PT, PT, PT, UP0, 0x80, 0x0 ;  /* 0x000000000000781c */ /* 0x000fe20003faf008 */
[--C-:B------:R-:W-:Y:S01]  /*4fd0*/  FFMA.FTZ R203, R22, UR7, -R209.reuse ;  /* 0x0000000716cb7c23 */ /* 0x100fe200080108d1 */
[----:B------:R-:W-:Y:S01]  /*4fe0*/  I2FP.F32.S32 R125, R125 ;  /* 0x0000007d007d7245 */ /* 0x000fe20000201400 */
[----:B------:R-:W-:Y:S01]  /*4ff0*/  IMAD.WIDE.U32 R234, R188, -0x2daee0ad, RZ ;  /* 0xd2511f53bcea7825 */ /* 0x000fe200078e00ff */
[----:B------:R-:W-:Y:S01]  /*5000*/  PLOP3.LUT P6, PT, PT, PT, UP0, 0x80, 0x0 ;  /* 0x000000000000781c */ /* 0x000fe20003fcf008 */
[----:B------:R-:W1:Y:S01]  /*5010*/  MUFU.EX2 R186, R186 ;  /* 0x000000ba00ba7308 */ /* 0x000e620000000800 */
[----:B------:R-:W-:Y:S01]  /*5020*/  @P0 FSEL R44, R44, -INF , !P3 ;  /* 0xff8000002c2c0808 */ /* 0x000fe20005800000 */
[----:B------:R-:W-:Y:S01]  /*5030*/  FFMA.FTZ R188, R6, UR7, -R209 ;  /* 0x0000000706bc7c23 */ /* 0x000fe200080108d1 */
[----:B------:R-:W-:Y:S01]  /*5040*/  PLOP3.LUT P0, PT, PT, PT, UP0, 0x80, 0x0 ;  /* 0x000000000000781c */ /* 0x000fe20003f0f008 */
[----:B------:R-:W-:Y:S01]  /*5050*/  IMAD.WIDE.U32 R206, R216, -0x326172a9, RZ ;  /* 0xcd9e8d57d8ce7825 */ /* 0x000fe200078e00ff */
[----:B------:R-:W-:Y:S03]  /*5060*/  @P2 ISETP.GE.AND P2, PT, R192, UR6, PT ;  /* 0x00000006c0002c0c */ /* 0x000fe6000bf46270 */
[----:B------:R-:W-:Y:S01]  /*5070*/  FFMA.FTZ R57, R228, -UR5, R57 ;  /* 0x80000005e4397c23 */ /* 0x000fe20008010039 */
[----:B------:R-:W-:Y:S01]  /*5080*/  @P5 ISETP.GE.AND P5, PT, R194, UR6, PT ;  /* 0x00000006c2005c0c */ /* 0x000fe2000bfa6270 */
[----:B------:R-:W-:Y:S01]  /*5090*/  FFMA.FTZ R194, R12, UR7, -R220 ;  /* 0x000000070cc27c23 */ /* 0x000fe200080108dc */
[----:B------:R-:W-:Y:S01]  /*50a0*/  FFMA.FTZ R64, R125, -UR5, R64 ;  /* 0x800000057d407c23 */ /* 0x000fe20008010040 */
[----:B------:R-:W-:Y:S01]  /*50b0*/  FFMA.FTZ R63, R228, -UR5, R63 ;  /* 0x80000005e43f7c23 */ /* 0x000fe2000801003f */
[----:B------:R-:W-:Y:S01]  /*50c0*/  @P6 ISETP.GE.AND P6, PT, R185, UR6, PT ;  /* 0x00000006b9006c0c */ /* 0x000fe2000bfc6270 */
[----:B------:R-:W-:Y:S01]  /*50d0*/  FFMA.FTZ R185, R5, UR7, -R210 ;  /* 0x0000000705b97c23 */ /* 0x000fe200080108d2 */
[----:B------:R-:W-:Y:S01]  /*50e0*/  FFMA.FTZ R228, R28, UR7, -R220 ;  /* 0x000000071ce47c23 */ /* 0x000fe200080108dc */
[----:B------:R-:W-:Y:S01]  /*50f0*/  MUFU.EX2 R188, R188 ;  /* 0x000000bc00bc7308 */ /* 0x000fe20000000800 */
[----:B------:R-:W-:Y:S01]  /*5100*/  @P0 FSEL R46, R46, -INF , !P3 ;  /* 0xff8000002e2e0808 */ /* 0x000fe20005800000 */
[--C-:B------:R-:W-:Y:S01]  /*5110*/  FFMA.FTZ R195, R14, UR7, -R229.reuse ;  /* 0x000000070ec37c23 */ /* 0x100fe200080108e5 */
[----:B------:R-:W-:Y:S01]  /*5120*/  PLOP3.LUT P0, PT, PT, PT, UP0, 0x80, 0x0 ;  /* 0x000000000000781c */ /* 0x000fe20003f0f008 */
[----:B------:R-:W-:Y:S01]  /*5130*/  IMAD.WIDE.U32 R226, R212, -0x326172a9, RZ ;  /* 0xcd9e8d57d4e27825 */ /* 0x000fe200078e00ff */
[----:B------:R-:W-:Y:S02]  /*5140*/  LOP3.LUT R212, R207, UR19, R230, 0x96, !PT ;  /* 0x00000013cfd47c12 */ /* 0x000fe4000f8e96e6 */
[----:B------:R-:W-:Y:S01]  /*5150*/  I2FP.F32.S32 R207, R189 ;  /* 0x000000bd00cf7245 */ /* 0x000fe20000201400 */
[----:B------:R-:W-:Y:S01]  /*5160*/  IMAD.WIDE.U32 R222, R218, -0x326172a9, RZ ;  /* 0xcd9e8d57dade7825 */ /* 0x000fe200078e00ff */
[----:B------:R-:W-:Y:S01]  /*5170*/  LOP3.LUT R216, R227, UR19, R224, 0x96, !PT ;  /* 0x00000013e3d87c12 */ /* 0x000fe2000f8e96e0 */
[----:B------:R-:W-:Y:S01]  /*5180*/  MUFU.EX2 R185, R185 ;  /* 0x000000b900b97308 */ /* 0x000fe20000000800 */
[----:B------:R-:W-:Y:S01]  /*5190*/  LOP3.LUT R230, R235, UR18, R214, 0x96, !PT ;  /* 0x00000012ebe67c12 */ /* 0x000fe2000f8e96d6 */
[----:B------:R-:W-:Y:S01]  /*51a0*/  FFMA.FTZ R48, R207, -UR5, R48 ;  /* 0x80000005cf307c23 */ /* 0x000fe20008010030 */
[----:B------:R-:W-:Y:S01]  /*51b0*/  LOP3.LUT R232, R223, UR19, R232, 0x96, !PT ;  /* 0x00000013dfe87c12 */ /* 0x000fe2000f8e96e8 */
[--C-:B------:R-:W-:Y:S01]  /*51c0*/  FFMA.FTZ R189, R9, UR7, -R220.reuse ;  /* 0x0000000709bd7c23 */ /* 0x100fe200080108dc */
[----:B------:R-:W-:Y:S04]  /*51d0*/  IMAD.WIDE.U32 R224, R190, -0x2daee0ad, RZ ;  /* 0xd2511f53bee07825 */ /* 0x000fe800078e00ff */
[----:B------:R-:W-:Y:S01]  /*51e0*/  FFMA.FTZ R190, R8, UR7, -R220 ;  /* 0x0000000708be7c23 */ /* 0x000fe200080108dc */
[----:B------:R-:W-:Y:S01]  /*51f0*/  @P0 FSEL R48, R48, -INF , !P3 ;  /* 0xff80000030300808 */ /* 0x000fe20005800000 */
[----:B------:R-:W-:Y:S01]  /*5200*/  MUFU.EX2 R195, R195 ;  /* 0x000000c300c37308 */ /* 0x000fe20000000800 */
[----:B------:R-:W-:Y:S01]  /*5210*/  PLOP3.LUT P0, PT, PT, PT, UP0, 0x80, 0x0 ;  /* 0x000000000000781c */ /* 0x000fe20003f0f008 */
[----:B------:R-:W-:Y:S01]  /*5220*/  IMAD.WIDE.U32 R246, R246, -0x2daee0ad, RZ ;  /* 0xd2511f53f6f67825 */ /* 0x000fe200078e00ff */
[----:B------:R-:W-:Y:S03]  /*5230*/  LOP3.LUT R236, R225, UR18, R236, 0x96, !PT ;  /* 0x00000012e1ec7c12 */ /* 0x000fe6000f8e96ec */
[----:B------:R-:W-:Y:S01]  /*5240*/  FFMA.FTZ R46, R46, UR7, -R229 ;  /* 0x000000072e2e7c23 */ /* 0x000fe200080108e5 */
[----:B------:R-:W-:Y:S01]  /*5250*/  IMAD.WIDE.U32 R238, R221, -0x326172a9, RZ ;  /* 0xcd9e8d57ddee7825 */ /* 0x000fe200078e00ff */
[----:B------:R-:W-:Y:S02]  /*5260*/  LOP3.LUT R240, R247, UR18, R240, 0x96, !PT ;  /* 0x00000012f7f07c12 */ /* 0x000fe4000f8e96f0 */
[----:B------:R-:W-:Y:S01]  /*5270*/  MUFU.EX2 R190, R190 ;  /* 0x000000be00be7308 */ /* 0x000fe20000000800 */
[----:B------:R-:W-:Y:S01]  /*5280*/  FFMA.FTZ R54, R207, -UR5, R54 ;  /* 0x80000005cf367c23 */ /* 0x000fe20008010036 */
[----:B------:R-:W-:Y:S01]  /*5290*/  I2FP.F32.S32 R207, R199 ;  /* 0x000000c700cf7245 */ /* 0x000fe20000201400 */
[----:B------:R-:W-:Y:S01]  /*52a0*/  IMAD.WIDE.U32 R232, R232, -0x2daee0ad, RZ ;  /* 0xd2511f53e8e87825 */ /* 0x000fe200078e00ff */
[----:B------:R-:W-:Y:S02]  /*52b0*/  LOP3.LUT R222, R239, UR17, R222, 0x96, !PT ;  /* 0x00000011efde7c12 */ /* 0x000fe4000f8e96de */
[----:B------:R-:W-:Y:S01]  /*52c0*/  @P0 FSEL R50, R50, -INF , !P3 ;  /* 0xff80000032320808 */ /* 0x000fe20005800000 */
[----:B------:R-:W-:Y:S01]  /*52d0*/  IMAD.WIDE.U32 R240, R240, -0x326172a9, RZ ;  /* 0xcd9e8d57f0f07825 */ /* 0x000fe200078e00ff */
[----:B------:R-:W-:Y:S02]  /*52e0*/  LOP3.LUT R192, R233, UR16, R208, 0x96, !PT ;  /* 0x00000010e9c07c12 */ /* 0x000fe4000f8e96d0 */
[----:B------:R4:W-:Y:S01]  /*52f0*/  MUFU.EX2 R199, R202 ;  /* 0x000000ca00c77308 */ /* 0x0009e20000000800 */
[----:B------:R-:W-:Y:S01]  /*5300*/  PLOP3.LUT P0, PT, PT, PT, UP0, 0x80, 0x0 ;  /* 0x000000000000781c */ /* 0x000fe20003f0f008 */
[----:B------:R-:W-:Y:S01]  /*5310*/  IMAD.WIDE.U32 R212, R212, -0x2daee0ad, RZ ;  /* 0xd2511f53d4d47825 */ /* 0x000fe200078e00ff */
[----:B------:R-:W-:Y:S02]  /*5320*/  LOP3.LUT R191, R241, UR17, R226, 0x96, !PT ;  /* 0x00000011f1bf7c12 */ /* 0x000fe4000f8e96e2 */
[----:B------:R-:W-:Y:S01]  /*5330*/  I2FP.F32.S32 R208, R193 ;  /* 0x000000c100d07245 */ /* 0x000fe20000201400 */
[----:B------:R-:W-:Y:S01]  /*5340*/  IMAD.WIDE.U32 R216, R216, -0x2daee0ad, RZ ;  /* 0xd2511f53d8d87825 */ /* 0x000fe200078e00ff */
[----:B------:R-:W-:Y:S03]  /*5350*/  LOP3.LUT R218, R213, UR16, R234, 0x96, !PT ;  /* 0x00000010d5da7c12 */ /* 0x000fe6000f8e96ea */
[----:B------:R2:W-:Y:S01]  /*5360*/  MUFU.EX2 R193, R196 ;  /* 0x000000c400c17308 */ /* 0x0005e20000000800 */
[----:B------:R-:W-:Y:S01]  /*5370*/  PLOP3.LUT P3, PT, PT, PT, UP0, 0x80, 0x0 ;  /* 0x000000000000781c */ /* 0x000fe20003f6f008 */
[----:B------:R-:W-:Y:S01]  /*5380*/  IMAD.WIDE.U32 R226, R192, -0x326172a9, RZ ;  /* 0xcd9e8d57c0e27825 */ /* 0x000fe200078e00ff */
[----:B------:R-:W-:Y:S03]  /*5390*/  LOP3.LUT R246, R217, UR16, R246, 0x96, !PT ;  /* 0x00000010d9f67c12 */ /* 0x000fe6000f8e96f6 */
[----:B------:R-:W-:Y:S01]  /*53a0*/  FFMA.FTZ R50, R50, UR7, -R209 ;  /* 0x0000000732327c23 */ /* 0x000fe200080108d1 */
[----:B------:R-:W-:Y:S01]  /*53b0*/  IMAD.WIDE.U32 R236, R236, -0x326172a9, RZ ;  /* 0xcd9e8d57ecec7825 */ /* 0x000fe200078e00ff */
[----:B------:R-:W-:Y:S02]  /*53c0*/  LOP3.LUT R217, R227, UR15, R238, 0x96, !PT ;  /* 0x0000000fe3d97c12 */ /* 0x000fe4000f8e96ee */
[----:B------:R-:W-:Y:S01]  /*53d0*/  MUFU.EX2 R200, R200 ;  /* 0x000000c800c87308 */ /* 0x000fe20000000800 */
[----:B------:R-:W-:Y:S01]  /*53e0*/  LOP3.LUT R234, R226, 0xffff, RZ, 0xc0, !PT ;  /* 0x0000ffffe2ea7812 */ /* 0x000fe200078ec0ff */
[----:B------:R-:W-:Y:S01]  /*53f0*/  IMAD.WIDE.U32 R214, R215, -0x2daee0ad, RZ ;  /* 0xd2511f53d7d67825 */ /* 0x000fe200078e00ff */
[----:B------:R-:W-:Y:S02]  /*5400*/  LOP3.LUT R211, R237, UR17, R204, 0x96, !PT ;  /* 0x00000011edd37c12 */ /* 0x000fe4000f8e96cc */
[----:B------:R-:W-:Y:S01]  /*5410*/  I2FP.F32.S32 R227, R198 ;  /* 0x000000c600e37245 */ /* 0x000fe20000201400 */
[----:B------:R-:W-:Y:S01]  /*5420*/  IMAD.WIDE.U32 R238, R191, -0x2daee0ad, RZ ;  /* 0xd2511f53bfee7825 */ /* 0x000fe200078e00ff */
[----:B------:R-:W-:Y:S03]  /*5430*/  LOP3.LUT R224, R215, UR16, R224, 0x96, !PT ;  /* 0x00000010d7e07c12 */ /* 0x000fe6000f8e96e0 */
[----:B------:R-:W3:Y:S01]  /*5440*/  MUFU.EX2 R187, R187 ;  /* 0x000000bb00bb7308 */ /* 0x000ee20000000800 */
[----:B------:R-:W-:Y:S01]  /*5450*/  @P3 FSEL R47, R47, -INF , !P4 ;  /* 0xff8000002f2f3808 */ /* 0x000fe20006000000 */
[----:B------:R-:W-:Y:S01]  /*5460*/  FFMA.FTZ R45, R208, -UR5, R45 ;  /* 0x80000005d02d7c23 */ /* 0x000fe2000801002d */
[----:B------:R-:W-:Y:S01]  /*5470*/  LOP3.LUT R215, R239, UR14, R216, 0x96, !PT ;  /* 0x0000000eefd77c12 */ /* 0x000fe2000f8e96d8 */
[----:B------:R-:W-:Y:S01]  /*5480*/  IMAD.WIDE.U32 R222, R222, -0x2daee0ad, RZ ;  /* 0xd2511f53dede7825 */ /* 0x000fe200078e00ff */
[----:B------:R-:W-:Y:S02]  /*5490*/  LOP3.LUT R237, R238, 0xff, RZ, 0xc0, !PT ;  /* 0x000000ffeeed7812 */ /* 0x000fe400078ec0ff */
[----:B------:R-:W-:Y:S01]  /*54a0*/  @P0 FSEL R45, R45, -INF , !P4 ;  /* 0xff8000002d2d0808 */ /* 0x000fe20006000000 */
[----:B------:R-:W-:Y:S01]  /*54b0*/  IMAD.WIDE.U32 R230, R230, -0x326172a9, RZ ;  /* 0xcd9e8d57e6e67825 */ /* 0x000fe200078e00ff */
[----:B------:R-:W-:Y:S01]  /*54c0*/  LOP3.LUT R225, R223, UR14, R232, 0x96, !PT ;  /* 0x0000000edfe17c12 */ /* 0x000fe2000f8e96e8 */
[----:B------:R-:W-:Y:S01]  /*54d0*/  MUFU.EX2 R189, R189 ;  /* 0x000000bd00bd7308 */ /* 0x000fe20000000800 */
[----:B------:R-:W-:Y:S01]  /*54e0*/  SHF.R.U32.HI R235, RZ, 0x18, R238 ;  /* 0x00000018ffeb7819 */ /* 0x000fe200000116ee */
[----:B------:R-:W-:Y:S01]  /*54f0*/  IMAD.WIDE.U32 R218, R218, -0x326172a9, RZ ;  /* 0xcd9e8d57dada7825 */ /* 0x000fe200078e00ff */
[----:B------:R-:W-:Y:S02]  /*5500*/  LOP3.LUT R213, R231, UR17, R206, 0x96, !PT ;  /* 0x00000011e7d57c12 */ /* 0x000fe4000f8e96ce */
[----:B------:R-:W-:Y:S01]  /*5510*/  LOP3.LUT R216, R238, 0xffff, RZ, 0xc0, !PT ;  /* 0x0000ffffeed87812 */ /* 0x000fe200078ec0ff */
[----:B------:R-:W-:Y:S01]  /*5520*/  FFMA.FTZ R198, R18, UR7, -R209 ;  /* 0x0000000712c67c23 */ /* 0x000fe200080108d1 */
[----:B------:R-:W-:Y:S01]  /*5530*/  SHF.R.U32.HI R221, RZ, 0x10, R238 ;  /* 0x00000010ffdd7819 */ /* 0x000fe200000116ee */
[----:B----4-:R-:W-:Y:S01]  /*5540*/  FFMA.FTZ R202, R21, UR7, -R210 ;  /* 0x0000000715ca7c23 */ /* 0x010fe200080108d2 */
[----:B------:R-:W-:Y:S01]  /*5550*/  PLOP3.LUT P0, PT, PT, PT, UP0, 0x80, 0x0 ;  /* 0x000000000000781c */ /* 0x000fe20003f0f008 */
[----:B------:R-:W-:Y:S01]  /*5560*/  FFMA.FTZ R52, R227, -UR5, R52 ;  /* 0x80000005e3347c23 */ /* 0x000fe20008010034 */
[C---:B------:R-:W-:Y:S01]  /*5570*/  LOP3.LUT R238, R222.reuse, 0xff, RZ, 0xc0, !PT ;  /* 0x000000ffdeee7812 */ /* 0x040fe200078ec0ff */
[----:B------:R-:W-:Y:S01]  /*5580*/  FFMA.FTZ R62, R207, -UR5, R62 ;  /* 0x80000005cf3e7c23 */ /* 0x000fe2000801003e */
[----:B------:R-:W-:Y:S01]  /*5590*/  SHF.R.U32.HI R239, RZ, 0x18, R222 ;  /* 0x00000018ffef7819 */ /* 0x000fe200000116de */
[----:B------:R-:W-:Y:S01]  /*55a0*/  FFMA.FTZ R66, R227, -UR5, R66 ;  /* 0x80000005e3427c23 */ /* 0x000fe20008010042 */
[----:B------:R-:W-:Y:S01]  /*55b0*/  LOP3.LUT R223, R222, 0xffff, RZ, 0xc0, !PT ;  /* 0x0000ffffdedf7812 */ /* 0x000fe200078ec0ff */
[----:B------:R-:W-:Y:S01]  /*55c0*/  FFMA.FTZ R227, R29, UR7, -R220 ;  /* 0x000000071de37c23 */ /* 0x000fe200080108dc */
[----:B------:R-:W-:Y:S01]  /*55d0*/  SHF.R.U32.HI R231, RZ, 0x10, R222 ;  /* 0x00000010ffe77819 */ /* 0x000fe200000116de */
[----:B------:R-:W-:Y:S01]  /*55e0*/  IMAD.WIDE.U32 R246, R246, -0x326172a9, RZ ;  /* 0xcd9e8d57f6f67825 */ /* 0x000fe200078e00ff */
[----:B------:R-:W-:Y:S01]  /*55f0*/  LOP3.LUT R230, R219, UR15, R230, 0x96, !PT ;  /* 0x0000000fdbe67c12 */ /* 0x000fe2000f8e96e6 */
[----:B------:R-:W-:Y:S01]  /*5600*/  MUFU.EX2 R198, R198 ;  /* 0x000000c600c67308 */ /* 0x000fe20000000800 */
[----:B------:R-:W-:Y:S01]  /*5610*/  LOP3.LUT R233, R218, 0xff, RZ, 0xc0, !PT ;  /* 0x000000ffdae97812 */ /* 0x000fe200078ec0ff */
[--C-:B------:R-:W-:Y:S01]  /*5620*/  FFMA.FTZ R192, R10, UR7, -R229.reuse ;  /* 0x000000070ac07c23 */ /* 0x100fe200080108e5 */
[--C-:B------:R-:W-:Y:S01]  /*5630*/  SHF.R.U32.HI R232, RZ, 0x18, R218.reuse ;  /* 0x00000018ffe87819 */ /* 0x100fe200000116da */
[--C-:B------:R-:W-:Y:S01]  /*5640*/  FFMA.FTZ R191, R11, UR7, -R229.reuse ;  /* 0x000000070bbf7c23 */ /* 0x100fe200080108e5 */
[----:B------:R-:W-:Y:S01]  /*5650*/  SHF.R.U32.HI R222, RZ, 0x10, R218 ;  /* 0x00000010ffde7819 */ /* 0x000fe200000116da */
[----:B--2---:R-:W-:Y:S01]  /*5660*/  FFMA.FTZ R196, R15, UR7, -R229 ;  /* 0x000000070fc47c23 */ /* 0x004fe200080108e5 */
[----:B------:R-:W-:Y:S03]  /*5670*/  LOP3.LUT R219, R218, 0xffff, RZ, 0xc0, !PT ;  /* 0x0000ffffdadb7812 */ /* 0x000fe600078ec0ff */
[----:B------:R-:W2:Y:S01]  /*5680*/  MUFU.EX2 R192, R192 ;  /* 0x000000c000c07308 */ /* 0x000ea20000000800 */
[----:B------:R-:W-:Y:S01]  /*5690*/  I2FP.F32.S32 R218, R197 ;  /* 0x000000c500da7245 */ /* 0x000fe20000201400 */
[----:B------:R-:W-:Y:S01]  /*56a0*/  FFMA.FTZ R197, R16, UR7, -R210 ;  /* 0x0000000710c57c23 */ /* 0x000fe200080108d2 */
[----:B------:R-:W-:Y:S01]  /*56b0*/  PLOP3.LUT P3, PT, PT, PT, UP0, 0x80, 0x0 ;  /* 0x000000000000781c */ /* 0x000fe20003f6f008 */
[----:B------:R-:W-:Y:S01]  /*56c0*/  FFMA.FTZ R56, R207, -UR5, R56 ;  /* 0x80000005cf387c23 */ /* 0x000fe20008010038 */
[----:B------:R-:W-:Y:S01]  /*56d0*/  LOP3.LUT R126, R217, 0xff, RZ, 0xc0, !PT ;  /* 0x000000ffd97e7812 */ /* 0x000fe200078ec0ff */
[----:B------:R-:W-:Y:S01]  /*56e0*/  FFMA.FTZ R49, R218, -UR5, R49 ;  /* 0x80000005da317c23 */ /* 0x000fe20008010031 */
[----:B------:R-:W-:Y:S03]  /*56f0*/  SHF.R.U32.HI R125, RZ, 0x18, R217 ;  /* 0x00000018ff7d7819 */ /* 0x000fe600000116d9 */
[----:B------:R-:W4:Y:S01]  /*5700*/  MUFU.EX2 R191, R191 ;  /* 0x000000bf00bf7308 */ /* 0x000f220000000800 */
[----:B------:R-:W-:Y:S01]  /*5710*/  LOP3.LUT R240, R247, UR15, R240, 0x96, !PT ;  /* 0x0000000ff7f07c12 */ /* 0x000fe2000f8e96f0 */
[----:B------:R-:W-:Y:S01]  /*5720*/  FFMA.FTZ R207, R27, UR7, -R229 ;  /* 0x000000071bcf7c23 */ /* 0x000fe200080108e5 */
[----:B------:R-:W-:Y:S01]  /*5730*/  @P0 FSEL R49, R49, -INF , !P4 ;  /* 0xff80000031310808 */ /* 0x000fe20006000000 */
[----:B------:R-:W-:Y:S01]  /*5740*/  FFMA.FTZ R59, R208, -UR5, R59 ;  /* 0x80000005d03b7c23 */ /* 0x000fe2000801003b */
[----:B------:R-:W-:Y:S01]  /*5750*/  PLOP3.LUT P0, PT, PT, PT, UP0, 0x80, 0x0 ;  /* 0x000000000000781c */ /* 0x000fe20003f0f008 */
[----:B------:R-:W-:Y:S01]  /*5760*/  FFMA.FTZ R208, R26, UR7, -R229 ;  /* 0x000000071ad07c23 */ /* 0x000fe200080108e5 */
[----:B------:R-:W-:Y:S01]  /*5770*/  LOP3.LUT R243, R246, 0xffff, RZ, 0xc0, !PT ;  /* 0x0000fffff6f37812 */ /* 0x000fe200078ec0ff */
[--C-:B------:R-:W-:Y:S01]  /*5780*/  FFMA.FTZ R247, R33, UR7, -R210.reuse ;  /* 0x0000000721f77c23 */ /* 0x100fe200080108d2 */
[----:B------:R-:W-:Y:S01]  /*5790*/  @P3 FSEL R51, R51, -INF , !P4 ;  /* 0xff80000033333808 */ /* 0x000fe20006000000 */
[--C-:B------:R-:W-:Y:S01]  /*57a0*/  FFMA.FTZ R49, R49, UR7, -R210.reuse ;  /* 0x0000000731317c23 */ /* 0x100fe200080108d2 */
[----:B------:R-:W-:Y:S01]  /*57b0*/  PLOP3.LUT P3, PT, PT, PT, UP0, 0x80, 0x0 ;  /* 0x000000000000781c */ /* 0x000fe20003f6f008 */
[----:B------:R-:W4:Y:S01]  /*57c0*/  MUFU.EX2 R196, R196 ;  /* 0x000000c400c47308 */ /* 0x000f220000000800 */
[----:B------:R-:W-:Y:S01]  /*57d0*/  PLOP3.LUT P4, PT, PT, PT, UP0, 0x80, 0x0 ;  /* 0x000000000000781c */ /* 0x000fe20003f8f008 */
[----:B------:R-:W-:Y:S01]  /*57e0*/  FFMA.FTZ R51, R51, UR7, -R209 ;  /* 0x0000000733337c23 */ /* 0x000fe200080108d1 */
[----:B------:R-:W-:Y:S01]  /*57f0*/  SHF.R.U32.HI R243, RZ, 0x8, R243 ;  /* 0x00000008fff37819 */ /* 0x000fe200000116f3 */
[----:B------:R-:W-:Y:S01]  /*5800*/  FFMA.FTZ R55, R218, -UR5, R55 ;  /* 0x80000005da377c23 */ /* 0x000fe20008010037 */
[----:B------:R-:W-:Y:S01]  /*5810*/  I2FP.F32.S32 R218, R201 ;  /* 0x000000c900da7245 */ /* 0x000fe20000201400 */
[--C-:B------:R-:W-:Y:S01]  /*5820*/  FFMA.FTZ R201, R20, UR7, -R210.reuse ;  /* 0x0000000714c97c23 */ /* 0x100fe200080108d2 */
[----:B------:R-:W-:Y:S03]  /*5830*/  @P0 FSEL R52, R52, -INF , !P1 ;  /* 0xff80000034340808 */ /* 0x000fe60004800000 */
[----:B------:R-:W-:Y:S01]  /*5840*/  MUFU.EX2 R202, R202 ;  /* 0x000000ca00ca7308 */ /* 0x000fe20000000800 */
[----:B------:R-:W-:Y:S01]  /*5850*/  PLOP3.LUT P0, PT, PT, PT, UP0, 0x80, 0x0 ;  /* 0x000000000000781c */ /* 0x000fe20003f0f008 */
[----:B------:R-:W-:Y:S01]  /*5860*/  FFMA.FTZ R67, R218, -UR5, R67 ;  /* 0x80000005da437c23 */ /* 0x000fe20008010043 */
[----:B------:R-:W-:Y:S01]  /*5870*/  LOP3.LUT R243, R243, 0xffff, RZ, 0xc0, !PT ;  /* 0x0000fffff3f37812 */ /* 0x000fe200078ec0ff */
[----:B------:R-:W-:Y:S01]  /*5880*/  FFMA.FTZ R52, R52, UR7, -R210 ;  /* 0x0000000734347c23 */ /* 0x000fe200080108d2 */
[----:B------:R-:W-:Y:S01]  /*5890*/  @P3 FSEL R54, R54, -INF , !P1 ;  /* 0xff80000036363808 */ /* 0x000fe20004800000 */
[----:B------:R-:W-:Y:S01]  /*58a0*/  FFMA.FTZ R53, R218, -UR5, R53 ;  /* 0x80000005da357c23 */ /* 0x000fe20008010035 */
[----:B------:R-:W-:Y:S03]  /*58b0*/  @P4 FSEL R56, R56, -INF , !P1 ;  /* 0xff80000038384808 */ /* 0x000fe60004800000 */
[----:B------:R-:W-:Y:S01]  /*58c0*/  MUFU.EX2 R201, R201 ;  /* 0x000000c900c97308 */ /* 0x000fe20000000800 */
[----:B------:R-:W-:Y:S01]  /*58d0*/  PLOP3.LUT P4, PT, PT, PT, UP0, 0x80, 0x0 ;  /* 0x000000000000781c */ /* 0x000fe20003f8f008 */
[----:B------:R-:W-:Y:S01]  /*58e0*/  FFMA.FTZ R54, R54, UR7, -R209 ;  /* 0x0000000736367c23 */ /* 0x000fe200080108d1 */
[----:B------:R-:W-:Y:S01]  /*58f0*/  SHF.R.U32.HI R244, RZ, 0x10, R246 ;  /* 0x00000010fff47819 */ /* 0x000fe200000116f6 */
[----:B------:R-:W-:Y:S01]  /*5900*/  FFMA.FTZ R56, R56, UR7, -R220 ;  /* 0x0000000738387c23 */ /* 0x000fe200080108dc */
[----:B------:R-:W-:Y:S01]  /*5910*/  SHF.R.U32.HI R241, RZ, 0x18, R246 ;  /* 0x00000018fff17819 */ /* 0x000fe200000116f6 */
[--C-:B------:R-:W-:Y:S01]  /*5920*/  FFMA.FTZ R218, R30, UR7, -R229.reuse ;  /* 0x000000071eda7c23 */ /* 0x100fe200080108e5 */
[----:B------:R-:W-:Y:S03]  /*5930*/  @P0 FSEL R58, R58, -INF , !P1 ;  /* 0xff8000003a3a0808 */ /* 0x000fe60004800000 */
[----:B------:R-:W-:Y:S01]  /*5940*/  MUFU.EX2 R205, R205 ;  /* 0x000000cd00cd7308 */ /* 0x000fe20000000800 */
[----:B------:R-:W-:Y:S02]  /*5950*/  PLOP3.LUT P0, PT, PT, PT, UP0, 0x80, 0x0 ;  /* 0x000000000000781c */ /* 0x000fe40003f0f008 */
[----:B------:R-:W-:Y:S01]  /*5960*/  PLOP3.LUT P1, PT, PT, PT, UP0, 0x80, 0x0 ;  /* 0x000000000000781c */ /* 0x000fe20003f2f008 */
[----:B------:R-:W-:Y:S01]  /*5970*/  FFMA.FTZ R58, R58, UR7, -R229 ;  /* 0x000000073a3a7c23 */ /* 0x000fe200080108e5 */
[----:B------:R-:W-:Y:S02]  /*5980*/  LOP3.LUT R244, R244, 0xff, RZ, 0xc0, !PT ;  /* 0x000000fff4f47812 */ /* 0x000fe400078ec0ff */
[----:B------:R-:W-:Y:S03]  /*5990*/  @P4 FSEL R55, R55, -INF , !P2 ;  /* 0xff80000037374808 */ /* 0x000fe60005000000 */
[----:B------:R-:W-:Y:S01]  /*59a0*/  MUFU.EX2 R203, R203 ;  /* 0x000000cb00cb7308 */ /* 0x000fe20000000800 */
[----:B------:R-:W-:Y:S02]  /*59b0*/  PLOP3.LUT P4, PT, PT, PT, UP0, 0x80, 0x0 ;  /* 0x000000000000781c */ /* 0x000fe40003f8f008 */
[----:B------:R-:W-:Y:S01]  /*59c0*/  SHF.R.U32.HI R234, RZ, 0x8, R234 ;  /* 0x00000008ffea7819 */ /* 0x000fe200000116ea */
[----:B------:R-:W-:Y:S01]  /*59d0*/  FFMA.FTZ R55, R55, UR7, -R209 ;  /* 0x0000000737377c23 */ /* 0x000fe200080108d1 */
[----:B------:R-:W-:Y:S02]  /*59e0*/  LOP3.LUT R206, R226, 0xff, RZ, 0xc0, !PT ;  /* 0x000000ffe2ce7812 */ /* 0x000fe400078ec0ff */
[----:B------:R-:W-:Y:S03]  /*59f0*/  @P0 FSEL R57, R57, -INF , !P2 ;  /* 0xff80000039390808 */ /* 0x000fe60005000000 */
[----:B------:R-:W-:Y:S01]  /*5a00*/  MUFU.EX2 R207, R207 ;  /* 0x000000cf00cf7308 */ /* 0x000fe20000000800 */
[----:B------:R-:W-:Y:S02]  /*5a10*/  PLOP3.LUT P0, PT, PT, PT, UP0, 0x80, 0x0 ;  /* 0x000000000000781c */ /* 0x000fe40003f0f008 */
[----:B------:R-:W-:Y:S01]  /*5a20*/  @P1 FSEL R59, R59, -INF , !P2 ;  /* 0xff8000003b3b1808 */ /* 0x000fe20005000000 */
[----:B------:R-:W-:Y:S01]  /*5a30*/  FFMA.FTZ R57, R57, UR7, -R220 ;  /* 0x0000000739397c23 */ /* 0x000fe200080108dc */
[----:B------:R-:W-:Y:S02]  /*5a40*/  PLOP3.LUT P1, PT, PT, PT, UP0, 0x80, 0x0 ;  /* 0x000000000000781c */ /* 0x000fe40003f2f008 */
[----:B------:R-:W-:Y:S03]  /*5a50*/  @P4 FSEL R60, R60, -INF , !P5 ;  /* 0xff8000003c3c4808 */ /* 0x000fe60006800000 */
[----:B------:R-:W-:Y:S01]  /*5a60*/  MUFU.EX2 R228, R228 ;  /* 0x000000e400e47308 */ /* 0x000fe20000000800 */
[----:B------:R-:W-:Y:S01]  /*5a70*/  PLOP3.LUT P4, PT, PT, PT, UP0, 0x80, 0x0 ;  /* 0x000000000000781c */ /* 0x000fe20003f8f008 */
[--C-:B------:R-:W-:Y:S01]  /*5a80*/  FFMA.FTZ R59, R59, UR7, -R229.reuse ;  /* 0x000000073b3b7c23 */ /* 0x100fe200080108e5 */
        /* <DEDUP_REMOVED lines=9> */
[----:B------:R-:W-:Y:S01]  /*5b20*/  @P4 FSEL R66, R66, -INF , !P5 ;  /* 0xff80000042424808 */ /* 0x000fe20006800000 */
[----:B------:R-:W-:Y:S01]  /*5b30*/  FFMA.FTZ R64, R64, UR7, -R210 ;  /* 0x0000000740407c23 */ /* 0x000fe200080108d2 */
[----:B------:R-:W-:Y:S01]  /*5b40*/  ISETP.LE.U32.AND P5, PT, R126, UR8, PT ;  /* 0x000000087e007c0c */ /* 0x000fe2000bfa3070 */
[----:B------:R-:W-:Y:S01]  /*5b50*/  MUFU.EX2 R194, R194 ;  /* 0x000000c200c27308 */ /* 0x000fe20000000800 */
[----:B------:R-:W-:Y:S01]  /*5b60*/  I2FP.F32.S32 R126, R124 ;  /* 0x0000007c007e7245 */ /* 0x000fe20000201400 */
[----:B------:R-:W-:Y:S01]  /*5b70*/  FFMA.FTZ R66, R66, UR7, -R209 ;  /* 0x0000000742427c23 */ /* 0x000fe200080108d1 */
[----:B------:R-:W-:Y:S02]  /*5b80*/  LOP3.LUT R124, R217, 0xffff, RZ, 0xc0, !PT ;  /* 0x0000ffffd97c7812 */ /* 0x000fe400078ec0ff */
[----:B------:R-:W-:Y:S01]  /*5b90*/  @P0 FSEL R61, R61, -INF , !P6 ;  /* 0xff8000003d3d0808 */ /* 0x000fe20007000000 */
[----:B------:R-:W-:Y:S01]  /*5ba0*/  FFMA.FTZ R65, R126, -UR5, R65 ;  /* 0x800000057e417c23 */ /* 0x000fe20008010041 */
[----:B------:R-:W-:Y:S03]  /*5bb0*/  PLOP3.LUT P0, PT, PT, PT, UP0, 0x80, 0x0 ;  /* 0x000000000000781c */ /* 0x000fe60003f0f008 */
[----:B------:R-:W-:Y:S01]  /*5bc0*/  MUFU.EX2 R227, R227 ;  /* 0x000000e300e37308 */ /* 0x000fe20000000800 */
[----:B------:R-:W-:Y:S02]  /*5bd0*/  @P1 FSEL R63, R63, -INF , !P6 ;  /* 0xff8000003f3f1808 */ /* 0x000fe40007000000 */
[----:B------:R-:W-:Y:S01]  /*5be0*/  PLOP3.LUT P1, PT, PT, PT, UP0, 0x80, 0x0 ;  /* 0x000000000000781c */ /* 0x000fe20003f2f008 */
[----:B-1----:R-:W-:Y:S01]  /*5bf0*/  @!P5 FADD.FTZ R186, -R186, -RZ ;  /* 0x800000ffbabad221 */ /* 0x002fe20000010100 */
[----:B------:R-:W-:Y:S01]  /*5c00*/  SHF.R.U32.HI R217, RZ, 0x10, R217 ;  /* 0x00000010ffd97819 */ /* 0x000fe200000116d9 */
[--C-:B------:R-:W-:Y:S01]  /*5c10*/  FFMA.FTZ R63, R63, UR7, -R229.reuse ;  /* 0x000000073f3f7c23 */ /* 0x100fe200080108e5 */
[----:B------:R-:W-:Y:S03]  /*5c20*/  LOP3.LUT R126, R240, 0xff, RZ, 0xc0, !PT ;  /* 0x000000fff07e7812 */ /* 0x000fe600078ec0ff */
[----:B------:R-:W-:Y:S01]  /*5c30*/  MUFU.EX2 R218, R218 ;  /* 0x000000da00da7308 */ /* 0x000fe20000000800 */
[----:B------:R-:W-:Y:S02]  /*5c40*/  LOP3.LUT R217, R217, 0xff, RZ, 0xc0, !PT ;  /* 0x000000ffd9d97812 */ /* 0x000fe400078ec0ff */
[----:B------:R-:W-:Y:S02]  /*5c50*/  ISETP.LE.U32.AND P4, PT, R125, UR8, PT ;  /* 0x000000087d007c0c */ /* 0x000fe4000bf83070 */
[----:B------:R-:W-:Y:S02]  /*5c60*/  @P0 FSEL R65, R65, -INF , !P6 ;  /* 0xff80000041410808 */ /* 0x000fe40007000000 */
[----:B------:R-:W-:Y:S03]  /*5c70*/  SHF.R.U32.HI R124, RZ, 0x8, R124 ;  /* 0x00000008ff7c7819 */ /* 0x000fe6000001167c */
[----:B------:R-:W1:Y:S01]  /*5c80*/  MUFU.EX2 R248, R248 ;  /* 0x000000f800f87308 */ /* 0x000e620000000800 */
[----:B------:R-:W-:Y:S01]  /*5c90*/  ISETP.LE.U32.AND P0, PT, R217, UR8, PT ;  /* 0x00000008d9007c0c */ /* 0x000fe2000bf03070 */
[----:B------:R-:W-:Y:S01]  /*5ca0*/  FFMA.FTZ R217, R31, UR7, -R229 ;  /* 0x000000071fd97c23 */ /* 0x000fe200080108e5 */
[----:B------:R-:W-:Y:S02]  /*5cb0*/  @P1 FSEL R67, R67, -INF , !P6 ;  /* 0xff80000043431808 */ /* 0x000fe40007000000 */
[--C-:B------:R-:W-:Y:S02]  /*5cc0*/  SHF.R.U32.HI R125, RZ, 0x10, R240.reuse ;  /* 0x00000010ff7d7819 */ /* 0x100fe400000116f0 */
[----:B------:R-:W-:Y:S01]  /*5cd0*/  ISETP.LE.U32.AND P1, PT, R126, UR8, PT ;  /* 0x000000087e007c0c */ /* 0x000fe2000bf23070 */
[----:B---3--:R-:W-:Y:S01]  /*5ce0*/  @!P4 FADD.FTZ R187, -R187, -RZ ;  /* 0x800000ffbbbbc221 */ /* 0x008fe20000010100 */
[----:B------:R-:W-:Y:S01]  /*5cf0*/  LOP3.LUT R124, R124, 0xffff, RZ, 0xc0, !PT ;  /* 0x0000ffff7c7c7812 */ /* 0x000fe200078ec0ff */
[----:B------:R-:W-:Y:S01]  /*5d00*/  MUFU.EX2 R217, R217 ;  /* 0x000000d900d97308 */ /* 0x000fe20000000800 */
[----:B------:R-:W-:Y:S02]  /*5d10*/  LOP3.LUT R125, R125, 0xff, RZ, 0xc0, !PT ;  /* 0x000000ff7d7d7812 */ /* 0x000fe400078ec0ff */
[----:B------:R-:W-:Y:S01]  /*5d20*/  ISETP.LE.U32.AND P6, PT, R124, UR8, PT ;  /* 0x000000087c007c0c */ /* 0x000fe2000bfc3070 */
[----:B------:R-:W-:Y:S01]  /*5d30*/  @!P0 FADD.FTZ R188, -R188, -RZ ;  /* 0x800000ffbcbc8221 */ /* 0x000fe20000010100 */
[----:B------:R-:W-:Y:S02]  /*5d40*/  LOP3.LUT R124, R240, 0xffff, RZ, 0xc0, !PT ;  /* 0x0000fffff07c7812 */ /* 0x000fe400078ec0ff */
[----:B------:R-:W-:Y:S03]  /*5d50*/  ISETP.LE.U32.AND P5, PT, R125, UR8, PT ;  /* 0x000000087d007c0c */ /* 0x000fe6000bfa3070 */
[----:B------:R-:W-:Y:S01]  /*5d60*/  MUFU.EX2 R245, R245 ;  /* 0x000000f500f57308 */ /* 0x000fe20000000800 */
[----:B------:R-:W-:Y:S01]  /*5d70*/  SHF.R.U32.HI R240, RZ, 0x18, R240 ;  /* 0x00000018fff07819 */ /* 0x000fe200000116f0 */
[----:B------:R-:W-:Y:S01]  /*5d80*/  @!P1 FADD.FTZ R190, -R190, -RZ ;  /* 0x800000ffbebe9221 */ /* 0x000fe20000010100 */
[----:B------:R-:W-:Y:S02]  /*5d90*/  ISETP.LE.U32.AND P1, PT, R243, UR8, PT ;  /* 0x00000008f3007c0c */ /* 0x000fe4000bf23070 */
[----:B------:R-:W-:Y:S02]  /*5da0*/  ISETP.LE.U32.AND P0, PT, R240, UR8, PT ;  /* 0x00000008f0007c0c */ /* 0x000fe4000bf03070 */
[----:B------:R-:W-:Y:S01]  /*5db0*/  SHF.R.U32.HI R124, RZ, 0x8, R124 ;  /* 0x00000008ff7c7819 */ /* 0x000fe2000001167c */
[----:B------:R-:W-:Y:S01]  /*5dc0*/  @!P6 FADD.FTZ R185, -R185, -RZ ;  /* 0x800000ffb9b9e221 */ /* 0x000fe20000010100 */
[----:B------:R-:W-:Y:S01]  /*5dd0*/  SHF.R.U32.HI R226, RZ, 0x10, R226 ;  /* 0x00000010ffe27819 */ /* 0x000fe200000116e2 */
[----:B------:R-:W-:Y:S01]  /*5de0*/  MUFU.EX2 R208, R208 ;  /* 0x000000d000d07308 */ /* 0x000fe20000000800 */
[----:B------:R-:W-:Y:S01]  /*5df0*/  LOP3.LUT R124, R124, 0xffff, RZ, 0xc0, !PT ;  /* 0x0000ffff7c7c7812 */ /* 0x000fe200078ec0ff */
[----:B--2---:R-:W-:Y:S01]  /*5e00*/  @!P5 FADD.FTZ R192, -R192, -RZ ;  /* 0x800000ffc0c0d221 */ /* 0x004fe20000010100 */
[----:B------:R-:W-:Y:S01]  /*5e10*/  ISETP.LE.U32.AND P5, PT, R244, UR8, PT ;  /* 0x00000008f4007c0c */ /* 0x000fe2000bfa3070 */
[----:B------:R-:W-:Y:S01]  /*5e20*/  FFMA.FTZ R244, R48, UR7, -R210 ;  /* 0x0000000730f47c23 */ /* 0x000fe200080108d2 */
[----:B------:R-:W-:Y:S01]  /*5e30*/  ISETP.LE.U32.AND P6, PT, R124, UR8, PT ;  /* 0x000000087c007c0c */ /* 0x000fe2000bfc3070 */
[----:B------:R-:W-:Y:S01]  /*5e40*/  FFMA.FTZ R124, R34, UR7, -R209 ;  /* 0x00000007227c7c23 */ /* 0x000fe200080108d1 */
[----:B------:R-:W-:Y:S01]  /*5e50*/  LOP3.LUT R226, R226, 0xff, RZ, 0xc0, !PT ;  /* 0x000000ffe2e27812 */ /* 0x000fe200078ec0ff */
[----:B----4-:R-:W-:Y:S01]  /*5e60*/  @!P0 FADD.FTZ R191, -R191, -RZ ;  /* 0x800000ffbfbf8221 */ /* 0x010fe20000010100 */
[----:B------:R-:W-:Y:S01]  /*5e70*/  ISETP.LE.U32.AND P0, PT, R241, UR8, PT ;  /* 0x00000008f1007c0c */ /* 0x000fe2000bf03070 */
[----:B------:R-:W-:Y:S01]  /*5e80*/  @!P1 FADD.FTZ R193, -R193, -RZ ;  /* 0x800000ffc1c19221 */ /* 0x000fe20000010100 */
[----:B------:R-:W-:Y:S01]  /*5e90*/  ISETP.LE.U32.AND P1, PT, R238, UR8, PT ;  /* 0x00000008ee007c0c */ /* 0x000fe2000bf23070 */
[----:B------:R-:W-:Y:S01]  /*5ea0*/  IMAD.WIDE.U32 R240, R224, -0x326172a9, RZ ;  /* 0xcd9e8d57e0f07825 */ /* 0x000fe200078e00ff */
[C---:B------:R-:W-:Y:S01]  /*5eb0*/  LOP3.LUT R125, R225.reuse, 0xffff, RZ, 0xc0, !PT ;  /* 0x0000ffffe17d7812 */ /* 0x040fe200078ec0ff */
[----:B------:R2:W-:Y:S01]  /*5ec0*/  MUFU.EX2 R238, R124 ;  /* 0x0000007c00ee7308 */ /* 0x0005e20000000800 */
[----:B------:R-:W-:Y:S01]  /*5ed0*/  LOP3.LUT R126, R225, 0xff, RZ, 0xc0, !PT ;  /* 0x000000ffe17e7812 */ /* 0x000fe200078ec0ff */
[----:B------:R-:W-:Y:S01]  /*5ee0*/  @!P5 FADD.FTZ R195, -R195, -RZ ;  /* 0x800000ffc3c3d221 */ /* 0x000fe20000010100 */
[----:B------:R-:W-:Y:S01]  /*5ef0*/  ISETP.LE.U32.AND P5, PT, R234, UR8, PT ;  /* 0x00000008ea007c0c */ /* 0x000fe2000bfa3070 */
[----:B------:R-:W-:Y:S01]  /*5f00*/  @!P6 FADD.FTZ R189, -R189, -RZ ;  /* 0x800000ffbdbde221 */ /* 0x000fe20000010100 */
[----:B------:R-:W-:Y:S02]  /*5f10*/  PLOP3.LUT P3, PT, PT, PT, UP0, 0x80, 0x0 ;  /* 0x000000000000781c */ /* 0x000fe40003f6f008 */
[--C-:B------:R-:W-:Y:S01]  /*5f20*/  SHF.R.U32.HI R224, RZ, 0x10, R225.reuse ;  /* 0x00000010ffe07819 */ /* 0x100fe200000116e1 */
[----:B------:R-:W-:Y:S01]  /*5f30*/  @!P0 FADD.FTZ R196, -R196, -RZ ;  /* 0x800000ffc4c48221 */ /* 0x000fe20000010100 */
[----:B------:R-:W-:Y:S01]  /*5f40*/  ISETP.LE.U32.AND P0, PT, R226, UR8, PT ;  /* 0x00000008e2007c0c */ /* 0x000fe2000bf03070 */
[----:B------:R-:W-:Y:S01]  /*5f50*/  FFMA.FTZ R226, R40, UR7, -R220 ;  /* 0x0000000728e27c23 */ /* 0x000fe200080108dc */
[----:B------:R-:W-:Y:S01]  /*5f60*/  SHF.R.U32.HI R225, RZ, 0x18, R225 ;  /* 0x00000018ffe17819 */ /* 0x000fe200000116e1 */
[----:B-1----:R-:W-:Y:S01]  /*5f70*/  @!P1 FADD.FTZ R248, -R248, -RZ ;  /* 0x800000fff8f89221 */ /* 0x002fe20000010100 */
[----:B------:R-:W-:Y:S01]  /*5f80*/  LOP3.LUT R224, R224, 0xff, RZ, 0xc0, !PT ;  /* 0x000000ffe0e07812 */ /* 0x000fe200078ec0ff */
[----:B------:R-:W-:Y:S01]  /*5f90*/  MUFU.EX2 R244, R244 ;  /* 0x000000f400f47308 */ /* 0x000fe20000000800 */
[----:B------:R-:W-:Y:S01]  /*5fa0*/  LOP3.LUT R242, R246, 0xff, RZ, 0xc0, !PT ;  /* 0x000000fff6f27812 */ /* 0x000fe200078ec0ff */
[----:B------:R-:W-:Y:S01]  /*5fb0*/  @!P5 FADD.FTZ R200, -R200, -RZ ;  /* 0x800000ffc8c8d221 */ /* 0x000fe20000010100 */
[----:B--2---:R-:W-:Y:S01]  /*5fc0*/  SHF.R.U32.HI R124, RZ, 0x8, R125 ;  /* 0x00000008ff7c7819 */ /* 0x004fe2000001167d */
[--C-:B------:R-:W-:Y:S01]  /*5fd0*/  FFMA.FTZ R246, R36, UR7, -R210.reuse ;  /* 0x0000000724f67c23 */ /* 0x100fe200080108d2 */
[----:B------:R-:W-:Y:S02]  /*5fe0*/  ISETP.LE.U32.AND P5, PT, R126, UR8, PT ;  /* 0x000000087e007c0c */ /* 0x000fe4000bfa3070 */
[----:B------:R-:W-:Y:S01]  /*5ff0*/  LOP3.LUT R124, R124, 0xffff, RZ, 0xc0, !PT ;  /* 0x0000ffff7c7c7812 */ /* 0x000fe200078ec0ff */
[----:B------:R-:W-:Y:S01]  /*6000*/  @!P0 FADD.FTZ R198, -R198, -RZ ;  /* 0x800000ffc6c68221 */ /* 0x000fe20000010100 */
[----:B------:R-:W-:Y:S01]  /*6010*/  @P3 FSEL R53, R53, -INF , !P2 ;  /* 0xff80000035353808 */ /* 0x000fe20005000000 */
[----:B------:R-:W-:Y:S01]  /*6020*/  MUFU.EX2 R246, R246 ;  /* 0x000000f600f67308 */ /* 0x000fe20000000800 */
[----:B------:R-:W-:Y:S02]  /*6030*/  ISETP.LE.U32.AND P0, PT, R124, UR8, PT ;  /* 0x000000087c007c0c */ /* 0x000fe4000bf03070 */
[----:B------:R-:W-:Y:S01]  /*6040*/  ISETP.LE.U32.AND P2, PT, R204, UR8, PT ;  /* 0x00000008cc007c0c */ /* 0x000fe2000bf43070 */
[--C-:B------:R-:W-:Y:S01]  /*6050*/  FFMA.FTZ R53, R53, UR7, -R210.reuse ;  /* 0x0000000735357c23 */ /* 0x100fe200080108d2 */
[----:B------:R-:W-:Y:S01]  /*6060*/  ISETP.LE.U32.AND P3, PT, R206, UR8, PT ;  /* 0x00000008ce007c0c */ /* 0x000fe2000bf63070 */
[----:B------:R-:W-:Y:S01]  /*6070*/  FFMA.FTZ R206, R23, UR7, -R209 ;  /* 0x0000000717ce7c23 */ /* 0x000fe200080108d1 */
[--C-:B------:R-:W-:Y:S01]  /*6080*/  SHF.R.U32.HI R40, RZ, 0x10, R215.reuse ;  /* 0x00000010ff287819 */ /* 0x100fe200000116d7 */
[----:B------:R-:W-:Y:S01]  /*6090*/  @!P5 FADD.FTZ R201, -R201, -RZ ;  /* 0x800000ffc9c9d221 */ /* 0x000fe20000010100 */
[----:B------:R-:W-:Y:S01]  /*60a0*/  ISETP.LE.U32.AND P5, PT, R225, UR8, PT ;  /* 0x00000008e1007c0c */ /* 0x000fe2000bfa3070 */
[----:B------:R-:W-:Y:S01]  /*60b0*/  FFMA.FTZ R210, R65, UR7, -R210 ;  /* 0x0000000741d27c23 */ /* 0x000fe200080108d2 */
[----:B------:R-:W-:Y:S01]  /*60c0*/  LOP3.LUT R225, R215, 0xff, RZ, 0xc0, !PT ;  /* 0x000000ffd7e17812 */ /* 0x000fe200078ec0ff */
[----:B------:R1:W2:Y:S01]  /*60d0*/  MUFU.EX2 R204, R206 ;  /* 0x000000ce00cc7308 */ /* 0x0002a20000000800 */
[----:B------:R-:W-:Y:S01]  /*60e0*/  ISETP.LE.U32.AND P4, PT, R242, UR8, PT ;  /* 0x00000008f2007c0c */ /* 0x000fe2000bf83070 */
[----:B------:R-:W-:Y:S01]  /*60f0*/  @!P0 FADD.FTZ R202, -R202, -RZ ;  /* 0x800000ffcaca8221 */ /* 0x000fe20000010100 */
[----:B------:R-:W-:Y:S01]  /*6100*/  ISETP.LE.U32.AND P0, PT, R225, UR8, PT ;  /* 0x00000008e1007c0c */ /* 0x000fe2000bf03070 */
[----:B------:R-:W-:Y:S01]  /*6110*/  @!P2 FADD.FTZ R199, -R199, -RZ ;  /* 0x800000ffc7c7a221 */ /* 0x000fe20000010100 */
[----:B------:R-:W-:Y:S01]  /*6120*/  ISETP.LE.U32.AND P2, PT, R224, UR8, PT ;  /* 0x00000008e0007c0c */ /* 0x000fe2000bf43070 */
[----:B------:R-:W-:Y:S01]  /*6130*/  @!P3 FADD.FTZ R197, -R197, -RZ ;  /* 0x800000ffc5c5b221 */ /* 0x000fe20000010100 */
[----:B------:R-:W-:Y:S01]  /*6140*/  LOP3.LUT R224, R215, 0xffff, RZ, 0xc0, !PT ;  /* 0x0000ffffd7e07812 */ /* 0x000fe200078ec0ff */
[----:B------:R-:W-:Y:S01]  /*6150*/  IMAD.WIDE.U32 R242, R213, -0x2daee0ad, RZ ;  /* 0xd2511f53d5f27825 */ /* 0x000fe200078e00ff */
[----:B------:R-:W-:Y:S01]  /*6160*/  SHF.R.U32.HI R215, RZ, 0x18, R215 ;  /* 0x00000018ffd77819 */ /* 0x000fe200000116d7 */
[----:B------:R-:W-:Y:S01]  /*6170*/  MUFU.EX2 R226, R226 ;  /* 0x000000e200e27308 */ /* 0x000fe20000000800 */
[----:B------:R-:W-:Y:S01]  /*6180*/  ISETP.LE.U32.AND P6, PT, R237, UR8, PT ;  /* 0x00000008ed007c0c */ /* 0x000fe2000bfc3070 */
[----:B------:R-:W-:Y:S01]  /*6190*/  FFMA.FTZ R213, R42, UR7, -R229 ;  /* 0x000000072ad57c23 */ /* 0x000fe200080108e5 */
[----:B------:R-:W-:Y:S01]  /*61a0*/  SHF.R.U32.HI R42, RZ, 0x8, R216 ;  /* 0x00000008ff2a7819 */ /* 0x000fe200000116d8 */
[----:B------:R-:W-:Y:S01]  /*61b0*/  FFMA.FTZ R237, R35, UR7, -R209 ;  /* 0x0000000723ed7c23 */ /* 0x000fe200080108d1 */
[----:B------:R-:W-:Y:S01]  /*61c0*/  SHF.R.U32.HI R224, RZ, 0x8, R224 ;  /* 0x00000008ffe07819 */ /* 0x000fe200000116e0 */
[----:B------:R-:W-:Y:S01]  /*61d0*/  @!P0 FADD.FTZ R205, -R205, -RZ ;  /* 0x800000ffcdcd8221 */ /* 0x000fe20000010100 */
[----:B------:R-:W-:Y:S01]  /*61e0*/  ISETP.LE.U32.AND P0, PT, R215, UR8, PT ;  /* 0x00000008d7007c0c */ /* 0x000fe2000bf03070 */
[----:B-1----:R-:W-:Y:S01]  /*61f0*/  FFMA.FTZ R206, R25, UR7, -R220 ;  /* 0x0000000719ce7c23 */ /* 0x002fe200080108dc */
[----:B------:R-:W-:Y:S01]  /*6200*/  LOP3.LUT R224, R224, 0xffff, RZ, 0xc0, !PT ;  /* 0x0000ffffe0e07812 */ /* 0x000fe200078ec0ff */
[----:B------:R1:W-:Y:S01]  /*6210*/  MUFU.EX2 R216, R213 ;  /* 0x000000d500d87308 */ /* 0x0003e20000000800 */
[----:B------:R-:W-:Y:S01]  /*6220*/  LOP3.LUT R42, R42, 0xffff, RZ, 0xc0, !PT ;  /* 0x0000ffff2a2a7812 */ /* 0x000fe200078ec0ff */
[----:B------:R-:W-:Y:S01]  /*6230*/  FFMA.FTZ R215, R43, UR7, -R229 ;  /* 0x000000072bd77c23 */ /* 0x000fe200080108e5 */
[----:B------:R-:W-:Y:S01]  /*6240*/  LOP3.LUT R43, R221, 0xff, RZ, 0xc0, !PT ;  /* 0x000000ffdd2b7812 */ /* 0x000fe200078ec0ff */
[----:B------:R-:W-:Y:S01]  /*6250*/  @!P2 FADD.FTZ R203, -R203, -RZ ;  /* 0x800000ffcbcba221 */ /* 0x000fe20000010100 */
[----:B------:R-:W-:Y:S01]  /*6260*/  ISETP.LE.U32.AND P2, PT, R224, UR8, PT ;  /* 0x00000008e0007c0c */ /* 0x000fe2000bf43070 */
[----:B------:R-:W-:Y:S01]  /*6270*/  @!P6 FADD.FTZ R228, -R228, -RZ ;  /* 0x800000ffe4e4e221 */ /* 0x000fe20000010100 */
[----:B------:R-:W-:Y:S03]  /*6280*/  ISETP.LE.U32.AND P6, PT, R43, UR8, PT ;  /* 0x000000082b007c0c */ /* 0x000fe6000bfc3070 */
[----:B------:R-:W3:Y:S01]  /*6290*/  MUFU.EX2 R206, R206 ;  /* 0x000000ce00ce7308 */ /* 0x000ee20000000800 */
[----:B------:R-:W-:Y:S01]  /*62a0*/  LOP3.LUT R125, R241, UR15, R236, 0x96, !PT ;  /* 0x0000000ff17d7c12 */ /* 0x000fe2000f8e96ec */
[----:B------:R-:W-:Y:S01]  /*62b0*/  @!P0 FADD.FTZ R207, -R207, -RZ ;  /* 0x800000ffcfcf8221 */ /* 0x000fe20000010100 */
[----:B------:R-:W-:Y:S01]  /*62c0*/  ISETP.LE.U32.AND P0, PT, R42, UR8, PT ;  /* 0x000000082a007c0c */ /* 0x000fe2000bf03070 */
[----:B--2---:R-:W-:Y:S01]  /*62d0*/  @!P5 FADD.FTZ R204, -R204, -RZ ;  /* 0x800000ffccccd221 */ /* 0x004fe20000010100 */
[----:B------:R-:W-:Y:S01]  /*62e0*/  LOP3.LUT R234, R240, 0xff, RZ, 0xc0, !PT ;  /* 0x000000fff0ea7812 */ /* 0x000fe200078ec0ff */
[----:B------:R-:W-:Y:S01]  /*62f0*/  @!P4 FADD.FTZ R194, -R194, -RZ ;  /* 0x800000ffc2c2c221 */ /* 0x000fe20000010100 */
[----:B------:R-:W-:Y:S01]  /*6300*/  LOP3.LUT R126, R240, 0xffff, RZ, 0xc0, !PT ;  /* 0x0000fffff07e7812 */ /* 0x000fe200078ec0ff */
[----:B------:R-:W-:Y:S01]  /*6310*/  FFMA.FTZ R236, R38, UR7, -R209 ;  /* 0x0000000726ec7c23 */ /* 0x000fe200080108d1 */
[----:B------:R-:W-:Y:S01]  /*6320*/  SHF.R.U32.HI R124, RZ, 0x18, R240 ;  /* 0x00000018ff7c7819 */ /* 0x000fe200000116f0 */
[----:B------:R-:W-:Y:S01]  /*6330*/  FFMA.FTZ R224, R44, UR7, -R220 ;  /* 0x000000072ce07c23 */ /* 0x000fe200080108dc */
[----:B------:R-:W-:Y:S01]  /*6340*/  SHF.R.U32.HI R127, RZ, 0x10, R240 ;  /* 0x00000010ff7f7819 */ /* 0x000fe200000116f0 */
[----:B------:R-:W-:Y:S01]  /*6350*/  @!P6 FADD.FTZ R218, -R218, -RZ ;  /* 0x800000ffdadae221 */ /* 0x000fe20000010100 */
[----:B------:R-:W-:Y:S01]  /*6360*/  LOP3.LUT R40, R40, 0xff, RZ, 0xc0, !PT ;  /* 0x000000ff28287812 */ /* 0x000fe200078ec0ff */
[----:B------:R-:W2:Y:S01]  /*6370*/  MUFU.EX2 R237, R237 ;  /* 0x000000ed00ed7308 */ /* 0x000ea20000000800 */
[----:B-1----:R-:W-:Y:S01]  /*6380*/  SHF.R.U32.HI R213, RZ, 0x8, R223 ;  /* 0x00000008ffd57819 */ /* 0x002fe200000116df */
[----:B------:R-:W-:Y:S01]  /*6390*/  IMAD.WIDE.U32 R240, R211, -0x2daee0ad, RZ ;  /* 0xd2511f53d3f07825 */ /* 0x000fe200078e00ff */
[----:B------:R-:W-:Y:S02]  /*63a0*/  ISETP.LE.U32.AND P3, PT, R239, UR8, PT ;  /* 0x00000008ef007c0c */ /* 0x000fe4000bf63070 */
[----:B------:R-:W-:Y:S01]  /*63b0*/  ISETP.LE.U32.AND P5, PT, R40, UR8, PT ;  /* 0x0000000828007c0c */ /* 0x000fe2000bfa3070 */
[----:B---3--:R-:W-:Y:S01]  /*63c0*/  @!P2 FADD.FTZ R206, -R206, -RZ ;  /* 0x800000ffcecea221 */ /* 0x008fe20000010100 */
[----:B------:R-:W-:Y:S03]  /*63d0*/  LOP3.LUT R213, R213, 0xffff, RZ, 0xc0, !PT ;  /* 0x0000ffffd5d57812 */ /* 0x000fe600078ec0ff */
[----:B------:R-:W-:Y:S01]  /*63e0*/  MUFU.EX2 R239, R64 ;  /* 0x0000004000ef7308 */ /* 0x000fe20000000800 */
[----:B------:R-:W-:Y:S01]  /*63f0*/  LOP3.LUT R231, R231, 0xff, RZ, 0xc0, !PT ;  /* 0x000000ffe7e77812 */ /* 0x000fe200078ec0ff */
[----:B------:R-:W-:Y:S01]  /*6400*/  @!P0 FADD.FTZ R227, -R227, -RZ ;  /* 0x800000ffe3e38221 */ /* 0x000fe20000010100 */
[----:B------:R-:W-:Y:S01]  /*6410*/  LOP3.LUT R40, R241, UR14, R214, 0x96, !PT ;  /* 0x0000000ef1287c12 */ /* 0x000fe2000f8e96d6 */
[--C-:B------:R-:W-:Y:S01]  /*6420*/  FFMA.FTZ R223, R45, UR7, -R220.reuse ;  /* 0x000000072ddf7c23 */ /* 0x100fe200080108dc */
[----:B------:R-:W-:Y:S01]  /*6430*/  ISETP.LE.U32.AND P2, PT, R233, UR8, PT ;  /* 0x00000008e9007c0c */ /* 0x000fe2000bf43070 */
[----:B------:R-:W-:Y:S01]  /*6440*/  FFMA.FTZ R220, R61, UR7, -R220 ;  /* 0x000000073ddc7c23 */ /* 0x000fe200080108dc */
[----:B------:R-:W-:Y:S03]  /*6450*/  ISETP.LE.U32.AND P4, PT, R235, UR8, PT ;  /* 0x00000008eb007c0c */ /* 0x000fe6000bf83070 */
[----:B------:R1:W-:Y:S01]  /*6460*/  MUFU.EX2 R214, R46 ;  /* 0x0000002e00d67308 */ /* 0x0003e20000000800 */
[----:B------:R-:W-:Y:S01]  /*6470*/  ISETP.LE.U32.AND P0, PT, R213, UR8, PT ;  /* 0x00000008d5007c0c */ /* 0x000fe2000bf03070 */
[----:B--2---:R-:W-:Y:S01]  /*6480*/  @!P3 FADD.FTZ R237, -R237, -RZ ;  /* 0x800000ffededb221 */ /* 0x004fe20000010100 */
[----:B------:R-:W-:Y:S01]  /*6490*/  ISETP.LE.U32.AND P6, PT, R231, UR8, PT ;  /* 0x00000008e7007c0c */ /* 0x000fe2000bfc3070 */
[----:B------:R-:W-:Y:S01]  /*64a0*/  FFMA.FTZ R233, R47, UR7, -R229 ;  /* 0x000000072fe97c23 */ /* 0x000fe200080108e5 */
[C---:B------:R-:W-:Y:S01]  /*64b0*/  LOP3.LUT R213, R230.reuse, 0xff, RZ, 0xc0, !PT ;  /* 0x000000ffe6d57812 */ /* 0x040fe200078ec0ff */
[--C-:B------:R-:W-:Y:S01]  /*64c0*/  FFMA.FTZ R235, R39, UR7, -R209.reuse ;  /* 0x0000000727eb7c23 */ /* 0x100fe200080108d1 */
[--C-:B------:R-:W-:Y:S01]  /*64d0*/  SHF.R.U32.HI R231, RZ, 0x18, R230.reuse ;  /* 0x00000018ffe77819 */ /* 0x100fe200000116e6 */
[----:B------:R-:W-:Y:S01]  /*64e0*/  FFMA.FTZ R209, R67, UR7, -R209 ;  /* 0x0000000743d17c23 */ /* 0x000fe200080108d1 */
[----:B------:R-:W-:Y:S01]  /*64f0*/  LOP3.LUT R47, R230, 0xffff, RZ, 0xc0, !PT ;  /* 0x0000ffffe62f7812 */ /* 0x000fe200078ec0ff */
[----:B------:R-:W-:Y:S01]  /*6500*/  @!P5 FADD.FTZ R208, -R208, -RZ ;  /* 0x800000ffd0d0d221 */ /* 0x000fe20000010100 */
[----:B------:R-:W-:Y:S01]  /*6510*/  SHF.R.U32.HI R230, RZ, 0x10, R230 ;  /* 0x00000010ffe67819 */ /* 0x000fe200000116e6 */
[----:B------:R-:W-:Y:S01]  /*6520*/  @!P4 FADD.FTZ R217, -R217, -RZ ;  /* 0x800000ffd9d9c221 */ /* 0x000fe20000010100 */
[----:B------:R-:W-:Y:S01]  /*6530*/  ISETP.LE.U32.AND P4, PT, R213, UR8, PT ;  /* 0x00000008d5007c0c */ /* 0x000fe2000bf83070 */
[----:B------:R-:W-:Y:S01]  /*6540*/  @!P2 FADD.FTZ R244, -R244, -RZ ;  /* 0x800000fff4f4a221 */ /* 0x000fe20000010100 */
[----:B------:R-:W-:Y:S01]  /*6550*/  LOP3.LUT R230, R230, 0xff, RZ, 0xc0, !PT ;  /* 0x000000ffe6e67812 */ /* 0x000fe200078ec0ff */
[----:B------:R-:W2:Y:S01]  /*6560*/  MUFU.EX2 R236, R236 ;  /* 0x000000ec00ec7308 */ /* 0x000ea20000000800 */
[----:B-1----:R-:W-:Y:S01]  /*6570*/  SHF.R.U32.HI R46, RZ, 0x10, R125 ;  /* 0x00000010ff2e7819 */ /* 0x002fe2000001167d */
[----:B------:R-:W-:Y:S01]  /*6580*/  @!P6 FADD.FTZ R238, -R238, -RZ ;  /* 0x800000ffeeeee221 */ /* 0x000fe20000010100 */
[----:B------:R-:W-:Y:S02]  /*6590*/  ISETP.LE.U32.AND P3, PT, R230, UR8, PT ;  /* 0x00000008e6007c0c */ /* 0x000fe4000bf63070 */
[----:B------:R-:W-:Y:S02]  /*65a0*/  LOP3.LUT R46, R46, 0xff, RZ, 0xc0, !PT ;  /* 0x000000ff2e2e7812 */ /* 0x000fe400078ec0ff */
[----:B------:R-:W-:Y:S03]  /*65b0*/  SHF.R.U32.HI R47, RZ, 0x8, R47 ;  /* 0x00000008ff2f7819 */ /* 0x000fe6000001162f */
[----:B------:R-:W-:Y:S01]  /*65c0*/  MUFU.EX2 R230, R66 ;  /* 0x0000004200e67308 */ /* 0x000fe20000000800 */
[----:B------:R-:W-:Y:S01]  /*65d0*/  LOP3.LUT R48, R125, 0xff, RZ, 0xc0, !PT ;  /* 0x000000ff7d307812 */ /* 0x000fe200078ec0ff */
[----:B------:R-:W-:Y:S01]  /*65e0*/  @!P4 FADD.FTZ R246, -R246, -RZ ;  /* 0x800000fff6f6c221 */ /* 0x000fe20000010100 */
[----:B------:R-:W-:Y:S02]  /*65f0*/  LOP3.LUT R47, R47, 0xffff, RZ, 0xc0, !PT ;  /* 0x0000ffff2f2f7812 */ /* 0x000fe400078ec0ff */
[----:B------:R-:W-:Y:S02]  /*6600*/  ISETP.LE.U32.AND P4, PT, R48, UR8, PT ;  /* 0x0000000830007c0c */ /* 0x000fe4000bf83070 */
[----:B------:R-:W-:Y:S03]  /*6610*/  ISETP.LE.U32.AND P6, PT, R47, UR8, PT ;  /* 0x000000082f007c0c */ /* 0x000fe6000bfc3070 */
[----:B------:R-:W-:Y:S01]  /*6620*/  MUFU.EX2 R229, R209 ;  /* 0x000000d100e57308 */ /* 0x000fe20000000800 */
[----:B------:R-:W-:Y:S01]  /*6630*/  LOP3.LUT R47, R125, 0xffff, RZ, 0xc0, !PT ;  /* 0x0000ffff7d2f7812 */ /* 0x000fe200078ec0ff */
[----:B--2---:R-:W-:Y:S01]  /*6640*/  @!P3 FADD.FTZ R236, -R236, -RZ ;  /* 0x800000ffececb221 */ /* 0x004fe20000010100 */
[----:B------:R-:W-:Y:S02]  /*6650*/  ISETP.LE.U32.AND P3, PT, R46, UR8, PT ;  /* 0x000000082e007c0c */ /* 0x000fe4000bf63070 */
[----:B------:R-:W-:Y:S02]  /*6660*/  LOP3.LUT R127, R127, 0xff, RZ, 0xc0, !PT ;  /* 0x000000ff7f7f7812 */ /* 0x000fe400078ec0ff */
[----:B------:R-:W-:Y:S03]  /*6670*/  SHF.R.U32.HI R47, RZ, 0x8, R47 ;  /* 0x00000008ff2f7819 */ /* 0x000fe6000001162f */
[----:B------:R-:W1:Y:S01]  /*6680*/  MUFU.EX2 R235, R235 ;  /* 0x000000eb00eb7308 */ /* 0x000e620000000800 */
[----:B------:R-:W-:Y:S01]  /*6690*/  ISETP.LE.U32.AND P1, PT, R231, UR8, PT ;  /* 0x00000008e7007c0c */ /* 0x000fe2000bf23070 */
[----:B------:R-:W-:Y:S01]  /*66a0*/  @!P4 FADD.FTZ R226, -R226, -RZ ;  /* 0x800000ffe2e2c221 */ /* 0x000fe20000010100 */
[----:B------:R-:W-:Y:S01]  /*66b0*/  LOP3.LUT R47, R47, 0xffff, RZ, 0xc0, !PT ;  /* 0x0000ffff2f2f7812 */ /* 0x000fe200078ec0ff */
[----:B------:R-:W-:Y:S01]  /*66c0*/  @!P6 FADD.FTZ R245, -R245, -RZ ;  /* 0x800000fff5f5e221 */ /* 0x000fe20000010100 */
[----:B------:R-:W-:Y:S02]  /*66d0*/  ISETP.LE.U32.AND P4, PT, R124, UR8, PT ;  /* 0x000000087c007c0c */ /* 0x000fe4000bf83070 */
[----:B------:R-:W-:Y:S01]  /*66e0*/  SHF.R.U32.HI R219, RZ, 0x8, R219 ;  /* 0x00000008ffdb7819 */ /* 0x000fe200000116db */
[----:B------:R-:W-:Y:S01]  /*66f0*/  @!P3 FADD.FTZ R216, -R216, -RZ ;  /* 0x800000ffd8d8b221 */ /* 0x000fe20000010100 */
[----:B------:R-:W-:Y:S01]  /*6700*/  ISETP.LE.U32.AND P3, PT, R127, UR8, PT ;  /* 0x000000087f007c0c */ /* 0x000fe2000bf63070 */
[----:B------:R-:W2:Y:S01]  /*6710*/  MUFU.EX2 R213, R233 ;  /* 0x000000e900d57308 */ /* 0x000ea20000000800 */
[----:B------:R-:W-:Y:S02]  /*6720*/  ISETP.LE.U32.AND P6, PT, R47, UR8, PT ;  /* 0x000000082f007c0c */ /* 0x000fe4000bfc3070 */
[----:B------:R-:W-:Y:S02]  /*6730*/  LOP3.LUT R212, R243, UR14, R212, 0x96, !PT ;  /* 0x0000000ef3d47c12 */ /* 0x000fe4000f8e96d4 */
[----:B------:R-:W-:Y:S02]  /*6740*/  LOP3.LUT R42, R242, 0xffff, RZ, 0xc0, !PT ;  /* 0x0000fffff22a7812 */ /* 0x000fe400078ec0ff */
[----:B------:R-:W-:Y:S03]  /*6750*/  LOP3.LUT R219, R219, 0xffff, RZ, 0xc0, !PT ;  /* 0x0000ffffdbdb7812 */ /* 0x000fe600078ec0ff */
[----:B------:R-:W3:Y:S01]  /*6760*/  MUFU.EX2 R225, R41 ;  /* 0x0000002900e17308 */ /* 0x000ee20000000800 */
[----:B------:R-:W-:Y:S01]  /*6770*/  SHF.R.U32.HI R125, RZ, 0x18, R125 ;  /* 0x00000018ff7d7819 */ /* 0x000fe2000001167d */
[----:B-1----:R-:W-:Y:S01]  /*6780*/  @!P1 FADD.FTZ R235, -R235, -RZ ;  /* 0x800000ffebeb9221 */ /* 0x002fe20000010100 */
[----:B------:R-:W-:Y:S01]  /*6790*/  SHF.R.U32.HI R126, RZ, 0x8, R126 ;  /* 0x00000008ff7e7819 */ /* 0x000fe2000001167e */
[----:B------:R-:W-:Y:S01]  /*67a0*/  @!P3 FADD.FTZ R214, -R214, -RZ ;  /* 0x800000ffd6d6b221 */ /* 0x000fe20000010100 */
[----:B------:R-:W-:Y:S02]  /*67b0*/  LOP3.LUT R46, R212, 0xff, RZ, 0xc0, !PT ;  /* 0x000000ffd42e7812 */ /* 0x000fe400078ec0ff */
[----:B------:R-:W-:Y:S03]  /*67c0*/  ISETP.LE.U32.AND P3, PT, R219, UR8, PT ;  /* 0x00000008db007c0c */ /* 0x000fe6000bf63070 */
[----:B------:R-:W1:Y:S01]  /*67d0*/  MUFU.EX2 R247, R247 ;  /* 0x000000f700f77308 */ /* 0x000e620000000800 */
[----:B------:R-:W-:Y:S01]  /*67e0*/  ISETP.LE.U32.AND P1, PT, R125, UR8, PT ;  /* 0x000000087d007c0c */ /* 0x000fe2000bf23070 */
[----:B--2---:R-:W-:Y:S01]  /*67f0*/  @!P4 FADD.FTZ R213, -R213, -RZ ;  /* 0x800000ffd5d5c221 */ /* 0x004fe20000010100 */
[----:B------:R-:W-:Y:S02]  /*6800*/  LOP3.LUT R126, R126, 0xffff, RZ, 0xc0, !PT ;  /* 0x0000ffff7e7e7812 */ /* 0x000fe400078ec0ff */
[----:B------:R-:W-:Y:S02]  /*6810*/  ISETP.LE.U32.AND P4, PT, R46, UR8, PT ;  /* 0x000000082e007c0c */ /* 0x000fe4000bf83070 */
[----:B------:R-:W-:Y:S03]  /*6820*/  SHF.R.U32.HI R46, RZ, 0x18, R212 ;  /* 0x00000018ff2e7819 */ /* 0x000fe600000116d4 */
[----:B------:R-:W2:Y:S01]  /*6830*/  MUFU.EX2 R243, R49 ;  /* 0x0000003100f37308 */ /* 0x000ea20000000800 */
[----:B------:R-:W-:Y:S01]  /*6840*/  ISETP.LE.U32.AND P5, PT, R232, UR8, PT ;  /* 0x00000008e8007c0c */ /* 0x000fe2000bfa3070 */
[----:B---3--:R-:W-:Y:S01]  /*6850*/  @!P6 FADD.FTZ R225, -R225, -RZ ;  /* 0x800000ffe1e1e221 */ /* 0x008fe20000010100 */
[----:B------:R-:W-:Y:S02]  /*6860*/  LOP3.LUT R232, R242, 0xff, RZ, 0xc0, !PT ;  /* 0x000000fff2e87812 */ /* 0x000fe400078ec0ff */
[--C-:B------:R-:W-:Y:S02]  /*6870*/  SHF.R.U32.HI R221, RZ, 0x18, R242.reuse ;  /* 0x00000018ffdd7819 */ /* 0x100fe400000116f2 */
[----:B------:R-:W-:Y:S03]  /*6880*/  SHF.R.U32.HI R41, RZ, 0x10, R242 ;  /* 0x00000010ff297819 */ /* 0x000fe600000116f2 */
[----:B------:R-:W3:Y:S01]  /*6890*/  MUFU.EX2 R215, R215 ;  /* 0x000000d700d77308 */ /* 0x000ee20000000800 */
[----:B------:R-:W-:Y:S01]  /*68a0*/  ISETP.LE.U32.AND P6, PT, R126, UR8, PT ;  /* 0x000000087e007c0c */ /* 0x000fe2000bfc3070 */
[----:B-1----:R-:W-:Y:S01]  /*68b0*/  @!P0 FADD.FTZ R247, -R247, -RZ ;  /* 0x800000fff7f78221 */ /* 0x002fe20000010100 */
[----:B------:R-:W-:Y:S02]  /*68c0*/  ISETP.LE.U32.AND P2, PT, R46, UR8, PT ;  /* 0x000000082e007c0c */ /* 0x000fe4000bf43070 */
[----:B------:R-:W-:Y:S02]  /*68d0*/  ISETP.LE.U32.AND P0, PT, R234, UR8, PT ;  /* 0x00000008ea007c0c */ /* 0x000fe4000bf03070 */
[----:B------:R-:W-:Y:S03]  /*68e0*/  LOP3.LUT R46, R40, 0xff, RZ, 0xc0, !PT ;  /* 0x000000ff282e7812 */ /* 0x000fe600078ec0ff */
[----:B------:R-:W1:Y:S01]  /*68f0*/  MUFU.EX2 R223, R223 ;  /* 0x000000df00df7308 */ /* 0x000e620000000800 */
[----:B------:R-:W-:Y:S01]  /*6900*/  LOP3.LUT R222, R222, 0xff, RZ, 0xc0, !PT ;  /* 0x000000ffdede7812 */ /* 0x000fe200078ec0ff */
[----:B--2---:R-:W-:Y:S01]  /*6910*/  @!P3 FADD.FTZ R243, -R243, -RZ ;  /* 0x800000fff3f3b221 */ /* 0x004fe20000010100 */
[----:B------:R-:W-:Y:S02]  /*6920*/  ISETP.LE.U32.AND P3, PT, R46, UR8, PT ;  /* 0x000000082e007c0c */ /* 0x000fe4000bf63070 */
[----:B------:R-:W-:Y:S02]  /*6930*/  LOP3.LUT R46, R40, 0xffff, RZ, 0xc0, !PT ;  /* 0x0000ffff282e7812 */ /* 0x000fe400078ec0ff */
[----:B------:R-:W-:Y:S03]  /*6940*/  LOP3.LUT R47, R212, 0xffff, RZ, 0xc0, !PT ;  /* 0x0000ffffd42f7812 */ /* 0x000fe600078ec0ff */
[----:B------:R-:W2:Y:S01]  /*6950*/  MUFU.EX2 R242, R52 ;  /* 0x0000003400f27308 */ /* 0x000ea20000000800 */
[----:B---3--:R-:W-:Y:S01]  /*6960*/  @!P1 FADD.FTZ R215, -R215, -RZ ;  /* 0x800000ffd7d79221 */ /* 0x008fe20000010100 */
[----:B------:R-:W-:Y:S02]  /*6970*/  ISETP.LE.U32.AND P1, PT, R222, UR8, PT ;  /* 0x00000008de007c0c */ /* 0x000fe4000bf23070 */
[----:B------:R-:W-:Y:S02]  /*6980*/  SHF.R.U32.HI R46, RZ, 0x8, R46 ;  /* 0x00000008ff2e7819 */ /* 0x000fe4000001162e */
[----:B------:R-:W-:Y:S04]  /*6990*/  SHF.R.U32.HI R47, RZ, 0x8, R47 ;  /* 0x00000008ff2f7819 */ /* 0x000fe8000001162f */
[----:B------:R-:W3:Y:S01]  /*69a0*/  MUFU.EX2 R234, R50 ;  /* 0x0000003200ea7308 */ /* 0x000ee20000000800 */
[----:B-1----:R-:W-:Y:S01]  /*69b0*/  @!P6 FADD.FTZ R223, -R223, -RZ ;  /* 0x800000ffdfdfe221 */ /* 0x002fe20000010100 */
[----:B------:R-:W-:Y:S02]  /*69c0*/  ISETP.LE.U32.AND P6, PT, R221, UR8, PT ;  /* 0x00000008dd007c0c */ /* 0x000fe4000bfc3070 */
[----:B------:R-:W-:Y:S02]  /*69d0*/  LOP3.LUT R46, R46, 0xffff, RZ, 0xc0, !PT ;  /* 0x0000ffff2e2e7812 */ /* 0x000fe400078ec0ff */
[----:B------:R-:W-:Y:S04]  /*69e0*/  LOP3.LUT R47, R47, 0xffff, RZ, 0xc0, !PT ;  /* 0x0000ffff2f2f7812 */ /* 0x000fe800078ec0ff */
[----:B------:R-:W1:Y:S01]  /*69f0*/  MUFU.EX2 R233, R51 ;  /* 0x0000003300e97308 */ /* 0x000e620000000800 */
[----:B--2---:R-:W-:Y:S01]  /*6a00*/  @!P4 FADD.FTZ R242, -R242, -RZ ;  /* 0x800000fff2f2c221 */ /* 0x004fe20000010100 */
[----:B------:R-:W-:Y:S02]  /*6a10*/  ISETP.LE.U32.AND P4, PT, R46, UR8, PT ;  /* 0x000000082e007c0c */ /* 0x000fe4000bf83070 */
[----:B------:R-:W-:Y:S02]  /*6a20*/  SHF.R.U32.HI R212, RZ, 0x10, R212 ;  /* 0x00000010ffd47819 */ /* 0x000fe400000116d4 */
[----:B------:R-:W-:Y:S01]  /*6a30*/  F2FP.RELU.F16.F32.PACK_AB R48, R185, R186 ;  /* 0x000000bab930723e */ /* 0x000fe200000008ff */
[----:B------:R-:W-:Y:S03]  /*6a40*/  @!P6 FADD.FTZ R229, -R229, -RZ ;  /* 0x800000ffe5e5e221 */ /* 0x000fe60000010100 */
[----:B------:R-:W2:Y:S01]  /*6a50*/  MUFU.EX2 R231, R55 ;  /* 0x0000003700e77308 */ /* 0x000ea20000000800 */
[----:B---3--:R-:W-:Y:S01]  /*6a60*/  @!P1 FADD.FTZ R234, -R234, -RZ ;  /* 0x800000ffeaea9221 */ /* 0x008fe20000010100 */
[----:B------:R-:W-:Y:S01]  /*6a70*/  ISETP.LE.U32.AND P1, PT, R47, UR8, PT ;  /* 0x000000082f007c0c */ /* 0x000fe2000bf23070 */
[----:B------:R3:W-:Y:S01]  /*6a80*/  STS [R149+0x12000], R48 ;  /* 0x0120003095007388 */ /* 0x0007e20000000800 */
[----:B------:R-:W-:Y:S02]  /*6a90*/  LOP3.LUT R47, R212, 0xff, RZ, 0xc0, !PT ;  /* 0x000000ffd42f7812 */ /* 0x000fe400078ec0ff */
[----:B------:R-:W-:Y:S04]  /*6aa0*/  LOP3.LUT R43, R240, 0xffff, RZ, 0xc0, !PT ;  /* 0x0000fffff02b7812 */ /* 0x000fe800078ec0ff */
[----:B------:R-:W4:Y:S01]  /*6ab0*/  MUFU.EX2 R221, R57 ;  /* 0x0000003900dd7308 */ /* 0x000f220000000800 */
[----:B------:R-:W-:Y:S01]  /*6ac0*/  SHF.R.U32.HI R42, RZ, 0x8, R42 ;  /* 0x00000008ff2a7819 */ /* 0x000fe2000001162a */
[----:B-1----:R-:W-:Y:S01]  /*6ad0*/  @!P5 FADD.FTZ R233, -R233, -RZ ;  /* 0x800000ffe9e9d221 */ /* 0x002fe20000010100 */
[----:B------:R-:W-:Y:S02]  /*6ae0*/  ISETP.LE.U32.AND P5, PT, R47, UR8, PT ;  /* 0x000000082f007c0c */ /* 0x000fe4000bfa3070 */
[--C-:B------:R-:W-:Y:S02]  /*6af0*/  SHF.R.U32.HI R47, RZ, 0x10, R40.reuse ;  /* 0x00000010ff2f7819 */ /* 0x100fe40000011628 */
[----:B------:R-:W-:Y:S03]  /*6b00*/  LOP3.LUT R42, R42, 0xffff, RZ, 0xc0, !PT ;  /* 0x0000ffff2a2a7812 */ /* 0x000fe600078ec0ff */
[----:B------:R-:W1:Y:S01]  /*6b10*/  MUFU.EX2 R241, R53 ;  /* 0x0000003500f17308 */ /* 0x000e620000000800 */
[----:B------:R-:W-:Y:S01]  /*6b20*/  SHF.R.U32.HI R40, RZ, 0x18, R40 ;  /* 0x00000018ff287819 */ /* 0x000fe20000011628 */
[----:B--2---:R-:W-:Y:S01]  /*6b30*/  @!P2 FADD.FTZ R231, -R231, -RZ ;  /* 0x800000ffe7e7a221 */ /* 0x004fe20000010100 */
[----:B------:R-:W-:Y:S02]  /*6b40*/  F2FP.RELU.F16.F32.PACK_AB R46, R187, R188 ;  /* 0x000000bcbb2e723e */ /* 0x000fe400000008ff */
[----:B------:R-:W-:Y:S02]  /*6b50*/  ISETP.LE.U32.AND P2, PT, R42, UR8, PT ;  /* 0x000000082a007c0c */ /* 0x000fe4000bf43070 */
[----:B------:R-:W-:Y:S01]  /*6b60*/  F2FP.RELU.F16.F32.PACK_AB R42, R200, R197 ;  /* 0x000000c5c82a723e */ /* 0x000fe200000008ff */
[----:B------:R-:W-:Y:S02]  /*6b70*/  STS [R149+0x12400], R46 ;  /* 0x0124002e95007388 */ /* 0x000fe40000000800 */
[----:B------:R-:W2:Y:S01]  /*6b80*/  MUFU.EX2 R222, R56 ;  /* 0x0000003800de7308 */ /* 0x000ea20000000800 */
[----:B----4-:R-:W-:Y:S01]  /*6b90*/  @!P4 FADD.FTZ R221, -R221, -RZ ;  /* 0x800000ffddddc221 */ /* 0x010fe20000010100 */
[----:B------:R-:W-:Y:S01]  /*6ba0*/  ISETP.LE.U32.AND P4, PT, R40, UR8, PT ;  /* 0x0000000828007c0c */ /* 0x000fe2000bf83070 */
[----:B------:R4:W-:Y:S01]  /*6bb0*/  STS [R157+0x12000], R42 ;  /* 0x0120002a9d007388 */ /* 0x0009e20000000800 */
[----:B------:R-:W-:Y:S02]  /*6bc0*/  F2FP.RELU.F16.F32.PACK_AB R40, R199, R198 ;  /* 0x000000c6c728723e */ /* 0x000fe400000008ff */
[----:B------:R-:W-:Y:S04]  /*6bd0*/  F2FP.RELU.F16.F32.PACK_AB R50, R191, R192 ;  /* 0x000000c0bf32723e */ /* 0x000fe800000008ff */
[----:B------:R-:W3:Y:S01]  /*6be0*/  MUFU.EX2 R224, R224 ;  /* 0x000000e000e07308 */ /* 0x000ee20000000800 */
[----:B------:R4:W-:Y:S01]  /*6bf0*/  STS [R157+0x12400], R40 ;  /* 0x012400289d007388 */ /* 0x0009e20000000800 */
[--C-:B------:R-:W-:Y:S01]  /*6c00*/  SHF.R.U32.HI R44, RZ, 0x18, R240.reuse ;  /* 0x00000018ff2c7819 */ /* 0x100fe200000116f0 */
[----:B-1----:R-:W-:Y:S01]  /*6c10*/  @!P1 FADD.FTZ R241, -R241, -RZ ;  /* 0x800000fff1f19221 */ /* 0x002fe20000010100 */
[----:B------:R-:W-:Y:S01]  /*6c20*/  LOP3.LUT R47, R47, 0xff, RZ, 0xc0, !PT ;  /* 0x000000ff2f2f7812 */ /* 0x000fe200078ec0ff */
[----:B------:R-:W-:Y:S01]  /*6c30*/  STS [R149+0x14400], R50 ;  /* 0x0144003295007388 */ /* 0x000fe20000000800 */
[----:B------:R-:W-:Y:S04]  /*6c40*/  LOP3.LUT R211, R240, 0xff, RZ, 0xc0, !PT ;  /* 0x000000fff0d37812 */ /* 0x000fe800078ec0ff */
[----:B------:R-:W1:Y:S01]  /*6c50*/  MUFU.EX2 R212, R58 ;  /* 0x0000003a00d47308 */ /* 0x000e620000000800 */
[----:B--2---:R-:W-:Y:S01]  /*6c60*/  @!P3 FADD.FTZ R222, -R222, -RZ ;  /* 0x800000ffdedeb221 */ /* 0x004fe20000010100 */
[----:B------:R-:W-:Y:S02]  /*6c70*/  ISETP.LE.U32.AND P1, PT, R47, UR8, PT ;  /* 0x000000082f007c0c */ /* 0x000fe4000bf23070 */
[----:B------:R-:W-:Y:S02]  /*6c80*/  ISETP.LE.U32.AND P3, PT, R44, UR8, PT ;  /* 0x000000082c007c0c */ /* 0x000fe4000bf63070 */
[----:B------:R-:W-:Y:S02]  /*6c90*/  F2FP.RELU.F16.F32.PACK_AB R44, R189, R190 ;  /* 0x000000bebd2c723e */ /* 0x000fe400000008ff */
[----:B------:R-:W-:Y:S01]  /*6ca0*/  SHF.R.U32.HI R45, RZ, 0x10, R240 ;  /* 0x00000010ff2d7819 */ /* 0x000fe200000116f0 */
[----:B---3--:R-:W-:Y:S01]  /*6cb0*/  @!P0 FADD.FTZ R224, -R224, -RZ ;  /* 0x800000ffe0e08221 */ /* 0x008fe20000010100 */
[----:B------:R-:W-:Y:S01]  /*6cc0*/  ISETP.LE.U32.AND P0, PT, R232, UR8, PT ;  /* 0x00000008e8007c0c */ /* 0x000fe2000bf03070 */
[----:B------:R2:W-:Y:S01]  /*6cd0*/  STS [R149+0x14000], R44 ;  /* 0x0140002c95007388 */ /* 0x0005e20000000800 */
[----:B------:R-:W3:Y:S01]  /*6ce0*/  MUFU.EX2 R240, R210 ;  /* 0x000000d200f07308 */ /* 0x000ee20000000800 */
[----:B------:R-:W-:Y:S02]  /*6cf0*/  F2FP.RELU.F16.F32.PACK_AB R52, R193, R194 ;  /* 0x000000c2c134723e */ /* 0x000fe400000008ff */
[----:B------:R-:W-:Y:S02]  /*6d00*/  F2FP.RELU.F16.F32.PACK_AB R48, R196, R195 ;  /* 0x000000c3c430723e */ /* 0x000fe400000008ff */
[----:B----4-:R-:W-:Y:S01]  /*6d10*/  F2FP.RELU.F16.F32.PACK_AB R42, R247, R248 ;  /* 0x000000f8f72a723e */ /* 0x010fe200000008ff */
[----:B------:R-:W-:Y:S01]  /*6d20*/  STS [R157+0x14000], R52 ;  /* 0x014000349d007388 */ /* 0x000fe20000000800 */
[----:B------:R-:W-:Y:S03]  /*6d30*/  F2FP.RELU.F16.F32.PACK_AB R40, R237, R238 ;  /* 0x000000eeed28723e */ /* 0x000fe600000008ff */
[----:B------:R-:W-:Y:S01]  /*6d40*/  MUFU.EX2 R219, R60 ;  /* 0x0000003c00db7308 */ /* 0x000fe20000000800 */
[----:B------:R-:W-:Y:S01]  /*6d50*/  F2FP.RELU.F16.F32.PACK_AB R47, R207, R208 ;  /* 0x000000d0cf2f723e */ /* 0x000fe200000008ff */
[----:B------:R4:W-:Y:S01]  /*6d60*/  STS [R157+0x14400], R48 ;  /* 0x014400309d007388 */ /* 0x0009e20000000800 */
[----:B------:R-:W-:Y:S01]  /*6d70*/  LOP3.LUT R41, R41, 0xff, RZ, 0xc0, !PT ;  /* 0x000000ff29297812 */ /* 0x000fe200078ec0ff */
[----:B-1----:R-:W-:Y:S01]  /*6d80*/  @!P1 FADD.FTZ R212, -R212, -RZ ;  /* 0x800000ffd4d49221 */ /* 0x002fe20000010100 */
[----:B------:R-:W-:Y:S01]  /*6d90*/  LOP3.LUT R45, R45, 0xff, RZ, 0xc0, !PT ;  /* 0x000000ff2d2d7812 */ /* 0x000fe200078ec0ff */
[----:B------:R-:W-:Y:S01]  /*6da0*/  @!P0 FADD.FTZ R239, -R239, -RZ ;  /* 0x800000ffefef8221 */ /* 0x000fe20000010100 */
[----:B------:R-:W-:Y:S03]  /*6db0*/  ISETP.LE.U32.AND P1, PT, R41, UR8, PT ;  /* 0x0000000829007c0c */ /* 0x000fe6000bf23070 */
[----:B------:R-:W1:Y:S01]  /*6dc0*/  MUFU.EX2 R232, R54 ;  /* 0x0000003600e87308 */ /* 0x000e620000000800 */
[----:B------:R-:W-:Y:S01]  /*6dd0*/  ISETP.LE.U32.AND P0, PT, R45, UR8, PT ;  /* 0x000000082d007c0c */ /* 0x000fe2000bf03070 */
[----:B---3--:R-:W-:Y:S01]  /*6de0*/  @!P2 FADD.FTZ R240, -R240, -RZ ;  /* 0x800000fff0f0a221 */ /* 0x008fe20000010100 */
[----:B------:R-:W-:Y:S02]  /*6df0*/  SHF.R.U32.HI R43, RZ, 0x8, R43 ;  /* 0x00000008ff2b7819 */ /* 0x000fe4000001162b */
[----:B------:R-:W-:Y:S02]  /*6e00*/  F2FP.RELU.F16.F32.PACK_AB R41, R202, R201 ;  /* 0x000000c9ca29723e */ /* 0x000fe400000008ff */
[----:B------:R-:W-:Y:S03]  /*6e10*/  F2FP.RELU.F16.F32.PACK_AB R45, R204, R203 ;  /* 0x000000cbcc2d723e */ /* 0x000fe600000008ff */
[----:B------:R-:W3:Y:S01]  /*6e20*/  MUFU.EX2 R210, R62 ;  /* 0x0000003e00d27308 */ /* 0x000ee20000000800 */
[----:B------:R-:W-:Y:S01]  /*6e30*/  LOP3.LUT R43, R43, 0xffff, RZ, 0xc0, !PT ;  /* 0x0000ffff2b2b7812 */ /* 0x000fe200078ec0ff */
[----:B------:R3:W-:Y:S01]  /*6e40*/  STS [R156+0x12000], R41 ;  /* 0x012000299c007388 */ /* 0x0007e20000000800 */
[----:B------:R-:W-:Y:S01]  /*6e50*/  F2FP.RELU.F16.F32.PACK_AB R46, R227, R228 ;  /* 0x000000e4e32e723e */ /* 0x000fe200000008ff */
[----:B------:R-:W-:Y:S01]  /*6e60*/  @!P1 FADD.FTZ R230, -R230, -RZ ;  /* 0x800000ffe6e69221 */ /* 0x000fe20000010100 */
[----:B------:R-:W-:Y:S01]  /*6e70*/  ISETP.LE.U32.AND P2, PT, R43, UR8, PT ;  /* 0x000000082b007c0c */ /* 0x000fe2000bf43070 */
[----:B------:R3:W-:Y:S01]  /*6e80*/  STS [R156+0x12400], R45 ;  /* 0x0124002d9c007388 */ /* 0x0007e20000000800 */
[----:B------:R-:W-:Y:S03]  /*6e90*/  F2FP.RELU.F16.F32.PACK_AB R43, R206, R205 ;  /* 0x000000cdce2b723e */ /* 0x000fe600000008ff */
[----:B------:R-:W3:Y:S01]  /*6ea0*/  MUFU.EX2 R209, R63 ;  /* 0x0000003f00d17308 */ /* 0x000ee20000000800 */
[----:B--2---:R-:W-:Y:S01]  /*6eb0*/  F2FP.RELU.F16.F32.PACK_AB R44, R217, R218 ;  /* 0x000000dad92c723e */ /* 0x004fe200000008ff */
[----:B------:R2:W-:Y:S01]  /*6ec0*/  STS [R163+0x12000], R42 ;  /* 0x0120002aa3007388 */ /* 0x0005e20000000800 */
[----:B----4-:R-:W-:Y:S01]  /*6ed0*/  F2FP.RELU.F16.F32.PACK_AB R48, R245, R246 ;  /* 0x000000f6f530723e */ /* 0x010fe200000008ff */
[----:B-1----:R-:W-:Y:S01]  /*6ee0*/  @!P5 FADD.FTZ R232, -R232, -RZ ;  /* 0x800000ffe8e8d221 */ /* 0x002fe20000010100 */
[----:B------:R-:W-:Y:S01]  /*6ef0*/  F2FP.RELU.F16.F32.PACK_AB R52, R235, R236 ;  /* 0x000000eceb34723e */ /* 0x000fe200000008ff */
[----:B------:R1:W-:Y:S01]  /*6f00*/  STS [R163+0x12400], R40 ;  /* 0x01240028a3007388 */ /* 0x0003e20000000800 */
[----:B------:R-:W-:Y:S03]  /*6f10*/  F2FP.RELU.F16.F32.PACK_AB R51, R243, R244 ;  /* 0x000000f4f333723e */ /* 0x000fe600000008ff */
[----:B------:R-:W4:Y:S01]  /*6f20*/  MUFU.EX2 R220, R220 ;  /* 0x000000dc00dc7308 */ /* 0x000f220000000800 */
[----:B------:R-:W-:Y:S01]  /*6f30*/  ISETP.LE.U32.AND P5, PT, R211, UR8, PT ;  /* 0x00000008d3007c0c */ /* 0x000fe2000bfa3070 */
[----:B------:R1:W-:Y:S01]  /*6f40*/  STS [R156+0x14000], R43 ;  /* 0x0140002b9c007388 */ /* 0x0003e20000000800 */
[----:B------:R-:W-:Y:S01]  /*6f50*/  F2FP.RELU.F16.F32.PACK_AB R49, R233, R234 ;  /* 0x000000eae931723e */ /* 0x000fe200000008ff */
[----:B---3--:R-:W-:Y:S01]  /*6f60*/  @!P0 FADD.FTZ R210, -R210, -RZ ;  /* 0x800000ffd2d28221 */ /* 0x008fe20000010100 */
[----:B------:R-:W-:Y:S01]  /*6f70*/  F2FP.RELU.F16.F32.PACK_AB R50, R225, R226 ;  /* 0x000000e2e132723e */ /* 0x000fe200000008ff */
[----:B------:R-:W-:Y:S01]  /*6f80*/  STS [R156+0x14400], R47 ;  /* 0x0144002f9c007388 */ /* 0x000fe20000000800 */
[----:B------:R-:W-:Y:S03]  /*6f90*/  FSETP.GE.FTZ.AND P0, PT, R186, RZ, PT ;  /* 0x000000ffba00720b */ /* 0x000fe60003f16000 */
[----:B------:R-:W3:Y:S01]  /*6fa0*/  MUFU.EX2 R211, R59 ;  /* 0x0000003b00d37308 */ /* 0x000ee20000000800 */
[----:B------:R-:W-:Y:S01]  /*6fb0*/  @!P3 FADD.FTZ R209, -R209, -RZ ;  /* 0x800000ffd1d1b221 */ /* 0x000fe20000010100 */
[----:B------:R3:W-:Y:S01]  /*6fc0*/  STS [R163+0x14000], R46 ;  /* 0x0140002ea3007388 */ /* 0x0007e20000000800 */
[----:B------:R-:W-:Y:S02]  /*6fd0*/  F2FP.RELU.F16.F32.PACK_AB R41, R240, R239 ;  /* 0x000000eff029723e */ /* 0x000fe400000008ff */
[----:B------:R-:W-:Y:S01]  /*6fe0*/  FSETP.GE.FTZ.AND P3, PT, R197, RZ, PT ;  /* 0x000000ffc500720b */ /* 0x000fe20003f76000 */
[----:B------:R-:W-:Y:S01]  /*6ff0*/  STS [R163+0x14400], R44 ;  /* 0x0144002ca3007388 */ /* 0x000fe20000000800 */
[----:B------:R-:W-:Y:S01]  /*7000*/  F2FP.RELU.F16.F32.PACK_AB R45, R223, R224 ;  /* 0x000000e0df2d723e */ /* 0x000fe200000008ff */
[----:B------:R-:W-:Y:S01]  /*7010*/  @!P5 FADD.FTZ R219, -R219, -RZ ;  /* 0x800000ffdbdbd221 */ /* 0x000fe20000010100 */
[----:B----4-:R-:W-:Y:S01]  /*7020*/  @!P2 FADD.FTZ R220, -R220, -RZ ;  /* 0x800000ffdcdca221 */ /* 0x010fe20000010100 */
[----:B------:R-:W-:Y:S01]  /*7030*/  STS [R153+0x12000], R48 ;  /* 0x0120003099007388 */ /* 0x000fe20000000800 */
[----:B--2---:R-:W-:Y:S02]  /*7040*/  F2FP.RELU.F16.F32.PACK_AB R42, R241, R242 ;  /* 0x000000f2f12a723e */ /* 0x004fe400000008ff */
[----:B------:R-:W-:Y:S01]  /*7050*/  F2FP.RELU.F16.F32.PACK_AB R53, R209, R210 ;  /* 0x000000d2d135723e */ /* 0x000fe200000008ff */
[----:B------:R2:W-:Y:S01]  /*7060*/  STS [R153+0x12400], R52 ;  /* 0x0124003499007388 */ /* 0x0005e20000000800 */
[----:B-1----:R-:W-:Y:S01]  /*7070*/  F2FP.RELU.F16.F32.PACK_AB R40, R231, R232 ;  /* 0x000000e8e728723e */ /* 0x002fe200000008ff */
[----:B---3--:R-:W-:Y:S02]  /*7080*/  @!P4 FADD.FTZ R211, -R211, -RZ ;  /* 0x800000ffd3d3c221 */ /* 0x008fe40000010100 */
[----:B------:R1:W-:Y:S01]  /*7090*/  STS [R160+0x12000], R51 ;  /* 0x01200033a0007388 */ /* 0x0003e20000000800 */
[----:B------:R-:W-:Y:S02]  /*70a0*/  F2FP.RELU.F16.F32.PACK_AB R43, R213, R214 ;  /* 0x000000d6d52b723e */ /* 0x000fe400000008ff */
[----:B------:R-:W-:Y:S01]  /*70b0*/  F2FP.RELU.F16.F32.PACK_AB R55, R220, R219 ;  /* 0x000000dbdc37723e */ /* 0x000fe200000008ff */
[----:B------:R3:W-:Y:S01]  /*70c0*/  STS [R160+0x12400], R49 ;  /* 0x01240031a0007388 */ /* 0x0007e20000000800 */
[----:B------:R-:W-:Y:S02]  /*70d0*/  F2FP.RELU.F16.F32.PACK_AB R56, R211, R212 ;  /* 0x000000d4d338723e */ /* 0x000fe400000008ff */
[----:B------:R-:W-:Y:S01]  /*70e0*/  FSETP.GE.FTZ.AND P4, PT, R185, RZ, PT ;  /* 0x000000ffb900720b */ /* 0x000fe20003f96000 */
[----:B------:R-:W-:Y:S01]  /*70f0*/  STS [R153+0x14000], R50 ;  /* 0x0140003299007388 */ /* 0x000fe20000000800 */
[----:B------:R-:W-:Y:S02]  /*7100*/  F2FP.RELU.F16.F32.PACK_AB R46, R215, R216 ;  /* 0x000000d8d72e723e */ /* 0x000fe400000008ff */
[----:B------:R-:W-:Y:S02]  /*7110*/  FSETP.GE.FTZ.AND P1, PT, R201, RZ, PT ;  /* 0x000000ffc900720b */ /* 0x000fe40003f36000 */
[----:B------:R-:W-:Y:S01]  /*7120*/  FSETP.GE.FTZ.AND P2, PT, R200, RZ, PT ;  /* 0x000000ffc800720b */ /* 0x000fe20003f56000 */
[----:B------:R-:W-:Y:S04]  /*7130*/  STS [R153+0x14400], R46 ;  /* 0x0144002e99007388 */ /* 0x000fe80000000800 */
[----:B------:R-:W-:Y:S01]  /*7140*/  STS [R160+0x14000], R45 ;  /* 0x0140002da0007388 */ /* 0x000fe20000000800 */
[----:B--2---:R-:W-:Y:S03]  /*7150*/  F2FP.RELU.F16.F32.PACK_AB R52, R221, R222 ;  /* 0x000000dedd34723e */ /* 0x004fe600000008ff */
[----:B------:R-:W-:Y:S01]  /*7160*/  STS [R160+0x14400], R43 ;  /* 0x0144002ba0007388 */ /* 0x000fe20000000800 */
[----:B-1----:R-:W-:Y:S03]  /*7170*/  F2FP.RELU.F16.F32.PACK_AB R51, R229, R230 ;  /* 0x000000e6e533723e */ /* 0x002fe600000008ff */
[----:B------:R-:W-:Y:S01]  /*7180*/  STS [R159+0x12000], R42 ;  /* 0x0120002a9f007388 */ /* 0x000fe20000000800 */
[----:B---3--:R-:W-:Y:S03]  /*7190*/  IMAD.U32 R49, RZ, RZ, UR4 ;  /* 0x00000004ff317e24 */ /* 0x008fe6000f8e00ff */
[----:B------:R-:W-:Y:S04]  /*71a0*/  STS [R159+0x12400], R40 ;  /* 0x012400289f007388 */ /* 0x000fe80000000800 */
[----:B------:R-:W-:Y:S01]  /*71b0*/  STS [R158+0x12000], R41 ;  /* 0x012000299e007388 */ /* 0x000fe20000000800 */
[----:B------:R-:W-:Y:S03]  /*71c0*/  IADD3 R54, R0, 0x4000, R49 ;  /* 0x0000400000367810 */ /* 0x000fe60007ffe031 */
[----:B------:R-:W-:Y:S04]  /*71d0*/  STS [R158+0x12400], R51 ;  /* 0x012400339e007388 */ /* 0x000fe80000000800 */
[----:B------:R1:W-:Y:S04]  /*71e0*/  STS [R159+0x14000], R52 ;  /* 0x014000349f007388 */ /* 0x0003e80000000800 */
[----:B------:R-:W-:Y:S04]  /*71f0*/  STS [R159+0x14400], R56 ;  /* 0x014400389f007388 */ /* 0x000fe80000000800 */
[----:B------:R-:W-:Y:S04]  /*7200*/  STS [R158+0x14000], R55 ;  /* 0x014000379e007388 */ /* 0x000fe80000000800 */
[----:B------:R-:W-:Y:S04]  /*7210*/  STS [R158+0x14400], R53 ;  /* 0x014400359e007388 */ /* 0x000fe80000000800 */
[----:B------:R-:W-:Y:S08]  /*7220*/  LDSM.16.M88.4 R64, [R0+UR4+0x4000] ;  /* 0x004000040040783b */ /* 0x000ff00008000200 */
[----:B------:R-:W2:Y:S01]  /*7230*/  LDSM.16.M88.4 R40, [R138+UR4+0x8000] ;  /* 0x008000048a28783b */ /* 0x000ea20008000200 */
[----:B-1----:R-:W-:Y:S07]  /*7240*/  IMAD.IADD R52, R54, 0x1, R137 ;  /* 0x0000000136347824 */ /* 0x002fee00078e0289 */
[----:B------:R-:W1:Y:S08]  /*7250*/  LDSM.16.M88.4 R60, [R0+UR4+0x5000] ;  /* 0x00500004003c783b */ /* 0x000e700008000200 */
[----:B------:R-:W3:Y:S08]  /*7260*/  LDSM.16.M88.4 R44, [R138+UR4+0x8400] ;  /* 0x008400048a2c783b */ /* 0x000ef00008000200 */
[----:B------:R-:W4:Y:S08]  /*7270*/  LDSM.16.M88.4 R48, [R138+UR4+0x8800] ;  /* 0x008800048a30783b */ /* 0x000f300008000200 */
[----:B------:R-:W4:Y:S01]  /*7280*/  LDSM.16.M88.4 R100, [R138+UR4+0x8c00] ;  /* 0x008c00048a64783b */ /* 0x000f220008000200 */
[-C--:B--2---:R-:W-:Y:S07]  /*7290*/  HMMA.16816.F32 R4, R64, R40.reuse, RZ ;  /* 0x000000284004723c */ /* 0x084fee00000018ff */
[----:B------:R-:W-:Y:S01]  /*72a0*/  LDSM.16.M88.4 R104, [R52] ;  /* 0x000000003468783b */ /* 0x000fe20000000200 */
[C---:B-1----:R-:W-:Y:S07]  /*72b0*/  HMMA.16816.F32 R8, R60.reuse, R40, RZ ;  /* 0x000000283c08723c */ /* 0x042fee00000018ff */
        /* <DEDUP_REMOVED lines=25> */
[C---:B------:R-:W-:Y:S06]  /*7450*/  HMMA.16816.F32 R24, R112.reuse, R116, R24 ;  /* 0x000000747018723c */ /* 0x040fec0000001818 */
[-C--:B------:R-:W-:Y:S06]  /*7460*/  HMMA.16816.F32 R28, R112, R118.reuse, R28 ;  /* 0x00000076701c723c */ /* 0x080fec000000181c */
[C---:B------:R-:W-:Y:S05]  /*7470*/  HMMA.16816.F32 R32, R104.reuse, R118, R32 ;  /* 0x000000766820723c */ /* 0x040fea0000001820 */
[----:B------:R-:W-:Y:S01]  /*7480*/  FADD.FTZ R252, -R173, R16 ;  /* 0x00000010adfc7221 */ /* 0x000fe20000010100 */
[-C--:B---3--:R-:W-:Y:S05]  /*7490*/  HMMA.16816.F32 R36, R104, R120.reuse, R36 ;  /* 0x000000786824723c */ /* 0x088fea0000001824 */
[-C--:B------:R-:W-:Y:S01]  /*74a0*/  FSEL R252, R252, R173.reuse, P3 ;  /* 0x000000adfcfc7208 */ /* 0x080fe20001800000 */
[C---:B------:R-:W-:Y:S04]  /*74b0*/  HMMA.16816.F32 R40, R112.reuse, R120, R40 ;  /* 0x000000787028723c */ /* 0x040fe80000001828 */
[----:B------:R-:W-:Y:S01]  /*74c0*/  FSETP.GE.FTZ.AND P3, PT, R248, RZ, PT ;  /* 0x000000fff800720b */ /* 0x000fe20003f76000 */
[----:B------:R-:W-:Y:S01]  /*74d0*/  FMUL.FTZ R197, R197, R252 ;  /* 0x000000fcc5c57220 */ /* 0x000fe20000410000 */
[-C--:B------:R-:W-:Y:S05]  /*74e0*/  HMMA.16816.F32 R44, R112, R122.reuse, R44 ;  /* 0x0000007a702c723c */ /* 0x080fea000000182c */
[----:B------:R-:W-:Y:S01]  /*74f0*/  FADD.FTZ R249, -R173, R17 ;  /* 0x00000011adf97221 */ /* 0x000fe20000010100 */
[C---:B------:R-:W-:Y:S05]  /*7500*/  HMMA.16816.F32 R48, R104.reuse, R122, R48 ;  /* 0x0000007a6830723c */ /* 0x040fea0000001830 */
[----:B------:R-:W-:Y:S01]  /*7510*/  FSEL R249, R249, R173, P2 ;  /* 0x000000adf9f97208 */ /* 0x000fe20001000000 */
[-C--:B------:R-:W-:Y:S03]  /*7520*/  HMMA.16816.F32 R52, R104, R124.reuse, R52 ;  /* 0x0000007c6834723c */ /* 0x080fe60000001834 */
[----:B------:R-:W-:Y:S02]  /*7530*/  FSETP.GE.FTZ.AND P2, PT, R247, RZ, PT ;  /* 0x000000fff700720b */ /* 0x000fe40003f56000 */
[C---:B------:R-:W-:Y:S01]  /*7540*/  FADD.FTZ R252, -R173.reuse, R37 ;  /* 0x00000025adfc7221 */ /* 0x040fe20000010100 */
[C---:B------:R-:W-:Y:S05]  /*7550*/  HMMA.16816.F32 R56, R112.reuse, R124, R56 ;  /* 0x0000007c7038723c */ /* 0x040fea0000001838 */
[----:B------:R-:W-:Y:S01]  /*7560*/  FMUL.FTZ R200, R200, R249 ;  /* 0x000000f9c8c87220 */ /* 0x000fe20000410000 */
[-C--:B------:R-:W-:Y:S05]  /*7570*/  HMMA.16816.F32 R60, R112, R126.reuse, R60 ;  /* 0x0000007e703c723c */ /* 0x080fea000000183c */
[-C--:B------:R-:W-:Y:S01]  /*7580*/  FSEL R125, R250, R173.reuse, P0 ;  /* 0x000000adfa7d7208 */ /* 0x080fe20000000000 */
[C---:B------:R-:W-:Y:S01]  /*7590*/  FADD.FTZ R124, -R173.reuse, R5 ;  /* 0x00000005ad7c7221 */ /* 0x040fe20000010100 */
[----:B------:R-:W-:Y:S01]  /*75a0*/  FSETP.GE.FTZ.AND P0, PT, R202, RZ, PT ;  /* 0x000000ffca00720b */ /* 0x000fe20003f16000 */
[----:B------:R-:W-:Y:S04]  /*75b0*/  HMMA.16816.F32 R64, R104, R126, R64 ;  /* 0x0000007e6840723c */ /* 0x000fe80000001840 */
[----:B------:R-:W-:Y:S01]  /*75c0*/  FSEL R124, R124, R173, P4 ;  /* 0x000000ad7c7c7208 */ /* 0x000fe20002000000 */
[----:B------:R-:W-:Y:S01]  /*75d0*/  FMUL.FTZ R125, R186, R125 ;  /* 0x0000007dba7d7220 */ /* 0x000fe20000410000 */
[----:B------:R-:W-:Y:S01]  /*75e0*/  FSETP.GE.FTZ.AND P4, PT, R244, RZ, PT ;  /* 0x000000fff400720b */ /* 0x000fe20003f96000 */
[C---:B------:R-:W-:Y:S01]  /*75f0*/  FADD.FTZ R186, -R173.reuse, R20 ;  /* 0x00000014adba7221 */ /* 0x040fe20000010100 */
[----:B------:R-:W-:Y:S03]  /*7600*/  F2FP.F16.F32.PACK_AB R200, R200, R197 ;  /* 0x000000c5c8c8723e */ /* 0x000fe600000000ff */
[----:B------:R-:W-:Y:S01]  /*7610*/  FADD.FTZ R250, -R173, R21 ;  /* 0x00000015adfa7221 */ /* 0x000fe20000010100 */
[-C--:B------:R-:W-:Y:S01]  /*7620*/  FSEL R186, R186, R173.reuse, P1 ;  /* 0x000000adbaba7208 */ /* 0x080fe20000800000 */
[----:B------:R-:W-:Y:S01]  /*7630*/  FMUL.FTZ R124, R185, R124 ;  /* 0x0000007cb97c7220 */ /* 0x000fe20000410000 */
[----:B------:R-:W-:Y:S01]  /*7640*/  FSETP.GE.FTZ.AND P1, PT, R246, RZ, PT ;  /* 0x000000fff600720b */ /* 0x000fe20003f36000 */
[----:B------:R-:W-:Y:S01]  /*7650*/  FADD.FTZ R126, -R173, R32 ;  /* 0x00000020ad7e7221 */ /* 0x000fe20000010100 */
[----:B------:R-:W-:Y:S01]  /*7660*/  FSEL R185, R250, R173, P0 ;  /* 0x000000adfab97208 */ /* 0x000fe20000000000 */
[----:B------:R-:W-:Y:S01]  /*7670*/  FMUL.FTZ R186, R201, R186 ;  /* 0x000000bac9ba7220 */ /* 0x000fe20000410000 */
[----:B------:R-:W-:Y:S01]  /*7680*/  FSETP.GE.FTZ.AND P0, PT, R245, RZ, PT ;  /* 0x000000fff500720b */ /* 0x000fe20003f16000 */
[C---:B------:R-:W-:Y:S01]  /*7690*/  FADD.FTZ R250, -R173.reuse, R36 ;  /* 0x00000024adfa7221 */ /* 0x040fe20000010100 */
[----:B------:R-:W-:Y:S01]  /*76a0*/  F2FP.F16.F32.PACK_AB R124, R124, R125 ;  /* 0x0000007d7c7c723e */ /* 0x000fe200000000ff */
[----:B------:R-:W-:Y:S01]  /*76b0*/  FMUL.FTZ R185, R202, R185 ;  /* 0x000000b9cab97220 */ /* 0x000fe20000410000 */
[-C--:B------:R-:W-:Y:S01]  /*76c0*/  FSEL R252, R252, R173.reuse, P0 ;  /* 0x000000adfcfc7208 */ /* 0x080fe20000000000 */
[C---:B------:R-:W-:Y:S01]  /*76d0*/  FADD.FTZ R202, -R173.reuse, R33 ;  /* 0x00000021adca7221 */ /* 0x040fe20000010100 */
[----:B------:R-:W-:Y:S01]  /*76e0*/  FSETP.GE.FTZ.AND P0, PT, R240, RZ, PT ;  /* 0x000000fff000720b */ /* 0x000fe20003f16000 */
[----:B------:R-:W-:Y:S01]  /*76f0*/  FADD.FTZ R48, -R173, R48 ;  /* 0x00000030ad307221 */ /* 0x000fe20000010100 */
[----:B------:R-:W-:Y:S01]  /*7700*/  F2FP.F16.F32.PACK_AB R185, R185, R186 ;  /* 0x000000bab9b9723e */ /* 0x000fe200000000ff */
[C---:B------:R-:W-:Y:S01]  /*7710*/  FADD.FTZ R186, -R173.reuse, R53 ;  /* 0x00000035adba7221 */ /* 0x040fe20000010100 */
[-C--:B------:R-:W-:Y:S01]  /*7720*/  FSEL R127, R250, R173.reuse, P1 ;  /* 0x000000adfa7f7208 */ /* 0x080fe20000800000 */
[----:B------:R-:W-:Y:S01]  /*7730*/  FADD.FTZ R52, -R173, R52 ;  /* 0x00000034ad347221 */ /* 0x000fe20000010100 */
[----:B------:R-:W-:Y:S01]  /*7740*/  FSETP.GE.FTZ.AND P1, PT, R241, RZ, PT ;  /* 0x000000fff100720b */ /* 0x000fe20003f36000 */
[C---:B------:R-:W-:Y:S01]  /*7750*/  FADD.FTZ R64, -R173.reuse, R64 ;  /* 0x00000040ad407221 */ /* 0x040fe20000010100 */
        /* <DEDUP_REMOVED lines=65> */
.L_x_1092:
[----:B------:R-:W-:Y:S01]  /*7b70*/  FSETP.GE.FTZ.AND P1, PT, R203, RZ, PT ;  /* 0x000000ffcb00720b */ /* 0x000fe20003f36000 */
[----:B------:R-:W-:Y:S01]  /*7b80*/  FADD.FTZ R7, -R184, R22 ;  /* 0x00000016b8077221 */ /* 0x000fe20000010100 */
[----:B------:R-:W-:Y:S01]  /*7b90*/  FSETP.GE.FTZ.AND P3, PT, R198, RZ, PT ;  /* 0x000000ffc600720b */ /* 0x000fe20003f76000 */
[C---:B---3--:R-:W-:Y:S01]  /*7ba0*/  FADD.FTZ R5, -R184.reuse, R18 ;  /* 0x00000012b8057221 */ /* 0x048fe20000010100 */
[----:B------:R-:W-:Y:S01]  /*7bb0*/  FSETP.GE.FTZ.AND P2, PT, R199, RZ, PT ;  /* 0x000000ffc700720b */ /* 0x000fe20003f56000 */
[C---:B------:R-:W-:Y:S01]  /*7bc0*/  FADD.FTZ R19, -R184.reuse, R19 ;  /* 0x00000013b8137221 */ /* 0x040fe20000010100 */
[-C--:B------:R-:W-:Y:S01]  /*7bd0*/  FSEL R6, R7, R184.reuse, P1 ;  /* 0x000000b807067208 */ /* 0x080fe20000800000 */
[----:B------:R-:W-:Y:S01]  /*7be0*/  STS [R149+0xa000], R124 ;  /* 0x00a0007c95007388 */ /* 0x000fe20000000800 */
[-C--:B------:R-:W-:Y:S01]  /*7bf0*/  FSEL R5, R5, R184.reuse, P3 ;  /* 0x000000b805057208 */ /* 0x080fe20001800000 */
[C---:B------:R-:W-:Y:S01]  /*7c00*/  FADD.FTZ R7, -R184.reuse, R34 ;  /* 0x00000022b8077221 */ /* 0x040fe20000010100 */
[----:B------:R-:W-:Y:S01]  /*7c10*/  FSEL R4, R19, R184, P2 ;  /* 0x000000b813047208 */ /* 0x000fe20001000000 */
[C---:B------:R-:W-:Y:S01]  /*7c20*/  FADD.FTZ R35, -R184.reuse, R35 ;  /* 0x00000023b8237221 */ /* 0x040fe20000010100 */
[----:B------:R-:W-:Y:S01]  /*7c30*/  FSETP.GE.FTZ.AND P3, PT, R237, RZ, PT ;  /* 0x000000ffed00720b */ /* 0x000fe20003f76000 */
[----:B------:R-:W-:Y:S01]  /*7c40*/  FADD.FTZ R23, -R184, R23 ;  /* 0x00000017b8177221 */ /* 0x000fe20000010100 */
[----:B------:R-:W-:Y:S01]  /*7c50*/  FSETP.GE.FTZ.AND P1, PT, R238, RZ, PT ;  /* 0x000000ffee00720b */ /* 0x000fe20003f36000 */
[----:B------:R-:W-:Y:S01]  /*7c60*/  FMUL.FTZ R53, R188, R53 ;  /* 0x00000035bc357220 */ /* 0x000fe20000410000 */
[----:B------:R-:W-:Y:S01]  /*7c70*/  FSETP.GE.FTZ.AND P2, PT, R204, RZ, PT ;  /* 0x000000ffcc00720b */ /* 0x000fe20003f56000 */
[----:B------:R-:W-:Y:S01]  /*7c80*/  FMUL.FTZ R48, R187, R48 ;  /* 0x00000030bb307220 */ /* 0x000fe20000410000 */
[-C--:B------:R-:W-:Y:S01]  /*7c90*/  FSEL R16, R35, R184.reuse, P3 ;  /* 0x000000b823107208 */ /* 0x080fe20001800000 */
[----:B------:R-:W-:Y:S01]  /*7ca0*/  FMUL.FTZ R5, R198, R5 ;  /* 0x00000005c6057220 */ /* 0x000fe20000410000 */
[----:B------:R-:W-:Y:S01]  /*7cb0*/  FSEL R7, R7, R184, P1 ;  /* 0x000000b807077208 */ /* 0x000fe20000800000 */
[----:B------:R-:W-:Y:S01]  /*7cc0*/  FMUL.FTZ R4, R199, R4 ;  /* 0x00000004c7047220 */ /* 0x000fe20000410000 */
[----:B------:R-:W-:Y:S01]  /*7cd0*/  FSEL R23, R23, R184, P2 ;  /* 0x000000b817177208 */ /* 0x000fe20001000000 */
[----:B------:R-:W-:Y:S01]  /*7ce0*/  FADD.FTZ R39, -R184, R39 ;  /* 0x00000027b8277221 */ /* 0x000fe20000010100 */
[----:B------:R-:W-:Y:S01]  /*7cf0*/  FSETP.GE.FTZ.AND P1, PT, R235, RZ, PT ;  /* 0x000000ffeb00720b */ /* 0x000fe20003f36000 */
[----:B------:R-:W-:Y:S01]  /*7d00*/  FMUL.FTZ R7, R238, R7 ;  /* 0x00000007ee077220 */ /* 0x000fe20000410000 */
[----:B------:R-:W-:Y:S01]  /*7d10*/  F2FP.F16.F32.PACK_AB R48, R48, R53 ;  /* 0x000000353030723e */ /* 0x000fe200000000ff */
[----:B------:R-:W-:Y:S01]  /*7d20*/  FMUL.FTZ R16, R237, R16 ;  /* 0x00000010ed107220 */ /* 0x000fe20000410000 */
[----:B------:R-:W-:Y:S01]  /*7d30*/  F2FP.F16.F32.PACK_AB R4, R4, R5 ;  /* 0x000000050404723e */ /* 0x000fe200000000ff */
[----:B------:R-:W-:Y:S01]  /*7d40*/  FMUL.FTZ R6, R203, R6 ;  /* 0x00000006cb067220 */ /* 0x000fe20000410000 */
[----:B------:R-:W-:Y:S01]  /*7d50*/  FMUL.FTZ R23, R204, R23 ;  /* 0x00000017cc177220 */ /* 0x000fe20000410000 */
[----:B------:R-:W-:Y:S01]  /*7d60*/  STS [R149+0xa400], R48 ;  /* 0x00a4003095007388 */ /* 0x000fe20000000800 */
[C---:B------:R-:W-:Y:S01]  /*7d70*/  FADD.FTZ R5, -R184.reuse, R50 ;  /* 0x00000032b8057221 */ /* 0x040fe20000010100 */
[----:B------:R-:W-:Y:S01]  /*7d80*/  FADD.FTZ R51, -R184, R51 ;  /* 0x00000033b8337221 */ /* 0x000fe20000010100 */
[----:B------:R-:W-:Y:S01]  /*7d90*/  FSEL R18, R39, R184, P1 ;  /* 0x000000b827127208 */ /* 0x000fe20000800000 */
[----:B------:R1:W-:Y:S01]  /*7da0*/  STS [R157+0xa400], R4 ;  /* 0x00a400049d007388 */ /* 0x0003e20000000800 */
[----:B------:R-:W-:Y:S01]  /*7db0*/  FSETP.GE.FTZ.AND P6, PT, R234, RZ, PT ;  /* 0x000000ffea00720b */ /* 0x000fe20003fd6000 */
[C---:B------:R-:W-:Y:S01]  /*7dc0*/  FADD.FTZ R17, -R184.reuse, R38 ;  /* 0x00000026b8117221 */ /* 0x040fe20000010100 */
[----:B------:R-:W-:Y:S01]  /*7dd0*/  FSETP.GE.FTZ.AND P5, PT, R233, RZ, PT ;  /* 0x000000ffe900720b */ /* 0x000fe20003fb6000 */
[----:B------:R-:W-:Y:S01]  /*7de0*/  STS [R157+0xa000], R200 ;  /* 0x00a000c89d007388 */ /* 0x000fe20000000800 */
[----:B------:R-:W-:Y:S01]  /*7df0*/  FSETP.GE.FTZ.AND P1, PT, R229, RZ, PT ;  /* 0x000000ffe500720b */ /* 0x000fe20003f36000 */
[----:B------:R-:W-:Y:S01]  /*7e00*/  FADD.FTZ R55, -R184, R55 ;  /* 0x00000037b8377221 */ /* 0x000fe20000010100 */
[----:B------:R-:W-:Y:S01]  /*7e10*/  F2FP.F16.F32.PACK_AB R16, R16, R7 ;  /* 0x000000071010723e */ /* 0x000fe200000000ff */
[C---:B------:R-:W-:Y:S01]  /*7e20*/  FADD.FTZ R7, -R184.reuse, R54 ;  /* 0x00000036b8077221 */ /* 0x040fe20000010100 */
[----:B------:R-:W-:Y:S01]  /*7e30*/  F2FP.F16.F32.PACK_AB R23, R23, R6 ;  /* 0x000000061717723e */ /* 0x000fe200000000ff */
        /* <DEDUP_REMOVED lines=16> */
[----:B-1----:R-:W-:Y:S01]  /*7f40*/  FADD.FTZ R4, -R183, R29 ;  /* 0x0000001db7047221 */ /* 0x002fe20000010100 */
[----:B------:R-:W-:Y:S01]  /*7f50*/  FSETP.GE.FTZ.AND P2, PT, R230, RZ, PT ;  /* 0x000000ffe600720b */ /* 0x000fe20003f56000 */
[----:B------:R-:W-:Y:S01]  /*7f60*/  FMUL.FTZ R7, R232, R7 ;  /* 0x00000007e8077220 */ /* 0x000fe20000410000 */
[----:B------:R-:W-:Y:S01]  /*7f70*/  F2FP.F16.F32.PACK_AB R5, R6, R5 ;  /* 0x000000050605723e */ /* 0x000fe200000000ff */
[----:B------:R-:W-:Y:S01]  /*7f80*/  FMUL.FTZ R20, R231, R20 ;  /* 0x00000014e7147220 */ /* 0x000fe20000410000 */
[----:B------:R-:W-:Y:S01]  /*7f90*/  FSEL R19, R19, R184, P2 ;  /* 0x000000b813137208 */ /* 0x000fe20001000000 */
[----:B------:R-:W-:Y:S01]  /*7fa0*/  @P1 FADD.FTZ R184, -R184, R67 ;  /* 0x00000043b8b81221 */ /* 0x000fe20000010100 */
[----:B------:R-:W-:Y:S01]  /*7fb0*/  FSETP.GE.FTZ.AND P1, PT, R190, RZ, PT ;  /* 0x000000ffbe00720b */ /* 0x000fe20003f36000 */
[----:B------:R-:W-:Y:S01]  /*7fc0*/  FADD.FTZ R6, -R183, R9 ;  /* 0x00000009b7067221 */ /* 0x000fe20000010100 */
[----:B------:R-:W-:Y:S01]  /*7fd0*/  FSETP.GE.FTZ.AND P3, PT, R189, RZ, PT ;  /* 0x000000ffbd00720b */ /* 0x000fe20003f76000 */
[----:B------:R-:W-:Y:S01]  /*7fe0*/  FMUL.FTZ R19, R230, R19 ;  /* 0x00000013e6137220 */ /* 0x000fe20000410000 */
[----:B------:R-:W-:Y:S01]  /*7ff0*/  F2FP.F16.F32.PACK_AB R20, R20, R7 ;  /* 0x000000071414723e */ /* 0x000fe200000000ff */
        /* <DEDUP_REMOVED lines=20> */
[----:B------:R-:W-:Y:S01]  /*8140*/  FADD.FTZ R31, -R182, R31 ;  /* 0x0000001fb61f7221 */ /* 0x000fe20000010100 */
[----:B------:R-:W-:Y:S01]  /*8150*/  FSEL R7, R12, R183, P5 ;  /* 0x000000b70c077208 */ /* 0x000fe20002800000 */
[----:B------:R1:W-:Y:S01]  /*8160*/  STS [R149+0xc000], R6 ;  /* 0x00c0000695007388 */ /* 0x0003e20000000800 */
[----:B------:R-:W-:Y:S01]  /*8170*/  FSETP.GE.FTZ.AND P4, PT, R228, RZ, PT ;  /* 0x000000ffe400720b */ /* 0x000fe20003f96000 */
[----:B------:R-:W-:Y:S01]  /*8180*/  FADD.FTZ R12, -R183, R41 ;  /* 0x00000029b70c7221 */ /* 0x000fe20000010100 */
[----:B------:R-:W-:Y:S01]  /*8190*/  FSETP.GE.FTZ.AND P3, PT, R227, RZ, PT ;  /* 0x000000ffe300720b */ /* 0x000fe20003f76000 */
[----:B------:R-:W-:Y:S01]  /*81a0*/  FMUL.FTZ R24, R205, R24 ;  /* 0x00000018cd187220 */ /* 0x000fe20000410000 */
        /* <DEDUP_REMOVED lines=10> */
[-C--:B------:R-:W-:Y:S01]  /*8250*/  FSEL R12, R12, R183.reuse, P1 ;  /* 0x000000b70c0c7208 */ /* 0x080fe20000800000 */
[----:B------:R-:W-:Y:S01]  /*8260*/  FMUL.FTZ R4, R227, R4 ;  /* 0x00000004e3047220 */ /* 0x000fe20000410000 */
[----:B------:R-:W-:Y:S01]  /*8270*/  FSETP.GE.FTZ.AND P1, PT, R220, RZ, PT ;  /* 0x000000ffdc00720b */ /* 0x000fe20003f36000 */
[----:B------:R-:W-:Y:S01]  /*8280*/  FADD.FTZ R60, -R183, R60 ;  /* 0x0000003cb73c7221 */ /* 0x000fe20000010100 */
[----:B------:R-:W-:Y:S01]  /*8290*/  FSEL R13, R40, R183, P2 ;  /* 0x000000b7280d7208 */ /* 0x000fe20001000000 */
[----:B------:R-:W-:Y:S01]  /*82a0*/  FMUL.FTZ R12, R225, R12 ;  /* 0x0000000ce10c7220 */ /* 0x000fe20000410000 */
[----:B------:R-:W-:Y:S01]  /*82b0*/  F2FP.F16.F32.PACK_AB R7, R7, R24 ;  /* 0x000000180707723e */ /* 0x000fe200000000ff */
[----:B------:R-:W-:Y:S01]  /*82c0*/  FADD.FTZ R24, -R183, R57 ;  /* 0x00000039b7187221 */ /* 0x000fe20000010100 */
[----:B------:R-:W-:Y:S01]  /*82d0*/  FSETP.GE.FTZ.AND P4, PT, R222, RZ, PT ;  /* 0x000000ffde00720b */ /* 0x000fe20003f96000 */
[----:B------:R-:W-:Y:S01]  /*82e0*/  FMUL.FTZ R13, R226, R13 ;  /* 0x0000000de20d7220 */ /* 0x000fe20000410000 */
[----:B------:R-:W-:Y:S01]  /*82f0*/  FSETP.GE.FTZ.AND P3, PT, R221, RZ, PT ;  /* 0x000000ffdd00720b */ /* 0x000fe20003f76000 */
[----:B------:R-:W-:Y:S01]  /*8300*/  FADD.FTZ R11, -R182, R11 ;  /* 0x0000000bb60b7221 */ /* 0x000fe20000010100 */
[----:B------:R-:W-:Y:S01]  /*8310*/  F2FP.F16.F32.PACK_AB R21, R184, R19 ;  /* 0x00000013b815723e */ /* 0x000fe200000000ff */
[----:B------:R-:W-:Y:S01]  /*8320*/  FADD.FTZ R15, -R182, R15 ;  /* 0x0000000fb60f7221 */ /* 0x000fe20000010100 */
[----:B------:R-:W-:Y:S01]  /*8330*/  F2FP.F16.F32.PACK_AB R4, R4, R9 ;  /* 0x000000090404723e */ /* 0x000fe200000000ff */
[----:B------:R-:W-:Y:S01]  /*8340*/  FADD.FTZ R9, -R182, R10 ;  /* 0x0000000ab6097221 */ /* 0x000fe20000010100 */
[----:B------:R-:W-:Y:S01]  /*8350*/  FSETP.GE.FTZ.AND P6, PT, R224, RZ, PT ;  /* 0x000000ffe000720b */ /* 0x000fe20003fd6000 */
[C---:B------:R-:W-:Y:S01]  /*8360*/  FADD.FTZ R43, -R182.reuse, R43 ;  /* 0x0000002bb62b7221 */ /* 0x040fe20000010100 */
[----:B------:R-:W-:Y:S01]  /*8370*/  FSETP.GE.FTZ.AND P5, PT, R223, RZ, PT ;  /* 0x000000ffdf00720b */ /* 0x000fe20003fb6000 */
[C---:B------:R-:W-:Y:S01]  /*8380*/  FADD.FTZ R47, -R182.reuse, R47 ;  /* 0x0000002fb62f7221 */ /* 0x040fe20000010100 */
[----:B------:R-:W-:Y:S01]  /*8390*/  FSETP.GE.FTZ.AND P2, PT, R219, RZ, PT ;  /* 0x000000ffdb00720b */ /* 0x000fe20003f56000 */
[----:B------:R-:W-:Y:S01]  /*83a0*/  FADD.FTZ R59, -R182, R59 ;  /* 0x0000003bb63b7221 */ /* 0x000fe20000010100 */
[-C--:B------:R-:W-:Y:S01]  /*83b0*/  FSEL R19, R56, R183.reuse, P4 ;  /* 0x000000b738137208 */ /* 0x080fe20002000000 */
[----:B------:R-:W-:Y:S01]  /*83c0*/  FADD.FTZ R25, -R182, R62 ;  /* 0x0000003eb6197221 */ /* 0x000fe20000010100 */
[----:B------:R-:W-:Y:S02]  /*83d0*/  FSEL R24, R24, R183, P3 ;  /* 0x000000b718187208 */ /* 0x000fe40001800000 */
[----:B------:R-:W-:Y:S01]  /*83e0*/  FSETP.GE.FTZ.AND P4, PT, R192, RZ, PT ;  /* 0x000000ffc000720b */ /* 0x000fe20003f96000 */
[----:B------:R-:W-:Y:S01]  /*83f0*/  FMUL.FTZ R19, R222, R19 ;  /* 0x00000013de137220 */ /* 0x000fe20000410000 */
[----:B------:R-:W-:Y:S01]  /*8400*/  FSETP.GE.FTZ.AND P3, PT, R191, RZ, PT ;  /* 0x000000ffbf00720b */ /* 0x000fe20003f76000 */
[----:B------:R-:W-:Y:S01]  /*8410*/  FMUL.FTZ R24, R221, R24 ;  /* 0x00000018dd187220 */ /* 0x000fe20000410000 */
[----:B------:R-:W-:Y:S02]  /*8420*/  F2FP.F16.F32.PACK_AB R18, R18, R17 ;  /* 0x000000111212723e */ /* 0x000fe400000000ff */
[----:B------:R-:W-:Y:S01]  /*8430*/  F2FP.F16.F32.PACK_AB R12, R12, R13 ;  /* 0x0000000d0c0c723e */ /* 0x000fe200000000ff */
[----:B------:R-:W-:Y:S01]  /*8440*/  FADD.FTZ R13, -R182, R14 ;  /* 0x0000000eb60d7221 */ /* 0x000fe20000010100 */
[-C--:B------:R-:W-:Y:S02]  /*8450*/  FSEL R17, R44, R183.reuse, P6 ;  /* 0x000000b72c117208 */ /* 0x080fe40003000000 */
[-C--:B------:R-:W-:Y:S02]  /*8460*/  FSEL R22, R22, R183.reuse, P5 ;  /* 0x000000b716167208 */ /* 0x080fe40002800000 */
[----:B------:R-:W-:Y:S01]  /*8470*/  FSEL R60, R60, R183, P2 ;  /* 0x000000b73c3c7208 */ /* 0x000fe20001000000 */
[----:B------:R-:W-:Y:S01]  /*8480*/  @P1 FADD.FTZ R183, -R183, R61 ;  /* 0x0000003db7b71221 */ /* 0x000fe20000010100 */
[----:B------:R-:W-:Y:S01]  /*8490*/  FSETP.GE.FTZ.AND P1, PT, R196, RZ, PT ;  /* 0x000000ffc400720b */ /* 0x000fe20003f36000 */
[----:B------:R-:W-:Y:S01]  /*84a0*/  FMUL.FTZ R17, R224, R17 ;  /* 0x00000011e0117220 */ /* 0x000fe20000410000 */
[----:B------:R-:W-:Y:S01]  /*84b0*/  FSEL R9, R9, R182, P4 ;  /* 0x000000b609097208 */ /* 0x000fe20002000000 */
[----:B------:R-:W-:Y:S01]  /*84c0*/  FMUL.FTZ R22, R223, R22 ;  /* 0x00000016df167220 */ /* 0x000fe20000410000 */
[-C--:B------:R-:W-:Y:S01]  /*84d0*/  FSEL R10, R11, R182.reuse, P3 ;  /* 0x000000b60b0a7208 */ /* 0x080fe20001800000 */
[----:B------:R-:W-:Y:S01]  /*84e0*/  FADD.FTZ R11, -R182, R26 ;  /* 0x0000001ab60b7221 */ /* 0x000fe20000010100 */
        /* <DEDUP_REMOVED lines=10> */
[----:B------:R-:W-:Y:S01]  /*8590*/  FSETP.GE.FTZ.AND P2, PT, R208, RZ, PT ;  /* 0x000000ffd000720b */ /* 0x000fe20003f56000 */
[----:B------:R-:W-:Y:S01]  /*85a0*/  FADD.FTZ R9, -R182, R30 ;  /* 0x0000001eb6097221 */ /* 0x000fe20000010100 */
[----:B-1----:R-:W-:Y:S01]  /*85b0*/  FSEL R6, R27, R182, P1 ;  /* 0x000000b61b067208 */ /* 0x002fe20000800000 */
[----:B------:R-:W-:Y:S01]  /*85c0*/  STS [R149+0xc400], R10 ;  /* 0x00c4000a95007388 */ /* 0x000fe20000000800 */
[----:B------:R-:W-:Y:S01]  /*85d0*/  F2FP.F16.F32.PACK_AB R14, R15, R14 ;  /* 0x0000000e0f0e723e */ /* 0x000fe200000000ff */
[----:B------:R-:W-:Y:S01]  /*85e0*/  FMUL.FTZ R60, R219, R60 ;  /* 0x0000003cdb3c7220 */ /* 0x000fe20000410000 */
        /* <DEDUP_REMOVED lines=10> */
[----:B------:R-:W-:Y:S01]  /*8690*/  FSEL R9, R9, R182, P2 ;  /* 0x000000b609097208 */ /* 0x000fe20001000000 */
[----:B------:R-:W-:Y:S01]  /*86a0*/  FMUL.FTZ R183, R220, R183 ;  /* 0x000000b7dcb77220 */ /* 0x000fe20000410000 */
[----:B------:R-:W-:Y:S01]  /*86b0*/  F2FP.F16.F32.PACK_AB R11, R6, R11 ;  /* 0x0000000b060b723e */ /* 0x000fe200000000ff */
[----:B------:R-:W-:Y:S01]  /*86c0*/  STS [R156+0xa400], R23 ;  /* 0x00a400179c007388 */ /* 0x000fe20000000800 */
[----:B------:R-:W-:Y:S01]  /*86d0*/  FMUL.FTZ R22, R217, R22 ;  /* 0x00000016d9167220 */ /* 0x000fe20000410000 */
[----:B------:R-:W-:Y:S01]  /*86e0*/  FMUL.FTZ R9, R218, R9 ;  /* 0x00000009da097220 */ /* 0x000fe20000410000 */
[----:B------:R-:W-:Y:S01]  /*86f0*/  F2FP.F16.F32.PACK_AB R24, R24, R19 ;  /* 0x000000131818723e */ /* 0x000fe200000000ff */
[----:B------:R-:W-:Y:S01]  /*8700*/  STS [R163+0xa000], R202 ;  /* 0x00a000caa3007388 */ /* 0x000fe20000000800 */
[----:B------:R-:W-:Y:S01]  /*8710*/  LEA R52, R139, UR4, 0x1 ;  /* 0x000000048b347c11 */ /* 0x000fe2000f8e08ff */
        /* <DEDUP_REMOVED lines=29> */
[----:B------:R-:W-:Y:S01]  /*88f0*/  FSETP.GE.FTZ.AND P2, PT, R210, RZ, PT ;  /* 0x000000ffd200720b */ /* 0x000fe20003f56000 */
[----:B------:R-:W-:Y:S01]  /*8900*/  STS [R160+0xa400], R5 ;  /* 0x00a40005a0007388 */ /* 0x000fe20000000800 */
[-C--:B------:R-:W-:Y:S01]  /*8910*/  FSEL R28, R59, R182.reuse, P3 ;  /* 0x000000b63b1c7208 */ /* 0x080fe20001800000 */
[----:B------:R-:W-:Y:S01]  /*8920*/  FMUL.FTZ R19, R212, R19 ;  /* 0x00000013d4137220 */ /* 0x000fe20000410000 */
[----:B------:R-:W-:Y:S01]  /*8930*/  FSEL R25, R25, R182, P2 ;  /* 0x000000b619197208 */ /* 0x000fe20001000000 */
[----:B------:R-:W-:Y:S01]  /*8940*/  STS [R153+0xc000], R12 ;  /* 0x00c0000c99007388 */ /* 0x000fe20000000800 */
[----:B------:R-:W-:Y:S01]  /*8950*/  @P1 FADD.FTZ R182, -R182, R63 ;  /* 0x0000003fb6b61221 */ /* 0x000fe20000010100 */
[----:B------:R-:W-:Y:S01]  /*8960*/  FMUL.FTZ R28, R211, R28 ;  /* 0x0000001cd31c7220 */ /* 0x000fe20000410000 */
        /* <DEDUP_REMOVED lines=114> */
.L_x_1093:
        /* <DEDUP_REMOVED lines=67> */
[----:B------:R-:W1:Y:S05]  /*94c0*/  LDSM.16.M88.4 R32, [R128+0x6000] ;  /* 0x006000008020783b */ /* 0x000e6a0000000200 */
        /* <DEDUP_REMOVED lines=9> */
[----:B------:R-:W-:Y:S01]  /*9560*/  MOV R37, UR36 ;  /* 0x0000002400257c02 */ /* 0x000fe20008000f00 */
[----:B------:R-:W-:Y:S01]  /*9570*/  @UP2 UMOV UR13, UR25 ;  /* 0x00000019000d2c82 */ /* 0x000fe20008000000 */
        /* <DEDUP_REMOVED lines=11> */
[----:B------:R-:W-:Y:S02]  /*9630*/  IMAD.U32 R39, RZ, RZ, UR36 ;  /* 0x00000024ff277e24 */ /* 0x000fe4000f8e00ff */
        /* <DEDUP_REMOVED lines=25> */
[-C--:B------:R-:W-:Y:S01]  /*97d0*/  LEA R44, P5, R47, R180.reuse, 0x2 ;  /* 0x000000b42f2c7211 */ /* 0x080fe200078a10ff */
[----:B------:R-:W-:Y:S01]  /*97e0*/  IMAD.U32 R25, RZ, RZ, UR32 ;  /* 0x00000020ff197e24 */ /* 0x000fe2000f8e00ff */
        /* <DEDUP_REMOVED lines=188> */
.L_x_1095:
        /* <DEDUP_REMOVED lines=19> */
.L_x_1096:
        /* <DEDUP_REMOVED lines=40> */
.L_x_1098:
[----:B------:R-:W-:Y:S05]  /*a760*/  BSYNC B0 ;  /* 0x0000000000007941 */ /* 0x000fea0003800000 */
.L_x_1097:
        /* <DEDUP_REMOVED lines=13> */
.L_x_1100:
[----:B------:R-:W-:Y:S05]  /*a840*/  BSYNC B0 ;  /* 0x0000000000007941 */ /* 0x000fea0003800000 */
.L_x_1099:
        /* <DEDUP_REMOVED lines=27> */
.L_x_1102:
[----:B------:R-:W-:Y:S05]  /*aa00*/  BSYNC B0 ;  /* 0x0000000000007941 */ /* 0x000fea0003800000 */
.L_x_1101:
        /* <DEDUP_REMOVED lines=13> */
.L_x_1075:
        /* <DEDUP_REMOVED lines=23> */
.L_x_1104:
        /* <DEDUP_REMOVED lines=21> */
.L_x_1105:
        /* <DEDUP_REMOVED lines=32> */
.L_x_1107:
[----:B------:R-:W-:Y:S05]  /*afa0*/  BSYNC B0 ;  /* 0x0000000000007941 */ /* 0x000fea0003800000 */
.L_x_1106:
        /* <DEDUP_REMOVED lines=13> */
.L_x_1109:
[----:B------:R-:W-:Y:S05]  /*b080*/  BSYNC B0 ;  /* 0x0000000000007941 */ /* 0x000fea0003800000 */
.L_x_1108:
[----:B------:R-:W-:Y:S01]  /*b090*/  IMAD.U32 R5, RZ, RZ, UR12 ;  /* 0x0000000cff057e24 */ /* 0x000fe2000f8e00ff */
[----:B------:R-:W-:Y:S01]  /*b0a0*/  UIMAD UR6, UR19, UR12, URZ ;  /* 0x0000000c130672a4 */ /* 0x000fe2000f8e023f */
[----:B------:R-:W-:Y:S01]  /*b0b0*/  BSSY B0, `(.L_x_1110) ;  /* 0x0000018000007945 */ /* 0x000fe20003800000 */
[----:B------:R-:W-:Y:S01]  /*b0c0*/  USHF.R.S32.HI UR8, URZ, 0x1f, UR56 ;  /* 0x0000001f3f087899 */ /* 0x000fe20008011438 */
[----:B------:R-:W-:Y:S01]  /*b0d0*/  IMAD.WIDE.U32 R4, R5, UR18, R154 ;  /* 0x0000001205047c25 */ /* 0x000fe2000f8e009a */
[----:B------:R-:W-:Y:S02]  /*b0e0*/  UIMAD UR6, UR18, UR13, UR6 ;  /* 0x0000000d120672a4 */ /* 0x000fe4000f8e0206 */
[----:B--2---:R-:W-:-:S04]  /*b0f0*/  IADD3 R8, P0, R4, UR5, RZ ;  /* 0x0000000504087c10 */ /* 0x004fc8000ff1e0ff */
        /* <DEDUP_REMOVED lines=19> */
.L_x_1111:
[----:B------:R-:W-:Y:S05]  /*b230*/  BSYNC B0 ;  /* 0x0000000000007941 */ /* 0x000fea0003800000 */
.L_x_1110:
[----:B------:R-:W-:Y:S05]  /*b240*/  @P1 BRA `(.L_x_1103) ;  /* 0x0000000000301947 */ /* 0x000fea0003800000 */
[----:B------:R-:W-:Y:S01]  /*b250*/  IADD3 R4, P0, R145, 0x40, RZ ;  /* 0x0000004091047810 */ /* 0x000fe20007f1e0ff */
[----:B------:R-:W-:Y:S01]  /*b260*/  IMAD.MOV.U32 R8, RZ, RZ, R6 ;  /* 0x000000ffff087224 */ /* 0x000fe200078e0006 */
        /* <DEDUP_REMOVED lines=9> */
[----:B------:R3:W-:Y:S02]  /*b300*/  STG.E.128 desc[UR10][R4.64], RZ ;  /* 0x000000ff04007986 */ /* 0x0007e4000c101d0a */
.L_x_1103:
[----:B------:R-:W-:Y:S05]  /*b310*/  BSYNC B1 ;  /* 0x0000000000017941 */ /* 0x000fea0003800000 */
.L_x_1070:
        /* <DEDUP_REMOVED lines=11> */
.L_x_1112:
[----:B------:R-:W-:Y:S05]  /*b3d0*/  EXIT ;  /* 0x000000000000794d */ /* 0x000fea0003800000 */
.L_x_1114:
        /* <DEDUP_REMOVED lines=10> */
.L_x_1361:


//--------------------- .text._ZN5flash44flash_bwd_dq_dk_dv_loop_seqk_parallel_kernelI23Flash_bwd_kernel_traitsILi32ELi128ELi128ELi8ELi4ELi4ELi4ELb0ELb0EN7cutlass6half_tE19Flash_kernel_traitsILi32ELi128ELi128ELi8ES3_EELb0ELb0ELb0ELb1ELb0ELb0ELb1EEEvNS_16Flash_bwd_paramsE --------------------------
	.section	.text._ZN5flash44flash_bwd_dq_dk_dv_loop_seqk_parallel_kernelI23Flash_bwd_kernel_traitsILi32ELi128ELi128ELi8ELi4ELi4ELi4ELb0ELb0EN7cutlass6half_tE19Flash_kernel_traitsILi32ELi128ELi128ELi8ES3_EELb0ELb0ELb0ELb1ELb0ELb0ELb1EEEvNS_16Flash_bwd_paramsE,"ax",@progbits
	.align	128
        .global         _ZN5flash44flash_bwd_dq_dk_dv_loop_seqk_parallel_kernelI23Flash_bwd_kernel_traitsILi32ELi128ELi128ELi8ELi4ELi4ELi4ELb0ELb0EN7cutlass6half_tE19Flash_kernel_traitsILi32ELi128ELi128ELi8ES3_EELb0ELb0ELb0ELb1ELb0ELb0ELb1EEEvNS_16Flash_bwd_paramsE
        .type           _ZN5flash44flash_bwd_dq_dk_dv_loop_seqk_parallel_kernelI23Flash_bwd_kernel_traitsILi32ELi128ELi128ELi8ELi4ELi4ELi4ELb0ELb0EN7cutlass6half_tE19Flash_kernel_traitsILi32ELi128ELi128ELi8ES3_EELb0ELb0ELb0ELb1ELb0ELb0ELb1EEEvNS_16Flash_bwd_paramsE,@function
        .size           _ZN5flash44flash_bwd_dq_dk_dv_loop_seqk_parallel_kernelI23Flash_bwd_kernel_traitsILi32ELi128ELi128ELi8ELi4ELi4ELi4ELb0ELb0EN7cutlass6half_tE19Flash_kernel_traitsILi32ELi128ELi128ELi8ES3_EELb0ELb0ELb0ELb1ELb0ELb0ELb1EEEvNS_16Flash_bwd_paramsE,(.L_x_1362 - _ZN5flash44flash_bwd_dq_dk_dv_loop_seqk_parallel_kernelI23Flash_bwd_kernel_traitsILi32ELi128ELi128ELi8ELi4ELi4ELi4ELb0ELb0EN7cutlass6half_tE19Flash_kernel_traitsILi32ELi128ELi128ELi8ES3_EELb0ELb0ELb0ELb1ELb0ELb0ELb1EEEvNS_16Flash_bwd_paramsE)
        .other          _ZN5flash44flash_bwd_dq_dk_dv_loop_seqk_parallel_kernelI23Flash_bwd_kernel_traitsILi32ELi128ELi128ELi8ELi4ELi4ELi4ELb0ELb0EN7cutlass6half_tE19Flash_kernel_traitsILi32ELi128ELi128ELi8ES3_EELb0ELb0ELb0ELb1ELb0ELb0ELb1EEEvNS_16Flash_bwd_paramsE,@"STO_CUDA_ENTRY STV_DEFAULT"
_ZN5flash44flash_bwd_dq_dk_dv_loop_seqk_parallel_kernelI23Flash_bwd_kernel_traitsILi32ELi128ELi128ELi8ELi4ELi4ELi4ELb0ELb0EN7cutlass6half_tE19Flash_kernel_traitsILi32ELi128ELi128ELi8ES3_EELb0ELb0ELb0ELb1ELb0ELb0ELb1EEEvNS_16Flash_bwd_paramsE:
.text._ZN5flash44flash_bwd_dq_dk_dv_loop_seqk_parallel_kernelI23Flash_bwd_kernel_traitsILi32ELi128ELi128ELi8ELi4ELi4ELi4ELb0ELb0EN7cutlass6half_tE19Flash_kernel_traitsILi32ELi128ELi128ELi8ES3_EELb0ELb0ELb0ELb1ELb0ELb0ELb1EEEvNS_16Flash_bwd_paramsE:
        /* <DEDUP_REMOVED lines=144> */
[C---:B------:R-:W-:Y:S01]  /*0900*/  @P4 VIADD R188, R193.reuse, 0xffffffc0 ;  /* 0xffffffc0c1bc4836 */ /* 0x040fe20000000000 */
[----:B------:R-:W-:Y:S01]  /*0910*/  LOP3.LUT R0, R0, 0xc0, RZ, 0xc0, !PT ;  /* 0x000000c000007812 */ /* 0x000fe200078ec0ff */
[----:B------:R-:W-:Y:S01]  /*0920*/  IMAD.IADD R194, R193, 0x1, R189 ;  /* 0x00000001c1c27824 */ /* 0x000fe200078e02bd */
[----:B------:R-:W-:Y:S01]  /*0930*/  SHF.R.U32.HI R5, RZ, 0x3, R2 ;  /* 0x00000003ff057819 */ /* 0x000fe20000011602 */
[----:B------:R-:W-:Y:S01]  /*0940*/  IMAD.IADD R189, R189, 0x1, R188 ;  /* 0x00000001bdbd7824 */ /* 0x000fe200078e02bc */
[----:B------:R-:W-:Y:S01]  /*0950*/  SHF.R.U32.HI R8, RZ, 0x3, R0 ;  /* 0x00000003ff087819 */ /* 0x000fe20000011600 */
[--C-:B------:R-:W-:Y:S01]  /*0960*/  IMAD.IADD R195, R193, 0x1, R190.reuse ;  /* 0x00000001c1c37824 */ /* 0x100fe200078e02be */
        /* <DEDUP_REMOVED lines=9> */
[----:B------:R-:W-:Y:S01]  /*0a00*/  IMAD.U32 R4, RZ, RZ, UR5 ;  /* 0x00000005ff047e24 */ /* 0x000fe2000f8e00ff */
[----:B------:R-:W-:Y:S01]  /*0a10*/  USHF.R.S32.HI UR5, URZ, 0x1f, UR55 ;  /* 0x0000001f3f057899 */ /* 0x000fe20008011437 */
[----:B------:R-:W-:Y:S01]  /*0a20*/  IMAD.U32 R4, RZ, RZ, UR6 ;  /* 0x00000006ff047e24 */ /* 0x000fe2000f8e00ff */
[----:B------:R-:W-:Y:S01]  /*0a30*/  LOP3.LUT P0, RZ, R11, 0x2, RZ, 0xc0, !PT ;  /* 0x000000020bff7812 */ /* 0x000fe2000780c0ff */
[----:B------:R-:W-:-:S02]  /*0a40*/  IMAD.IADD R124, R0, 0x1, R2 ;  /* 0x00000001007c7824 */ /* 0x000fc400078e0202 */
[----:B------:R-:W-:Y:S01]  /*0a50*/  IMAD.U32 R2, RZ, RZ, UR6 ;  /* 0x00000006ff027e24 */ /* 0x000fe2000f8e00ff */
[----:B------:R-:W-:Y:S01]  /*0a60*/  UIADD3 UR6, UR4, 0x6000, URZ ;  /* 0x0000600004067890 */ /* 0x000fe2000fffe03f */
[----:B------:R-:W-:Y:S01]  /*0a70*/  IMAD.IADD R8, R8, 0x1, R10 ;  /* 0x0000000108087824 */ /* 0x000fe200078e020a */
[----:B------:R-:W-:Y:S01]  /*0a80*/  SEL R123, R123, 0xffffffe0, !P0 ;  /* 0xffffffe07b7b7807 */ /* 0x000fe20004000000 */
[----:B------:R-:W-:Y:S01]  /*0a90*/  IMAD R129, R129, 0x200, R0 ;  /* 0x0000020081817824 */ /* 0x000fe200078e0200 */
[----:B------:R-:W-:Y:S01]  /*0aa0*/  LEA R2, R3, UR4, 0x1 ;  /* 0x0000000403027c11 */ /* 0x000fe2000f8e08ff */
[----:B------:R-:W-:Y:S01]  /*0ab0*/  IMAD.U32 R0, RZ, RZ, UR5 ;  /* 0x00000005ff007e24 */ /* 0x000fe2000f8e00ff */
[----:B------:R-:W-:Y:S01]  /*0ac0*/  LEA R4, R8, UR6, 0x1 ;  /* 0x0000000608047c11 */ /* 0x000fe2000f8e08ff */
[----:B------:R-:W-:Y:S01]  /*0ad0*/  UIADD3 UR5, UR4, 0xa000, URZ ;  /* 0x0000a00004057890 */ /* 0x000fe2000fffe03f */
[----:B------:R-:W-:Y:S02]  /*0ae0*/  IMAD.IADD R119, R13, 0x1, R119 ;  /* 0x000000010d777824 */ /* 0x000fe400078e0277 */
[----:B------:R-:W-:Y:S01]  /*0af0*/  IMAD.IADD R191, R190, 0x1, R188 ;  /* 0x00000001bebf7824 */ /* 0x000fe200078e02bc */
[----:B------:R1:W-:Y:S01]  /*0b00*/  STL [R1+0x40], R4 ;  /* 0x0000400401007387 */ /* 0x0003e20000100800 */
[C---:B------:R-:W-:Y:S01]  /*0b10*/  VIADD R0, R4.reuse, 0x20 ;  /* 0x0000002004007836 */ /* 0x040fe20000000000 */
[----:B------:R-:W-:Y:S01]  /*0b20*/  LEA R119, R119, UR5, 0x1 ;  /* 0x0000000577777c11 */ /* 0x000fe2000f8e08ff */
[----:B------:R-:W-:-:S02]  /*0b30*/  @P3 VIADD R0, R4, 0xffffffe0 ;  /* 0xffffffe004003836 */ /* 0x000fc40000000000 */
[----:B------:R-:W-:Y:S02]  /*0b40*/  IMAD.IADD R129, R129, 0x1, R6 ;  /* 0x0000000181817824 */ /* 0x000fe400078e0206 */
[C---:B------:R-:W-:Y:S01]  /*0b50*/  VIADD R125, R119.reuse, 0x20 ;  /* 0x00000020777d7836 */ /* 0x040fe20000000000 */
[----:B------:R1:W-:Y:S01]  /*0b60*/  STL [R1+0x44], R0 ;  /* 0x0000440001007387 */ /* 0x0003e20000100800 */
[C---:B------:R-:W-:Y:S02]  /*0b70*/  @P1 VIADD R125, R119.reuse, 0xffffffe0 ;  /* 0xffffffe0777d1836 */ /* 0x040fe40000000000 */
[----:B------:R-:W-:Y:S02]  /*0b80*/  IMAD.IADD R121, R119, 0x1, R120 ;  /* 0x0000000177797824 */ /* 0x000fe400078e0278 */
[----:B------:R-:W-:Y:S02]  /*0b90*/  IMAD.IADD R117, R117, 0x1, R116 ;  /* 0x0000000175757824 */ /* 0x000fe400078e0274 */
[----:B------:R-:W-:-:S02]  /*0ba0*/  IMAD.IADD R190, R190, 0x1, R189 ;  /* 0x00000001bebe7824 */ /* 0x000fc400078e02bd */
[----:B------:R-:W-:Y:S02]  /*0bb0*/  IMAD.IADD R120, R120, 0x1, R125 ;  /* 0x0000000178787824 */ /* 0x000fe400078e027d */
[C---:B------:R-:W-:Y:S02]  /*0bc0*/  VIADD R128, R125.reuse, 0x2000 ;  /* 0x000020007d807836 */ /* 0x040fe40000000000 */
[C---:B------:R-:W-:Y:S02]  /*0bd0*/  VIADD R127, R125.reuse, 0x4000 ;  /* 0x000040007d7f7836 */ /* 0x040fe40000000000 */
[----:B------:R-:W-:-:S07]  /*0be0*/  VIADD R126, R125, 0x6000 ;  /* 0x000060007d7e7836 */ /* 0x000fce0000000000 */
.L_x_1159:
        /* <DEDUP_REMOVED lines=67> */
.L_x_1115:
        /* <DEDUP_REMOVED lines=67> */
[----:B------:R-:W-:Y:S02]  /*1450*/  @UP3 USEL UR5, UR5, UR14, !UP1 ;  /* 0x0000000e05053287 */ /* 0x000fe4000c800000 */
[----:B------:R-:W-:Y:S02]  /*1460*/  USEL UR54, UR18, UR12, !UP1 ;  /* 0x0000000c12367287 */ /* 0x000fe4000c800000 */
[----:B------:R-:W-:Y:S01]  /*1470*/  UIADD3 UR15, UR6, -0x80, URZ ;  /* 0xffffff80060f7890 */ /* 0x000fe2000fffe03f */
[----:B------:R-:W-:Y:S01]  /*1480*/  IMAD.HI.U32 R0, R0, R3, RZ ;  /* 0x0000000300007227 */ /* 0x000fe200078e00ff */
[----:B------:R-:W-:Y:S01]  /*1490*/  @UP3 ULDC UR12, c[0x0][0x2e4] ;  /* 0x0000b900000c3ab9 */ /* 0x000fe20000000800 */
[----:B------:R-:W-:Y:S02]  /*14a0*/  @!UP3 UIMAD UR6, UR45, UR60, UR55 ;  /* 0x0000003c2d06b2a4 */ /* 0x000fe4000f8e0237 */
[----:B------:R-:W-:Y:S01]  /*14b0*/  @UP3 UIMAD UR33, UR55, UR12, UR5 ;  /* 0x0000000c372132a4 */ /* 0x000fe2000f8e0205 */
[----:B------:R-:W-:Y:S01]  /*14c0*/  IADD3 R4, -R0, RZ, RZ ;  /* 0x000000ff00047210 */ /* 0x000fe20007ffe1ff */
[----:B------:R-:W-:-:S02]  /*14d0*/  USHF.R.S32.HI UR20, URZ, 0x1f, UR15 ;  /* 0x0000001f3f147899 */ /* 0x000fc4000801140f */
[----:B------:R-:W-:Y:S02]  /*14e0*/  UIADD3 UR5, UP2, UR15, UR38, URZ ;  /* 0x000000260f057290 */ /* 0x000fe4000ff5e03f */
[C---:B------:R-:W-:Y:S01]  /*14f0*/  IMAD R3, R6.reuse, R4, R3 ;  /* 0x0000000406037224 */ /* 0x040fe200078e0203 */
[----:B------:R-:W-:Y:S01]  /*1500*/  @!UP3 UIMAD UR33, UR6, UR51, URZ ;  /* 0x000000330621b2a4 */ /* 0x000fe2000f8e023f */
[----:B------:R-:W-:Y:S01]  /*1510*/  ULDC.U8 UR23, c[0x0][0x480] ;  /* 0x0001200000177ab9 */ /* 0x000fe20000000000 */
[----:B------:R-:W-:Y:S02]  /*1520*/  UIADD3.X UR12, UR20, UR39, URZ, UP2, !UPT ;  /* 0x00000027140c7290 */ /* 0x000fe400097fe43f */
[----:B------:R-:W-:Y:S01]  /*1530*/  ISETP.GT.U32.AND P1, PT, R6, R3, PT ;  /* 0x000000030600720c */ /* 0x000fe20003f24070 */
[----:B------:R-:W-:Y:S02]  /*1540*/  UIMAD UR6, UR9, UR5, URZ ;  /* 0x00000005090672a4 */ /* 0x000fe4000f8e023f */
[----:B------:R-:W-:-:S02]  /*1550*/  @UP0 UIADD3 UR16, UR34, UR36, URZ ;  /* 0x0000002422100290 */ /* 0x000fc4000fffe03f */
[----:B------:R-:W-:Y:S02]  /*1560*/  @UP0 UIADD3 UR27, UR34, UR36, URZ ;  /* 0x00000024221b0290 */ /* 0x000fe4000fffe03f */
[----:B------:R-:W-:Y:S01]  /*1570*/  UISETP.NE.AND UP4, UPT, UR23, URZ, UPT ;  /* 0x0000003f1700728c */ /* 0x000fe2000bf85270 */
[----:B------:R-:W-:Y:S02]  /*1580*/  @UP0 ULDC.64 UR24, c[0x0][0x250] ;  /* 0x0000940000180ab9 */ /* 0x000fe40000000a00 */
[----:B------:R-:W-:Y:S01]  /*1590*/  @UP0 ULDC.64 UR22, c[0x0][0x248] ;  /* 0x0000920000160ab9 */ /* 0x000fe20000000a00 */
[----:B------:R-:W-:Y:S02]  /*15a0*/  UIMAD.WIDE.U32 UR38, UR8, UR5, URZ ;  /* 0x00000005082672a5 */ /* 0x000fe4000f8e003f */
[----:B------:R-:W-:Y:S01]  /*15b0*/  @!P1 IMAD.IADD R3, R3, 0x1, -R6 ;  /* 0x0000000103039824 */ /* 0x000fe200078e0a06 */
[----:B------:R-:W-:Y:S01]  /*15c0*/  UIMAD UR5, UR8, UR12, UR6 ;  /* 0x0000000c080572a4 */ /* 0x000fe2000f8e0206 */
[----:B------:R-:W-:Y:S01]  /*15d0*/  @!P1 VIADD R0, R0, 0x1 ;  /* 0x0000000100009836 */ /* 0x000fe20000000000 */
[----:B------:R-:W-:Y:S01]  /*15e0*/  PLOP3.LUT P1, PT, PT, PT, UP0, 0x80, 0x0 ;  /* 0x000000000000781c */ /* 0x000fe20003f2f008 */
[----:B------:R-:W-:Y:S01]  /*15f0*/  UIMAD UR26, UR14, UR31, URZ ;  /* 0x0000001f0e1a72a4 */ /* 0x000fe2000f8e023f */
[----:B------:R-:W-:Y:S01]  /*1600*/  ISETP.GE.U32.AND P0, PT, R3, R6, PT ;  /* 0x000000060300720c */ /* 0x000fe20003f06070 */
[----:B------:R-:W-:Y:S01]  /*1610*/  @UP0 UIMAD.WIDE.U32 UR18, UR16, UR22, URZ ;  /* 0x00000016101202a5 */ /* 0x000fe2000f8e003f */
[----:B------:R-:W-:Y:S01]  /*1620*/  LOP3.LUT R3, R7, UR55, RZ, 0x3c, !PT ;  /* 0x0000003707037c12 */ /* 0x000fe2000f8e3cff */
[----:B------:R-:W-:-:S02]  /*1630*/  @UP0 UIMAD.WIDE.U32 UR8, UR27, UR24, URZ ;  /* 0x000000181b0802a5 */ /* 0x000fc4000f8e003f */
[----:B------:R-:W-:Y:S01]  /*1640*/  UIMAD UR50, UR55, UR61, URZ ;  /* 0x0000003d373272a4 */ /* 0x000fe2000f8e023f */
[----:B------:R-:W-:Y:S01]  /*1650*/  ISETP.GE.AND P2, PT, R3, RZ, PT ;  /* 0x000000ff0300720c */ /* 0x000fe20003f46270 */
[----:B------:R-:W-:Y:S02]  /*1660*/  @UP0 UIMAD UR13, UR16, UR23, URZ ;  /* 0x00000017100d02a4 */ /* 0x000fe4000f8e023f */
[----:B------:R-:W-:Y:S02]  /*1670*/  @UP0 UIMAD UR6, UR27, UR25, URZ ;  /* 0x000000191b0602a4 */ /* 0x000fe4000f8e023f */
[----:B------:R-:W-:Y:S02]  /*1680*/  @UP1 UIADD3 UR49, UR21, UR26, URZ ;  /* 0x0000001a15311290 */ /* 0x000fe4000fffe03f */
[----:B------:R-:W-:Y:S01]  /*1690*/  @P0 IADD3 R0, R0, 0x1, RZ ;  /* 0x0000000100000810 */ /* 0x000fe20007ffe0ff */
[----:B------:R-:W-:Y:S01]  /*16a0*/  @!UP1 UIADD3 UR46, UR41, UR28, URZ ;  /* 0x0000001c292e9290 */ /* 0x000fe2000fffe03f */
[----:B------:R-:W-:Y:S01]  /*16b0*/  PLOP3.LUT P0, PT, PT, PT, UP3, 0x80, 0x0 ;  /* 0x000000000000781c */ /* 0x000fe20003f0f038 */
[----:B------:R-:W-:-:S02]  /*16c0*/  USEL UR51, UR32, URZ, UP4 ;  /* 0x0000003f20337287 */ /* 0x000fc4000a000000 */
[----:B------:R-:W-:Y:S01]  /*16d0*/  IMAD.MOV.U32 R10, RZ, RZ, R0 ;  /* 0x000000ffff0a7224 */ /* 0x000fe200078e0000 */
[----:B------:R-:W-:Y:S02]  /*16e0*/  USEL UR52, UR48, URZ, UP4 ;  /* 0x0000003f30347287 */ /* 0x000fe4000a000000 */
[----:B------:R-:W-:Y:S02]  /*16f0*/  USHF.R.S32.HI UR35, URZ, 0x1f, UR29 ;  /* 0x0000001f3f237899 */ /* 0x000fe4000801141d */
[----:B------:R-:W-:Y:S01]  /*1700*/  USHF.R.S32.HI UR53, URZ, 0x1f, UR50 ;  /* 0x0000001f3f357899 */ /* 0x000fe20008011432 */
[----:B------:R-:W-:Y:S01]  /*1710*/  @!P2 IADD3 R10, -R10, RZ, RZ ;  /* 0x000000ff0a0aa210 */ /* 0x000fe20007ffe1ff */
[----:B------:R-:W-:Y:S01]  /*1720*/  @UP0 UIADD3 UR32, UR9, UR6, URZ ;  /* 0x0000000609200290 */ /* 0x000fe2000fffe03f */
[----:B------:R-:W-:Y:S01]  /*1730*/  @!P3 LOP3.LUT R10, RZ, R7, RZ, 0x33, !PT ;  /* 0x00000007ff0ab212 */ /* 0x000fe200078e33ff */
        /* <DEDUP_REMOVED lines=17> */
.L_x_1117:
        /* <DEDUP_REMOVED lines=13> */
.L_x_1118:
        /* <DEDUP_REMOVED lines=11> */
.L_x_1119:
[----:B------:R-:W-:-:S04]  /*19d0*/  UIMAD UR6, UR45, UR60, UR55 ;  /* 0x0000003c2d0672a4 */ /* 0x000fc8000f8e0237 */
[----:B------:R-:W-:-:S12]  /*19e0*/  UIMAD UR6, UR6, UR58, URZ ;  /* 0x0000003a060672a4 */ /* 0x000fd8000f8e023f */
.L_x_1120:
[----:B------:R-:W2:Y:S01]  /*19f0*/  LDL.64 R4, [R1+0x8] ;  /* 0x0000080001047983 */ /* 0x000ea20000100a00 */
[----:B------:R-:W1:Y:S03]  /*1a00*/  LDC.64 R14, c[0x0][0x420] ;  /* 0x00010800ff0e7b82 */ /* 0x000e660000000a00 */
[----:B------:R3:W2:Y:S01]  /*1a10*/  LDL.64 R22, [R1+0x8] ;  /* 0x0000080001167983 */ /* 0x0006a20000100a00 */
[----:B------:R-:W-:Y:S01]  /*1a20*/  UIMAD UR19, UR61, UR60, URZ ;  /* 0x0000003c3d1372a4 */ /* 0x000fe2000f8e023f */
[----:B------:R-:W-:Y:S01]  /*1a30*/  BSSY B1, `(.L_x_1116) ;  /* 0x0000933000017945 */ /* 0x000fe20003800000 */
[----:B------:R-:W-:Y:S01]  /*1a40*/  ULDC.64 UR8, c[0x0][0x428] ;  /* 0x00010a0000087ab9 */ /* 0x000fe20000000a00 */
[----:B------:R-:W4:Y:S01]  /*1a50*/  S2R R20, SR_TID.X ;  /* 0x0000000000147919 */ /* 0x000f220000002100 */
[----:B------:R-:W-:Y:S02]  /*1a60*/  USHF.R.S32.HI UR58, URZ, 0x1f, UR55 ;  /* 0x0000001f3f3a7899 */ /* 0x000fe40008011437 */
[----:B------:R-:W-:-:S02]  /*1a70*/  USHF.L.U32 UR18, UR19, 0x7, URZ ;  /* 0x0000000713127899 */ /* 0x000fc4000800063f */
[----:B------:R-:W-:Y:S02]  /*1a80*/  UIADD3 UR21, UR15, UR6, URZ ;  /* 0x000000060f157290 */ /* 0x000fe4000fffe03f */
[----:B------:R-:W-:Y:S02]  /*1a90*/  UIADD3 UR13, UR15, UR33, URZ ;  /* 0x000000210f0d7290 */ /* 0x000fe4000fffe03f */
[----:B------:R-:W-:Y:S02]  /*1aa0*/  UIADD3 UR12, UP1, UP0, UR38, UR18, UR50 ;  /* 0x00000012260c7290 */ /* 0x000fe4000f83e032 */
[----:B------:R-:W-:Y:S02]  /*1ab0*/  USHF.R.S32.HI UR6, URZ, 0x1f, UR18 ;  /* 0x0000001f3f067899 */ /* 0x000fe40008011412 */
[----:B------:R-:W-:Y:S02]  /*1ac0*/  UISETP.GE.AND UP2, UPT, UR37, 0x1, UPT ;  /* 0x000000012500788c */ /* 0x000fe4000bf46270 */
[----:B------:R-:W-:Y:S01]  /*1ad0*/  UIADD3.X UR6, UR48, UR6, UR53, UP1, UP0 ;  /* 0x0000000630067290 */ /* 0x000fe20008fe0435 */
[----:B-1----:R-:W-:Y:S01]  /*1ae0*/  IMAD R0, R14, UR20, RZ ;  /* 0x000000140e007c24 */ /* 0x002fe2000f8e02ff */
[----:B------:R-:W-:Y:S01]  /*1af0*/  ULDC.64 UR40, c[0x0][0x210] ;  /* 0x0000840000287ab9 */ /* 0x000fe20000000a00 */
[----:B------:R-:W-:Y:S01]  /*1b00*/  ULDC.64 UR38, c[0x0][0x400] ;  /* 0x0001000000267ab9 */ /* 0x000fe20000000a00 */
[----:B------:R-:W-:Y:S01]  /*1b10*/  ULDC.64 UR42, c[0x0][0x2b0] ;  /* 0x0000ac00002a7ab9 */ /* 0x000fe20000000a00 */
[----:B------:R-:W-:Y:S01]  /*1b20*/  IMAD R6, R15, UR15, R0 ;  /* 0x0000000f0f067c24 */ /* 0x000fe2000f8e0200 */
[----:B------:R-:W-:Y:S01]  /*1b30*/  ULDC.64 UR60, c[0x0][0x478] ;  /* 0x00011e00003c7ab9 */ /* 0x000fe20000000a00 */
[----:B------:R-:W-:Y:S01]  /*1b40*/  ULEA.HI.SX32 UR16, UR44, 0xffffffff, 0x19 ;  /* 0xffffffff2c107891 */ /* 0x000fe2000f8fca3f */
        /* <DEDUP_REMOVED lines=25> */
[----:B------:R-:W-:Y:S01]  /*1ce0*/  UIMAD.WIDE UR20, UR21, 0x4, UR60 ;  /* 0x00000004151478a5 */ /* 0x000fe2000f8e023c */
[----:B------:R-:W-:Y:S01]  /*1cf0*/  IADD3 R12, P0, R8, UR56, RZ ;  /* 0x00000038080c7c10 */ /* 0x000fe2000ff1e0ff */
[----:B------:R-:W-:Y:S01]  /*1d00*/  VIADD R5, R5, UR5 ;  /* 0x0000000505057c36 */ /* 0x000fe20008000000 */
[----:B------:R-:W-:Y:S01]  /*1d10*/  UIMAD UR5, UR58, UR8, URZ ;  /* 0x000000083a0572a4 */ /* 0x000fe2000f8e023f */
[----:B------:R-:W-:-:S03]  /*1d20*/  IMAD R6, R6, UR30, RZ ;  /* 0x0000001e06067c24 */ /* 0x000fc6000f8e02ff */
[----:B------:R-:W-:Y:S01]  /*1d30*/  UIMAD UR9, UR55, UR9, UR5 ;  /* 0x00000009370972a4 */ /* 0x000fe2000f8e0205 */
[----:B------:R-:W-:Y:S01]  /*1d40*/  IMAD R13, R0, UR31, R6 ;  /* 0x0000001f000d7c24 */ /* 0x000fe2000f8e0206 */
[----:B------:R-:W-:Y:S01]  /*1d50*/  UIADD3 UR5, UP1, UP0, UR51, UR12, UR54 ;  /* 0x0000000c33057290 */ /* 0x000fe2000f83e036 */
[-C--:B------:R-:W-:Y:S01]  /*1d60*/  IMAD R0, R18, R14.reuse, RZ ;  /* 0x0000000e12007224 */ /* 0x080fe200078e02ff */
[----:B------:R-:W-:Y:S01]  /*1d70*/  UIMAD.WIDE UR12, UR13, 0x4, UR42 ;  /* 0x000000040d0c78a5 */ /* 0x000fe2000f8e022a */
[----:B------:R-:W-:Y:S01]  /*1d80*/  IMAD.WIDE.U32 R6, R3, R14, R4 ;  /* 0x0000000e03067225 */ /* 0x000fe200078e0004 */
[----:B------:R-:W-:Y:S01]  /*1d90*/  IADD3.X R13, R9, UR49, R13, P0, !PT ;  /* 0x00000031090d7c10 */ /* 0x000fe200087fe40d */
[----:B------:R-:W-:Y:S02]  /*1da0*/  UIADD3.X UR6, UR52, UR6, UR47, UP1, UP0 ;  /* 0x0000000634067290 */ /* 0x000fe40008fe042f */
[----:B------:R-:W-:Y:S01]  /*1db0*/  IMAD R0, R3, R15, R0 ;  /* 0x0000000f03007224 */ /* 0x000fe200078e0200 */
[----:B------:R-:W-:Y:S01]  /*1dc0*/  LEA R8, P0, R6, UR14, 0x1 ;  /* 0x0000000e06087c11 */ /* 0x000fe2000f8008ff */
[----:B------:R-:W-:-:S02]  /*1dd0*/  IMAD.U32 R4, RZ, RZ, UR8 ;  /* 0x00000008ff047e24 */ /* 0x000fc4000f8e00ff */
[----:B------:R-:W-:Y:S02]  /*1de0*/  IMAD.IADD R0, R7, 0x1, R0 ;  /* 0x0000000107007824 */ /* 0x000fe400078e0200 */
[----:B------:R-:W-:-:S03]  /*1df0*/  IMAD.WIDE.U32 R4, R4, UR55, R12 ;  /* 0x0000003704047c25 */ /* 0x000fc6000f8e000c */
[----:B------:R-:W-:Y:S01]  /*1e00*/  LEA.HI.X R9, R6, UR15, R0, 0x1, P0 ;  /* 0x0000000f06097c11 */ /* 0x000fe200080f0c00 */
[----:B------:R-:W-:Y:S01]  /*1e10*/  VIADD R7, R5, UR9 ;  /* 0x0000000905077c36 */ /* 0x000fe20008000000 */
[----:B------:R-:W-:Y:S02]  /*1e20*/  PLOP3.LUT P0, PT, PT, PT, UP2, 0x80, 0x0 ;  /* 0x000000000000781c */ /* 0x000fe40003f0f028 */
[C---:B------:R-:W-:Y:S02]  /*1e30*/  IADD3 R0, P2, R11.reuse, UR5, RZ ;  /* 0x000000050b007c10 */ /* 0x040fe4000ff5e0ff */
        /* <DEDUP_REMOVED lines=20> */
[----:B------:R-:W-:Y:S01]  /*1f80*/  IMAD.MOV.U32 R216, RZ, RZ, R8 ;  /* 0x000000ffffd87224 */ /* 0x000fe200078e0008 */
[----:B------:R-:W-:Y:S01]  /*1f90*/  UIADD3 UR6, UR9, -UR6, URZ ;  /* 0x8000000609067290 */ /* 0x000fe2000fffe03f */
[----:B------:R-:W-:Y:S01]  /*1fa0*/  IMAD.MOV.U32 R217, RZ, RZ, R9 ;  /* 0x000000ffffd97224 */ /* 0x000fe200078e0009 */
[----:B------:R-:W-:Y:S01]  /*1fb0*/  @P1 BAR.SYNC.DEFER_BLOCKING 0x0 ;  /* 0x0000000000001b1d */ /* 0x000fe20000010000 */
[----:B------:R-:W-:Y:S01]  /*1fc0*/  ISETP.GE.AND P2, PT, R17, UR5, PT ;  /* 0x0000000511007c0c */ /* 0x000fe2000bf46270 */
[----:B------:R-:W-:-:S06]  /*1fd0*/  UISETP.NE.AND UP0, UPT, UR6, 0x1, UPT ;  /* 0x000000010600788c */ /* 0x000fcc000bf05270 */
        /* <DEDUP_REMOVED lines=18> */
.L_x_1123:
[----:B------:R-:W-:Y:S05]  /*2100*/  BSYNC B0 ;  /* 0x0000000000007941 */ /* 0x000fea0003800000 */
.L_x_1122:
        /* <DEDUP_REMOVED lines=14> */
.L_x_1125:
[----:B------:R-:W-:Y:S05]  /*21f0*/  BSYNC B0 ;  /* 0x0000000000007941 */ /* 0x000fea0003800000 */
.L_x_1124:
        /* <DEDUP_REMOVED lines=18> */
.L_x_1127:
[----:B------:R-:W-:Y:S05]  /*2320*/  BSYNC B0 ;  /* 0x0000000000007941 */ /* 0x000fea0003800000 */
.L_x_1126:
        /* <DEDUP_REMOVED lines=21> */
.L_x_1129:
[----:B------:R-:W-:Y:S05]  /*2480*/  BSYNC B0 ;  /* 0x0000000000007941 */ /* 0x000fea0003800000 */
.L_x_1128:
[----:B------:R-:W5:Y:S01]  /*2490*/  LDL R14, [R1+0x3c] ;  /* 0x00003c00010e7983 */ /* 0x000f620000100800 */
[----:B------:R-:W-:Y:S01]  /*24a0*/  UIMAD UR6, UR35, UR22, URZ ;  /* 0x00000016230672a4 */ /* 0x000fe2000f8e023f */
[----:B-1----:R-:W-:Y:S01]  /*24b0*/  IMAD.WIDE.U32 R4, R6, UR29, R22 ;  /* 0x0000001d06047c25 */ /* 0x002fe2000f8e0016 */
[----:B------:R-:W-:Y:S01]  /*24c0*/  ULDC.64 UR20, c[0x0][0x260] ;  /* 0x0000980000147ab9 */ /* 0x000fe20000000a00 */
[----:B------:R-:W-:Y:S01]  /*24d0*/  BSSY B0, `(.L_x_1130) ;  /* 0x000002a000007945 */ /* 0x000fe20003800000 */
[----:B------:R-:W-:Y:S02]  /*24e0*/  UIMAD UR8, UR29, UR23, UR6 ;  /* 0x000000171d0872a4 */ /* 0x000fe4000f8e0206 */
[----:B------:R-:W-:Y:S01]  /*24f0*/  UIMAD UR6, UR17, -0x80, UR7 ;  /* 0xffffff80110678a4 */ /* 0x000fe2000f8e0207 */
[----:B------:R-:W-:-:S03]  /*2500*/  IADD3 R4, P1, R4, UR26, RZ ;  /* 0x0000001a04047c10 */ /* 0x000fc6000ff3e0ff */
[----:B------:R-:W-:Y:S02]  /*2510*/  IMAD.U32 R6, RZ, RZ, UR8 ;  /* 0x00000008ff067e24 */ /* 0x000fe4000f8e00ff */
[----:B------:R-:W-:-:S03]  /*2520*/  ISETP.GE.AND P3, PT, R3, UR6, PT ;  /* 0x0000000603007c0c */ /* 0x000fc6000bf66270 */
[----:B------:R-:W-:Y:S01]  /*2530*/  IADD3.X R5, R5, UR27, R6, P1, !PT ;  /* 0x0000001b05057c10 */ /* 0x000fe20008ffe406 */
[----:B------:R-:W-:-:S04]  /*2540*/  IMAD R6, R16, UR20, RZ ;  /* 0x0000001410067c24 */ /* 0x000fc8000f8e02ff */
[C---:B------:R-:W-:Y:S02]  /*2550*/  IMAD R6, R10.reuse, UR21, R6 ;  /* 0x000000150a067c24 */ /* 0x040fe4000f8e0206 */
[----:B------:R-:W-:-:S03]  /*2560*/  IMAD.WIDE.U32 R4, R10, UR20, R4 ;  /* 0x000000140a047c25 */ /* 0x000fc6000f8e0004 */
[----:B------:R1:W-:Y:S02]  /*2570*/  @P3 STS [R0+0x6000], RZ ;  /* 0x006000ff00003388 */ /* 0x0003e40000000800 */
[----:B------:R-:W-:Y:S02]  /*2580*/  IADD3 R11, R5, R6, RZ ;  /* 0x00000006050b7210 */ /* 0x000fe40007ffe0ff */
[----:B------:R1:W-:Y:S04]  /*2590*/  @P3 STS [R0+0x6004], RZ ;  /* 0x006004ff00003388 */ /* 0x0003e80000000800 */
[----:B------:R1:W-:Y:S01]  /*25a0*/  @P3 STS.64 [R0+0x6008], RZ ;  /* 0x006008ff00003388 */ /* 0x0003e20000000a00 */
[C---:B-----5:R-:W-:Y:S01]  /*25b0*/  VIADD R8, R14.reuse, 0x8 ;  /* 0x000000080e087836 */ /* 0x060fe20000000000 */
[C---:B------:R-:W-:Y:S01]  /*25c0*/  IADD3 R7, R14.reuse, 0x40, RZ ;  /* 0x000000400e077810 */ /* 0x040fe20007ffe0ff */
[C---:B------:R-:W-:Y:S01]  /*25d0*/  VIADD R12, R14.reuse, 0x48 ;  /* 0x000000480e0c7836 */ /* 0x040fe20000000000 */
[----:B------:R-:W-:-:S02]  /*25e0*/  ISETP.GE.AND P1, PT, R14, UR5, PT ;  /* 0x000000050e007c0c */ /* 0x000fc4000bf26270 */
[----:B------:R-:W-:Y:S02]  /*25f0*/  ISETP.GE.AND P6, PT, R8, UR5, PT ;  /* 0x0000000508007c0c */ /* 0x000fe4000bfc6270 */
[----:B------:R-:W-:Y:S02]  /*2600*/  ISETP.GE.AND P5, PT, R7, UR5, PT ;  /* 0x0000000507007c0c */ /* 0x000fe4000bfa6270 */
[----:B------:R-:W-:Y:S02]  /*2610*/  ISETP.GE.AND P4, PT, R12, UR5, PT ;  /* 0x000000050c007c0c */ /* 0x000fe4000bf86270 */
[----:B------:R-:W-:Y:S01]  /*2620*/  P2R R13, PR, RZ, 0x2 ;  /* 0x00000002ff0d7803 */ /* 0x000fe20000000000 */
[----:B-1----:R-:W-:Y:S10]  /*2630*/  @P3 BRA `(.L_x_1131) ;  /* 0x00000000004c3947 */ /* 0x002ff40003800000 */
        /* <DEDUP_REMOVED lines=19> */
.L_x_1131:
[----:B------:R-:W-:Y:S05]  /*2770*/  BSYNC B0 ;  /* 0x0000000000007941 */ /* 0x000fea0003800000 */
.L_x_1130:
        /* <DEDUP_REMOVED lines=23> */
.L_x_1133:
[----:B------:R-:W-:Y:S05]  /*28f0*/  BSYNC B0 ;  /* 0x0000000000007941 */ /* 0x000fea0003800000 */
.L_x_1132:
        /* <DEDUP_REMOVED lines=36> */
.L_x_1135:
[----:B------:R-:W-:Y:S05]  /*2b40*/  BSYNC B0 ;  /* 0x0000000000007941 */ /* 0x000fea0003800000 */
.L_x_1134:
        /* <DEDUP_REMOVED lines=22> */
.L_x_1137:
[----:B------:R-:W-:Y:S05]  /*2cb0*/  BSYNC B0 ;  /* 0x0000000000007941 */ /* 0x000fea0003800000 */
.L_x_1136:
[----:B------:R-:W-:Y:S01]  /*2cc0*/  ULDC.64 UR22, c[0x0][0x3c8] ;  /* 0x0000f20000167ab9 */ /* 0x000fe20000000a00 */
[----:B------:R-:W-:Y:S01]  /*2cd0*/  USHF.R.S32.HI UR6, URZ, 0x1f, UR55 ;  /* 0x0000001f3f067899 */ /* 0x000fe20008011437 */
[----:B------:R-:W-:Y:S01]  /*2ce0*/  ISETP.NE.AND P3, PT, R13, RZ, PT ;  /* 0x000000ff0d00720c */ /* 0x000fe20003f65270 */
[----:B------:R-:W-:Y:S01]  /*2cf0*/  UISETP.NE.U32.AND UP1, UPT, UR22, URZ, UPT ;  /* 0x0000003f1600728c */ /* 0x000fe2000bf25070 */
[----:B-1----:R-:W-:Y:S01]  /*2d00*/  SHF.R.S32.HI R9, RZ, 0x1f, R14 ;  /* 0x0000001fff097819 */ /* 0x002fe2000001140e */
[----:B------:R-:W0:Y:S01]  /*2d10*/  LDGDEPBAR ;  /* 0x00000000000079af */ /* 0x000e220000000000 */
[----:B------:R-:W-:Y:S01]  /*2d20*/  SHF.R.S32.HI R3, RZ, 0x1f, R12 ;  /* 0x0000001fff037819 */ /* 0x000fe2000001140c */
[----:B------:R-:W-:Y:S01]  /*2d30*/  UISETP.NE.AND.EX UP1, UPT, UR23, URZ, UPT, UP1 ;  /* 0x0000003f1700728c */ /* 0x000fe2000bf25310 */
[----:B------:R-:W-:Y:S01]  /*2d40*/  IMAD.MOV.U32 R10, RZ, RZ, 0x7f800000 ;  /* 0x7f800000ff0a7424 */ /* 0x000fe200078e00ff */
[----:B------:R-:W-:Y:S01]  /*2d50*/  ULDC UR35, c[0x0][0x2d0] ;  /* 0x0000b40000237ab9 */ /* 0x000fe20000000800 */
[----:B------:R-:W-:-:S02]  /*2d60*/  IMAD.MOV.U32 R16, RZ, RZ, 0x7f800000 ;  /* 0x7f800000ff107424 */ /* 0x000fc400078e00ff */
[----:B------:R-:W-:Y:S01]  /*2d70*/  IMAD.MOV.U32 R15, RZ, RZ, 0x7f800000 ;  /* 0x7f800000ff0f7424 */ /* 0x000fe200078e00ff */
[----:B------:R-:W-:Y:S01]  /*2d80*/  PLOP3.LUT P1, PT, PT, PT, UP1, 0x80, 0x0 ;  /* 0x000000000000781c */ /* 0x000fe20003f2f018 */
[----:B------:R-:W-:Y:S02]  /*2d90*/  IMAD.MOV.U32 R11, RZ, RZ, 0x7f800000 ;  /* 0x7f800000ff0b7424 */ /* 0x000fe400078e00ff */
[C---:B------:R-:W-:Y:S01]  /*2da0*/  VIADD R118, R129.reuse, 0x1000 ;  /* 0x0000100081767836 */ /* 0x040fe20000000000 */
[----:B------:R-:W-:Y:S01]  /*2db0*/  CS2R R94, SRZ ;  /* 0x00000000005e7805 */ /* 0x000fe2000001ff00 */
[----:B------:R-:W-:Y:S01]  /*2dc0*/  @UP1 ULDC.64 UR24, c[0x0][0x3d0] ;  /* 0x0000f40000181ab9 */ /* 0x000fe20000000a00 */
[----:B------:R-:W-:Y:S01]  /*2dd0*/  @UP1 UMOV UR20, UR55 ;  /* 0x0000003700141c82 */ /* 0x000fe20008000000 */
[----:B------:R-:W-:Y:S01]  /*2de0*/  @UP1 UIMAD UR5, UR57, UR24, URZ ;  /* 0x00000018390512a4 */ /* 0x000fe2000f8e023f */
[----:B------:R-:W-:Y:S01]  /*2df0*/  @UP1 UMOV UR21, UR6 ;  /* 0x0000000600151c82 */ /* 0x000fe20008000000 */
[----:B------:R-:W-:Y:S01]  /*2e00*/  IMAD.SHL.U32 R122, R129, 0x2, RZ ;  /* 0x00000002817a7824 */ /* 0x000fe200078e00ff */
[----:B------:R-:W-:-:S02]  /*2e10*/  @UP1 UIMAD.WIDE.U32 UR20, UR45, UR24, UR20 ;  /* 0x000000182d1412a5 */ /* 0x000fc4000f8e0014 */
[----:B------:R-:W-:Y:S02]  /*2e20*/  @UP1 UIMAD UR5, UR45, UR25, UR5 ;  /* 0x000000192d0512a4 */ /* 0x000fe4000f8e0205 */
[----:B------:R-:W-:Y:S02]  /*2e30*/  @UP1 ULEA UR22, UP0, UR20, UR22, 0x2 ;  /* 0x0000001614161291 */ /* 0x000fe4000f80103f */
[----:B------:R-:W-:Y:S01]  /*2e40*/  @UP1 UIADD3 UR5, UR21, UR5, URZ ;  /* 0x0000000515051290 */ /* 0x000fe2000fffe03f */
[----:B------:R-:W-:Y:S02]  /*2e50*/  CS2R R92, SRZ ;  /* 0x00000000005c7805 */ /* 0x000fe4000001ff00 */
[----:B------:R-:W-:Y:S02]  /*2e60*/  CS2R R98, SRZ ;  /* 0x0000000000627805 */ /* 0x000fe4000001ff00 */
[----:B------:R-:W-:Y:S01]  /*2e70*/  CS2R R96, SRZ ;  /* 0x0000000000607805 */ /* 0x000fe2000001ff00 */
[----:B------:R-:W-:Y:S01]  /*2e80*/  @UP1 ULEA.HI.X UR23, UR20, UR23, UR5, 0x2, UP0 ;  /* 0x0000001714171291 */ /* 0x000fe200080f1405 */
[----:B------:R-:W-:Y:S01]  /*2e90*/  IMAD.U32 R4, RZ, RZ, UR22 ;  /* 0x00000016ff047e24 */ /* 0x000fe2000f8e00ff */
[----:B--234-:R-:W-:Y:S01]  /*2ea0*/  SHF.L.U64.HI R0, R14, 0x2, R9 ;  /* 0x000000020e007819 */ /* 0x01cfe20000010209 */
[----:B------:R-:W-:Y:S01]  /*2eb0*/  @UP1 ULDC UR5, c[0x0][0x2e8] ;  /* 0x0000ba0000051ab9 */ /* 0x000fe20000000800 */
[----:B------:R-:W-:-:S02]  /*2ec0*/  CS2R R90, SRZ ;  /* 0x00000000005a7805 */ /* 0x000fc4000001ff00 */
[----:B------:R-:W-:Y:S01]  /*2ed0*/  CS2R R88, SRZ ;  /* 0x0000000000587805 */ /* 0x000fe2000001ff00 */
[----:B------:R-:W-:Y:S01]  /*2ee0*/  IMAD.U32 R5, RZ, RZ, UR23 ;  /* 0x00000017ff057e24 */ /* 0x000fe2000f8e00ff */
[----:B------:R-:W-:Y:S02]  /*2ef0*/  CS2R R86, SRZ ;  /* 0x0000000000567805 */ /* 0x000fe4000001ff00 */
[----:B------:R-:W-:Y:S02]  /*2f00*/  CS2R R84, SRZ ;  /* 0x0000000000547805 */ /* 0x000fe4000001ff00 */
[----:B------:R-:W-:Y:S02]  /*2f10*/  CS2R R78, SRZ ;  /* 0x00000000004e7805 */ /* 0x000fe4000001ff00 */
[----:B------:R-:W-:Y:S01]  /*2f20*/  CS2R R76, SRZ ;  /* 0x00000000004c7805 */ /* 0x000fe2000001ff00 */
[----:B------:R1:W2:Y:S01]  /*2f30*/  @P1 LDG.E R8, desc[UR10][R4.64] ;  /* 0x0000000a04081981 */ /* 0x0002a2000c1e1900 */
[----:B------:R-:W-:-:S02]  /*2f40*/  CS2R R82, SRZ ;  /* 0x0000000000527805 */ /* 0x000fc4000001ff00 */
[----:B------:R-:W-:Y:S02]  /*2f50*/  CS2R R80, SRZ ;  /* 0x0000000000507805 */ /* 0x000fe4000001ff00 */
[----:B------:R-:W-:Y:S02]  /*2f60*/  CS2R R74, SRZ ;  /* 0x00000000004a7805 */ /* 0x000fe4000001ff00 */
[----:B------:R-:W-:Y:S02]  /*2f70*/  CS2R R72, SRZ ;  /* 0x0000000000487805 */ /* 0x000fe4000001ff00 */
[----:B------:R-:W-:Y:S02]  /*2f80*/  CS2R R70, SRZ ;  /* 0x0000000000467805 */ /* 0x000fe4000001ff00 */
[----:B------:R-:W-:Y:S01]  /*2f90*/  CS2R R68, SRZ ;  /* 0x0000000000447805 */ /* 0x000fe2000001ff00 */
        /* <DEDUP_REMOVED lines=8> */
[----:B------:R-:W-:Y:S01]  /*3020*/  UIADD3 UR18, -UR18, URZ, URZ ;  /* 0x0000003f12127290 */ /* 0x000fe2000fffe13f */
[----:B-1----:R-:W-:Y:S01]  /*3030*/  IMAD.SHL.U32 R4, R14, 0x4, RZ ;  /* 0x000000040e047824 */ /* 0x002fe200078e00ff */
[----:B------:R-:W-:-:S04]  /*3040*/  ULDC UR8, c[0x0][0x2ec] ;  /* 0x0000bb0000087ab9 */ /* 0x000fc80000000800 */
[----:B------:R-:W-:-:S04]  /*3050*/  IADD3 R4, P2, R4, UR14, RZ ;  /* 0x0000000e04047c10 */ /* 0x000fc8000ff5e0ff */
[----:B------:R-:W-:Y:S02]  /*3060*/  IADD3.X R5, R0, UR13, RZ, P2, !PT ;  /* 0x0000000d00057c10 */ /* 0x000fe400097fe4ff */
[----:B------:R-:W-:-:S03]  /*3070*/  @!P4 LEA R6, P2, R12, UR14, 0x2 ;  /* 0x0000000e0c06cc11 */ /* 0x000fc6000f8410ff */
[----:B------:R-:W3:Y:S01]  /*3080*/  @!P3 LDG.E R16, desc[UR10][R4.64] ;  /* 0x0000000a0410b981 */ /* 0x000ee2000c1e1900 */
[----:B------:R-:W-:-:S03]  /*3090*/  @!P4 LEA.HI.X R7, R12, UR13, R3, 0x2, P2 ;  /* 0x0000000d0c07cc11 */ /* 0x000fc600090f1403 */
[----:B------:R-:W4:Y:S04]  /*30a0*/  @!P6 LDG.E R15, desc[UR10][R4.64+0x20] ;  /* 0x0000200a040fe981 */ /* 0x000f28000c1e1900 */
[----:B------:R-:W5:Y:S04]  /*30b0*/  @!P4 LDG.E R10, desc[UR10][R6.64] ;  /* 0x0000000a060ac981 */ /* 0x000f68000c1e1900 */
[----:B------:R1:W4:Y:S01]  /*30c0*/  @!P5 LDG.E R11, desc[UR10][R4.64+0x100] ;  /* 0x0001000a040bd981 */ /* 0x000322000c1e1900 */
[----:B------:R-:W2:Y:S01]  /*30d0*/  @P1 MUFU.RCP R0, UR5 ;  /* 0x0000000500001d08 */ /* 0x000ea20008001000 */
[----:B------:R-:W-:-:S04]  /*30e0*/  LEA.HI R3, R19, R20, RZ, 0x7 ;  /* 0x0000001413037211 */ /* 0x000fc800078f38ff */
[----:B------:R-:W-:Y:S01]  /*30f0*/  SHF.R.S32.HI R3, RZ, 0x7, R3 ;  /* 0x00000007ff037819 */ /* 0x000fe20000011403 */
[----:B-1----:R-:W-:-:S05]  /*3100*/  IMAD.SHL.U32 R4, R20, 0x2, RZ ;  /* 0x0000000214047824 */ /* 0x002fca00078e00ff */
[----:B------:R-:W-:Y:S02]  /*3110*/  LOP3.LUT R4, R4, 0x6, RZ, 0xc0, !PT ;  /* 0x0000000604047812 */ /* 0x000fe400078ec0ff */
[----:B------:R-:W-:Y:S01]  /*3120*/  SHF.L.U64.HI R6, R14, 0x2, R9 ;  /* 0x000000020e067819 */ /* 0x000fe20000010209 */
[----:B------:R-:W-:Y:S01]  /*3130*/  VIADD R5, R124, 0x1000 ;  /* 0x000010007c057836 */ /* 0x000fe20000000000 */
[----:B------:R-:W-:Y:S01]  /*3140*/  SEL R118, R118, R129, !P0 ;  /* 0x0000008176767207 */ /* 0x000fe20004000000 */
[----:B------:R-:W-:Y:S01]  /*3150*/  UMOV UR5, URZ ;  /* 0x0000003f00057c82 */ /* 0x000fe20008000000 */
[----:B------:R-:W-:Y:S02]  /*3160*/  UIMAD UR25, UR19, 0x48, URZ ;  /* 0x00000048131978a4 */ /* 0x000fe4000f8e023f */
[----:B------:R-:W-:Y:S01]  /*3170*/  LEA R118, R118, UR4, 0x1 ;  /* 0x0000000476767c11 */ /* 0x000fe2000f8e08ff */
[----:B------:R-:W-:Y:S02]  /*3180*/  UIMAD UR24, UR19, 0x50, URZ ;  /* 0x00000050131878a4 */ /* 0x000fe4000f8e023f */
[----:B------:R-:W-:-:S02]  /*3190*/  UIMAD UR23, UR19, 0x58, URZ ;  /* 0x00000058131778a4 */ /* 0x000fc4000f8e023f */
[----:B------:R-:W-:Y:S02]  /*31a0*/  UIMAD UR22, UR19, 0x60, URZ ;  /* 0x00000060131678a4 */ /* 0x000fe4000f8e023f */
[----:B------:R-:W-:Y:S02]  /*31b0*/  UIMAD UR21, UR19, 0x68, URZ ;  /* 0x00000068131578a4 */ /* 0x000fe4000f8e023f */
[----:B------:R-:W-:Y:S02]  /*31c0*/  UIMAD UR20, UR19, 0x70, URZ ;  /* 0x00000070131478a4 */ /* 0x000fe4000f8e023f */
[----:B------:R-:W-:Y:S01]  /*31d0*/  UIMAD UR19, UR19, 0x78, URZ ;  /* 0x00000078131378a4 */ /* 0x000fe2000f8e023f */
[----:B--2---:R-:W-:-:S05]  /*31e0*/  @P1 FMUL.FTZ R0, R8, R0 ;  /* 0x0000000008001220 */ /* 0x004fca0000410000 */
[----:B------:R-:W-:Y:S01]  /*31f0*/  @P1 R2UR UR6, R0 ;  /* 0x00000000000612ca */ /* 0x000fe200000e0000 */
[C---:B------:R-:W-:Y:S01]  /*3200*/  VIADD R0, R14.reuse, 0xffffff80 ;  /* 0xffffff800e007836 */ /* 0x040fe20000000000 */
[----:B-----5:R1:W-:Y:S02]  /*3210*/  STL [R1+0x14], R10 ;  /* 0x0000140a01007387 */ /* 0x0203e40000100800 */
[----:B-1----:R-:W-:Y:S02]  /*3220*/  IMAD R10, R3, 0x40, R4 ;  /* 0x00000040030a7824 */ /* 0x002fe400078e0204 */
[----:B------:R-:W-:Y:S02]  /*3230*/  IMAD.SHL.U32 R4, R14, 0x4, RZ ;  /* 0x000000040e047824 */ /* 0x000fe400078e00ff */
[----:B------:R-:W-:Y:S01]  /*3240*/  IMAD.U32 R3, RZ, RZ, UR17 ;  /* 0x00000011ff037e24 */ /* 0x000fe2000f8e00ff */
[----:B------:R-:W-:Y:S04]  /*3250*/  STL [R1+0x20], R10 ;  /* 0x0000200a01007387 */ /* 0x000fe80000100800 */
[----:B------:R1:W-:Y:S01]  /*3260*/  STL [R1+0x34], R4 ;  /* 0x0000340401007387 */ /* 0x0003e20000100800 */
[----:B------:R-:W-:-:S03]  /*3270*/  IMAD R3, R3, 0x80, R10 ;  /* 0x0000008003037824 */ /* 0x000fc600078e020a */
[----:B---3--:R-:W-:Y:S02]  /*3280*/  STL [R1+0x18], R16 ;  /* 0x0000181001007387 */ /* 0x008fe40000100800 */
[----:B------:R-:W-:Y:S02]  /*3290*/  IADD3 R3, R14, -UR37, -R3 ;  /* 0x800000250e037c10 */ /* 0x000fe4000fffe803 */
[----:B----4-:R-:W-:Y:S04]  /*32a0*/  STL [R1+0x1c], R15 ;  /* 0x00001c0f01007387 */ /* 0x010fe80000100800 */
[----:B------:R-:W-:Y:S04]  /*32b0*/  STL [R1+0x10], R11 ;  /* 0x0000100b01007387 */ /* 0x000fe80000100800 */
[----:B------:R-:W-:Y:S01]  /*32c0*/  STL [R1+0x30], R6 ;  /* 0x0000300601007387 */ /* 0x000fe20000100800 */
[----:B-1----:R-:W-:-:S04]  /*32d0*/  SHF.R.S32.HI R4, RZ, 0x1f, R0 ;  /* 0x0000001fff047819 */ /* 0x002fc80000011400 */
[----:B------:R-:W-:-:S05]  /*32e0*/  SHF.L.U64.HI R4, R0, 0x2, R4 ;  /* 0x0000000200047819 */ /* 0x000fca0000010204 */
[----:B------:R1:W-:Y:S02]  /*32f0*/  STL [R1+0x2c], R4 ;  /* 0x00002c0401007387 */ /* 0x0003e40000100800 */
[----:B-1----:R-:W-:Y:S02]  /*3300*/  IMAD.SHL.U32 R4, R0, 0x4, RZ ;  /* 0x0000000400047824 */ /* 0x002fe400078e00ff */
[----:B------:R-:W-:-:S03]  /*3310*/  VIADD R0, R3, UR7 ;  /* 0x0000000703007c36 */ /* 0x000fc60008000000 */
[----:B------:R1:W-:Y:S04]  /*3320*/  STL [R1+0x28], R4 ;  /* 0x0000280401007387 */ /* 0x0003e80000100800 */
[----:B------:R1:W-:Y:S04]  /*3330*/  STL [R1+0x24], R0 ;  /* 0x0000240001007387 */ /* 0x0003e80000100800 */
[----:B------:R1:W-:Y:S01]  /*3340*/  STL [R1], R137 ;  /* 0x0000008901007387 */ /* 0x0003e20000100800 */
[----:B------:R-:W-:Y:S01]  /*3350*/  SEL R3, R5, R124, !P0 ;  /* 0x0000007c05037207 */ /* 0x000fe20004000000 */
[----:B------:R-:W-:Y:S01]  /*3360*/  @UP1 UMOV UR5, UR6 ;  /* 0x0000000600051c82 */ /* 0x000fe20008000000 */
[----:B------:R-:W-:-:S02]  /*3370*/  ULDC UR6, c[0x0][0x39c] ;  /* 0x0000e70000067ab9 */ /* 0x000fc40000000800 */
[----:B------:R-:W-:-:S07]  /*3380*/  LEA R3, R3, UR4, 0x1 ;  /* 0x0000000403037c11 */ /* 0x000fce000f8e08ff */
.L_x_1140:
[----:B------:R-:W0:Y:S01]  /*3390*/  LDGDEPBAR ;  /* 0x00000000000079af */ /* 0x000e220000000000 */
[----:B------:R-:W-:Y:S01]  /*33a0*/  IMAD.IADD R112, R123, 0x1, R118 ;  /* 0x000000017b707824 */ /* 0x000fe200078e0276 */
[----:B------:R-:W-:Y:S06]  /*33b0*/  USHF.L.U32 UR12, UR17, 0x7, URZ ;  /* 0x00000007110c7899 */ /* 0x000fec000800063f */
[----:B-1----:R-:W2:Y:S01]  /*33c0*/  LDL R0, [R1+0x20] ;  /* 0x0000200001007983 */ /* 0x002ea20000100800 */
        /* <DEDUP_REMOVED lines=83> */
[----:B------:R-:W-:Y:S01]  /*3900*/  MUFU.TANH R83, R5 ;  /* 0x0000000500537308 */ /* 0x000fe20000002400 */
[----:B---3--:R-:W2:Y:S09]  /*3910*/  LDL R14, [R1+0x10] ;  /* 0x00001000010e7983 */ /* 0x008eb20000100800 */
[----:B------:R-:W3:Y:S01]  /*3920*/  MUFU.TANH R69, R6 ;  /* 0x0000000600457308 */ /* 0x000ee20000002400 */
[----:B----4-:R-:W4:Y:S09]  /*3930*/  LDL R15, [R1+0x14] ;  /* 0x00001400010f7983 */ /* 0x010f320000100800 */
[----:B------:R1:W3:Y:S10]  /*3940*/  MUFU.TANH R68, R7 ;  /* 0x0000000700447308 */ /* 0x0002f40000002400 */
[----:B------:R3:W-:Y:S10]  /*3950*/  MUFU.TANH R225, R12 ;  /* 0x0000000c00e17308 */ /* 0x0007f40000002400 */
[----:B------:R3:W2:Y:S01]  /*3960*/  MUFU.TANH R227, R8 ;  /* 0x0000000800e37308 */ /* 0x0006a20000002400 */
[----:B-1----:R-:W1:Y:S09]  /*3970*/  LDSM.16.M88.4 R4, [R117+0x6400] ;  /* 0x006400007504783b */ /* 0x002e720000000200 */
[----:B------:R1:W-:Y:S01]  /*3980*/  MUFU.TANH R238, R11 ;  /* 0x0000000b00ee7308 */ /* 0x0003e20000002400 */
[----:B---3--:R-:W-:Y:S04]  /*3990*/  IMAD.U32 R12, RZ, RZ, UR17 ;  /* 0x00000011ff0c7e24 */ /* 0x008fe8000f8e00ff */
[----:B------:R-:W-:Y:S05]  /*39a0*/  IMAD R12, R12, 0x80, R0 ;  /* 0x000000800c0c7824 */ /* 0x000fea00078e0200 */
[----:B------:R3:W4:Y:S01]  /*39b0*/  MUFU.TANH R226, R9 ;  /* 0x0000000900e27308 */ /* 0x0007220000002400 */
[C---:B------:R-:W-:Y:S01]  /*39c0*/  @P0 VIADD R0, R12.reuse, 0x1 ;  /* 0x000000010c000836 */ /* 0x040fe20000000000 */
[C---:B------:R-:W-:Y:S01]  /*39d0*/  FSETP.NEU.FTZ.AND P0, PT, R131.reuse, -INF , PT ;  /* 0xff8000008300780b */ /* 0x040fe20003f1d000 */
[----:B------:R-:W-:Y:S01]  /*39e0*/  IMAD.U32 R8, RZ, RZ, UR9 ;  /* 0x00000009ff087e24 */ /* 0x000fe2000f8e00ff */
[----:B------:R-:W-:Y:S02]  /*39f0*/  @P4 ISETP.GE.AND P4, PT, R12, UR7, PT ;  /* 0x000000070c004c0c */ /* 0x000fe4000bf86270 */
[----:B------:R-:W-:Y:S01]  /*3a00*/  @P5 ISETP.GE.AND P5, PT, R0, UR7, PT ;  /* 0x0000000700005c0c */ /* 0x000fe2000bfa6270 */
[----:B------:R-:W-:Y:S03]  /*3a10*/  IMAD R0, R8, 0x80, R132 ;  /* 0x0000008008007824 */ /* 0x000fe600078e0284 */
[----:B------:R3:W4:Y:S01]  /*3a20*/  MUFU.TANH R222, R13 ;  /* 0x0000000d00de7308 */ /* 0x0007220000002400 */
[----:B-1----:R-:W-:Y:S01]  /*3a30*/  FMUL.FTZ R11, R131, 1.4426950216293334961 ;  /* 0x3fb8aa3b830b7820 */ /* 0x002fe20000410000 */
[----:B------:R-:W-:Y:S04]  /*3a40*/  IADD3 R8, R0, 0x8, RZ ;  /* 0x0000000800087810 */ /* 0x000fe80007ffe0ff */
[----:B------:R-:W-:Y:S04]  /*3a50*/  FSEL R11, R11, RZ, P0 ;  /* 0x000000ff0b0b7208 */ /* 0x000fe80000000000 */
[----:B------:R-:W-:Y:S01]  /*3a60*/  MUFU.TANH R77, R17 ;  /* 0x00000011004d7308 */ /* 0x000fe20000002400 */
[----:B------:R-:W-:Y:S01]  /*3a70*/  ISETP.GE.AND P2, PT, R8, RZ, PT ;  /* 0x000000ff0800720c */ /* 0x000fe20003f46270 */
[C---:B---3--:R-:W-:Y:S05]  /*3a80*/  VIADD R9, R0.reuse, 0xffffffff ;  /* 0xffffffff00097836 */ /* 0x048fea0000000000 */
[----:B------:R-:W-:Y:S03]  /*3a90*/  ISETP.GE.AND P0, PT, R9, RZ, PT ;  /* 0x000000ff0900720c */ /* 0x000fe60003f06270 */
[----:B------:R-:W1:Y:S01]  /*3aa0*/  MUFU.TANH R78, R16 ;  /* 0x00000010004e7308 */ /* 0x000e620000002400 */
[-C--:B------:R-:W-:Y:S03]  /*3ab0*/  HMMA.16816.F32 R20, R104, R4.reuse, R20 ;  /* 0x000000046814723c */ /* 0x080fe60000001814 */
[C---:B------:R-:W-:Y:S01]  /*3ac0*/  VIADD R13, R0.reuse, 0x3f ;  /* 0x0000003f000d7836 */ /* 0x040fe20000000000 */
[C---:B------:R-:W-:Y:S02]  /*3ad0*/  @!P2 IADD3 R8, -R0.reuse, -0x8, RZ ;  /* 0xfffffff80008a810 */ /* 0x040fe40007ffe1ff */
[C---:B------:R-:W-:Y:S03]  /*3ae0*/  HMMA.16816.F32 R24, R112.reuse, R4, R24 ;  /* 0x000000047018723c */ /* 0x040fe60000001818 */
[----:B------:R-:W-:Y:S01]  /*3af0*/  MUFU.TANH R198, R19 ;  /* 0x0000001300c67308 */ /* 0x000fe20000002400 */
[----:B------:R-:W-:Y:S02]  /*3b00*/  PLOP3.LUT P2, PT, PT, PT, UP0, 0x80, 0x0 ;  /* 0x000000000000781c */ /* 0x000fe40003f4f008 */
[C---:B------:R-:W-:Y:S01]  /*3b10*/  @!P0 IADD3 R9, -R0.reuse, 0x1, RZ ;  /* 0x0000000100098810 */ /* 0x040fe20007ffe1ff */
[-C--:B------:R-:W-:Y:S01]  /*3b20*/  HMMA.16816.F32 R28, R112, R6.reuse, R28 ;  /* 0x00000006701c723c */ /* 0x080fe2000000181c */
[----:B------:R-:W-:Y:S05]  /*3b30*/  PLOP3.LUT P0, PT, PT, PT, UP0, 0x80, 0x0 ;  /* 0x000000000000781c */ /* 0x000fea0003f0f008 */
[----:B------:R-:W3:Y:S01]  /*3b40*/  MUFU.TANH R203, R18 ;  /* 0x0000001200cb7308 */ /* 0x000ee20000002400 */
        /* <DEDUP_REMOVED lines=27> */
[----:B------:R-:W1:Y:S01]  /*3d00*/  MUFU.TANH R197, R22 ;  /* 0x0000001600c57308 */ /* 0x000e620000002400 */
[----:B---3--:R-:W-:Y:S01]  /*3d10*/  I2FP.F32.S32 R23, R8 ;  /* 0x0000000800177245 */ /* 0x008fe20000201400 */
[----:B------:R-:W-:Y:S01]  /*3d20*/  VIADD R8, R0, 0x47 ;  /* 0x0000004700087836 */ /* 0x000fe20000000000 */
[----:B------:R-:W-:Y:S02]  /*3d30*/  @P1 FSEL R4, R4, -INF , !P4 ;  /* 0xff80000004041808 */ /* 0x000fe40006000000 */
[----:B------:R-:W-:Y:S01]  /*3d40*/  PLOP3.LUT P1, PT, PT, PT, UP0, 0x80, 0x0 ;  /* 0x000000000000781c */ /* 0x000fe20003f2f008 */
[----:B------:R-:W-:Y:S01]  /*3d50*/  FFMA.FTZ R5, R23, -UR5, R69 ;  /* 0x8000000517057c23 */ /* 0x000fe20008010045 */
[----:B------:R-:W-:Y:S03]  /*3d60*/  ISETP.GE.AND P6, PT, R8, RZ, PT ;  /* 0x000000ff0800720c */ /* 0x000fe60003fc6270 */
[----:B------:R-:W3:Y:S01]  /*3d70*/  MUFU.TANH R214, R24 ;  /* 0x0000001800d67308 */ /* 0x000ee20000002400 */
        /* <DEDUP_REMOVED lines=8> */
[----:B------:R3:W-:Y:S01]  /*3e00*/  MUFU.EX2 R3, R5 ;  /* 0x0000000500037308 */ /* 0x0007e20000000800 */
[----:B------:R-:W-:Y:S01]  /*3e10*/  FFMA.FTZ R9, R9, UR8, -R11 ;  /* 0x0000000809097c23 */ /* 0x000fe2000801080b */
[----:B------:R-:W-:Y:S08]  /*3e20*/  ISETP.GE.AND P0, PT, R13, RZ, PT ;  /* 0x000000ff0d00720c */ /* 0x000ff00003f06270 */
[----:B------:R-:W-:Y:S01]  /*3e30*/  MUFU.EX2 R130, R9 ;  /* 0x0000000900827308 */ /* 0x000fe20000000800 */
[----:B-1----:R-:W-:Y:S05]  /*3e40*/  FFMA.FTZ R4, R100, -UR5, R68 ;  /* 0x8000000564047c23 */ /* 0x002fea0008010044 */
[----:B------:R-:W-:Y:S04]  /*3e50*/  @P1 FSEL R4, R4, -INF , !P5 ;  /* 0xff80000004041808 */ /* 0x000fe80006800000 */
[----:B------:R-:W-:Y:S01]  /*3e60*/  MUFU.TANH R231, R26 ;  /* 0x0000001a00e77308 */ /* 0x000fe20000002400 */
[----:B------:R-:W-:Y:S01]  /*3e70*/  @!P0 IADD3 R13, -R0, -0x3f, RZ ;  /* 0xffffffc1000d8810 */ /* 0x000fe20007ffe1ff */
[----:B---3--:R-:W-:Y:S01]  /*3e80*/  FFMA.FTZ R5, R4, UR8, -R10 ;  /* 0x0000000804057c23 */ /* 0x008fe2000801080a */
[----:B------:R-:W-:Y:S01]  /*3e90*/  VIADD R4, R0, 0x40 ;  /* 0x0000004000047836 */ /* 0x000fe20000000000 */
[----:B------:R-:W-:Y:S06]  /*3ea0*/  PLOP3.LUT P0, PT, PT, PT, UP0, 0x80, 0x0 ;  /* 0x000000000000781c */ /* 0x000fec0003f0f008 */
[----:B------:R1:W-:Y:S01]  /*3eb0*/  MUFU.EX2 R2, R5 ;  /* 0x0000000500027308 */ /* 0x0003e20000000800 */
[----:B------:R-:W-:Y:S09]  /*3ec0*/  ISETP.GE.AND P1, PT, R4, RZ, PT ;  /* 0x000000ff0400720c */ /* 0x000ff20003f26270 */
[----:B------:R-:W-:Y:S04]  /*3ed0*/  MUFU.TANH R230, R27 ;  /* 0x0000001b00e67308 */ /* 0x000fe80000002400 */
[C---:B------:R-:W-:Y:S06]  /*3ee0*/  @!P1 IADD3 R4, -R0.reuse, -0x40, RZ ;  /* 0xffffffc000049810 */ /* 0x040fec0007ffe1ff */
[----:B------:R-:W-:Y:S01]  /*3ef0*/  MUFU.TANH R213, R25 ;  /* 0x0000001900d57308 */ /* 0x000fe20000002400 */
[C---:B-1----:R-:W-:Y:S01]  /*3f00*/  VIADD R5, R0.reuse, 0x48 ;  /* 0x0000004800057836 */ /* 0x042fe20000000000 */
[----:B------:R-:W-:Y:S04]  /*3f10*/  PLOP3.LUT P1, PT, PT, PT, UP0, 0x80, 0x0 ;  /* 0x000000000000781c */ /* 0x000fe80003f2f008 */
[----:B------:R-:W-:Y:S04]  /*3f20*/  ISETP.GE.AND P2, PT, R5, RZ, PT ;  /* 0x000000ff0500720c */ /* 0x000fe80003f46270 */
[----:B------:R-:W-:Y:S10]  /*3f30*/  MUFU.TANH R210, R28 ;  /* 0x0000001c00d27308 */ /* 0x000ff40000002400 */
[----:B------:R-:W-:Y:S01]  /*3f40*/  MUFU.TANH R228, R31 ;  /* 0x0000001f00e47308 */ /* 0x000fe20000002400 */
[----:B------:R-:W-:Y:S02]  /*3f50*/  @!P2 IADD3 R5, -R0, -0x48, RZ ;  /* 0xffffffb80005a810 */ /* 0x000fe40007ffe1ff */
[----:B------:R-:W-:Y:S02]  /*3f60*/  PLOP3.LUT P2, PT, PT, PT, UP0, 0x80, 0x0 ;  /* 0x000000000000781c */ /* 0x000fe40003f4f008 */
[----:B------:R-:W-:Y:S05]  /*3f70*/  I2FP.F32.S32 R5, R5 ;  /* 0x0000000500057245 */ /* 0x000fea0000201400 */
[----:B------:R-:W1:Y:S01]  /*3f80*/  MUFU.TANH R229, R30 ;  /* 0x0000001e00e57308 */ /* 0x000e620000002400 */
[----:B------:R-:W-:Y:S09]  /*3f90*/  FFMA.FTZ R5, R5, -UR5, R239 ;  /* 0x8000000505057c23 */ /* 0x000ff200080100ef */
[----:B------:R-:W-:Y:S01]  /*3fa0*/  MUFU.TANH R72, R32 ;  /* 0x0000002000487308 */ /* 0x000fe20000002400 */
[----:B------:R-:W-:Y:S02]  /*3fb0*/  @P2 FSEL R5, R5, -INF , !P4 ;  /* 0xff80000005052808 */ /* 0x000fe40006000000 */
[----:B------:R-:W-:Y:S07]  /*3fc0*/  PLOP3.LUT P2, PT, PT, PT, UP0, 0x80, 0x0 ;  /* 0x000000000000781c */ /* 0x000fee0003f4f008 */
[----:B------:R-:W3:Y:S10]  /*3fd0*/  MUFU.TANH R209, R29 ;  /* 0x0000001d00d17308 */ /* 0x000ef40000002400 */
[----:B------:R-:W3:Y:S10]  /*3fe0*/  MUFU.TANH R175, R34 ;  /* 0x0000002200af7308 */ /* 0x000ef40000002400 */
[----:B------:R-:W-:Y:S10]  /*3ff0*/  MUFU.TANH R174, R35 ;  /* 0x0000002300ae7308 */ /* 0x000ff40000002400 */
[----:B------:R-:W3:Y:S01]  /*4000*/  MUFU.TANH R71, R33 ;  /* 0x0000002100477308 */ /* 0x000ee20000002400 */
[C---:B--2---:R-:W-:Y:S01]  /*4010*/  FSETP.NEU.FTZ.AND P3, PT, R14.reuse, -INF , PT ;  /* 0xff8000000e00780b */ /* 0x044fe20003f7d000 */
[----:B------:R-:W-:Y:S01]  /*4020*/  FMUL.FTZ R9, R14, 1.4426950216293334961 ;  /* 0x3fb8aa3b0e097820 */ /* 0x000fe20000410000 */
[----:B------:R-:W-:Y:S04]  /*4030*/  I2FP.F32.S32 R14, R4 ;  /* 0x00000004000e7245 */ /* 0x000fe80000201400 */
[----:B------:R-:W-:Y:S01]  /*4040*/  FSEL R9, R9, RZ, P3 ;  /* 0x000000ff09097208 */ /* 0x000fe20001800000 */
[C---:B------:R-:W-:Y:S01]  /*4050*/  FFMA.FTZ R4, R14.reuse, -UR5, R227 ;  /* 0x800000050e047c23 */ /* 0x040fe200080100e3 */
[C---:B----4-:R-:W-:Y:S01]  /*4060*/  FMUL.FTZ R17, R15.reuse, 1.4426950216293334961 ;  /* 0x3fb8aa3b0f117820 */ /* 0x050fe20000410000 */
[----:B------:R-:W-:Y:S01]  /*4070*/  FSETP.NEU.FTZ.AND P3, PT, R15, -INF , PT ;  /* 0xff8000000f00780b */ /* 0x000fe20003f7d000 */
[----:B------:R-:W-:Y:S01]  /*4080*/  FFMA.FTZ R14, R14, -UR5, R237 ;  /* 0x800000050e0e7c23 */ /* 0x000fe200080100ed */
[----:B------:R-:W-:Y:S02]  /*4090*/  I2FP.F32.S32 R15, R13 ;  /* 0x0000000d000f7245 */ /* 0x000fe40000201400 */
[----:B------:R-:W-:Y:S02]  /*40a0*/  @P1 FSEL R4, R4, -INF , !P4 ;  /* 0xff80000004041808 */ /* 0x000fe40006000000 */
[----:B------:R-:W-:Y:S01]  /*40b0*/  PLOP3.LUT P1, PT, PT, PT, UP0, 0x80, 0x0 ;  /* 0x000000000000781c */ /* 0x000fe20003f2f008 */
[----:B------:R-:W-:Y:S01]  /*40c0*/  FFMA.FTZ R13, R15, -UR5, R226 ;  /* 0x800000050f0d7c23 */ /* 0x000fe200080100e2 */
[----:B------:R-:W-:Y:S01]  /*40d0*/  PLOP3.LUT P4, PT, PT, PT, UP0, 0x80, 0x0 ;  /* 0x000000000000781c */ /* 0x000fe20003f8f008 */
[--C-:B------:R-:W-:Y:S01]  /*40e0*/  FFMA.FTZ R16, R4, UR8, -R9.reuse ;  /* 0x0000000804107c23 */ /* 0x100fe20008010809 */
        /* <DEDUP_REMOVED lines=17> */
[C---:B----4-:R-:W-:Y:S01]  /*4200*/  @P3 VIADD R13, R12.reuse, 0x8 ;  /* 0x000000080c0d3836 */ /* 0x050fe20000000000 */
        /* <DEDUP_REMOVED lines=13> */
[----:B------:R-:W-:Y:S01]  /*42e0*/  FFMA.FTZ R13, R13, UR8, -R8 ;  /* 0x000000080d0d7c23 */ /* 0x000fe20008010808 */
[----:B------:R-:W-:Y:S02]  /*42f0*/  @P1 FSEL R4, R4, -INF , !P2 ;  /* 0xff80000004041808 */ /* 0x000fe40005000000 */
[----:B------:R-:W-:Y:S01]  /*4300*/  PLOP3.LUT P1, PT, PT, PT, UP0, 0x80, 0x0 ;  /* 0x000000000000781c */ /* 0x000fe20003f2f008 */
[----:B------:R2:W-:Y:S01]  /*4310*/  MUFU.EX2 R220, R13 ;  /* 0x0000000d00dc7308 */ /* 0x0005e20000000800 */
[----:B------:R-:W-:Y:S01]  /*4320*/  PLOP3.LUT P3, PT, PT, PT, UP0, 0x80, 0x0 ;  /* 0x000000000000781c */ /* 0x000fe20003f6f008 */
[--C-:B------:R-:W-:Y:S04]  /*4330*/  FFMA.FTZ R4, R4, UR8, -R9.reuse ;  /* 0x0000000804047c23 */ /* 0x100fe80008010809 */
        /* <DEDUP_REMOVED lines=15> */
[----:B----4-:R-:W-:Y:S05]  /*4430*/  VIADD R14, R0, 0xfffffff7 ;  /* 0xfffffff7000e7836 */ /* 0x010fea0000000000 */
        /* <DEDUP_REMOVED lines=31> */
[----:B----4-:R-:W-:Y:S02]  /*4630*/  VIADD R13, R0, 0xffffffef ;  /* 0xffffffef000d7836 */ /* 0x010fe40000000000 */
        /* <DEDUP_REMOVED lines=39> */
[----:B------:R-:W-:Y:S01]  /*48b0*/  MUFU.EX2 R80, R13 ;  /* 0x0000000d00507308 */ /* 0x000fe20000000800 */
[----:B------:R-:W-:Y:S01]  /*48c0*/  PLOP3.LUT P4, PT, PT, PT, UP0, 0x80, 0x0 ;  /* 0x000000000000781c */ /* 0x000fe20003f8f008 */
[----:B------:R-:W-:Y:S01]  /*48d0*/  FMUL.FTZ R44, R44, UR6 ;  /* 0x000000062c2c7c20 */ /* 0x000fe20008410000 */
[----:B------:R-:W-:Y:S01]  /*48e0*/  @P0 FSEL R4, R4, -INF , !P3 ;  /* 0xff80000004040808 */ /* 0x000fe20005800000 */
[----:B------:R-:W-:Y:S01]  /*48f0*/  FFMA.FTZ R14, R14, UR8, -R11 ;  /* 0x000000080e0e7c23 */ /* 0x000fe2000801080b */
[----:B------:R-:W-:Y:S01]  /*4900*/  FMUL.FTZ R45, R45, UR6 ;  /* 0x000000062d2d7c20 */ /* 0x000fe20008410000 */
[----:B------:R-:W-:Y:S01]  /*4910*/  FMUL.FTZ R46, R46, UR6 ;  /* 0x000000062e2e7c20 */ /* 0x000fe20008410000 */
[----:B------:R-:W-:Y:S03]  /*4920*/  FMUL.FTZ R47, R47, UR6 ;  /* 0x000000062f2f7c20 */ /* 0x000fe60008410000 */
[----:B------:R-:W-:Y:S01]  /*4930*/  MUFU.EX2 R79, R14 ;  /* 0x0000000e004f7308 */ /* 0x000fe20000000800 */
[----:B------:R-:W-:Y:S01]  /*4940*/  FFMA.FTZ R4, R4, UR8, -R10 ;  /* 0x0000000804047c23 */ /* 0x000fe2000801080a */
[C---:B----4-:R-:W-:Y:S05]  /*4950*/  VIADD R5, R0.reuse, 0x30 ;  /* 0x0000003000057836 */ /* 0x050fea0000000000 */
[----:B------:R-:W-:Y:S03]  /*4960*/  ISETP.GE.AND P1, PT, R5, RZ, PT ;  /* 0x000000ff0500720c */ /* 0x000fe60003f26270 */
[----:B------:R4:W-:Y:S10]  /*4970*/  MUFU.EX2 R158, R4 ;  /* 0x00000004009e7308 */ /* 0x0009f40000000800 */
[----:B------:R-:W2:Y:S01]  /*4980*/  MUFU.TANH R252, R37 ;  /* 0x0000002500fc7308 */ /* 0x000ea20000002400 */
[C---:B------:R-:W-:Y:S02]  /*4990*/  @!P1 IADD3 R5, -R0.reuse, -0x30, RZ ;  /* 0xffffffd000059810 */ /* 0x040fe40007ffe1ff */
[----:B------:R-:W-:Y:S07]  /*49a0*/  PLOP3.LUT P1, PT, PT, PT, UP0, 0x80, 0x0 ;  /* 0x000000000000781c */ /* 0x000fee0003f2f008 */
[----:B------:R-:W2:Y:S01]  /*49b0*/  MUFU.TANH R187, R40 ;  /* 0x0000002800bb7308 */ /* 0x000ea20000002400 */
[----:B----4-:R-:W-:Y:S01]  /*49c0*/  VIADD R4, R0, 0x2f ;  /* 0x0000002f00047836 */ /* 0x010fe20000000000 */
[----:B------:R-:W-:Y:S04]  /*49d0*/  I2FP.F32.S32 R14, R5 ;  /* 0x00000005000e7245 */ /* 0x000fe80000201400 */
[----:B------:R-:W-:Y:S01]  /*49e0*/  ISETP.GE.AND P0, PT, R4, RZ, PT ;  /* 0x000000ff0400720c */ /* 0x000fe20003f06270 */
[C---:B------:R-:W-:Y:S03]  /*49f0*/  FFMA.FTZ R5, R14.reuse, -UR5, R214 ;  /* 0x800000050e057c23 */ /* 0x040fe600080100d6 */
[----:B------:R-:W4:Y:S01]  /*4a00*/  MUFU.TANH R215, R42 ;  /* 0x0000002a00d77308 */ /* 0x000f220000002400 */
[----:B------:R-:W-:Y:S01]  /*4a10*/  FFMA.FTZ R14, R14, -UR5, R229 ;  /* 0x800000050e0e7c23 */ /* 0x000fe200080100e5 */
[----:B------:R-:W-:Y:S02]  /*4a20*/  @P1 FSEL R5, R5, -INF , !P5 ;  /* 0xff80000005051808 */ /* 0x000fe40006800000 */
[----:B------:R-:W-:Y:S06]  /*4a30*/  PLOP3.LUT P1, PT, PT, PT, UP0, 0x80, 0x0 ;  /* 0x000000000000781c */ /* 0x000fec0003f2f008 */
[----:B------:R-:W-:Y:S01]  /*4a40*/  MUFU.TANH R212, R43 ;  /* 0x0000002b00d47308 */ /* 0x000fe20000002400 */
[----:B------:R-:W-:Y:S02]  /*4a50*/  @!P0 IADD3 R4, -R0, -0x2f, RZ ;  /* 0xffffffd100048810 */ /* 0x000fe40007ffe1ff */
[----:B------:R-:W-:Y:S02]  /*4a60*/  PLOP3.LUT P0, PT, PT, PT, UP0, 0x80, 0x0 ;  /* 0x000000000000781c */ /* 0x000fe40003f0f008 */
[----:B------:R-:W-:Y:S05]  /*4a70*/  I2FP.F32.S32 R15, R4 ;  /* 0x00000004000f7245 */ /* 0x000fea0000201400 */
[----:B------:R-:W4:Y:S01]  /*4a80*/  MUFU.TANH R186, R41 ;  /* 0x0000002900ba7308 */ /* 0x000f220000002400 */
[----:B------:R-:W-:Y:S01]  /*4a90*/  FFMA.FTZ R4, R5, UR8, -R9 ;  /* 0x0000000805047c23 */ /* 0x000fe20008010809 */
[----:B------:R-:W-:Y:S01]  /*4aa0*/  FFMA.FTZ R5, R19, -UR5, R231 ;  /* 0x8000000513057c23 */ /* 0x000fe200080100e7 */
[----:B------:R-:W-:Y:S04]  /*4ab0*/  FFMA.FTZ R13, R15, -UR5, R213 ;  /* 0x800000050f0d7c23 */ /* 0x000fe800080100d5 */
[----:B------:R-:W-:Y:S03]  /*4ac0*/  @P2 FSEL R5, R5, -INF , !P5 ;  /* 0xff80000005052808 */ /* 0x000fe60006800000 */
[----:B------:R3:W-:Y:S01]  /*4ad0*/  MUFU.EX2 R179, R4 ;  /* 0x0000000400b37308 */ /* 0x0007e20000000800 */
[----:B------:R-:W-:Y:S02]  /*4ae0*/  PLOP3.LUT P2, PT, PT, PT, UP0, 0x80, 0x0 ;  /* 0x000000000000781c */ /* 0x000fe40003f4f008 */
[----:B------:R-:W-:Y:S01]  /*4af0*/  @P0 FSEL R13, R13, -INF , !P3 ;  /* 0xff8000000d0d0808 */ /* 0x000fe20005800000 */
[----:B------:R-:W-:Y:S01]  /*4b00*/  FFMA.FTZ R5, R5, UR8, -R8 ;  /* 0x0000000805057c23 */ /* 0x000fe20008010808 */
[----:B------:R-:W-:Y:S05]  /*4b10*/  PLOP3.LUT P5, PT, PT, PT, UP0, 0x80, 0x0 ;  /* 0x000000000000781c */ /* 0x000fea0003faf008 */
[----:B------:R1:W-:Y:S01]  /*4b20*/  MUFU.EX2 R205, R5 ;  /* 0x0000000500cd7308 */ /* 0x0003e20000000800 */
[--C-:B------:R-:W-:Y:S09]  /*4b30*/  FFMA.FTZ R13, R13, UR8, -R9.reuse ;  /* 0x000000080d0d7c23 */ /* 0x100ff20008010809 */
[----:B------:R2:W-:Y:S01]  /*4b40*/  MUFU.EX2 R178, R13 ;  /* 0x0000000d00b27308 */ /* 0x0005e20000000800 */
[----:B---3--:R-:W-:Y:S05]  /*4b50*/  FFMA.FTZ R4, R18, -UR5, R230 ;  /* 0x8000000512047c23 */ /* 0x008fea00080100e6 */
[----:B------:R-:W-:Y:S04]  /*4b60*/  @P1 FSEL R4, R4, -INF , !P3 ;  /* 0xff80000004041808 */ /* 0x000fe80005800000 */
[----:B------:R-:W3:Y:S01]  /*4b70*/  MUFU.TANH R183, R44 ;  /* 0x0000002c00b77308 */ /* 0x000ee20000002400 */
[----:B------:R-:W-:Y:S01]  /*4b80*/  PLOP3.LUT P3, PT, PT, PT, UP0, 0x80, 0x0 ;  /* 0x000000000000781c */ /* 0x000fe20003f6f008 */
[----:B-1----:R-:W-:Y:S01]  /*4b90*/  FFMA.FTZ R5, R4, UR8, -R8 ;  /* 0x0000000804057c23 */ /* 0x002fe20008010808 */
[----:B------:R-:W-:Y:S01]  /*4ba0*/  VIADD R4, R0, 0x28 ;  /* 0x0000002800047836 */ /* 0x000fe20000000000 */
[----:B------:R-:W-:Y:S06]  /*4bb0*/  PLOP3.LUT P1, PT, PT, PT, UP0, 0x80, 0x0 ;  /* 0x000000000000781c */ /* 0x000fec0003f2f008 */
[----:B------:R1:W-:Y:S01]  /*4bc0*/  MUFU.EX2 R204, R5 ;  /* 0x0000000500cc7308 */ /* 0x0003e20000000800 */
[----:B------:R-:W-:Y:S03]  /*4bd0*/  ISETP.GE.AND P0, PT, R4, RZ, PT ;  /* 0x000000ff0400720c */ /* 0x000fe60003f06270 */
[C---:B--2---:R-:W-:Y:S01]  /*4be0*/  @P3 VIADD R13, R12.reuse, 0x18 ;  /* 0x000000180c0d3836 */ /* 0x044fe20000000000 */
[----:B------:R-:W-:Y:S05]  /*4bf0*/  PLOP3.LUT P3, PT, PT, PT, UP0, 0x80, 0x0 ;  /* 0x000000000000781c */ /* 0x000fea0003f6f008 */
[----:B------:R-:W2:Y:S01]  /*4c00*/  MUFU.TANH R182, R45 ;  /* 0x0000002d00b67308 */ /* 0x000ea20000002400 */
[----:B------:R-:W-:Y:S02]  /*4c10*/  @P2 ISETP.GE.AND P2, PT, R13, UR7, PT ;  /* 0x000000070d002c0c */ /* 0x000fe4000bf46270 */
[----:B------:R-:W-:Y:S02]  /*4c20*/  @P5 IADD3 R13, R12, 0x19, RZ ;  /* 0x000000190c0d5810 */ /* 0x000fe40007ffe0ff */
[C---:B------:R-:W-:Y:S05]  /*4c30*/  @!P0 IADD3 R4, -R0.reuse, -0x28, RZ ;  /* 0xffffffd800048810 */ /* 0x040fea0007ffe1ff */
[----:B------:R-:W2:Y:S01]  /*4c40*/  MUFU.TANH R211, R46 ;  /* 0x0000002e00d37308 */ /* 0x000ea20000002400 */
[----:B------:R-:W-:Y:S01]  /*4c50*/  @P4 ISETP.GE.AND P4, PT, R13, UR7, PT ;  /* 0x000000070d004c0c */ /* 0x000fe2000bf86270 */
[----:B------:R-:W-:Y:S01]  /*4c60*/  FFMA.FTZ R13, R15, -UR5, R228 ;  /* 0x800000050f0d7c23 */ /* 0x000fe200080100e4 */
[----:B------:R-:W-:Y:S01]  /*4c70*/  I2FP.F32.S32 R19, R4 ;  /* 0x0000000400137245 */ /* 0x000fe20000201400 */
[C---:B------:R-:W-:Y:S01]  /*4c80*/  VIADD R15, R0.reuse, 0xffffffe8 ;  /* 0xffffffe8000f7836 */ /* 0x040fe20000000000 */
[----:B------:R-:W-:Y:S01]  /*4c90*/  PLOP3.LUT P0, PT, PT, PT, UP0, 0x80, 0x0 ;  /* 0x000000000000781c */ /* 0x000fe20003f0f008 */
[----:B-1----:R-:W-:Y:S01]  /*4ca0*/  VIADD R5, R0, 0x27 ;  /* 0x0000002700057836 */ /* 0x002fe20000000000 */
[----:B------:R-:W-:Y:S03]  /*4cb0*/  @P3 FSEL R13, R13, -INF , !P4 ;  /* 0xff8000000d0d3808 */ /* 0x000fe60006000000 */
[----:B------:R-:W1:Y:S01]  /*4cc0*/  MUFU.TANH R208, R47 ;  /* 0x0000002f00d07308 */ /* 0x000e620000002400 */
[----:B------:R-:W-:Y:S01]  /*4cd0*/  FFMA.FTZ R4, R19, -UR5, R210 ;  /* 0x8000000513047c23 */ /* 0x000fe200080100d2 */
[----:B------:R-:W-:Y:S01]  /*4ce0*/  PLOP3.LUT P3, PT, PT, PT, UP0, 0x80, 0x0 ;  /* 0x000000000000781c */ /* 0x000fe20003f6f008 */
[--C-:B------:R-:W-:Y:S01]  /*4cf0*/  FFMA.FTZ R13, R13, UR8, -R8.reuse ;  /* 0x000000080d0d7c23 */ /* 0x100fe20008010808 */
[----:B------:R-:W-:Y:S02]  /*4d00*/  ISETP.GE.AND P6, PT, R5, RZ, PT ;  /* 0x000000ff0500720c */ /* 0x000fe40003fc6270 */
[----:B------:R-:W-:Y:S04]  /*4d10*/  @P1 FSEL R4, R4, -INF , !P2 ;  /* 0xff80000004041808 */ /* 0x000fe80005000000 */
[----:B------:R4:W-:Y:S01]  /*4d20*/  MUFU.EX2 R200, R13 ;  /* 0x0000000d00c87308 */ /* 0x0009e20000000800 */
[----:B------:R-:W-:Y:S01]  /*4d30*/  PLOP3.LUT P1, PT, PT, PT, UP0, 0x80, 0x0 ;  /* 0x000000000000781c */ /* 0x000fe20003f2f008 */
[----:B------:R-:W-:Y:S08]  /*4d40*/  FFMA.FTZ R4, R4, UR8, -R9 ;  /* 0x0000000804047c23 */ /* 0x000ff00008010809 */
[----:B------:R-:W-:Y:S01]  /*4d50*/  MUFU.EX2 R173, R4 ;  /* 0x0000000400ad7308 */ /* 0x000fe20000000800 */
[----:B------:R-:W-:Y:S03]  /*4d60*/  @!P6 IADD3 R5, -R0, -0x27, RZ ;  /* 0xffffffd90005e810 */ /* 0x000fe60007ffe1ff */
[----:B------:R-:W-:Y:S06]  /*4d70*/  @P1 FSEL R14, R14, -INF , !P2 ;  /* 0xff8000000e0e1808 */ /* 0x000fec0005000000 */
[----:B------:R-:W1:Y:S01]  /*4d80*/  MUFU.TANH R247, R48 ;  /* 0x0000003000f77308 */ /* 0x000e620000002400 */
[----:B------:R-:W-:Y:S01]  /*4d90*/  ISETP.GE.AND P1, PT, R15, RZ, PT ;  /* 0x000000ff0f00720c */ /* 0x000fe20003f26270 */
[----:B------:R-:W-:Y:S01]  /*4da0*/  FFMA.FTZ R14, R14, UR8, -R8 ;  /* 0x000000080e0e7c23 */ /* 0x000fe20008010808 */
[----:B------:R-:W-:Y:S07]  /*4db0*/  I2FP.F32.S32 R18, R5 ;  /* 0x0000000500127245 */ /* 0x000fee0000201400 */
[----:B------:R3:W-:Y:S01]  /*4dc0*/  MUFU.EX2 R201, R14 ;  /* 0x0000000e00c97308 */ /* 0x0007e20000000800 */
[----:B------:R-:W-:Y:S03]  /*4dd0*/  FFMA.FTZ R5, R18, -UR5, R209 ;  /* 0x8000000512057c23 */ /* 0x000fe600080100d1 */
[C---:B------:R-:W-:Y:S06]  /*4de0*/  @!P1 IADD3 R15, -R0.reuse, 0x18, RZ ;  /* 0x00000018000f9810 */ /* 0x040fec0007ffe1ff */
[----:B------:R-:W1:Y:S01]  /*4df0*/  MUFU.TANH R246, R49 ;  /* 0x0000003100f67308 */ /* 0x000e620000002400 */
[----:B------:R-:W-:Y:S02]  /*4e00*/  PLOP3.LUT P1, PT, PT, PT, UP0, 0x80, 0x0 ;  /* 0x000000000000781c */ /* 0x000fe40003f2f008 */
[----:B------:R-:W-:Y:S02]  /*4e10*/  I2FP.F32.S32 R17, R15 ;  /* 0x0000000f00117245 */ /* 0x000fe40000201400 */
[----:B------:R-:W-:Y:S05]  /*4e20*/  @P0 FSEL R5, R5, -INF , !P4 ;  /* 0xff80000005050808 */ /* 0x000fea0006000000 */
[----:B------:R-:W1:Y:S01]  /*4e30*/  MUFU.TANH R153, R51 ;  /* 0x0000003300997308 */ /* 0x000e620000002400 */
[----:B----4-:R-:W-:Y:S01]  /*4e40*/  FFMA.FTZ R13, R17, -UR5, R72 ;  /* 0x80000005110d7c23 */ /* 0x010fe20008010048 */
[----:B---3--:R-:W-:Y:S02]  /*4e50*/  VIADD R14, R0, 0xffffffe7 ;  /* 0xffffffe7000e7836 */ /* 0x008fe40000000000 */
[----:B------:R-:W-:Y:S02]  /*4e60*/  FFMA.FTZ R5, R5, UR8, -R9 ;  /* 0x0000000805057c23 */ /* 0x000fe40008010809 */
[----:B------:R-:W-:Y:S04]  /*4e70*/  @P1 FSEL R13, R13, -INF , !P2 ;  /* 0xff8000000d0d1808 */ /* 0x000fe80005000000 */
[----:B------:R3:W-:Y:S01]  /*4e80*/  MUFU.EX2 R172, R5 ;  /* 0x0000000500ac7308 */ /* 0x0007e20000000800 */
[----:B------:R-:W-:Y:S01]  /*4e90*/  ISETP.GE.AND P0, PT, R14, RZ, PT ;  /* 0x000000ff0e00720c */ /* 0x000fe20003f06270 */
[----:B------:R-:W-:Y:S01]  /*4ea0*/  FFMA.FTZ R13, R13, UR8, -R11 ;  /* 0x000000080d0d7c23 */ /* 0x000fe2000801080b */
[----:B------:R-:W-:Y:S07]  /*4eb0*/  PLOP3.LUT P1, PT, PT, PT, UP0, 0x80, 0x0 ;  /* 0x000000000000781c */ /* 0x000fee0003f2f008 */
[----:B------:R4:W-:Y:S04]  /*4ec0*/  MUFU.EX2 R74, R13 ;  /* 0x0000000d004a7308 */ /* 0x0009e80000000800 */
[----:B------:R-:W-:Y:S06]  /*4ed0*/  @!P0 IADD3 R14, -R0, 0x19, RZ ;  /* 0x00000019000e8810 */ /* 0x000fec0007ffe1ff */
[----:B------:R-:W1:Y:S01]  /*4ee0*/  MUFU.TANH R154, R50 ;  /* 0x00000032009a7308 */ /* 0x000e620000002400 */
[----:B---3--:R-:W3:Y:S01]  /*4ef0*/  LDSM.16.M88.4 R4, [R117+0x6c00] ;  /* 0x006c00007504783b */ /* 0x008ee20000000200 */
[----:B------:R-:W-:Y:S01]  /*4f00*/  I2FP.F32.S32 R16, R14 ;  /* 0x0000000e00107245 */ /* 0x000fe20000201400 */
[----:B------:R-:W-:Y:S01]  /*4f10*/  FFMA.FTZ R14, R21, -UR5, R175 ;  /* 0x80000005150e7c23 */ /* 0x000fe200080100af */
[----:B------:R-:W-:Y:S03]  /*4f20*/  PLOP3.LUT P0, PT, PT, PT, UP0, 0x80, 0x0 ;  /* 0x000000000000781c */ /* 0x000fe60003f0f008 */
[----:B------:R-:W-:Y:S01]  /*4f30*/  FFMA.FTZ R15, R16, -UR5, R71 ;  /* 0x80000005100f7c23 */ /* 0x000fe20008010047 */
[----:B------:R-:W-:Y:S01]  /*4f40*/  @P3 FSEL R14, R14, -INF , !P2 ;  /* 0xff8000000e0e3808 */ /* 0x000fe20005000000 */
[----:B----4-:R-:W-:Y:S01]  /*4f50*/  FFMA.FTZ R13, R20, -UR5, R174 ;  /* 0x80000005140d7c23 */ /* 0x010fe200080100ae */
[----:B------:R-:W-:Y:S02]  /*4f60*/  PLOP3.LUT P2, PT, PT, PT, UP0, 0x80, 0x0 ;  /* 0x000000000000781c */ /* 0x000fe40003f4f008 */
[----:B------:R-:W-:Y:S01]  /*4f70*/  PLOP3.LUT P3, PT, PT, PT, UP0, 0x80, 0x0 ;  /* 0x000000000000781c */ /* 0x000fe20003f6f008 */
[--C-:B------:R-:W-:Y:S01]  /*4f80*/  FFMA.FTZ R14, R14, UR8, -R10.reuse ;  /* 0x000000080e0e7c23 */ /* 0x100fe2000801080a */
[----:B------:R-:W-:Y:S02]  /*4f90*/  @P1 FSEL R13, R13, -INF , !P4 ;  /* 0xff8000000d0d1808 */ /* 0x000fe40006000000 */
[----:B------:R-:W-:Y:S01]  /*4fa0*/  PLOP3.LUT P1, PT, PT, PT, UP0, 0x80, 0x0 ;  /* 0x000000000000781c */ /* 0x000fe20003f2f008 */
[----:B------:R4:W-:Y:S01]  /*4fb0*/  MUFU.EX2 R147, R14 ;  /* 0x0000000e00937308 */ /* 0x0009e20000000800 */
[----:B------:R-:W-:Y:S01]  /*4fc0*/  @P0 FSEL R15, R15, -INF , !P4 ;  /* 0xff8000000f0f0808 */ /* 0x000fe20006000000 */
[----:B------:R-:W-:Y:S01]  /*4fd0*/  FFMA.FTZ R13, R13, UR8, -R10 ;  /* 0x000000080d0d7c23 */ /* 0x000fe2000801080a */
[----:B------:R-:W-:Y:S02]  /*4fe0*/  PLOP3.LUT P0, PT, PT, PT, UP0, 0x80, 0x0 ;  /* 0x000000000000781c */ /* 0x000fe40003f0f008 */
[----:B------:R-:W-:Y:S01]  /*4ff0*/  PLOP3.LUT P4, PT, PT, PT, UP0, 0x80, 0x0 ;  /* 0x000000000000781c */ /* 0x000fe20003f8f008 */
[----:B------:R-:W-:Y:S04]  /*5000*/  FFMA.FTZ R15, R15, UR8, -R11 ;  /* 0x000000080f0f7c23 */ /* 0x000fe8000801080b */
[----:B------:R2:W-:Y:S10]  /*5010*/  MUFU.EX2 R146, R13 ;  /* 0x0000000d00927308 */ /* 0x0005f40000000800 */
[----:B------:R1:W-:Y:S01]  /*5020*/  MUFU.EX2 R73, R15 ;  /* 0x0000000f00497308 */ /* 0x0003e20000000800 */
[----:B----4-:R-:W-:Y:S05]  /*5030*/  VIADD R14, R0, 0xffffffe0 ;  /* 0xffffffe0000e7836 */ /* 0x010fea0000000000 */
[----:B------:R-:W-:Y:S01]  /*5040*/  ISETP.GE.AND P6, PT, R14, RZ, PT ;  /* 0x000000ff0e00720c */ /* 0x000fe20003fc6270 */
[-C--:B---3--:R-:W-:Y:S03]  /*5050*/  HMMA.16816.F32 R52, R104, R4.reuse, R52 ;  /* 0x000000046834723c */ /* 0x088fe60000001834 */
[----:B--2---:R-:W-:Y:S03]  /*5060*/  VIADD R13, R0, 0xffffffdf ;  /* 0xffffffdf000d7836 */ /* 0x004fe60000000000 */
[C---:B------:R-:W-:Y:S04]  /*5070*/  HMMA.16816.F32 R56, R112.reuse, R4, R56 ;  /* 0x000000047038723c */ /* 0x040fe80000001838 */
[----:B------:R-:W-:Y:S01]  /*5080*/  ISETP.GE.AND P5, PT, R13, RZ, PT ;  /* 0x000000ff0d00720c */ /* 0x000fe20003fa6270 */
[----:B-1----:R-:W-:Y:S01]  /*5090*/  @P2 VIADD R15, R12, 0x20 ;  /* 0x000000200c0f2836 */ /* 0x002fe20000000000 */
[----:B------:R-:W-:Y:S01]  /*50a0*/  @!P6 IADD3 R14, -R0, 0x20, RZ ;  /* 0x00000020000ee810 */ /* 0x000fe20007ffe1ff */
[----:B------:R-:W-:Y:S01]  /*50b0*/  FFMA.FTZ R5, R17, -UR5, R171 ;  /* 0x8000000511057c23 */ /* 0x000fe200080100ab */
[----:B------:R-:W-:Y:S01]  /*50c0*/  PLOP3.LUT P2, PT, PT, PT, UP0, 0x80, 0x0 ;  /* 0x000000000000781c */ /* 0x000fe20003f4f008 */
[-C--:B------:R-:W-:Y:S01]  /*50d0*/  HMMA.16816.F32 R60, R112, R6.reuse, R60 ;  /* 0x00000006703c723c */ /* 0x080fe2000000183c */
[----:B------:R-:W-:Y:S01]  /*50e0*/  PLOP3.LUT P6, PT, PT, PT, UP0, 0x80, 0x0 ;  /* 0x000000000000781c */ /* 0x000fe20003fcf008 */
[----:B------:R-:W2:Y:S01]  /*50f0*/  LDL R115, [R1+0x34] ;  /* 0x0000340001737983 */ /* 0x000ea20000100800 */
[----:B------:R-:W-:Y:S01]  /*5100*/  I2FP.F32.S32 R22, R14 ;  /* 0x0000000e00167245 */ /* 0x000fe20000201400 */
[----:B------:R-:W-:Y:S01]  /*5110*/  FFMA.FTZ R4, R16, -UR5, R170 ;  /* 0x8000000510047c23 */ /* 0x000fe200080100aa */
[C---:B------:R-:W-:Y:S01]  /*5120*/  VIADD R16, R0.reuse, 0xffffffc8 ;  /* 0xffffffc800107836 */ /* 0x040fe20000000000 */
[----:B------:R-:W-:Y:S01]  /*5130*/  HMMA.16816.F32 R64, R104, R6, R64 ;  /* 0x000000066840723c */ /* 0x000fe20000001840 */
[----:B------:R-:W3:Y:S04]  /*5140*/  LDL R113, [R1+0x30] ;  /* 0x0000300001717983 */ /* 0x000ee80000100800 */
[----:B------:R-:W-:Y:S01]  /*5150*/  @!P5 IADD3 R13, -R0, 0x21, RZ ;  /* 0x00000021000dd810 */ /* 0x000fe20007ffe1ff */
[----:B------:R-:W-:Y:S01]  /*5160*/  FMUL.FTZ R53, R53, UR6 ;  /* 0x0000000635357c20 */ /* 0x000fe20008410000 */
[----:B------:R-:W-:Y:S01]  /*5170*/  @P1 ISETP.GE.AND P5, PT, R15, UR7, PT ;  /* 0x000000070f001c0c */ /* 0x000fe2000bfa6270 */
[----:B------:R-:W-:Y:S01]  /*5180*/  @P4 VIADD R15, R12, 0x21 ;  /* 0x000000210c0f4836 */ /* 0x000fe20000000000 */
[----:B------:R-:W-:Y:S01]  /*5190*/  PLOP3.LUT P1, PT, PT, PT, UP0, 0x80, 0x0 ;  /* 0x000000000000781c */ /* 0x000fe20003f2f008 */
[----:B------:R-:W1:Y:S01]  /*51a0*/  MUFU.TANH R244, R53 ;  /* 0x0000003500f47308 */ /* 0x000e620000002400 */
[----:B------:R-:W-:Y:S01]  /*51b0*/  I2FP.F32.S32 R21, R13 ;  /* 0x0000000d00157245 */ /* 0x000fe20000201400 */
[----:B------:R-:W-:Y:S01]  /*51c0*/  FFMA.FTZ R13, R22, -UR5, R70 ;  /* 0x80000005160d7c23 */ /* 0x000fe20008010046 */
[----:B------:R-:W-:Y:S01]  /*51d0*/  @P2 FSEL R5, R5, -INF , !P5 ;  /* 0xff80000005052808 */ /* 0x000fe20006800000 */
[----:B------:R-:W-:Y:S01]  /*51e0*/  VIADD R7, R0, 0xffffffcf ;  /* 0xffffffcf00077836 */ /* 0x000fe20000000000 */
[----:B------:R-:W-:Y:S01]  /*51f0*/  @P3 ISETP.GE.AND P3, PT, R15, UR7, PT ;  /* 0x000000070f003c0c */ /* 0x000fe2000bf66270 */
[----:B------:R-:W-:Y:S01]  /*5200*/  FFMA.FTZ R14, R21, -UR5, R252 ;  /* 0x80000005150e7c23 */ /* 0x000fe200080100fc */
[----:B------:R-:W-:Y:S01]  /*5210*/  @P0 FSEL R13, R13, -INF , !P5 ;  /* 0xff8000000d0d0808 */ /* 0x000fe20006800000 */
[--C-:B------:R-:W-:Y:S01]  /*5220*/  FFMA.FTZ R5, R5, UR8, -R10.reuse ;  /* 0x0000000805057c23 */ /* 0x100fe2000801080a */
[----:B------:R-:W-:Y:S01]  /*5230*/  PLOP3.LUT P0, PT, PT, PT, UP0, 0x80, 0x0 ;  /* 0x000000000000781c */ /* 0x000fe20003f0f008 */
[----:B------:R-:W-:Y:S01]  /*5240*/  FMUL.FTZ R60, R60, UR6 ;  /* 0x000000063c3c7c20 */ /* 0x000fe20008410000 */
[----:B------:R-:W-:Y:S01]  /*5250*/  FMUL.FTZ R61, R61, UR6 ;  /* 0x000000063d3d7c20 */ /* 0x000fe20008410000 */
[----:B------:R4:W-:Y:S01]  /*5260*/  MUFU.EX2 R143, R5 ;  /* 0x00000005008f7308 */ /* 0x0009e20000000800 */
[----:B------:R-:W-:Y:S01]  /*5270*/  @P1 FSEL R14, R14, -INF , !P3 ;  /* 0xff8000000e0e1808 */ /* 0x000fe20005800000 */
[--C-:B------:R-:W-:Y:S01]  /*5280*/  FFMA.FTZ R13, R13, UR8, -R11.reuse ;  /* 0x000000080d0d7c23 */ /* 0x100fe2000801080b */
[----:B------:R-:W-:Y:S01]  /*5290*/  PLOP3.LUT P2, PT, PT, PT, UP0, 0x80, 0x0 ;  /* 0x000000000000781c */ /* 0x000fe20003f4f008 */
[----:B------:R-:W-:Y:S01]  /*52a0*/  FMUL.FTZ R64, R64, UR6 ;  /* 0x0000000640407c20 */ /* 0x000fe20008410000 */
[----:B------:R-:W-:Y:S01]  /*52b0*/  FMUL.FTZ R62, R62, UR6 ;  /* 0x000000063e3e7c20 */ /* 0x000fe20008410000 */
[----:B------:R-:W-:Y:S01]  /*52c0*/  FFMA.FTZ R14, R14, UR8, -R11 ;  /* 0x000000080e0e7c23 */ /* 0x000fe2000801080b */
[----:B------:R-:W-:Y:S03]  /*52d0*/  FMUL.FTZ R66, R66, UR6 ;  /* 0x0000000642427c20 */ /* 0x000fe60008410000 */
[----:B------:R-:W-:Y:S01]  /*52e0*/  MUFU.EX2 R251, R13 ;  /* 0x0000000d00fb7308 */ /* 0x000fe20000000800 */
[----:B------:R-:W-:Y:S01]  /*52f0*/  FMUL.FTZ R65, R65, UR6 ;  /* 0x0000000641417c20 */ /* 0x000fe20008410000 */
[----:B------:R-:W-:Y:S01]  /*5300*/  @P0 FSEL R4, R4, -INF , !P3 ;  /* 0xff80000004040808 */ /* 0x000fe20005800000 */
[----:B------:R-:W-:Y:S01]  /*5310*/  FMUL.FTZ R63, R63, UR6 ;  /* 0x000000063f3f7c20 */ /* 0x000fe20008410000 */
[----:B------:R-:W-:Y:S01]  /*5320*/  FMUL.FTZ R67, R67, UR6 ;  /* 0x0000000643437c20 */ /* 0x000fe20008410000 */
[----:B------:R-:W-:Y:S01]  /*5330*/  FMUL.FTZ R55, R55, UR6 ;  /* 0x0000000637377c20 */ /* 0x000fe20008410000 */
[----:B------:R-:W-:Y:S01]  /*5340*/  FMUL.FTZ R52, R52, UR6 ;  /* 0x0000000634347c20 */ /* 0x000fe20008410000 */
[----:B------:R-:W-:Y:S03]  /*5350*/  FFMA.FTZ R4, R4, UR8, -R10 ;  /* 0x0000000804047c23 */ /* 0x000fe6000801080a */
[----:B------:R-:W-:Y:S01]  /*5360*/  MUFU.EX2 R250, R14 ;  /* 0x0000000e00fa7308 */ /* 0x000fe20000000800 */
[----:B------:R-:W-:Y:S01]  /*5370*/  FMUL.FTZ R54, R54, UR6 ;  /* 0x0000000636367c20 */ /* 0x000fe20008410000 */
[----:B------:R-:W-:Y:S01]  /*5380*/  FMUL.FTZ R56, R56, UR6 ;  /* 0x0000000638387c20 */ /* 0x000fe20008410000 */
[----:B------:R-:W-:Y:S01]  /*5390*/  FMUL.FTZ R57, R57, UR6 ;  /* 0x0000000639397c20 */ /* 0x000fe20008410000 */
[----:B------:R-:W-:Y:S01]  /*53a0*/  FMUL.FTZ R58, R58, UR6 ;  /* 0x000000063a3a7c20 */ /* 0x000fe20008410000 */
[----:B------:R-:W-:Y:S01]  /*53b0*/  FMUL.FTZ R59, R59, UR6 ;  /* 0x000000063b3b7c20 */ /* 0x000fe20008410000 */
[----:B------:R-:W-:Y:S04]  /*53c0*/  PLOP3.LUT P4, PT, PT, PT, UP0, 0x80, 0x0 ;  /* 0x000000000000781c */ /* 0x000fe80003f8f008 */
[----:B------:R1:W-:Y:S01]  /*53d0*/  MUFU.EX2 R142, R4 ;  /* 0x00000004008e7308 */ /* 0x0003e20000000800 */
[C---:B----4-:R-:W-:Y:S04]  /*53e0*/  IADD3 R5, R0.reuse, 0x20, RZ ;  /* 0x0000002000057810 */ /* 0x050fe80007ffe0ff */
[----:B------:R-:W-:Y:S05]  /*53f0*/  ISETP.GE.AND P1, PT, R5, RZ, PT ;  /* 0x000000ff0500720c */ /* 0x000fea0003f26270 */
[----:B------:R-:W-:Y:S10]  /*5400*/  MUFU.TANH R150, R55 ;  /* 0x0000003700967308 */ /* 0x000ff40000002400 */
[----:B------:R-:W4:Y:S01]  /*5410*/  MUFU.TANH R245, R52 ;  /* 0x0000003400f57308 */ /* 0x000f220000002400 */
[C---:B-1----:R-:W-:Y:S01]  /*5420*/  VIADD R4, R0.reuse, 0x1f ;  /* 0x0000001f00047836 */ /* 0x042fe20000000000 */
[----:B------:R-:W-:Y:S02]  /*5430*/  @!P1 IADD3 R5, -R0, -0x20, RZ ;  /* 0xffffffe000059810 */ /* 0x000fe40007ffe1ff */
[----:B------:R-:W-:Y:S02]  /*5440*/  PLOP3.LUT P1, PT, PT, PT, UP0, 0x80, 0x0 ;  /* 0x000000000000781c */ /* 0x000fe40003f2f008 */
[----:B------:R-:W-:Y:S04]  /*5450*/  ISETP.GE.AND P0, PT, R4, RZ, PT ;  /* 0x000000ff0400720c */ /* 0x000fe80003f06270 */
[----:B------:R-:W1:Y:S01]  /*5460*/  MUFU.TANH R151, R54 ;  /* 0x0000003600977308 */ /* 0x000e620000002400 */
[----:B------:R-:W-:Y:S05]  /*5470*/  I2FP.F32.S32 R14, R5 ;  /* 0x00000005000e7245 */ /* 0x000fea0000201400 */
[----:B------:R-:W-:Y:S04]  /*5480*/  FFMA.FTZ R5, R14, -UR5, R187 ;  /* 0x800000050e057c23 */ /* 0x000fe800080100bb */
[----:B------:R-:W-:Y:S01]  /*5490*/  MUFU.TANH R166, R56 ;  /* 0x0000003800a67308 */ /* 0x000fe20000002400 */
[----:B------:R-:W-:Y:S02]  /*54a0*/  @P1 FSEL R5, R5, -INF , !P5 ;  /* 0xff80000005051808 */ /* 0x000fe40006800000 */
[----:B------:R-:W-:Y:S02]  /*54b0*/  @!P0 IADD3 R4, -R0, -0x1f, RZ ;  /* 0xffffffe100048810 */ /* 0x000fe40007ffe1ff */
[----:B------:R-:W-:Y:S05]  /*54c0*/  PLOP3.LUT P1, PT, PT, PT, UP0, 0x80, 0x0 ;  /* 0x000000000000781c */ /* 0x000fea0003f2f008 */
[----:B------:R-:W1:Y:S01]  /*54d0*/  MUFU.TANH R167, R57 ;  /* 0x0000003900a77308 */ /* 0x000e620000002400 */
[----:B------:R-:W-:Y:S01]  /*54e0*/  I2FP.F32.S32 R15, R4 ;  /* 0x00000004000f7245 */ /* 0x000fe20000201400 */
[----:B------:R-:W-:Y:S01]  /*54f0*/  FFMA.FTZ R4, R5, UR8, -R9 ;  /* 0x0000000805047c23 */ /* 0x000fe20008010809 */
[----:B------:R-:W-:Y:S01]  /*5500*/  FFMA.FTZ R5, R19, -UR5, R215 ;  /* 0x8000000513057c23 */ /* 0x000fe200080100d7 */
[----:B------:R-:W-:Y:S02]  /*5510*/  PLOP3.LUT P0, PT, PT, PT, UP0, 0x80, 0x0 ;  /* 0x000000000000781c */ /* 0x000fe40003f0f008 */
[----:B------:R-:W-:Y:S04]  /*5520*/  FFMA.FTZ R13, R15, -UR5, R186 ;  /* 0x800000050f0d7c23 */ /* 0x000fe800080100ba */
[----:B------:R4:W-:Y:S01]  /*5530*/  MUFU.EX2 R157, R4 ;  /* 0x00000004009d7308 */ /* 0x0009e20000000800 */
[----:B------:R-:W-:Y:S02]  /*5540*/  @P2 FSEL R5, R5, -INF , !P5 ;  /* 0xff80000005052808 */ /* 0x000fe40006800000 */
[----:B------:R-:W-:Y:S03]  /*5550*/  PLOP3.LUT P2, PT, PT, PT, UP0, 0x80, 0x0 ;  /* 0x000000000000781c */ /* 0x000fe60003f4f008 */
[----:B------:R-:W-:Y:S04]  /*5560*/  FFMA.FTZ R5, R5, UR8, -R8 ;  /* 0x0000000805057c23 */ /* 0x000fe80008010808 */
[----:B------:R-:W-:Y:S01]  /*5570*/  MUFU.TANH R185, R58 ;  /* 0x0000003a00b97308 */ /* 0x000fe20000002400 */
[----:B------:R-:W-:Y:S05]  /*5580*/  @P0 FSEL R13, R13, -INF , !P3 ;  /* 0xff8000000d0d0808 */ /* 0x000fea0005800000 */
[----:B------:R-:W-:Y:S04]  /*5590*/  FFMA.FTZ R13, R13, UR8, -R9 ;  /* 0x000000080d0d7c23 */ /* 0x000fe80008010809 */
[----:B------:R1:W-:Y:S01]  /*55a0*/  MUFU.EX2 R177, R5 ;  /* 0x0000000500b17308 */ /* 0x0003e20000000800 */
[----:B----4-:R-:W-:Y:S01]  /*55b0*/  FFMA.FTZ R4, R18, -UR5, R212 ;  /* 0x8000000512047c23 */ /* 0x010fe200080100d4 */
[----:B------:R-:W-:Y:S04]  /*55c0*/  VIADD R18, R0, 0xffffffc7 ;  /* 0xffffffc700127836 */ /* 0x000fe80000000000 */
[----:B------:R-:W-:Y:S04]  /*55d0*/  @P1 FSEL R4, R4, -INF , !P3 ;  /* 0xff80000004041808 */ /* 0x000fe80005800000 */
[----:B------:R4:W-:Y:S01]  /*55e0*/  MUFU.EX2 R156, R13 ;  /* 0x0000000d009c7308 */ /* 0x0009e20000000800 */
[----:B------:R-:W-:Y:S02]  /*55f0*/  PLOP3.LUT P1, PT, PT, PT, UP0, 0x80, 0x0 ;  /* 0x000000000000781c */ /* 0x000fe40003f2f008 */
[----:B------:R-:W-:Y:S07]  /*5600*/  PLOP3.LUT P3, PT, PT, PT, UP0, 0x80, 0x0 ;  /* 0x000000000000781c */ /* 0x000fee0003f6f008 */
[----:B------:R-:W2:Y:S01]  /*5610*/  MUFU.TANH R184, R59 ;  /* 0x0000003b00b87308 */ /* 0x000ea20000002400 */
[----:B-1----:R-:W-:Y:S01]  /*5620*/  FFMA.FTZ R5, R4, UR8, -R8 ;  /* 0x0000000804057c23 */ /* 0x002fe20008010808 */
[----:B------:R-:W-:Y:S05]  /*5630*/  VIADD R4, R0, 0x18 ;  /* 0x0000001800047836 */ /* 0x000fea0000000000 */
[----:B------:R-:W-:Y:S03]  /*5640*/  ISETP.GE.AND P0, PT, R4, RZ, PT ;  /* 0x000000ff0400720c */ /* 0x000fe60003f06270 */
[----:B------:R1:W-:Y:S01]  /*5650*/  MUFU.EX2 R176, R5 ;  /* 0x0000000500b07308 */ /* 0x0003e20000000800 */
[----:B----4-:R-:W-:Y:S01]  /*5660*/  @P4 VIADD R13, R12, 0x28 ;  /* 0x000000280c0d4836 */ /* 0x010fe20000000000 */
[----:B------:R-:W-:Y:S04]  /*5670*/  ISETP.GE.AND P4, PT, R7, RZ, PT ;  /* 0x000000ff0700720c */ /* 0x000fe80003f86270 */
[----:B------:R-:W-:Y:S04]  /*5680*/  @P6 ISETP.GE.AND P6, PT, R13, UR7, PT ;  /* 0x000000070d006c0c */ /* 0x000fe8000bfc6270 */
[----:B------:R-:W-:Y:S01]  /*5690*/  MUFU.TANH R163, R60 ;  /* 0x0000003c00a37308 */ /* 0x000fe20000002400 */
[C---:B------:R-:W-:Y:S02]  /*56a0*/  @!P0 IADD3 R4, -R0.reuse, -0x18, RZ ;  /* 0xffffffe800048810 */ /* 0x040fe40007ffe1ff */
[----:B------:R-:W-:Y:S02]  /*56b0*/  PLOP3.LUT P0, PT, PT, PT, UP0, 0x80, 0x0 ;  /* 0x000000000000781c */ /* 0x000fe40003f0f008 */
[----:B------:R-:W-:Y:S01]  /*56c0*/  I2FP.F32.S32 R19, R4 ;  /* 0x0000000400137245 */ /* 0x000fe20000201400 */
[C---:B-1----:R-:W-:Y:S01]  /*56d0*/  VIADD R5, R0.reuse, 0x17 ;  /* 0x0000001700057836 */ /* 0x042fe20000000000 */
[----:B------:R-:W-:Y:S03]  /*56e0*/  @!P4 IADD3 R7, -R0, 0x31, RZ ;  /* 0x000000310007c810 */ /* 0x000fe60007ffe1ff */
[----:B------:R-:W1:Y:S01]  /*56f0*/  MUFU.TANH R162, R61 ;  /* 0x0000003d00a27308 */ /* 0x000e620000002400 */
[----:B------:R-:W-:Y:S01]  /*5700*/  ISETP.GE.AND P4, PT, R18, RZ, PT ;  /* 0x000000ff1200720c */ /* 0x000fe20003f86270 */
[----:B------:R-:W-:Y:S01]  /*5710*/  FFMA.FTZ R4, R19, -UR5, R183 ;  /* 0x8000000513047c23 */ /* 0x000fe200080100b7 */
[----:B------:R-:W-:Y:S02]  /*5720*/  ISETP.GE.AND P5, PT, R5, RZ, PT ;  /* 0x000000ff0500720c */ /* 0x000fe40003fa6270 */
[----:B------:R-:W-:Y:S02]  /*5730*/  I2FP.F32.S32 R7, R7 ;  /* 0x0000000700077245 */ /* 0x000fe40000201400 */
[----:B------:R-:W-:Y:S03]  /*5740*/  @P1 FSEL R4, R4, -INF , !P6 ;  /* 0xff80000004041808 */ /* 0x000fe60007000000 */
[----:B------:R-:W4:Y:S01]  /*5750*/  MUFU.TANH R233, R64 ;  /* 0x0000004000e97308 */ /* 0x000f220000002400 */
[----:B------:R-:W-:Y:S01]  /*5760*/  PLOP3.LUT P1, PT, PT, PT, UP0, 0x80, 0x0 ;  /* 0x000000000000781c */ /* 0x000fe20003f2f008 */
[----:B------:R-:W-:Y:S02]  /*5770*/  FFMA.FTZ R4, R4, UR8, -R9 ;  /* 0x0000000804047c23 */ /* 0x000fe40008010809 */
[C---:B------:R-:W-:Y:S02]  /*5780*/  @!P4 IADD3 R18, -R0.reuse, 0x39, RZ ;  /* 0x000000390012c810 */ /* 0x040fe40007ffe1ff */
[----:B------:R-:W-:Y:S04]  /*5790*/  @!P5 IADD3 R5, -R0, -0x17, RZ ;  /* 0xffffffe90005d810 */ /* 0x000fe80007ffe1ff */
[----:B------:R1:W-:Y:S01]  /*57a0*/  MUFU.EX2 R152, R4 ;  /* 0x0000000400987308 */ /* 0x0003e20000000800 */
[----:B------:R-:W-:Y:S02]  /*57b0*/  PLOP3.LUT P4, PT, PT, PT, UP0, 0x80, 0x0 ;  /* 0x000000000000781c */ /* 0x000fe40003f8f008 */
[----:B------:R-:W-:Y:S01]  /*57c0*/  I2FP.F32.S32 R20, R5 ;  /* 0x0000000500147245 */ /* 0x000fe20000201400 */
[----:B------:R-:W-:Y:S01]  /*57d0*/  @P3 VIADD R5, R12, 0x29 ;  /* 0x000000290c053836 */ /* 0x000fe20000000000 */
[----:B------:R-:W-:Y:S03]  /*57e0*/  PLOP3.LUT P3, PT, PT, PT, UP0, 0x80, 0x0 ;  /* 0x000000000000781c */ /* 0x000fe60003f6f008 */
[----:B------:R-:W-:Y:S01]  /*57f0*/  FFMA.FTZ R13, R20, -UR5, R182 ;  /* 0x80000005140d7c23 */ /* 0x000fe200080100b6 */
[----:B------:R-:W-:Y:S01]  /*5800*/  @P2 ISETP.GE.AND P2, PT, R5, UR7, PT ;  /* 0x0000000705002c0c */ /* 0x000fe2000bf46270 */
[----:B------:R-:W-:Y:S01]  /*5810*/  FFMA.FTZ R5, R14, -UR5, R211 ;  /* 0x800000050e057c23 */ /* 0x000fe200080100d3 */
[C---:B------:R-:W-:Y:S01]  /*5820*/  VIADD R14, R0.reuse, 0x10 ;  /* 0x00000010000e7836 */ /* 0x040fe20000000000 */
[----:B------:R-:W4:Y:S01]  /*5830*/  MUFU.TANH R181, R62 ;  /* 0x0000003e00b57308 */ /* 0x000f220000002400 */
[----:B------:R-:W-:Y:S02]  /*5840*/  @P0 FSEL R13, R13, -INF , !P2 ;  /* 0xff8000000d0d0808 */ /* 0x000fe40005000000 */
[----:B------:R-:W-:Y:S01]  /*5850*/  @P1 FSEL R5, R5, -INF , !P6 ;  /* 0xff80000005051808 */ /* 0x000fe20007000000 */
[----:B-1----:R-:W-:Y:S02]  /*5860*/  FFMA.FTZ R4, R15, -UR5, R208 ;  /* 0x800000050f047c23 */ /* 0x002fe400080100d0 */
[----:B------:R-:W-:Y:S01]  /*5870*/  FFMA.FTZ R13, R13, UR8, -R9 ;  /* 0x000000080d0d7c23 */ /* 0x000fe20008010809 */
[C---:B------:R-:W-:Y:S02]  /*5880*/  VIADD R15, R0.reuse, 0xf ;  /* 0x0000000f000f7836 */ /* 0x040fe40000000000 */
[--C-:B------:R-:W-:Y:S01]  /*5890*/  FFMA.FTZ R6, R5, UR8, -R8.reuse ;  /* 0x0000000805067c23 */ /* 0x100fe20008010808 */
[----:B------:R-:W-:Y:S01]  /*58a0*/  VIADD R5, R0, 0xffffffd8 ;  /* 0xffffffd800057836 */ /* 0x000fe20000000000 */
[----:B------:R1:W-:Y:S01]  /*58b0*/  MUFU.EX2 R148, R13 ;  /* 0x0000000d00947308 */ /* 0x0003e20000000800 */
[----:B------:R-:W-:Y:S02]  /*58c0*/  @P3 FSEL R4, R4, -INF , !P2 ;  /* 0xff80000004043808 */ /* 0x000fe40005000000 */
[----:B------:R-:W-:Y:S02]  /*58d0*/  ISETP.GE.AND P1, PT, R14, RZ, PT ;  /* 0x000000ff0e00720c */ /* 0x000fe40003f26270 */
[----:B------:R-:W-:Y:S01]  /*58e0*/  ISETP.GE.AND P0, PT, R5, RZ, PT ;  /* 0x000000ff0500720c */ /* 0x000fe20003f06270 */
[----:B------:R-:W-:Y:S04]  /*58f0*/  FFMA.FTZ R4, R4, UR8, -R8 ;  /* 0x0000000804047c23 */ /* 0x000fe80008010808 */
[----:B------:R4:W-:Y:S10]  /*5900*/  MUFU.EX2 R169, R6 ;  /* 0x0000000600a97308 */ /* 0x0009f40000000800 */
[----:B------:R4:W-:Y:S01]  /*5910*/  MUFU.EX2 R168, R4 ;  /* 0x0000000400a87308 */ /* 0x0009e20000000800 */
[C---:B-1----:R-:W-:Y:S01]  /*5920*/  VIADD R13, R0.reuse, 0xffffffd0 ;  /* 0xffffffd0000d7836 */ /* 0x042fe20000000000 */
[C---:B------:R-:W-:Y:S02]  /*5930*/  @!P0 IADD3 R5, -R0.reuse, 0x28, RZ ;  /* 0x0000002800058810 */ /* 0x040fe40007ffe1ff */
[----:B------:R-:W-:Y:S02]  /*5940*/  ISETP.GE.AND P0, PT, R15, RZ, PT ;  /* 0x000000ff0f00720c */ /* 0x000fe40003f06270 */
[----:B------:R-:W-:Y:S02]  /*5950*/  ISETP.GE.AND P3, PT, R13, RZ, PT ;  /* 0x000000ff0d00720c */ /* 0x000fe40003f66270 */
[----:B------:R-:W-:Y:S02]  /*5960*/  I2FP.F32.S32 R17, R5 ;  /* 0x0000000500117245 */ /* 0x000fe40000201400 */
[----:B------:R-:W-:Y:S01]  /*5970*/  MUFU.TANH R139, R66 ;  /* 0x00000042008b7308 */ /* 0x000fe20000002400 */
[C---:B----4-:R-:W-:Y:S02]  /*5980*/  IADD3 R6, R0.reuse, -0x29, RZ ;  /* 0xffffffd700067810 */ /* 0x050fe40007ffe0ff */
[----:B------:R-:W-:Y:S02]  /*5990*/  @!P1 IADD3 R14, -R0, -0x10, RZ ;  /* 0xfffffff0000e9810 */ /* 0x000fe40007ffe1ff */
[----:B------:R-:W-:Y:S02]  /*59a0*/  ISETP.GE.AND P5, PT, R6, RZ, PT ;  /* 0x000000ff0600720c */ /* 0x000fe40003fa6270 */
[----:B------:R-:W-:Y:S01]  /*59b0*/  PLOP3.LUT P1, PT, PT, PT, UP0, 0x80, 0x0 ;  /* 0x000000000000781c */ /* 0x000fe20003f2f008 */
[----:B------:R-:W-:Y:S01]  /*59c0*/  FFMA.FTZ R4, R17, -UR5, R247 ;  /* 0x8000000511047c23 */ /* 0x000fe200080100f7 */
[C---:B------:R-:W-:Y:S01]  /*59d0*/  @!P0 IADD3 R15, -R0.reuse, -0xf, RZ ;  /* 0xfffffff1000f8810 */ /* 0x040fe20007ffe1ff */
[----:B------:R-:W1:Y:S01]  /*59e0*/  MUFU.TANH R232, R65 ;  /* 0x0000004100e87308 */ /* 0x000e620000002400 */
[C---:B------:R-:W-:Y:S02]  /*59f0*/  @!P3 IADD3 R13, -R0.reuse, 0x30, RZ ;  /* 0x00000030000db810 */ /* 0x040fe40007ffe1ff */
[----:B------:R-:W-:Y:S02]  /*5a00*/  PLOP3.LUT P3, PT, PT, PT, UP0, 0x80, 0x0 ;  /* 0x000000000000781c */ /* 0x000fe40003f6f008 */
[----:B------:R-:W-:Y:S02]  /*5a10*/  PLOP3.LUT P0, PT, PT, PT, UP0, 0x80, 0x0 ;  /* 0x000000000000781c */ /* 0x000fe40003f0f008 */
[----:B------:R-:W-:Y:S03]  /*5a20*/  I2FP.F32.S32 R13, R13 ;  /* 0x0000000d000d7245 */ /* 0x000fe60000201400 */
[----:B------:R-:W-:Y:S01]  /*5a30*/  MUFU.TANH R180, R63 ;  /* 0x0000003f00b47308 */ /* 0x000fe20000002400 */
[----:B------:R-:W-:Y:S02]  /*5a40*/  @!P5 IADD3 R6, -R0, 0x29, RZ ;  /* 0x000000290006d810 */ /* 0x000fe40007ffe1ff */
[----:B------:R-:W-:Y:S02]  /*5a50*/  ISETP.GE.AND P5, PT, R16, RZ, PT ;  /* 0x000000ff1000720c */ /* 0x000fe40003fa6270 */
[----:B------:R-:W-:Y:S02]  /*5a60*/  I2FP.F32.S32 R6, R6 ;  /* 0x0000000600067245 */ /* 0x000fe40000201400 */
[----:B------:R-:W-:Y:S03]  /*5a70*/  I2FP.F32.S32 R14, R14 ;  /* 0x0000000e000e7245 */ /* 0x000fe60000201400 */
[----:B------:R-:W4:Y:S01]  /*5a80*/  MUFU.TANH R138, R67 ;  /* 0x00000043008a7308 */ /* 0x000f220000002400 */
[----:B------:R-:W-:Y:S01]  /*5a90*/  @P3 FSEL R4, R4, -INF , !P6 ;  /* 0xff80000004043808 */ /* 0x000fe20007000000 */
[----:B------:R-:W-:Y:S01]  /*5aa0*/  FFMA.FTZ R5, R6, -UR5, R246 ;  /* 0x8000000506057c23 */ /* 0x000fe200080100f6 */
[----:B------:R-:W-:Y:S02]  /*5ab0*/  PLOP3.LUT P3, PT, PT, PT, UP0, 0x80, 0x0 ;  /* 0x000000000000781c */ /* 0x000fe40003f6f008 */
[----:B------:R-:W-:Y:S01]  /*5ac0*/  I2FP.F32.S32 R15, R15 ;  /* 0x0000000f000f7245 */ /* 0x000fe20000201400 */
[--C-:B------:R-:W-:Y:S01]  /*5ad0*/  FFMA.FTZ R4, R4, UR8, -R11.reuse ;  /* 0x0000000804047c23 */ /* 0x100fe2000801080b */
[----:B------:R-:W-:Y:S02]  /*5ae0*/  @P0 FSEL R5, R5, -INF , !P2 ;  /* 0xff80000005050808 */ /* 0x000fe40005000000 */
[----:B------:R-:W-:Y:S01]  /*5af0*/  @!P5 IADD3 R16, -R0, 0x38, RZ ;  /* 0x000000380010d810 */ /* 0x000fe20007ffe1ff */
[----:B------:R1:W-:Y:S01]  /*5b00*/  MUFU.EX2 R243, R4 ;  /* 0x0000000400f37308 */ /* 0x0003e20000000800 */
[----:B------:R-:W-:Y:S01]  /*5b10*/  PLOP3.LUT P5, PT, PT, PT, UP0, 0x80, 0x0 ;  /* 0x000000000000781c */ /* 0x000fe20003faf008 */
[----:B------:R-:W-:Y:S01]  /*5b20*/  FFMA.FTZ R5, R5, UR8, -R11 ;  /* 0x0000000805057c23 */ /* 0x000fe2000801080b */
[----:B------:R-:W-:Y:S02]  /*5b30*/  PLOP3.LUT P0, PT, PT, PT, UP0, 0x80, 0x0 ;  /* 0x000000000000781c */ /* 0x000fe40003f0f008 */
[----:B------:R-:W-:Y:S02]  /*5b40*/  @P1 IADD3 R0, R12, 0x30, RZ ;  /* 0x000000300c001810 */ /* 0x000fe40007ffe0ff */
[----:B------:R-:W-:Y:S03]  /*5b50*/  PLOP3.LUT P1, PT, PT, PT, UP0, 0x80, 0x0 ;  /* 0x000000000000781c */ /* 0x000fe60003f2f008 */
[----:B------:R2:W3:Y:S04]  /*5b60*/  MUFU.EX2 R242, R5 ;  /* 0x0000000500f27308 */ /* 0x0004e80000000800 */
[----:B------:R-:W-:Y:S01]  /*5b70*/  @P5 ISETP.GE.AND P5, PT, R0, UR7, PT ;  /* 0x0000000700005c0c */ /* 0x000fe2000bfa6270 */
[----:B------:R-:W-:Y:S01]  /*5b80*/  FFMA.FTZ R0, R21, -UR5, R153 ;  /* 0x8000000515007c23 */ /* 0x000fe20008010099 */
[----:B-1----:R-:W-:Y:S04]  /*5b90*/  FFMA.FTZ R4, R22, -UR5, R154 ;  /* 0x8000000516047c23 */ /* 0x002fe8000801009a */
[----:B------:R-:W-:Y:S02]  /*5ba0*/  @P0 FSEL R0, R0, -INF , !P2 ;  /* 0xff80000000000808 */ /* 0x000fe40005000000 */
[----:B------:R-:W-:Y:S02]  /*5bb0*/  @P3 FSEL R4, R4, -INF , !P6 ;  /* 0xff80000004043808 */ /* 0x000fe40007000000 */
[----:B------:R-:W-:Y:S01]  /*5bc0*/  PLOP3.LUT P6, PT, PT, PT, UP0, 0x80, 0x0 ;  /* 0x000000000000781c */ /* 0x000fe20003fcf008 */
[--C-:B------:R-:W-:Y:S01]  /*5bd0*/  FFMA.FTZ R0, R0, UR8, -R10.reuse ;  /* 0x0000000800007c23 */ /* 0x100fe2000801080a */
[----:B------:R-:W-:Y:S01]  /*5be0*/  PLOP3.LUT P3, PT, PT, PT, UP0, 0x80, 0x0 ;  /* 0x000000000000781c */ /* 0x000fe20003f6f008 */
[----:B--2---:R-:W-:Y:S01]  /*5bf0*/  @P4 VIADD R5, R12, 0x31 ;  /* 0x000000310c054836 */ /* 0x004fe20000000000 */
[----:B------:R-:W-:Y:S01]  /*5c00*/  PLOP3.LUT P2, PT, PT, PT, UP0, 0x80, 0x0 ;  /* 0x000000000000781c */ /* 0x000fe20003f4f008 */
[----:B------:R1:W-:Y:S01]  /*5c10*/  MUFU.EX2 R135, R0 ;  /* 0x0000000000877308 */ /* 0x0003e20000000800 */
[----:B------:R-:W-:Y:S01]  /*5c20*/  PLOP3.LUT P0, PT, PT, PT, UP0, 0x80, 0x0 ;  /* 0x000000000000781c */ /* 0x000fe20003f0f008 */
[----:B------:R-:W-:Y:S01]  /*5c30*/  FFMA.FTZ R4, R4, UR8, -R10 ;  /* 0x0000000804047c23 */ /* 0x000fe2000801080a */
[----:B------:R-:W-:Y:S05]  /*5c40*/  PLOP3.LUT P4, PT, PT, PT, UP0, 0x80, 0x0 ;  /* 0x000000000000781c */ /* 0x000fea0003f8f008 */
[----:B------:R-:W-:Y:S02]  /*5c50*/  @P6 ISETP.GE.AND P6, PT, R5, UR7, PT ;  /* 0x0000000705006c0c */ /* 0x000fe4000bfc6270 */
[----:B------:R2:W3:Y:S01]  /*5c60*/  MUFU.EX2 R136, R4 ;  /* 0x0000000400887308 */ /* 0x0004e20000000800 */
[C---:B------:R-:W-:Y:S01]  /*5c70*/  @P3 VIADD R5, R12.reuse, 0x38 ;  /* 0x000000380c053836 */ /* 0x040fe20000000000 */
[----:B------:R-:W-:Y:S04]  /*5c80*/  PLOP3.LUT P3, PT, PT, PT, UP0, 0x80, 0x0 ;  /* 0x000000000000781c */ /* 0x000fe80003f6f008 */
[----:B------:R-:W-:Y:S01]  /*5c90*/  @P2 ISETP.GE.AND P2, PT, R5, UR7, PT ;  /* 0x0000000705002c0c */ /* 0x000fe2000bf46270 */
[----:B------:R-:W-:Y:S02]  /*5ca0*/  @P4 VIADD R12, R12, 0x39 ;  /* 0x000000390c0c4836 */ /* 0x000fe40000000000 */
[----:B-1----:R-:W-:Y:S01]  /*5cb0*/  FFMA.FTZ R0, R7, -UR5, R244 ;  /* 0x8000000507007c23 */ /* 0x002fe200080100f4 */
[----:B------:R-:W-:Y:S02]  /*5cc0*/  F2FP.F16.F32.PACK_AB R5, R130, R85 ;  /* 0x000000558205723e */ /* 0x000fe400000000ff */
[----:B------:R-:W-:Y:S02]  /*5cd0*/  PLOP3.LUT P4, PT, PT, PT, UP0, 0x80, 0x0 ;  /* 0x000000000000781c */ /* 0x000fe40003f8f008 */
[----:B------:R-:W-:Y:S01]  /*5ce0*/  @P0 FSEL R0, R0, -INF , !P6 ;  /* 0xff80000000000808 */ /* 0x000fe20007000000 */
[----:B------:R1:W-:Y:S01]  /*5cf0*/  STS [R193+0x12000], R5 ;  /* 0x01200005c1007388 */ /* 0x0003e20000000800 */
[----:B------:R-:W-:Y:S01]  /*5d00*/  PLOP3.LUT P0, PT, PT, PT, UP0, 0x80, 0x0 ;  /* 0x000000000000781c */ /* 0x000fe20003f0f008 */
[----:B--2---:R-:W-:Y:S02]  /*5d10*/  FFMA.FTZ R4, R13, -UR5, R245 ;  /* 0x800000050d047c23 */ /* 0x004fe400080100f5 */
[--C-:B------:R-:W-:Y:S01]  /*5d20*/  FFMA.FTZ R0, R0, UR8, -R11.reuse ;  /* 0x0000000800007c23 */ /* 0x100fe2000801080b */
[----:B------:R-:W-:Y:S03]  /*5d30*/  @P3 ISETP.GE.AND P3, PT, R12, UR7, PT ;  /* 0x000000070c003c0c */ /* 0x000fe6000bf66270 */
[----:B------:R2:W-:Y:S01]  /*5d40*/  MUFU.EX2 R240, R0 ;  /* 0x0000000000f07308 */ /* 0x0005e20000000800 */
[----:B------:R-:W-:Y:S02]  /*5d50*/  @P1 FSEL R4, R4, -INF , !P5 ;  /* 0xff80000004041808 */ /* 0x000fe40006800000 */
[----:B------:R-:W-:Y:S03]  /*5d60*/  PLOP3.LUT P1, PT, PT, PT, UP0, 0x80, 0x0 ;  /* 0x000000000000781c */ /* 0x000fe60003f2f008 */
[----:B------:R-:W-:Y:S04]  /*5d70*/  FFMA.FTZ R4, R4, UR8, -R11 ;  /* 0x0000000804047c23 */ /* 0x000fe8000801080b */
[----:B------:R4:W3:Y:S01]  /*5d80*/  MUFU.EX2 R241, R4 ;  /* 0x0000000400f17308 */ /* 0x0008e20000000800 */
[----:B--2---:R-:W-:Y:S01]  /*5d90*/  FFMA.FTZ R0, R6, -UR5, R150 ;  /* 0x8000000506007c23 */ /* 0x004fe20008010096 */
[----:B------:R-:W-:Y:S02]  /*5da0*/  F2FP.F16.F32.PACK_AB R6, R2, R3 ;  /* 0x000000030206723e */ /* 0x000fe400000000ff */
[----:B-1----:R-:W-:Y:S02]  /*5db0*/  F2FP.F16.F32.PACK_AB R5, R81, R82 ;  /* 0x000000525105723e */ /* 0x002fe400000000ff */
[----:B------:R-:W-:Y:S01]  /*5dc0*/  @P0 FSEL R0, R0, -INF , !P6 ;  /* 0xff80000000000808 */ /* 0x000fe20007000000 */
[----:B------:R1:W-:Y:S01]  /*5dd0*/  STS [R193+0x12400], R6 ;  /* 0x01240006c1007388 */ /* 0x0003e20000000800 */
[----:B------:R-:W-:Y:S03]  /*5de0*/  PLOP3.LUT P0, PT, PT, PT, UP0, 0x80, 0x0 ;  /* 0x000000000000781c */ /* 0x000fe60003f0f008 */
[----:B------:R2:W-:Y:S01]  /*5df0*/  STS [R194+0x12000], R5 ;  /* 0x01200005c2007388 */ /* 0x0005e20000000800 */
[----:B----4-:R-:W-:Y:S01]  /*5e00*/  FFMA.FTZ R4, R17, -UR5, R151 ;  /* 0x8000000511047c23 */ /* 0x010fe20008010097 */
[--C-:B------:R-:W-:Y:S04]  /*5e10*/  FFMA.FTZ R0, R0, UR8, -R10.reuse ;  /* 0x0000000800007c23 */ /* 0x100fe8000801080a */
[----:B------:R-:W-:Y:S01]  /*5e20*/  @P1 FSEL R4, R4, -INF , !P5 ;  /* 0xff80000004041808 */ /* 0x000fe20006800000 */
[----:B------:R4:W-:Y:S01]  /*5e30*/  MUFU.EX2 R133, R0 ;  /* 0x0000000000857308 */ /* 0x0009e20000000800 */
[----:B------:R-:W-:Y:S03]  /*5e40*/  PLOP3.LUT P1, PT, PT, PT, UP0, 0x80, 0x0 ;  /* 0x000000000000781c */ /* 0x000fe60003f2f008 */
[----:B------:R-:W-:Y:S06]  /*5e50*/  FFMA.FTZ R4, R4, UR8, -R10 ;  /* 0x0000000804047c23 */ /* 0x000fec000801080a */
[----:B------:R3:W3:Y:S01]  /*5e60*/  MUFU.EX2 R134, R4 ;  /* 0x0000000400867308 */ /* 0x0006e20000000800 */
[----:B-1----:R-:W-:Y:S01]  /*5e70*/  F2FP.F16.F32.PACK_AB R6, R206, R207 ;  /* 0x000000cfce06723e */ /* 0x002fe200000000ff */
[----:B----4-:R-:W-:Y:S01]  /*5e80*/  FFMA.FTZ R0, R15, -UR5, R167 ;  /* 0x800000050f007c23 */ /* 0x010fe200080100a7 */
[----:B--2---:R-:W-:Y:S04]  /*5e90*/  F2FP.F16.F32.PACK_AB R5, R164, R165 ;  /* 0x000000a5a405723e */ /* 0x004fe800000000ff */
        /* <DEDUP_REMOVED lines=42> */
[----:B------:R-:W-:Y:S01]  /*6140*/  FFMA.FTZ R0, R0, UR8, -R11 ;  /* 0x0000000800007c23 */ /* 0x000fe2000801080b */
        /* <DEDUP_REMOVED lines=12> */
[----:B------:R-:W-:Y:S02]  /*6210*/  @P0 FSEL R0, R0, -INF , !P2 ;  /* 0xff80000000000808 */ /* 0x000fe40005000000 */
[----:B------:R-:W-:Y:S01]  /*6220*/  PLOP3.LUT P0, PT, PT, PT, UP0, 0x80, 0x0 ;  /* 0x000000000000781c */ /* 0x000fe20003f0f008 */
[----:B------:R-:W-:Y:S01]  /*6230*/  FFMA.FTZ R11, R4, UR8, -R11 ;  /* 0x00000008040b7c23 */ /* 0x000fe2000801080b */
[----:B------:R-:W-:Y:S01]  /*6240*/  FFMA.FTZ R4, R7, -UR5, R138 ;  /* 0x8000000507047c23 */ /* 0x000fe2000801008a */
[--C-:B------:R-:W-:Y:S01]  /*6250*/  FFMA.FTZ R0, R0, UR8, -R10.reuse ;  /* 0x0000000800007c23 */ /* 0x100fe2000801080a */
[----:B------:R-:W-:Y:S01]  /*6260*/  F2FP.F16.F32.PACK_AB R7, R200, R201 ;  /* 0x000000c9c807723e */ /* 0x000fe200000000ff */
[----:B------:R-:W2:Y:S01]  /*6270*/  MUFU.EX2 R234, R11 ;  /* 0x0000000b00ea7308 */ /* 0x000ea20000000800 */
[----:B---3--:R-:W-:Y:S02]  /*6280*/  F2FP.F16.F32.PACK_AB R6, R178, R179 ;  /* 0x000000b3b206723e */ /* 0x008fe400000000ff */
[----:B------:R-:W-:Y:S01]  /*6290*/  PLOP3.LUT P1, PT, PT, PT, UP0, 0x80, 0x0 ;  /* 0x000000000000781c */ /* 0x000fe20003f2f008 */
[----:B------:R-:W-:Y:S06]  /*62a0*/  UISETP.GE.AND UP0, UPT, UR9, 0x1, UPT ;  /* 0x000000010900788c */ /* 0x000fec000bf06270 */
[----:B------:R3:W-:Y:S06]  /*62b0*/  MUFU.EX2 R132, R0 ;  /* 0x0000000000847308 */ /* 0x0007ec0000000800 */
[----:B------:R-:W-:Y:S02]  /*62c0*/  @P1 FSEL R4, R4, -INF , !P3 ;  /* 0xff80000004041808 */ /* 0x000fe40005800000 */
[----:B-1----:R-:W-:Y:S02]  /*62d0*/  F2FP.F16.F32.PACK_AB R5, R73, R74 ;  /* 0x0000004a4905723e */ /* 0x002fe400000000ff */
[----:B------:R-:W-:Y:S01]  /*62e0*/  PLOP3.LUT P1, PT, PT, PT, UP0, 0x80, 0x0 ;  /* 0x000000000000781c */ /* 0x000fe20003f2f008 */
[----:B------:R-:W-:Y:S01]  /*62f0*/  FFMA.FTZ R10, R4, UR8, -R10 ;  /* 0x00000008040a7c23 */ /* 0x000fe2000801080a */
[----:B------:R-:W-:Y:S01]  /*6300*/  F2FP.F16.F32.PACK_AB R4, R156, R157 ;  /* 0x0000009d9c04723e */ /* 0x000fe200000000ff */
[----:B------:R1:W-:Y:S01]  /*6310*/  STS [R192+0x12000], R5 ;  /* 0x01200005c0007388 */ /* 0x0003e20000000800 */
[----:B---3--:R-:W-:Y:S01]  /*6320*/  FFMA.FTZ R0, R15, -UR5, R180 ;  /* 0x800000050f007c23 */ /* 0x008fe200080100b4 */
[----:B------:R-:W3:Y:S04]  /*6330*/  MUFU.EX2 R131, R10 ;  /* 0x0000000a00837308 */ /* 0x000ee80000000800 */
[----:B------:R-:W-:Y:S02]  /*6340*/  @P0 FSEL R0, R0, -INF , !P3 ;  /* 0xff80000000000808 */ /* 0x000fe40005800000 */
[----:B------:R-:W-:Y:S03]  /*6350*/  IADD3 R114, P0, R115, UR16, RZ ;  /* 0x0000001073727c10 */ /* 0x000fe6000ff1e0ff */
[----:B------:R-:W-:Y:S01]  /*6360*/  FFMA.FTZ R8, R0, UR8, -R8 ;  /* 0x0000000800087c23 */ /* 0x000fe20008010808 */
[----:B------:R-:W-:Y:S02]  /*6370*/  IADD3.X R115, R113, UR15, RZ, P0, !PT ;  /* 0x0000000f71737c10 */ /* 0x000fe400087fe4ff */
[----:B------:R-:W-:Y:S01]  /*6380*/  F2FP.F16.F32.PACK_AB R0, R176, R177 ;  /* 0x000000b1b000723e */ /* 0x000fe200000000ff */
[----:B------:R-:W4:Y:S02]  /*6390*/  MUFU.EX2 R149, R8 ;  /* 0x0000000800957308 */ /* 0x000f240000000800 */
[----:B------:R-:W4:Y:S01]  /*63a0*/  LDG.E R112, desc[UR10][R114.64] ;  /* 0x0000000a72707981 */ /* 0x000f22000c1e1900 */
        /* <DEDUP_REMOVED lines=27> */
[----:B------:R-:W-:Y:S03]  /*6560*/  F2FP.F16.F32.PACK_AB R7, R144, R145 ;  /* 0x000000919007723e */ /* 0x000fe600000000ff */
[----:B------:R4:W-:Y:S01]  /*6570*/  STS [R190+0x12000], R0 ;  /* 0x01200000be007388 */ /* 0x0009e20000000800 */
[----:B------:R-:W-:Y:S02]  /*6580*/  F2FP.F16.F32.PACK_AB R6, R160, R161 ;  /* 0x000000a1a006723e */ /* 0x000fe400000000ff */
[----:B-1----:R-:W-:Y:S02]  /*6590*/  F2FP.F16.F32.PACK_AB R5, R131, R132 ;  /* 0x000000848305723e */ /* 0x002fe400000000ff */
[----:B--2---:R-:W-:Y:S03]  /*65a0*/  F2FP.F16.F32.PACK_AB R4, R140, R141 ;  /* 0x0000008d8c04723e */ /* 0x004fe600000000ff */
[----:B------:R-:W-:Y:S01]  /*65b0*/  STS [R190+0x12400], R5 ;  /* 0x01240005be007388 */ /* 0x000fe20000000800 */
[----:B----4-:R-:W-:Y:S03]  /*65c0*/  F2FP.F16.F32.PACK_AB R0, R149, R155 ;  /* 0x0000009b9500723e */ /* 0x010fe600000000ff */
[----:B------:R-:W-:Y:S04]  /*65d0*/  STS [R191+0x14000], R7 ;  /* 0x01400007bf007388 */ /* 0x000fe80000000800 */
[----:B------:R-:W-:Y:S04]  /*65e0*/  STS [R191+0x14400], R6 ;  /* 0x01440006bf007388 */ /* 0x000fe80000000800 */
[----:B------:R-:W-:Y:S04]  /*65f0*/  STS [R190+0x14000], R4 ;  /* 0x01400004be007388 */ /* 0x000fe80000000800 */
[----:B------:R1:W-:Y:S04]  /*6600*/  STS [R190+0x14400], R0 ;  /* 0x01440000be007388 */ /* 0x0003e80000000800 */
[----:B------:R-:W-:Y:S08]  /*6610*/  LDSM.16.M88.4 R64, [R122+UR4+0x4000] ;  /* 0x004000047a40783b */ /* 0x000ff00008000200 */
[----:B------:R-:W2:Y:S08]  /*6620*/  LDSM.16.M88.4 R16, [R116+0x8000] ;  /* 0x008000007410783b */ /* 0x000eb00000000200 */
[----:B------:R-:W3:Y:S01]  /*6630*/  LDSM.16.M88.4 R60, [R122+UR4+0x5000] ;  /* 0x005000047a3c783b */ /* 0x000ee20008000200 */
[----:B-1----:R-:W-:Y:S07]  /*6640*/  IMAD.U32 R0, RZ, RZ, UR4 ;  /* 0x00000004ff007e24 */ /* 0x002fee000f8e00ff */
[----:B------:R-:W1:Y:S01]  /*6650*/  LDSM.16.M88.4 R32, [R116+0x8400] ;  /* 0x008400007420783b */ /* 0x000e620000000200 */
[----:B------:R-:W-:Y:S07]  /*6660*/  IADD3 R0, R122, 0x4000, R0 ;  /* 0x000040007a007810 */ /* 0x000fee0007ffe000 */
[----:B------:R-:W4:Y:S08]  /*6670*/  LDSM.16.M88.4 R48, [R116+0x8800] ;  /* 0x008800007430783b */ /* 0x000f300000000200 */
[----:B------:R-:W4:Y:S01]  /*6680*/  LDSM.16.M88.4 R100, [R116+0x8c00] ;  /* 0x008c00007464783b */ /* 0x000f220000000200 */
[-C--:B--2---:R-:W-:Y:S07]  /*6690*/  HMMA.16816.F32 R4, R64, R16.reuse, RZ ;  /* 0x000000104004723c */ /* 0x084fee00000018ff */
[----:B------:R-:W-:Y:S01]  /*66a0*/  LDSM.16.M88.4 R108, [R117+0x8000] ;  /* 0x00800000756c783b */ /* 0x000fe20000000200 */
[C---:B---3--:R-:W-:Y:S06]  /*66b0*/  HMMA.16816.F32 R8, R60.reuse, R16, RZ ;  /* 0x000000103c08723c */ /* 0x048fec00000018ff */
[-C--:B------:R-:W-:Y:S06]  /*66c0*/  HMMA.16816.F32 R12, R60, R18.reuse, RZ ;  /* 0x000000123c0c723c */ /* 0x080fec00000018ff */
[C---:B------:R-:W-:Y:S06]  /*66d0*/  HMMA.16816.F32 R16, R64.reuse, R18, RZ ;  /* 0x000000124010723c */ /* 0x040fec00000018ff */
[-C--:B-1----:R-:W-:Y:S06]  /*66e0*/  HMMA.16816.F32 R20, R64, R32.reuse, RZ ;  /* 0x000000204014723c */ /* 0x082fec00000018ff */
        /* <DEDUP_REMOVED lines=10> */
[----:B------:R-:W-:Y:S04]  /*6790*/  IMAD.IADD R100, R0, 0x1, R123 ;  /* 0x0000000100647824 */ /* 0x000fe800078e027b */
[----:B------:R-:W-:Y:S01]  /*67a0*/  FFMA.FTZ R0, -R84, R84, 1 ;  /* 0x3f80000054007423 */ /* 0x000fe20000010154 */
        /* <DEDUP_REMOVED lines=46> */
[----:B------:R-:W-:Y:S01]  /*6a90*/  FMUL.FTZ R104, R79, R21 ;  /* 0x000000154f687220 */ /* 0x000fe20000410000 */
[----:B------:R3:W5:Y:S02]  /*6aa0*/  LDL.LU R81, [R1+0x84] ;  /* 0x0000840001517983 */ /* 0x0007640000300800 */
[----:B------:R-:W-:Y:S01]  /*6ab0*/  FFMA.FTZ R100, -R78, R78, 1 ;  /* 0x3f8000004e647423 */ /* 0x000fe2000001014e */
[----:B------:R-:W-:Y:S01]  /*6ac0*/  FFMA.FTZ R21, -R77, R77, 1 ;  /* 0x3f8000004d157423 */ /* 0x000fe2000001014d */
[----:B------:R3:W5:Y:S01]  /*6ad0*/  LDL.LU R80, [R1+0x80] ;  /* 0x0000800001507983 */ /* 0x0007620000300800 */
[----:B------:R-:W-:Y:S01]  /*6ae0*/  FFMA.FTZ R20, -R76, R76, 1 ;  /* 0x3f8000004c147423 */ /* 0x000fe2000001014c */
[----:B------:R-:W-:Y:S01]  /*6af0*/  FFMA.FTZ R17, -R75, R75, 1 ;  /* 0x3f8000004b117423 */ /* 0x000fe2000001014b */
[----:B------:R-:W-:Y:S01]  /*6b00*/  FMUL.FTZ R100, R100, UR6 ;  /* 0x0000000664647c20 */ /* 0x000fe20008410000 */
[----:B------:R3:W5:Y:S01]  /*6b10*/  LDL.LU R79, [R1+0x7c] ;  /* 0x00007c00014f7983 */ /* 0x0007620000300800 */
[----:B------:R-:W-:Y:S01]  /*6b20*/  FMUL.FTZ R21, R21, UR6 ;  /* 0x0000000615157c20 */ /* 0x000fe20008410000 */
[----:B------:R-:W-:Y:S01]  /*6b30*/  FMUL.FTZ R101, R108, UR6 ;  /* 0x000000066c657c20 */ /* 0x000fe20008410000 */
[----:B------:R-:W-:Y:S01]  /*6b40*/  FMUL.FTZ R100, R100, R16 ;  /* 0x0000001064647220 */ /* 0x000fe20000410000 */
[----:B------:R3:W5:Y:S01]  /*6b50*/  LDL.LU R78, [R1+0x78] ;  /* 0x00007800014e7983 */ /* 0x0007620000300800 */
[----:B------:R-:W-:Y:S01]  /*6b60*/  FMUL.FTZ R21, R21, R102 ;  /* 0x0000006615157220 */ /* 0x000fe20000410000 */
[----:B------:R-:W-:Y:S01]  /*6b70*/  FMUL.FTZ R101, R101, R130 ;  /* 0x0000008265657220 */ /* 0x000fe20000410000 */
[----:B------:R-:W-:Y:S01]  /*6b80*/  FMUL.FTZ R20, R20, UR6 ;  /* 0x0000000614147c20 */ /* 0x000fe20008410000 */
[----:B------:R3:W5:Y:S01]  /*6b90*/  LDL.LU R77, [R1+0x74] ;  /* 0x00007400014d7983 */ /* 0x0007620000300800 */
[----:B------:R-:W-:Y:S01]  /*6ba0*/  FMUL.FTZ R17, R17, UR6 ;  /* 0x0000000611117c20 */ /* 0x000fe20008410000 */
[----:B------:R-:W-:Y:S01]  /*6bb0*/  F2FP.F16.F32.PACK_AB R102, R21, R100 ;  /* 0x000000641566723e */ /* 0x000fe200000000ff */
[----:B------:R-:W-:Y:S01]  /*6bc0*/  FMUL.FTZ R21, R73, R33 ;  /* 0x0000002149157220 */ /* 0x000fe20000410000 */
[----:B------:R3:W5:Y:S01]  /*6bd0*/  LDL.LU R76, [R1+0x70] ;  /* 0x00007000014c7983 */ /* 0x0007620000300800 */
[----:B------:R-:W-:Y:S01]  /*6be0*/  FFMA.FTZ R100, -R71, R71, 1 ;  /* 0x3f80000047647423 */ /* 0x000fe20000010147 */
[----:B------:R-:W-:Y:S01]  /*6bf0*/  FMUL.FTZ R20, R20, R103 ;  /* 0x0000006714147220 */ /* 0x000fe20000410000 */
[----:B------:R-:W-:Y:S01]  /*6c00*/  FMUL.FTZ R17, R17, R104 ;  /* 0x0000006811117220 */ /* 0x000fe20000410000 */
[----:B------:R3:W5:Y:S01]  /*6c10*/  LDL.LU R75, [R1+0x6c] ;  /* 0x00006c00014b7983 */ /* 0x0007620000300800 */
[----:B------:R-:W-:Y:S01]  /*6c20*/  F2FP.F16.F32.PACK_AB R16, R101, R113 ;  /* 0x000000716510723e */ /* 0x000fe200000000ff */
[----:B------:R-:W-:Y:S01]  /*6c30*/  FFMA.FTZ R101, -R72, R72, 1 ;  /* 0x3f80000048657423 */ /* 0x000fe20000010148 */
[----:B------:R-:W-:Y:S01]  /*6c40*/  FADD.FTZ R52, -R112, R52 ;  /* 0x0000003470347221 */ /* 0x000fe20000010100 */
[----:B------:R-:W-:Y:S01]  /*6c50*/  F2FP.F16.F32.PACK_AB R104, R17, R20 ;  /* 0x000000141168723e */ /* 0x000fe200000000ff */
[----:B------:R-:W-:Y:S01]  /*6c60*/  FMUL.FTZ R20, R74, R32 ;  /* 0x000000204a147220 */ /* 0x000fe20000410000 */
[----:B------:R-:W-:Y:S01]  /*6c70*/  FFMA.FTZ R17, -R70, R70, 1 ;  /* 0x3f80000046117423 */ /* 0x000fe20000010146 */
[----:B------:R3:W5:Y:S01]  /*6c80*/  LDL.LU R74, [R1+0x68] ;  /* 0x00006800014a7983 */ /* 0x0007620000300800 */
[C---:B------:R-:W-:Y:S01]  /*6c90*/  FADD.FTZ R103, -R112.reuse, R53 ;  /* 0x0000003570677221 */ /* 0x040fe20000010100 */
[----:B------:R-:W-:Y:S01]  /*6ca0*/  FMUL.FTZ R53, R241, R52 ;  /* 0x00000034f1357220 */ /* 0x000fe20000410000 */
[----:B------:R-:W-:Y:S01]  /*6cb0*/  FADD.FTZ R52, -R112, R65 ;  /* 0x0000004170347221 */ /* 0x000fe20000010100 */
[----:B------:R3:W5:Y:S01]  /*6cc0*/  LDL.LU R73, [R1+0x64] ;  /* 0x0000640001497983 */ /* 0x0007620000300800 */
[----:B------:R-:W-:Y:S01]  /*6cd0*/  FMUL.FTZ R103, R240, R103 ;  /* 0x00000067f0677220 */ /* 0x000fe20000410000 */
        /* <DEDUP_REMOVED lines=8> */
[----:B------:R-:W-:Y:S01]  /*6d60*/  FADD.FTZ R32, -R112, R36 ;  /* 0x0000002470207221 */ /* 0x000fe20000010100 */
[----:B------:R-:W-:Y:S01]  /*6d70*/  FFMA.FTZ R36, -R247, R247, 1 ;  /* 0x3f800000f7247423 */ /* 0x000fe200000101f7 */
[----:B------:R3:W5:Y:S01]  /*6d80*/  LDL.LU R70, [R1+0x58] ;  /* 0x0000580001467983 */ /* 0x0007620000300800 */
[----:B------:R-:W-:Y:S01]  /*6d90*/  FMUL.FTZ R37, R37, R33 ;  /* 0x0000002125257220 */ /* 0x000fe20000410000 */
[----:B------:R-:W-:Y:S01]  /*6da0*/  FMUL.FTZ R32, R251, R32 ;  /* 0x00000020fb207220 */ /* 0x000fe20000410000 */
[----:B------:R-:W-:Y:S01]  /*6db0*/  FMUL.FTZ R36, R36, UR6 ;  /* 0x0000000624247c20 */ /* 0x000fe20008410000 */
[----:B------:R3:W5:Y:S01]  /*6dc0*/  LDL.64 R106, [R1+0x8] ;  /* 0x00000800016a7983 */ /* 0x0007620000100a00 */
[----:B------:R-:W-:Y:S01]  /*6dd0*/  FFMA.FTZ R33, -R246, R246, 1 ;  /* 0x3f800000f6217423 */ /* 0x000fe200000101f6 */
[----:B------:R-:W-:Y:S01]  /*6de0*/  FMUL.FTZ R101, R101, UR6 ;  /* 0x0000000665657c20 */ /* 0x000fe20008410000 */
[----:B------:R-:W-:Y:S02]  /*6df0*/  FMUL.FTZ R100, R100, UR6 ;  /* 0x0000000664647c20 */ /* 0x000fe40008410000 */
[----:B------:R-:W-:Y:S01]  /*6e00*/  FMUL.FTZ R33, R33, UR6 ;  /* 0x0000000621217c20 */ /* 0x000fe20008410000 */
[----:B------:R-:W-:Y:S01]  /*6e10*/  FMUL.FTZ R101, R101, R20 ;  /* 0x0000001465657220 */ /* 0x000fe20000410000 */
[C---:B------:R-:W-:Y:S01]  /*6e20*/  FADD.FTZ R20, -R112.reuse, R49 ;  /* 0x0000003170147221 */ /* 0x040fe20000010100 */
[----:B------:R-:W-:Y:S01]  /*6e30*/  FADD.FTZ R49, -R112, R64 ;  /* 0x0000004070317221 */ /* 0x000fe20000010100 */
[----:B------:R-:W-:Y:S01]  /*6e40*/  FMUL.FTZ R100, R100, R21 ;  /* 0x0000001564647220 */ /* 0x000fe20000410000 */
[----:B------:R-:W-:Y:S01]  /*6e50*/  FADD.FTZ R21, -R112, R48 ;  /* 0x0000003070157221 */ /* 0x000fe20000010100 */
[----:B------:R-:W-:Y:S01]  /*6e60*/  FMUL.FTZ R48, R17, R32 ;  /* 0x0000002011307220 */ /* 0x000fe20000410000 */
[----:B------:R-:W-:Y:S01]  /*6e70*/  FMUL.FTZ R49, R235, R49 ;  /* 0x00000031eb317220 */ /* 0x000fe20000410000 */
[----:B------:R-:W-:Y:S01]  /*6e80*/  FFMA.FTZ R32, -R245, R245, 1 ;  /* 0x3f800000f5207423 */ /* 0x000fe200000101f5 */
[----:B------:R-:W-:Y:S01]  /*6e90*/  FMUL.FTZ R17, R243, R21 ;  /* 0x00000015f3117220 */ /* 0x000fe20000410000 */
[----:B------:R-:W-:Y:S01]  /*6ea0*/  FFMA.FTZ R21, -R244, R244, 1 ;  /* 0x3f800000f4157423 */ /* 0x000fe200000101f4 */
[----:B------:R-:W-:Y:S01]  /*6eb0*/  FMUL.FTZ R20, R242, R20 ;  /* 0x00000014f2147220 */ /* 0x000fe20000410000 */
[----:B------:R-:W-:Y:S01]  /*6ec0*/  FMUL.FTZ R32, R32, UR6 ;  /* 0x0000000620207c20 */ /* 0x000fe20008410000 */
[----:B------:R-:W-:Y:S01]  /*6ed0*/  FMUL.FTZ R36, R36, R17 ;  /* 0x0000001124247220 */ /* 0x000fe20000410000 */
[----:B------:R-:W-:Y:S01]  /*6ee0*/  FMUL.FTZ R21, R21, UR6 ;  /* 0x0000000615157c20 */ /* 0x000fe20008410000 */
[----:B------:R-:W-:Y:S01]  /*6ef0*/  FMUL.FTZ R33, R33, R20 ;  /* 0x0000001421217220 */ /* 0x000fe20000410000 */
[----:B------:R-:W-:Y:S01]  /*6f00*/  FMUL.FTZ R32, R32, R53 ;  /* 0x0000003520207220 */ /* 0x000fe20000410000 */
[----:B------:R-:W-:Y:S01]  /*6f10*/  FFMA.FTZ R20, -R233, R233, 1 ;  /* 0x3f800000e9147423 */ /* 0x000fe200000101e9 */
[----:B------:R-:W-:Y:S01]  /*6f20*/  FFMA.FTZ R17, -R232, R232, 1 ;  /* 0x3f800000e8117423 */ /* 0x000fe200000101e8 */
[----:B------:R-:W-:Y:S01]  /*6f30*/  FMUL.FTZ R21, R21, R103 ;  /* 0x0000006715157220 */ /* 0x000fe20000410000 */
[----:B------:R-:W-:Y:S01]  /*6f40*/  F2FP.F16.F32.PACK_AB R100, R100, R101 ;  /* 0x000000656464723e */ /* 0x000fe200000000ff */
[----:B------:R-:W-:Y:S01]  /*6f50*/  FMUL.FTZ R20, R20, UR6 ;  /* 0x0000000614147c20 */ /* 0x000fe20008410000 */
[----:B------:R-:W-:Y:S03]  /*6f60*/  FMUL.FTZ R17, R17, UR6 ;  /* 0x0000000611117c20 */ /* 0x000fe60008410000 */
[----:B------:R-:W-:Y:S01]  /*6f70*/  FMUL.FTZ R20, R20, R49 ;  /* 0x0000003114147220 */ /* 0x000fe20000410000 */
[----:B------:R-:W-:Y:S01]  /*6f80*/  FMUL.FTZ R17, R17, R52 ;  /* 0x0000003411117220 */ /* 0x000fe20000410000 */
[----:B------:R-:W-:Y:S02]  /*6f90*/  F2FP.F16.F32.PACK_AB R49, R37, R48 ;  /* 0x000000302531723e */ /* 0x000fe400000000ff */
[----:B------:R-:W-:Y:S02]  /*6fa0*/  F2FP.F16.F32.PACK_AB R48, R33, R36 ;  /* 0x000000242130723e */ /* 0x000fe400000000ff */
[----:B------:R-:W-:Y:S01]  /*6fb0*/  F2FP.F16.F32.PACK_AB R36, R17, R20 ;  /* 0x000000141124723e */ /* 0x000fe200000000ff */
[----:B------:R-:W-:Y:S01]  /*6fc0*/  FFMA.FTZ R20, -R69, R69, 1 ;  /* 0x3f80000045147423 */ /* 0x000fe20000010145 */
[----:B------:R-:W-:Y:S01]  /*6fd0*/  FFMA.FTZ R17, -R68, R68, 1 ;  /* 0x3f80000044117423 */ /* 0x000fe20000010144 */
[----:B------:R3:W5:Y:S01]  /*6fe0*/  LDL.LU R69, [R1+0x54] ;  /* 0x0000540001457983 */ /* 0x0007620000300800 */
[----:B------:R-:W-:Y:S01]  /*6ff0*/  F2FP.F16.F32.PACK_AB R37, R21, R32 ;  /* 0x000000201525723e */ /* 0x000fe200000000ff */
[----:B------:R-:W-:Y:S01]  /*7000*/  FMUL.FTZ R20, R20, UR6 ;  /* 0x0000000614147c20 */ /* 0x000fe20008410000 */
[----:B------:R-:W-:Y:S01]  /*7010*/  FMUL.FTZ R17, R17, UR6 ;  /* 0x0000000611117c20 */ /* 0x000fe20008410000 */
[----:B------:R3:W5:Y:S01]  /*7020*/  LDL.LU R68, [R1+0x50] ;  /* 0x0000500001447983 */ /* 0x0007620000300800 */
[C---:B--2---:R-:W-:Y:S01]  /*7030*/  FADD.FTZ R6, -R5.reuse, R6 ;  /* 0x0000000605067221 */ /* 0x044fe20000010100 */
[----:B------:R-:W-:Y:S03]  /*7040*/  FADD.FTZ R7, -R5, R7 ;  /* 0x0000000705077221 */ /* 0x000fe60000010100 */
[----:B------:R-:W-:Y:S01]  /*7050*/  FMUL.FTZ R32, R3, R6 ;  /* 0x0000000603207220 */ /* 0x000fe20000410000 */
[----:B------:R-:W-:Y:S01]  /*7060*/  FMUL.FTZ R21, R2, R7 ;  /* 0x0000000702157220 */ /* 0x000fe20000410000 */
[----:B------:R3:W5:Y:S04]  /*7070*/  LDL.LU R3, [R1+0x4c] ;  /* 0x00004c0001037983 */ /* 0x0007680000300800 */
[----:B------:R3:W5:Y:S01]  /*7080*/  LDL.LU R2, [R1+0x48] ;  /* 0x0000480001027983 */ /* 0x0007620000300800 */
[----:B------:R-:W-:Y:S05]  /*7090*/  @!P1 BRA `(.L_x_1138) ;  /* 0x00000000008c9947 */ /* 0x000fea0003800000 */
[----:B------:R-:W2:Y:S01]  /*70a0*/  LDL.LU R105, [R1] ;  /* 0x0000000001697983 */ /* 0x000ea20000300800 */
        /* <DEDUP_REMOVED lines=34> */
.L_x_1138:
[----:B------:R-:W2:Y:S01]  /*72d0*/  LDL R33, [R1+0x38] ;  /* 0x0000380001217983 */ /* 0x000ea20000100800 */
[----:B-1----:R-:W-:Y:S01]  /*72e0*/  FADD.FTZ R6, -R5, R23 ;  /* 0x0000001705067221 */ /* 0x002fe20000010100 */
[----:B------:R-:W-:Y:S01]  /*72f0*/  FMUL.FTZ R21, R17, R21 ;  /* 0x0000001511157220 */ /* 0x000fe20000410000 */
[----:B------:R-:W-:Y:S01]  /*7300*/  FMUL.FTZ R32, R20, R32 ;  /* 0x0000002014207220 */ /* 0x000fe20000410000 */
[----:B------:R1:W-:Y:S01]  /*7310*/  STS [R193+0xa000], R16 ;  /* 0x00a00010c1007388 */ /* 0x0003e20000000800 */
[C---:B------:R-:W-:Y:S01]  /*7320*/  FADD.FTZ R18, -R5.reuse, R18 ;  /* 0x0000001205127221 */ /* 0x040fe20000010100 */
[----:B------:R-:W-:Y:S01]  /*7330*/  FADD.FTZ R22, -R5, R22 ;  /* 0x0000001605167221 */ /* 0x000fe20000010100 */
[----:B------:R-:W-:Y:S01]  /*7340*/  FFMA.FTZ R7, -R196, R196, 1 ;  /* 0x3f800000c4077423 */ /* 0x000fe200000101c4 */
[----:B------:R-:W-:Y:S01]  /*7350*/  FMUL.FTZ R6, R158, R6 ;  /* 0x000000069e067220 */ /* 0x000fe20000410000 */
[----:B------:R-:W-:Y:S01]  /*7360*/  FMUL.FTZ R20, R165, R18 ;  /* 0x00000012a5147220 */ /* 0x000fe20000410000 */
[----:B------:R-:W-:Y:S01]  /*7370*/  FMUL.FTZ R22, R159, R22 ;  /* 0x000000169f167220 */ /* 0x000fe20000410000 */
[----:B------:R-:W-:Y:S01]  /*7380*/  FMUL.FTZ R7, R7, UR6 ;  /* 0x0000000607077c20 */ /* 0x000fe20008410000 */
[----:B------:R-:W-:Y:S01]  /*7390*/  FADD.FTZ R19, -R5, R19 ;  /* 0x0000001305137221 */ /* 0x000fe20000010100 */
[----:B------:R-:W-:Y:S01]  /*73a0*/  FFMA.FTZ R18, -R203, R203, 1 ;  /* 0x3f800000cb127423 */ /* 0x000fe200000101cb */
[----:B------:R-:W-:Y:S01]  /*73b0*/  FFMA.FTZ R17, -R198, R198, 1 ;  /* 0x3f800000c6117423 */ /* 0x000fe200000101c6 */
[----:B------:R-:W-:Y:S01]  /*73c0*/  FADD.FTZ R38, -R5, R38 ;  /* 0x0000002605267221 */ /* 0x000fe20000010100 */
[----:B------:R-:W-:Y:S01]  /*73d0*/  FMUL.FTZ R19, R164, R19 ;  /* 0x00000013a4137220 */ /* 0x000fe20000410000 */
[----:B------:R-:W-:Y:S01]  /*73e0*/  FMUL.FTZ R18, R18, UR6 ;  /* 0x0000000612127c20 */ /* 0x000fe20008410000 */
[----:B------:R-:W-:Y:S01]  /*73f0*/  FMUL.FTZ R17, R17, UR6 ;  /* 0x0000000611117c20 */ /* 0x000fe20008410000 */
[----:B------:R-:W-:Y:S01]  /*7400*/  FADD.FTZ R39, -R5, R39 ;  /* 0x0000002705277221 */ /* 0x000fe20000010100 */
[----:B------:R-:W-:Y:S01]  /*7410*/  FMUL.FTZ R38, R143, R38 ;  /* 0x000000268f267220 */ /* 0x000fe20000410000 */
[----:B------:R-:W-:Y:S01]  /*7420*/  FMUL.FTZ R20, R18, R20 ;  /* 0x0000001412147220 */ /* 0x000fe20000410000 */
[----:B------:R-:W-:Y:S01]  /*7430*/  FMUL.FTZ R19, R17, R19 ;  /* 0x0000001311137220 */ /* 0x000fe20000410000 */
[----:B------:R-:W-:Y:S01]  /*7440*/  FFMA.FTZ R17, -R175, R175, 1 ;  /* 0x3f800000af117423 */ /* 0x000fe200000101af */
[----:B------:R-:W-:Y:S01]  /*7450*/  FMUL.FTZ R39, R142, R39 ;  /* 0x000000278e277220 */ /* 0x000fe20000410000 */
[C---:B------:R-:W-:Y:S01]  /*7460*/  FADD.FTZ R50, -R5.reuse, R50 ;  /* 0x0000003205327221 */ /* 0x040fe20000010100 */
[C---:B------:R-:W-:Y:S01]  /*7470*/  FADD.FTZ R51, -R5.reuse, R51 ;  /* 0x0000003305337221 */ /* 0x040fe20000010100 */
[C---:B------:R-:W-:Y:S01]  /*7480*/  FADD.FTZ R34, -R5.reuse, R34 ;  /* 0x0000002205227221 */ /* 0x040fe20000010100 */
[----:B------:R-:W-:Y:S01]  /*7490*/  FADD.FTZ R35, -R5, R35 ;  /* 0x0000002305237221 */ /* 0x000fe20000010100 */
[----:B-1----:R-:W-:Y:S01]  /*74a0*/  FFMA.FTZ R16, -R197, R197, 1 ;  /* 0x3f800000c5107423 */ /* 0x002fe200000101c5 */
[----:B------:R-:W-:Y:S01]  /*74b0*/  FMUL.FTZ R50, R136, R50 ;  /* 0x0000003288327220 */ /* 0x000fe20000410000 */
[----:B------:R-:W-:Y:S01]  /*74c0*/  FMUL.FTZ R51, R135, R51 ;  /* 0x0000003387337220 */ /* 0x000fe20000410000 */
[C---:B------:R-:W-:Y:S01]  /*74d0*/  FADD.FTZ R54, -R5.reuse, R54 ;  /* 0x0000003605367221 */ /* 0x040fe20000010100 */
[----:B------:R-:W-:Y:S01]  /*74e0*/  FMUL.FTZ R16, R16, UR6 ;  /* 0x0000000610107c20 */ /* 0x000fe20008410000 */
[C---:B------:R-:W-:Y:S01]  /*74f0*/  FADD.FTZ R55, -R5.reuse, R55 ;  /* 0x0000003705377221 */ /* 0x040fe20000010100 */
[C---:B------:R-:W-:Y:S01]  /*7500*/  FADD.FTZ R66, -R5.reuse, R66 ;  /* 0x0000004205427221 */ /* 0x040fe20000010100 */
[----:B------:R-:W-:Y:S01]  /*7510*/  FADD.FTZ R5, -R5, R67 ;  /* 0x0000004305057221 */ /* 0x000fe20000010100 */
[----:B------:R-:W-:Y:S01]  /*7520*/  FMUL.FTZ R22, R16, R22 ;  /* 0x0000001610167220 */ /* 0x000fe20000410000 */
[----:B------:R-:W-:Y:S01]  /*7530*/  FMUL.FTZ R16, R7, R6 ;  /* 0x0000000607107220 */ /* 0x000fe20000410000 */
[----:B------:R-:W-:Y:S01]  /*7540*/  F2FP.F16.F32.PACK_AB R6, R19, R20 ;  /* 0x000000141306723e */ /* 0x000fe200000000ff */
[----:B------:R-:W-:Y:S01]  /*7550*/  FMUL.FTZ R19, R17, UR6 ;  /* 0x0000000611137c20 */ /* 0x000fe20008410000 */
[----:B------:R-:W-:Y:S01]  /*7560*/  FFMA.FTZ R17, -R171, R171, 1 ;  /* 0x3f800000ab117423 */ /* 0x000fe200000101ab */
[----:B------:R-:W-:Y:S01]  /*7570*/  F2FP.F16.F32.PACK_AB R7, R21, R32 ;  /* 0x000000201507723e */ /* 0x000fe200000000ff */
[----:B-----5:R-:W-:Y:S01]  /*7580*/  FADD.FTZ R15, -R0, R15 ;  /* 0x0000000f000f7221 */ /* 0x020fe20000010100 */
[----:B------:R-:W-:Y:S01]  /*7590*/  F2FP.F16.F32.PACK_AB R22, R16, R22 ;  /* 0x000000161016723e */ /* 0x000fe200000000ff */
[----:B------:R-:W-:Y:S01]  /*75a0*/  FFMA.FTZ R16, -R174, R174, 1 ;  /* 0x3f800000ae107423 */ /* 0x000fe200000101ae */
[----:B------:R-:W-:Y:S01]  /*75b0*/  FMUL.FTZ R17, R17, UR6 ;  /* 0x0000000611117c20 */ /* 0x000fe20008410000 */
[----:B------:R1:W-:Y:S01]  /*75c0*/  STS [R193+0xa400], R7 ;  /* 0x00a40007c1007388 */ /* 0x0003e20000000800 */
[----:B------:R-:W-:Y:S01]  /*75d0*/  FMUL.FTZ R66, R132, R66 ;  /* 0x0000004284427220 */ /* 0x000fe20000410000 */
[----:B------:R-:W-:Y:S01]  /*75e0*/  FMUL.FTZ R18, R16, UR6 ;  /* 0x0000000610127c20 */ /* 0x000fe20008410000 */
[----:B------:R-:W-:Y:S01]  /*75f0*/  FFMA.FTZ R16, -R170, R170, 1 ;  /* 0x3f800000aa107423 */ /* 0x000fe200000101aa */
[----:B------:R4:W-:Y:S01]  /*7600*/  STS [R194+0xa400], R6 ;  /* 0x00a40006c2007388 */ /* 0x0009e20000000800 */
[----:B------:R-:W-:Y:S01]  /*7610*/  FMUL.FTZ R38, R17, R38 ;  /* 0x0000002611267220 */ /* 0x000fe20000410000 */
[----:B------:R-:W-:Y:S01]  /*7620*/  FFMA.FTZ R17, -R154, R154, 1 ;  /* 0x3f8000009a117423 */ /* 0x000fe2000001019a */
[----:B------:R-:W-:Y:S01]  /*7630*/  FMUL.FTZ R16, R16, UR6 ;  /* 0x0000000610107c20 */ /* 0x000fe20008410000 */
[----:B------:R-:W-:Y:S01]  /*7640*/  STS [R194+0xa000], R102 ;  /* 0x00a00066c2007388 */ /* 0x000fe20000000800 */
        /* <DEDUP_REMOVED lines=8> */
[----:B------:R-:W-:Y:S01]  /*76d0*/  FMUL.FTZ R20, R18, R35 ;  /* 0x0000002312147220 */ /* 0x000fe20000410000 */
[----:B------:R-:W-:Y:S01]  /*76e0*/  FFMA.FTZ R18, -R150, R150, 1 ;  /* 0x3f80000096127423 */ /* 0x000fe20000010196 */
[----:B------:R-:W-:Y:S01]  /*76f0*/  FMUL.FTZ R17, R17, UR6 ;  /* 0x0000000611117c20 */ /* 0x000fe20008410000 */
[----:B------:R-:W-:Y:S01]  /*7700*/  FMUL.FTZ R51, R16, R51 ;  /* 0x0000003310337220 */ /* 0x000fe20000410000 */
[----:B------:R-:W-:Y:S01]  /*7710*/  FFMA.FTZ R16, -R138, R138, 1 ;  /* 0x3f8000008a107423 */ /* 0x000fe2000001018a */
[C---:B------:R-:W-:Y:S01]  /*7720*/  FADD.FTZ R8, -R4.reuse, R8 ;  /* 0x0000000804087221 */ /* 0x040fe20000010100 */
[----:B------:R-:W-:Y:S01]  /*7730*/  FMUL.FTZ R66, R17, R66 ;  /* 0x0000004211427220 */ /* 0x000fe20000410000 */
[----:B------:R-:W-:Y:S01]  /*7740*/  FADD.FTZ R9, -R4, R9 ;  /* 0x0000000904097221 */ /* 0x000fe20000010100 */
[----:B------:R-:W-:Y:S01]  /*7750*/  FMUL.FTZ R16, R16, UR6 ;  /* 0x0000000610107c20 */ /* 0x000fe20008410000 */
[----:B------:R-:W-:Y:S01]  /*7760*/  FADD.FTZ R12, -R4, R12 ;  /* 0x0000000c040c7221 */ /* 0x000fe20000010100 */
[----:B-1----:R-:W-:Y:S01]  /*7770*/  FFMA.FTZ R7, -R222, R222, 1 ;  /* 0x3f800000de077423 */ /* 0x002fe200000101de */
[----:B------:R-:W-:Y:S01]  /*7780*/  FMUL.FTZ R55, R133, R55 ;  /* 0x0000003785377220 */ /* 0x000fe20000410000 */
[----:B------:R-:W-:Y:S01]  /*7790*/  FMUL.FTZ R5, R16, R5 ;  /* 0x0000000510057220 */ /* 0x000fe20000410000 */
[----:B------:R-:W-:Y:S01]  /*77a0*/  FMUL.FTZ R18, R18, UR6 ;  /* 0x0000000612127c20 */ /* 0x000fe20008410000 */
[----:B------:R-:W-:Y:S01]  /*77b0*/  FMUL.FTZ R17, R207, R8 ;  /* 0x00000008cf117220 */ /* 0x000fe20000410000 */
[----:B------:R-:W-:Y:S01]  /*77c0*/  FMUL.FTZ R16, R206, R9 ;  /* 0x00000009ce107220 */ /* 0x000fe20000410000 */
[----:B------:R-:W-:Y:S01]  /*77d0*/  FMUL.FTZ R7, R7, UR6 ;  /* 0x0000000607077c20 */ /* 0x000fe20008410000 */
[----:B------:R-:W-:Y:S01]  /*77e0*/  F2FP.F16.F32.PACK_AB R66, R5, R66 ;  /* 0x000000420542723e */ /* 0x000fe200000000ff */
[----:B------:R-:W-:Y:S01]  /*77f0*/  FADD.FTZ R5, -R4, R13 ;  /* 0x0000000d04057221 */ /* 0x000fe20000010100 */
[----:B------:R-:W-:Y:S01]  /*7800*/  FMUL.FTZ R13, R202, R12 ;  /* 0x0000000cca0d7220 */ /* 0x000fe20000410000 */
[----:B------:R-:W-:Y:S01]  /*7810*/  FFMA.FTZ R8, -R225, R225, 1 ;  /* 0x3f800000e1087423 */ /* 0x000fe200000101e1 */
[----:B------:R-:W-:Y:S01]  /*7820*/  FFMA.FTZ R12, -R227, R227, 1 ;  /* 0x3f800000e30c7423 */ /* 0x000fe200000101e3 */
[----:B------:R-:W-:Y:S01]  /*7830*/  FMUL.FTZ R5, R199, R5 ;  /* 0x00000005c7057220 */ /* 0x000fe20000410000 */
[----:B------:R-:W-:Y:S01]  /*7840*/  FFMA.FTZ R9, -R226, R226, 1 ;  /* 0x3f800000e2097423 */ /* 0x000fe200000101e2 */
[----:B------:R-:W-:Y:S01]  /*7850*/  FMUL.FTZ R55, R18, R55 ;  /* 0x0000003712377220 */ /* 0x000fe20000410000 */
[----:B------:R-:W-:Y:S01]  /*7860*/  FMUL.FTZ R8, R8, UR6 ;  /* 0x0000000608087c20 */ /* 0x000fe20008410000 */
[----:B------:R-:W-:Y:S01]  /*7870*/  FMUL.FTZ R18, R7, R5 ;  /* 0x0000000507127220 */ /* 0x000fe20000410000 */
[----:B------:R-:W-:Y:S01]  /*7880*/  FMUL.FTZ R12, R12, UR6 ;  /* 0x000000060c0c7c20 */ /* 0x000fe20008410000 */
[----:B------:R-:W-:Y:S01]  /*7890*/  FMUL.FTZ R9, R9, UR6 ;  /* 0x0000000609097c20 */ /* 0x000fe20008410000 */
[----:B------:R-:W-:Y:S01]  /*78a0*/  FADD.FTZ R5, -R4, R29 ;  /* 0x0000001d04057221 */ /* 0x000fe20000010100 */
[----:B------:R-:W-:Y:S01]  /*78b0*/  FFMA.FTZ R7, -R209, R209, 1 ;  /* 0x3f800000d1077423 */ /* 0x000fe200000101d1 */
[----:B------:R-:W-:Y:S01]  /*78c0*/  FMUL.FTZ R13, R8, R13 ;  /* 0x0000000d080d7220 */ /* 0x000fe20000410000 */
[----:B------:R-:W-:Y:S01]  /*78d0*/  FMUL.FTZ R17, R12, R17 ;  /* 0x000000110c117220 */ /* 0x000fe20000410000 */
[----:B------:R-:W-:Y:S01]  /*78e0*/  FMUL.FTZ R16, R9, R16 ;  /* 0x0000001009107220 */ /* 0x000fe20000410000 */
[----:B------:R-:W-:Y:S01]  /*78f0*/  FMUL.FTZ R5, R172, R5 ;  /* 0x00000005ac057220 */ /* 0x000fe20000410000 */
[----:B------:R-:W-:Y:S01]  /*7900*/  FMUL.FTZ R7, R7, UR6 ;  /* 0x0000000607077c20 */ /* 0x000fe20008410000 */
[----:B------:R-:W-:Y:S01]  /*7910*/  FADD.FTZ R28, -R4, R28 ;  /* 0x0000001c041c7221 */ /* 0x000fe20000010100 */
[----:B------:R-:W-:Y:S01]  /*7920*/  FFMA.FTZ R8, -R210, R210, 1 ;  /* 0x3f800000d2087423 */ /* 0x000fe200000101d2 */
[----:B------:R-:W-:Y:S01]  /*7930*/  FADD.FTZ R25, -R4, R25 ;  /* 0x0000001904197221 */ /* 0x000fe20000010100 */
[----:B------:R-:W-:Y:S01]  /*7940*/  FMUL.FTZ R7, R7, R5 ;  /* 0x0000000507077220 */ /* 0x000fe20000410000 */
[----:B------:R-:W-:Y:S01]  /*7950*/  FMUL.FTZ R28, R173, R28 ;  /* 0x0000001cad1c7220 */ /* 0x000fe20000410000 */
[----:B------:R-:W-:Y:S01]  /*7960*/  FMUL.FTZ R8, R8, UR6 ;  /* 0x0000000608087c20 */ /* 0x000fe20008410000 */
[----:B------:R-:W-:Y:S01]  /*7970*/  F2FP.F16.F32.PACK_AB R5, R16, R17 ;  /* 0x000000111005723e */ /* 0x000fe200000000ff */
[----:B------:R-:W-:Y:S01]  /*7980*/  FFMA.FTZ R9, -R213, R213, 1 ;  /* 0x3f800000d5097423 */ /* 0x000fe200000101d5 */
[----:B------:R-:W-:Y:S01]  /*7990*/  FMUL.FTZ R15, R220, R15 ;  /* 0x0000000fdc0f7220 */ /* 0x000fe20000410000 */
[----:B------:R-:W-:Y:S01]  /*79a0*/  FMUL.FTZ R28, R8, R28 ;  /* 0x0000001c081c7220 */ /* 0x000fe20000410000 */
[----:B------:R-:W-:Y:S01]  /*79b0*/  F2FP.F16.F32.PACK_AB R18, R18, R13 ;  /* 0x0000000d1212723e */ /* 0x000fe200000000ff */
[----:B------:R1:W-:Y:S01]  /*79c0*/  STS [R193+0xc000], R5 ;  /* 0x00c00005c1007388 */ /* 0x0003e20000000800 */
[----:B------:R-:W-:Y:S01]  /*79d0*/  FMUL.FTZ R25, R178, R25 ;  /* 0x00000019b2197220 */ /* 0x000fe20000410000 */
[----:B------:R-:W-:Y:S01]  /*79e0*/  FMUL.FTZ R9, R9, UR6 ;  /* 0x0000000609097c20 */ /* 0x000fe20008410000 */
[----:B------:R-:W-:Y:S01]  /*79f0*/  F2FP.F16.F32.PACK_AB R28, R7, R28 ;  /* 0x0000001c071c723e */ /* 0x000fe200000000ff */
[----:B------:R-:W-:Y:S01]  /*7a00*/  FADD.FTZ R24, -R4, R24 ;  /* 0x0000001804187221 */ /* 0x000fe20000010100 */
[----:B------:R-:W-:Y:S01]  /*7a10*/  FFMA.FTZ R12, -R214, R214, 1 ;  /* 0x3f800000d60c7423 */ /* 0x000fe200000101d6 */
[----:B----4-:R-:W-:Y:S01]  /*7a20*/  FADD.FTZ R6, -R4, R45 ;  /* 0x0000002d04067221 */ /* 0x010fe20000010100 */
[----:B------:R-:W-:Y:S01]  /*7a30*/  FFMA.FTZ R7, -R182, R182, 1 ;  /* 0x3f800000b6077423 */ /* 0x000fe200000101b6 */
[----:B------:R-:W-:Y:S01]  /*7a40*/  FMUL.FTZ R25, R9, R25 ;  /* 0x0000001909197220 */ /* 0x000fe20000410000 */
[----:B------:R-:W-:Y:S01]  /*7a50*/  FMUL.FTZ R24, R179, R24 ;  /* 0x00000018b3187220 */ /* 0x000fe20000410000 */
[----:B------:R-:W-:Y:S01]  /*7a60*/  FMUL.FTZ R12, R12, UR6 ;  /* 0x000000060c0c7c20 */ /* 0x000fe20008410000 */
[----:B------:R-:W-:Y:S01]  /*7a70*/  FMUL.FTZ R6, R148, R6 ;  /* 0x0000000694067220 */ /* 0x000fe20000410000 */
[----:B------:R-:W-:Y:S01]  /*7a80*/  FMUL.FTZ R7, R7, UR6 ;  /* 0x0000000607077c20 */ /* 0x000fe20008410000 */
        /* <DEDUP_REMOVED lines=13> */
[C---:B------:R-:W-:Y:S01]  /*7b60*/  FADD.FTZ R44, -R4.reuse, R44 ;  /* 0x0000002c042c7221 */ /* 0x040fe20000010100 */
[C---:B------:R-:W-:Y:S01]  /*7b70*/  FADD.FTZ R56, -R4.reuse, R56 ;  /* 0x0000003804387221 */ /* 0x040fe20000010100 */
[C---:B------:R-:W-:Y:S01]  /*7b80*/  FADD.FTZ R57, -R4.reuse, R57 ;  /* 0x0000003904397221 */ /* 0x040fe20000010100 */
[C---:B------:R-:W-:Y:S01]  /*7b90*/  FADD.FTZ R60, -R4.reuse, R60 ;  /* 0x0000003c043c7221 */ /* 0x040fe20000010100 */
[----:B------:R-:W-:Y:S01]  /*7ba0*/  FADD.FTZ R4, -R4, R61 ;  /* 0x0000003d04047221 */ /* 0x000fe20000010100 */
[----:B------:R-:W-:Y:S01]  /*7bb0*/  FFMA.FTZ R7, -R163, R163, 1 ;  /* 0x3f800000a3077423 */ /* 0x000fe200000101a3 */
[----:B------:R-:W-:Y:S01]  /*7bc0*/  FFMA.FTZ R6, -R162, R162, 1 ;  /* 0x3f800000a2067423 */ /* 0x000fe200000101a2 */
[----:B------:R-:W-:Y:S01]  /*7bd0*/  FMUL.FTZ R12, R12, R40 ;  /* 0x000000280c0c7220 */ /* 0x000fe20000410000 */
[----:B------:R-:W-:Y:S01]  /*7be0*/  FMUL.FTZ R60, R141, R60 ;  /* 0x0000003c8d3c7220 */ /* 0x000fe20000410000 */
[----:B------:R-:W-:Y:S01]  /*7bf0*/  FMUL.FTZ R4, R140, R4 ;  /* 0x000000048c047220 */ /* 0x000fe20000410000 */
[----:B------:R-:W-:Y:S01]  /*7c00*/  FMUL.FTZ R7, R7, UR6 ;  /* 0x0000000607077c20 */ /* 0x000fe20008410000 */
[----:B------:R-:W-:Y:S01]  /*7c10*/  FMUL.FTZ R6, R6, UR6 ;  /* 0x0000000606067c20 */ /* 0x000fe20008410000 */
[----:B------:R-:W-:Y:S01]  /*7c20*/  F2FP.F16.F32.PACK_AB R17, R17, R12 ;  /* 0x0000000c1111723e */ /* 0x000fe200000000ff */
[----:B-1----:R-:W-:Y:S01]  /*7c30*/  FFMA.FTZ R5, -R239, R239, 1 ;  /* 0x3f800000ef057423 */ /* 0x002fe200000101ef */
[----:B------:R-:W-:Y:S01]  /*7c40*/  FMUL.FTZ R12, R7, R60 ;  /* 0x0000003c070c7220 */ /* 0x000fe20000410000 */
[----:B------:R-:W-:Y:S01]  /*7c50*/  FMUL.FTZ R4, R6, R4 ;  /* 0x0000000406047220 */ /* 0x000fe20000410000 */
[----:B------:R-:W-:Y:S01]  /*7c60*/  FADD.FTZ R14, -R0, R14 ;  /* 0x0000000e000e7221 */ /* 0x000fe20000010100 */
[----:B------:R-:W-:Y:S01]  /*7c70*/  FMUL.FTZ R7, R5, UR6 ;  /* 0x0000000605077c20 */ /* 0x000fe20008410000 */
[----:B------:R-:W-:Y:S01]  /*7c80*/  FFMA.FTZ R5, -R237, R237, 1 ;  /* 0x3f800000ed057423 */ /* 0x000fe200000101ed */
[----:B------:R-:W-:Y:S01]  /*7c90*/  FFMA.FTZ R8, -R183, R183, 1 ;  /* 0x3f800000b7087423 */ /* 0x000fe200000101b7 */
[----:B------:R-:W-:Y:S01]  /*7ca0*/  F2FP.F16.F32.PACK_AB R12, R4, R12 ;  /* 0x0000000c040c723e */ /* 0x000fe200000000ff */
[----:B------:R-:W-:Y:S01]  /*7cb0*/  FADD.FTZ R10, -R0, R10 ;  /* 0x0000000a000a7221 */ /* 0x000fe20000010100 */
[----:B------:R-:W-:Y:S01]  /*7cc0*/  FFMA.FTZ R4, -R238, R238, 1 ;  /* 0x3f800000ee047423 */ /* 0x000fe200000101ee */
[----:B------:R-:W-:Y:S01]  /*7cd0*/  FADD.FTZ R11, -R0, R11 ;  /* 0x0000000b000b7221 */ /* 0x000fe20000010100 */
[----:B------:R-:W-:Y:S01]  /*7ce0*/  FMUL.FTZ R14, R221, R14 ;  /* 0x0000000edd0e7220 */ /* 0x000fe20000410000 */
[----:B------:R-:W-:Y:S01]  /*7cf0*/  FMUL.FTZ R5, R5, UR6 ;  /* 0x0000000605057c20 */ /* 0x000fe20008410000 */
[----:B------:R-:W-:Y:S01]  /*7d00*/  FMUL.FTZ R44, R152, R44 ;  /* 0x0000002c982c7220 */ /* 0x000fe20000410000 */
[----:B------:R-:W-:Y:S01]  /*7d10*/  FMUL.FTZ R8, R8, UR6 ;  /* 0x0000000608087c20 */ /* 0x000fe20008410000 */
[----:B------:R-:W-:Y:S01]  /*7d20*/  FMUL.FTZ R10, R224, R10 ;  /* 0x0000000ae00a7220 */ /* 0x000fe20000410000 */
[----:B------:R-:W-:Y:S01]  /*7d30*/  FMUL.FTZ R6, R4, UR6 ;  /* 0x0000000604067c20 */ /* 0x000fe20008410000 */
[----:B------:R-:W-:Y:S01]  /*7d40*/  FMUL.FTZ R11, R223, R11 ;  /* 0x0000000bdf0b7220 */ /* 0x000fe20000410000 */
[----:B------:R-:W-:Y:S01]  /*7d50*/  FFMA.FTZ R4, -R236, R236, 1 ;  /* 0x3f800000ec047423 */ /* 0x000fe200000101ec */
[----:B------:R-:W-:Y:S01]  /*7d60*/  FMUL.FTZ R14, R5, R14 ;  /* 0x0000000e050e7220 */ /* 0x000fe20000410000 */
[----:B------:R-:W-:Y:S01]  /*7d70*/  FADD.FTZ R26, -R0, R26 ;  /* 0x0000001a001a7221 */ /* 0x000fe20000010100 */
[----:B------:R-:W-:Y:S01]  /*7d80*/  FFMA.FTZ R5, -R231, R231, 1 ;  /* 0x3f800000e7057423 */ /* 0x000fe200000101e7 */
[----:B------:R-:W-:Y:S01]  /*7d90*/  FMUL.FTZ R44, R8, R44 ;  /* 0x0000002c082c7220 */ /* 0x000fe20000410000 */
[----:B------:R-:W-:Y:S01]  /*7da0*/  FMUL.FTZ R7, R7, R10 ;  /* 0x0000000a07077220 */ /* 0x000fe20000410000 */
[----:B------:R-:W-:Y:S01]  /*7db0*/  FMUL.FTZ R56, R145, R56 ;  /* 0x0000003891387220 */ /* 0x000fe20000410000 */
[----:B------:R-:W-:Y:S01]  /*7dc0*/  FMUL.FTZ R10, R6, R11 ;  /* 0x0000000b060a7220 */ /* 0x000fe20000410000 */
[----:B------:R-:W-:Y:S01]  /*7dd0*/  FMUL.FTZ R4, R4, UR6 ;  /* 0x0000000604047c20 */ /* 0x000fe20008410000 */
[----:B------:R-:W-:Y:S01]  /*7de0*/  FFMA.FTZ R8, -R167, R167, 1 ;  /* 0x3f800000a7087423 */ /* 0x000fe200000101a7 */
[----:B------:R-:W-:Y:S01]  /*7df0*/  FMUL.FTZ R26, R205, R26 ;  /* 0x0000001acd1a7220 */ /* 0x000fe20000410000 */
[----:B------:R-:W-:Y:S01]  /*7e00*/  FMUL.FTZ R6, R5, UR6 ;  /* 0x0000000605067c20 */ /* 0x000fe20008410000 */
[----:B------:R-:W-:Y:S01]  /*7e10*/  FMUL.FTZ R56, R9, R56 ;  /* 0x0000003809387220 */ /* 0x000fe20000410000 */
[----:B------:R-:W-:Y:S01]  /*7e20*/  FMUL.FTZ R9, R4, R15 ;  /* 0x0000000f04097220 */ /* 0x000fe20000410000 */
[----:B------:R-:W-:Y:S01]  /*7e30*/  FMUL.FTZ R57, R144, R57 ;  /* 0x0000003990397220 */ /* 0x000fe20000410000 */
[----:B------:R-:W-:Y:S01]  /*7e40*/  FMUL.FTZ R8, R8, UR6 ;  /* 0x0000000608087c20 */ /* 0x000fe20008410000 */
[----:B------:R-:W-:Y:S01]  /*7e50*/  F2FP.F16.F32.PACK_AB R10, R10, R7 ;  /* 0x000000070a0a723e */ /* 0x000fe200000000ff */
[----:B------:R-:W-:Y:S01]  /*7e60*/  FFMA.FTZ R4, -R230, R230, 1 ;  /* 0x3f800000e6047423 */ /* 0x000fe200000101e6 */
[----:B------:R-:W-:Y:S01]  /*7e70*/  FMUL.FTZ R26, R6, R26 ;  /* 0x0000001a061a7220 */ /* 0x000fe20000410000 */
[----:B------:R-:W-:Y:S01]  /*7e80*/  FADD.FTZ R46, -R0, R46 ;  /* 0x0000002e002e7221 */ /* 0x000fe20000010100 */
[----:B------:R-:W-:Y:S01]  /*7e90*/  FFMA.FTZ R6, -R211, R211, 1 ;  /* 0x3f800000d3067423 */ /* 0x000fe200000101d3 */
[----:B------:R-:W-:Y:S01]  /*7ea0*/  STS [R193+0xc400], R10 ;  /* 0x00c4000ac1007388 */ /* 0x000fe20000000800 */
[----:B------:R-:W-:Y:S01]  /*7eb0*/  FMUL.FTZ R13, R8, R57 ;  /* 0x00000039080d7220 */ /* 0x000fe20000410000 */
[----:B------:R-:W-:Y:S01]  /*7ec0*/  FADD.FTZ R27, -R0, R27 ;  /* 0x0000001b001b7221 */ /* 0x000fe20000010100 */
[----:B------:R-:W-:Y:S01]  /*7ed0*/  FMUL.FTZ R34, R147, R34 ;  /* 0x0000002293227220 */ /* 0x000fe20000410000 */
[----:B------:R-:W-:Y:S01]  /*7ee0*/  STS [R194+0xc000], R18 ;  /* 0x00c00012c2007388 */ /* 0x000fe20000000800 */
[----:B------:R-:W-:Y:S01]  /*7ef0*/  F2FP.F16.F32.PACK_AB R9, R9, R14 ;  /* 0x0000000e0909723e */ /* 0x000fe200000000ff */
[----:B------:R-:W-:Y:S01]  /*7f00*/  FMUL.FTZ R8, R4, UR6 ;  /* 0x0000000604087c20 */ /* 0x000fe20008410000 */
[C---:B------:R-:W-:Y:S01]  /*7f10*/  FADD.FTZ R30, -R0.reuse, R30 ;  /* 0x0000001e001e7221 */ /* 0x040fe20000010100 */
[----:B------:R-:W-:Y:S01]  /*7f20*/  FADD.FTZ R31, -R0, R31 ;  /* 0x0000001f001f7221 */ /* 0x000fe20000010100 */
[----:B------:R-:W-:Y:S01]  /*7f30*/  FFMA.FTZ R5, -R229, R229, 1 ;  /* 0x3f800000e5057423 */ /* 0x000fe200000101e5 */
        /* <DEDUP_REMOVED lines=9> */
[----:B------:R-:W-:Y:S01]  /*7fd0*/  FMUL.FTZ R31, R200, R31 ;  /* 0x0000001fc81f7220 */ /* 0x000fe20000410000 */
[----:B------:R-:W-:Y:S01]  /*7fe0*/  FMUL.FTZ R5, R5, UR6 ;  /* 0x0000000605057c20 */ /* 0x000fe20008410000 */
[----:B------:R-:W-:Y:S01]  /*7ff0*/  FMUL.FTZ R4, R4, UR6 ;  /* 0x0000000604047c20 */ /* 0x000fe20008410000 */
[----:B------:R-:W-:Y:S01]  /*8000*/  STS [R192+0xa000], R100 ;  /* 0x00a00064c0007388 */ /* 0x000fe20000000800 */
[----:B------:R-:W-:Y:S01]  /*8010*/  FMUL.FTZ R46, R6, R46 ;  /* 0x0000002e062e7220 */ /* 0x000fe20000410000 */
[----:B------:R-:W-:Y:S01]  /*8020*/  FMUL.FTZ R8, R8, R27 ;  /* 0x0000001b08087220 */ /* 0x000fe20000410000 */
[----:B------:R-:W-:Y:S01]  /*8030*/  FFMA.FTZ R6, -R184, R184, 1 ;  /* 0x3f800000b8067423 */ /* 0x000fe200000101b8 */
[----:B------:R-:W-:Y:S01]  /*8040*/  FADD.FTZ R59, -R0, R59 ;  /* 0x0000003b003b7221 */ /* 0x000fe20000010100 */
[----:B------:R-:W-:Y:S01]  /*8050*/  F2FP.F16.F32.PACK_AB R20, R20, R34 ;  /* 0x000000221414723e */ /* 0x000fe200000000ff */
[----:B------:R-:W-:Y:S01]  /*8060*/  FMUL.FTZ R30, R5, R30 ;  /* 0x0000001e051e7220 */ /* 0x000fe20000410000 */
[----:B------:R-:W-:Y:S01]  /*8070*/  FMUL.FTZ R31, R4, R31 ;  /* 0x0000001f041f7220 */ /* 0x000fe20000410000 */
[----:B------:R-:W-:Y:S01]  /*8080*/  FFMA.FTZ R11, -R215, R215, 1 ;  /* 0x3f800000d70b7423 */ /* 0x000fe200000101d7 */
[C---:B------:R-:W-:Y:S01]  /*8090*/  FADD.FTZ R42, -R0.reuse, R42 ;  /* 0x0000002a002a7221 */ /* 0x040fe20000010100 */
[----:B------:R-:W-:Y:S01]  /*80a0*/  STS [R192+0xa400], R20 ;  /* 0x00a40014c0007388 */ /* 0x000fe20000000800 */
[----:B------:R-:W-:Y:S01]  /*80b0*/  FADD.FTZ R4, -R0, R47 ;  /* 0x0000002f00047221 */ /* 0x000fe20000010100 */
[----:B------:R-:W-:Y:S01]  /*80c0*/  FFMA.FTZ R5, -R208, R208, 1 ;  /* 0x3f800000d0057423 */ /* 0x000fe200000101d0 */
[----:B------:R-:W-:Y:S01]  /*80d0*/  FMUL.FTZ R6, R6, UR6 ;  /* 0x0000000606067c20 */ /* 0x000fe20008410000 */
[----:B------:R-:W-:Y:S01]  /*80e0*/  FFMA.FTZ R19, -R151, R151, 1 ;  /* 0x3f80000097137423 */ /* 0x000fe20000010197 */
[----:B------:R-:W-:Y:S01]  /*80f0*/  FMUL.FTZ R59, R160, R59 ;  /* 0x0000003ba03b7220 */ /* 0x000fe20000410000 */
[----:B------:R-:W-:Y:S01]  /*8100*/  F2FP.F16.F32.PACK_AB R24, R25, R24 ;  /* 0x000000181918723e */ /* 0x000fe200000000ff */
[----:B------:R-:W-:Y:S01]  /*8110*/  FMUL.FTZ R11, R11, UR6 ;  /* 0x000000060b0b7c20 */ /* 0x000fe20008410000 */
[----:B------:R-:W-:Y:S01]  /*8120*/  F2FP.F16.F32.PACK_AB R8, R8, R26 ;  /* 0x0000001a0808723e */ /* 0x000fe200000000ff */
[----:B------:R-:W-:Y:S01]  /*8130*/  FMUL.FTZ R42, R177, R42 ;  /* 0x0000002ab12a7220 */ /* 0x000fe20000410000 */
[----:B------:R-:W-:Y:S01]  /*8140*/  FADD.FTZ R43, -R0, R43 ;  /* 0x0000002b002b7221 */ /* 0x000fe20000010100 */
[----:B------:R-:W-:Y:S01]  /*8150*/  FFMA.FTZ R7, -R212, R212, 1 ;  /* 0x3f800000d4077423 */ /* 0x000fe200000101d4 */
[----:B------:R-:W-:Y:S01]  /*8160*/  FMUL.FTZ R4, R168, R4 ;  /* 0x00000004a8047220 */ /* 0x000fe20000410000 */
[----:B------:R-:W-:Y:S01]  /*8170*/  FMUL.FTZ R5, R5, UR6 ;  /* 0x0000000605057c20 */ /* 0x000fe20008410000 */
[----:B------:R-:W-:Y:S01]  /*8180*/  FMUL.FTZ R19, R19, UR6 ;  /* 0x0000000613137c20 */ /* 0x000fe20008410000 */
[----:B------:R-:W-:Y:S01]  /*8190*/  FMUL.FTZ R59, R6, R59 ;  /* 0x0000003b063b7220 */ /* 0x000fe20000410000 */
[----:B------:R-:W-:Y:S01]  /*81a0*/  FMUL.FTZ R54, R134, R54 ;  /* 0x0000003686367220 */ /* 0x000fe20000410000 */
[----:B------:R-:W-:Y:S01]  /*81b0*/  F2FP.F16.F32.PACK_AB R6, R31, R30 ;  /* 0x0000001e1f06723e */ /* 0x000fe200000000ff */
[----:B------:R-:W-:Y:S01]  /*81c0*/  STS [R195+0xc000], R24 ;  /* 0x00c00018c3007388 */ /* 0x000fe20000000800 */
[----:B------:R-:W-:Y:S01]  /*81d0*/  FMUL.FTZ R42, R11, R42 ;  /* 0x0000002a0b2a7220 */ /* 0x000fe20000410000 */
[----:B------:R-:W-:Y:S01]  /*81e0*/  FMUL.FTZ R43, R176, R43 ;  /* 0x0000002bb02b7220 */ /* 0x000fe20000410000 */
[----:B------:R-:W-:Y:S01]  /*81f0*/  FMUL.FTZ R7, R7, UR6 ;  /* 0x0000000607077c20 */ /* 0x000fe20008410000 */
[----:B------:R-:W-:Y:S01]  /*8200*/  STS [R195+0xc400], R8 ;  /* 0x00c40008c3007388 */ /* 0x000fe20000000800 */
[----:B------:R-:W-:Y:S01]  /*8210*/  FMUL.FTZ R11, R5, R4 ;  /* 0x00000004050b7220 */ /* 0x000fe20000410000 */
[----:B------:R-:W-:Y:S01]  /*8220*/  FMUL.FTZ R54, R19, R54 ;  /* 0x0000003613367220 */ /* 0x000fe20000410000 */
[----:B------:R-:W-:Y:S01]  /*8230*/  FFMA.FTZ R5, -R181, R181, 1 ;  /* 0x3f800000b5057423 */ /* 0x000fe200000101b5 */
[C---:B------:R-:W-:Y:S01]  /*8240*/  FADD.FTZ R62, -R0.reuse, R62 ;  /* 0x0000003e003e7221 */ /* 0x040fe20000010100 */
[----:B------:R-:W-:Y:S01]  /*8250*/  F2FP.F16.F32.PACK_AB R19, R39, R38 ;  /* 0x000000262713723e */ /* 0x000fe200000000ff */
[----:B------:R-:W-:Y:S01]  /*8260*/  STS [R192+0xc000], R28 ;  /* 0x00c0001cc0007388 */ /* 0x000fe20000000800 */
[----:B------:R-:W-:Y:S01]  /*8270*/  FMUL.FTZ R43, R7, R43 ;  /* 0x0000002b072b7220 */ /* 0x000fe20000410000 */
[C---:B------:R-:W-:Y:S01]  /*8280*/  FADD.FTZ R58, -R0.reuse, R58 ;  /* 0x0000003a003a7221 */ /* 0x040fe20000010100 */
[----:B------:R-:W-:Y:S01]  /*8290*/  FFMA.FTZ R7, -R185, R185, 1 ;  /* 0x3f800000b9077423 */ /* 0x000fe200000101b9 */
[----:B------:R-:W-:Y:S01]  /*82a0*/  STS [R192+0xc400], R6 ;  /* 0x00c40006c0007388 */ /* 0x000fe20000000800 */
        /* <DEDUP_REMOVED lines=25> */
[----:B------:R-:W-:Y:S01]  /*8440*/  MOV R55, R248 ;  /* 0x000000f800377202 */ /* 0x000fe20000000f00 */
[----:B------:R-:W-:Y:S04]  /*8450*/  STS [R189+0xc000], R16 ;  /* 0x00c00010bd007388 */ /* 0x000fe80000000800 */
[----:B------:R-:W-:Y:S04]  /*8460*/  STS [R189+0xc400], R4 ;  /* 0x00c40004bd007388 */ /* 0x000fe80000000800 */
[----:B------:R-:W-:Y:S04]  /*8470*/  STS [R191+0xa000], R37 ;  /* 0x00a00025bf007388 */ /* 0x000fe80000000800 */
[----:B------:R1:W-:Y:S04]  /*8480*/  STS [R191+0xa400], R54 ;  /* 0x00a40036bf007388 */ /* 0x0003e80000000800 */
[----:B------:R-:W-:Y:S04]  /*8490*/  STS [R190+0xa000], R36 ;  /* 0x00a00024be007388 */ /* 0x000fe80000000800 */
[----:B------:R-:W-:Y:S04]  /*84a0*/  STS [R190+0xa400], R66 ;  /* 0x00a40042be007388 */ /* 0x000fe80000000800 */
[----:B------:R-:W-:Y:S04]  /*84b0*/  STS [R191+0xc000], R13 ;  /* 0x00c0000dbf007388 */ /* 0x000fe80000000800 */
[----:B------:R4:W-:Y:S04]  /*84c0*/  STS [R191+0xc400], R0 ;  /* 0x00c40000bf007388 */ /* 0x0009e80000000800 */
[----:B------:R-:W-:Y:S04]  /*84d0*/  STS [R190+0xc000], R12 ;  /* 0x00c0000cbe007388 */ /* 0x000fe80000000800 */
[----:B------:R-:W-:Y:S01]  /*84e0*/  STS [R190+0xc400], R7 ;  /* 0x00c40007be007388 */ /* 0x000fe20000000800 */
[----:B-1----:R-:W-:Y:S01]  /*84f0*/  MOV R54, R249 ;  /* 0x000000f900367202 */ /* 0x002fe20000000f00 */
[----:B------:R-:W-:Y:S01]  /*8500*/  BAR.SYNC.DEFER_BLOCKING 0x0 ;  /* 0x0000000000007b1d */ /* 0x000fe20000010000 */
[----:B----4-:R-:W-:Y:S05]  /*8510*/  LEA R0, R124, UR4, 0x1 ;  /* 0x000000047c007c11 */ /* 0x010fea000f8e08ff */
        /* <DEDUP_REMOVED lines=8> */
[C---:B----4-:R-:W-:Y:S06]  /*85a0*/  HMMA.16816.F32 R72, R12.reuse, R8, R72 ;  /* 0x000000080c48723c */ /* 0x050fec0000001848 */
        /* <DEDUP_REMOVED lines=76> */
.L_x_1139:
        /* <DEDUP_REMOVED lines=137> */
[----:B---3--:R2:W-:Y:S04]  /*9300*/  @P1 STL [R1+0x1c], R57 ;  /* 0x00001c3901001387 */ /* 0x0085e80000100800 */
[----:B----4-:R3:W-:Y:S04]  /*9310*/  @P1 STL [R1+0x10], R56 ;  /* 0x0000103801001387 */ /* 0x0107e80000100800 */
[----:B-----5:R4:W-:Y:S01]  /*9320*/  @P1 STL [R1+0x14], R53 ;  /* 0x0000143501001387 */ /* 0x0209e20000100800 */
        /* <DEDUP_REMOVED lines=15> */
[-C--:B------:R-:W-:Y:S01]  /*9420*/  LEA.HI.X.SX32 R29, R56, R21.reuse, 0x2, P3 ;  /* 0x00000015381d7211 */ /* 0x080fe200018f16ff */
[----:B----4-:R-:W-:Y:S02]  /*9430*/  IMAD.U32 R53, RZ, RZ, UR19 ;  /* 0x00000013ff357e24 */ /* 0x010fe4000f8e00ff */
        /* <DEDUP_REMOVED lines=145> */
.L_x_1141:
        /* <DEDUP_REMOVED lines=19> */
.L_x_1142:
        /* <DEDUP_REMOVED lines=43> */
.L_x_1144:
[----:B------:R-:W-:Y:S05]  /*a130*/  BSYNC B0 ;  /* 0x0000000000007941 */ /* 0x000fea0003800000 */
.L_x_1143:
        /* <DEDUP_REMOVED lines=13> */
.L_x_1146:
[----:B------:R-:W-:Y:S05]  /*a210*/  BSYNC B0 ;  /* 0x0000000000007941 */ /* 0x000fea0003800000 */
.L_x_1145:
        /* <DEDUP_REMOVED lines=27> */
.L_x_1148:
[----:B------:R-:W-:Y:S05]  /*a3d0*/  BSYNC B0 ;  /* 0x0000000000007941 */ /* 0x000fea0003800000 */
.L_x_1147:
        /* <DEDUP_REMOVED lines=14> */
.L_x_1121:
        /* <DEDUP_REMOVED lines=24> */
.L_x_1150:
        /* <DEDUP_REMOVED lines=23> */
.L_x_1151:
        /* <DEDUP_REMOVED lines=35> */
.L_x_1153:
[----:B------:R-:W-:Y:S05]  /*a9e0*/  BSYNC B0 ;  /* 0x0000000000007941 */ /* 0x000fea0003800000 */
.L_x_1152:
        /* <DEDUP_REMOVED lines=14> */
.L_x_1155:
[----:B------:R-:W-:Y:S05]  /*aad0*/  BSYNC B0 ;  /* 0x0000000000007941 */ /* 0x000fea0003800000 */
.L_x_1154:
        /* <DEDUP_REMOVED lines=26> */
.L_x_1157:
[----:B------:R-:W-:Y:S05]  /*ac80*/  BSYNC B0 ;  /* 0x0000000000007941 */ /* 0x000fea0003800000 */
.L_x_1156:
        /* <DEDUP_REMOVED lines=13> */
.L_x_1149:
[----:B------:R-:W-:Y:S05]  /*ad60*/  BSYNC B1 ;  /* 0x0000000000017941 */ /* 0x000fea0003800000 */
.L_x_1116:
        /* <DEDUP_REMOVED lines=11> */
.L_x_1158:
[----:B------:R-:W-:Y:S05]  /*ae20*/  EXIT ;  /* 0x000000000000794d */ /* 0x000fea0003800000 */
.L_x_1160:
        /* <DEDUP_REMOVED lines=13> */
.L_x_1362:


//--------------------- .text._ZN5flash44flash_bwd_dq_dk_dv_loop_seqk_parallel_kernelI23Flash_bwd_kernel_traitsILi32ELi128ELi128ELi8ELi4ELi4ELi4ELb0ELb0EN7cutlass6half_tE19Flash_kernel_traitsILi32ELi128ELi128ELi8ES3_EELb1ELb0ELb1ELb0ELb0ELb1ELb0EEEvNS_16Flash_bwd_paramsE --------------------------
	.section	.text._ZN5flash44flash_bwd_dq_dk_dv_loop_seqk_parallel_kernelI23Flash_bwd_kernel_traitsILi32ELi128ELi128ELi8ELi4ELi4ELi4ELb0ELb0EN7cutlass6half_tE19Flash_kernel_traitsILi32ELi128ELi128ELi8ES3_EELb1ELb0ELb1ELb0ELb0ELb1ELb0EEEvNS_16Flash_bwd_paramsE,"ax",@progbits
	.align	128
        .global         _ZN5flash44flash_bwd_dq_dk_dv_loop_seqk_parallel_kernelI23Flash_bwd_kernel_traitsILi32ELi128ELi128ELi8ELi4ELi4ELi4ELb0ELb0EN7cutlass6half_tE19Flash_kernel_traitsILi32ELi128ELi128ELi8ES3_EELb1ELb0ELb1ELb0ELb0ELb1ELb0EEEvNS_16Flash_bwd_paramsE
        .type           _ZN5flash44flash_bwd_dq_dk_dv_loop_seqk_parallel_kernelI23Flash_bwd_kernel_traitsILi32ELi128ELi128ELi8ELi4ELi4ELi4ELb0ELb0EN7cutlass6half_tE19Flash_kernel_traitsILi32ELi128ELi128ELi8ES3_EELb1ELb0ELb1ELb0ELb0ELb1ELb0EEEvNS_16Flash_bwd_paramsE,@function
        .size           _ZN5flash44flash_bwd_dq_dk_dv_loop_seqk_parallel_kernelI23Flash_bwd_kernel_traitsILi32ELi128ELi128ELi8ELi4ELi4ELi4ELb0ELb0EN7cutlass6half_tE19Flash_kernel_traitsILi32ELi128ELi128ELi8ES3_EELb1ELb0ELb1ELb0ELb0ELb1ELb0EEEvNS_16Flash_bwd_paramsE,(.L_x_1363 - _ZN5flash44flash_bwd_dq_dk_dv_loop_seqk_parallel_kernelI23Flash_bwd_kernel_traitsILi32ELi128ELi128ELi8ELi4ELi4ELi4ELb0ELb0EN7cutlass6half_tE19Flash_kernel_traitsILi32ELi128ELi128ELi8ES3_EELb1ELb0ELb1ELb0ELb0ELb1ELb0EEEvNS_16Flash_bwd_paramsE)
        .other          _ZN5flash44flash_bwd_dq_dk_dv_loop_seqk_parallel_kernelI23Flash_bwd_kernel_traitsILi32ELi128ELi128ELi8ELi4ELi4ELi4ELb0ELb0EN7cutlass6half_tE19Flash_kernel_traitsILi32ELi128ELi128ELi8ES3_EELb1ELb0ELb1ELb0ELb0ELb1ELb0EEEvNS_16Flash_bwd_paramsE,@"STO_CUDA_ENTRY STV_DEFAULT"
_ZN5flash44flash_bwd_dq_dk_dv_loop_seqk_parallel_kernelI23Flash_bwd_kernel_traitsILi32ELi128ELi128ELi8ELi4ELi4ELi4ELb0ELb0EN7cutlass6half_tE19Flash_kernel_traitsILi32ELi128ELi128ELi8ES3_EELb1ELb0ELb1ELb0ELb0ELb1ELb0EEEvNS_16Flash_bwd_paramsE:
.text._ZN5flash44flash_bwd_dq_dk_dv_loop_seqk_parallel_kernelI23Flash_bwd_kernel_traitsILi32ELi128ELi128ELi8ELi4ELi4ELi4ELb0ELb0EN7cutlass6half_tE19Flash_kernel_traitsILi32ELi128ELi128ELi8ES3_EELb1ELb0ELb1ELb0ELb0ELb1ELb0EEEvNS_16Flash_bwd_paramsE:
        /* <DEDUP_REMOVED lines=29> */
[----:B------:R-:W-:Y:S01]  /*01d0*/  LEA.HI R2, R193, R8, RZ, 0x4 ;  /* 0x00000008c1027211 */ /* 0x000fe200078f20ff */
[----:B------:R-:W-:Y:S01]  /*01e0*/  USHF.R.S32.HI UR6, URZ, 0x1f, UR57 ;  /* 0x0000001f3f067899 */ /* 0x000fe20008011439 */
[----:B------:R-:W-:Y:S02]  /*01f0*/  LOP3.LUT R209, R7, 0xfffffffc, RZ, 0xc0, !PT ;  /* 0xfffffffc07d17812 */ /* 0x000fe400078ec0ff */
[----:B------:R-:W-:Y:S01]  /*0200*/  SHF.R.S32.HI R0, RZ, 0x3, R11 ;  /* 0x00000003ff007819 */ /* 0x000fe2000001140b */
[----:B------:R-:W-:Y:S01]  /*0210*/  IMAD.U32 R197, RZ, RZ, UR5 ;  /* 0x00000005ffc57e24 */ /* 0x000fe2000f8e00ff */
[----:B------:R-:W-:Y:S01]  /*0220*/  SHF.R.S32.HI R12, RZ, 0x2, R7 ;  /* 0x00000002ff0c7819 */ /* 0x000fe20000011407 */
[----:B------:R-:W-:Y:S01]  /*0230*/  IMAD.IADD R209, R8, 0x1, -R209 ;  /* 0x0000000108d17824 */ /* 0x000fe200078e0ad1 */
[----:B------:R-:W-:Y:S01]  /*0240*/  LOP3.LUT R9, R194, 0xffffffe0, RZ, 0xc0, !PT ;  /* 0xffffffe0c2097812 */ /* 0x000fe200078ec0ff */
[----:B------:R-:W-:Y:S01]  /*0250*/  IMAD.SHL.U32 R0, R0, 0x40, RZ ;  /* 0x0000004000007824 */ /* 0x000fe200078e00ff */
[--C-:B------:R-:W-:Y:S01]  /*0260*/  SHF.R.S32.HI R195, RZ, 0x5, R194.reuse ;  /* 0x00000005ffc37819 */ /* 0x100fe200000114c2 */
[----:B------:R-:W-:Y:S01]  /*0270*/  USHF.R.S32.HI UR5, URZ, 0x1f, UR56 ;  /* 0x0000001f3f057899 */ /* 0x000fe20008011438 */
[----:B------:R-:W-:Y:S01]  /*0280*/  LOP3.LUT R5, R2, 0xfffffff0, RZ, 0xc0, !PT ;  /* 0xfffffff002057812 */ /* 0x000fe200078ec0ff */
[C---:B------:R-:W-:Y:S01]  /*0290*/  IMAD.IADD R4, R8.reuse, 0x1, -R9 ;  /* 0x0000000108047824 */ /* 0x040fe200078e0a09 */
[----:B------:R-:W-:Y:S01]  /*02a0*/  SHF.R.S32.HI R194, RZ, 0x1f, R194 ;  /* 0x0000001fffc27819 */ /* 0x000fe200000114c2 */
[----:B------:R-:W-:Y:S01]  /*02b0*/  IMAD.U32 R199, RZ, RZ, UR6 ;  /* 0x00000006ffc77e24 */ /* 0x000fe2000f8e00ff */
[----:B------:R-:W-:Y:S01]  /*02c0*/  SHF.R.S32.HI R13, RZ, 0x1f, R7 ;  /* 0x0000001fff0d7819 */ /* 0x000fe20000011407 */
[----:B------:R-:W-:Y:S01]  /*02d0*/  IMAD.IADD R10, R8, 0x1, -R5 ;  /* 0x00000001080a7824 */ /* 0x000fe200078e0a05 */
[----:B------:R-:W-:Y:S01]  /*02e0*/  LOP3.LUT R3, R11, 0xfffffff8, RZ, 0xc0, !PT ;  /* 0xfffffff80b037812 */ /* 0x000fe200078ec0ff */
[----:B------:R-:W-:Y:S01]  /*02f0*/  IMAD.SHL.U32 R5, R209, 0x8, RZ ;  /* 0x00000008d1057824 */ /* 0x000fe200078e00ff */
[----:B------:R-:W-:Y:S01]  /*0300*/  LEA.HI R7, R7, R12, RZ, 0x1 ;  /* 0x0000000c07077211 */ /* 0x000fe200078f08ff */
[----:B------:R-:W-:Y:S01]  /*0310*/  IMAD.SHL.U32 R209, R209, 0x2, RZ ;  /* 0x00000002d1d17824 */ /* 0x000fe200078e00ff */
[----:B------:R-:W-:Y:S01]  /*0320*/  LEA.HI R194, R194, R195, RZ, 0x2 ;  /* 0x000000c3c2c27211 */ /* 0x000fe200078f10ff */
[----:B------:R-:W-:Y:S01]  /*0330*/  UIADD3 UR6, UR4, 0xa000, URZ ;  /* 0x0000a00004067890 */ /* 0x000fe2000fffe03f */
[----:B------:R-:W-:Y:S01]  /*0340*/  LEA.HI R193, R193, R8, RZ, 0x7 ;  /* 0x00000008c1c17211 */ /* 0x000fe200078f38ff */
[----:B------:R-:W-:Y:S01]  /*0350*/  IMAD.IADD R8, R8, 0x1, -R3 ;  /* 0x0000000108087824 */ /* 0x000fe200078e0a03 */
[----:B------:R-:W-:Y:S01]  /*0360*/  LOP3.LUT R7, R7, 0x7fffffe, RZ, 0xc0, !PT ;  /* 0x07fffffe07077812 */ /* 0x000fe200078ec0ff */
[----:B------:R-:W-:Y:S01]  /*0370*/  IMAD.U32 R200, RZ, RZ, UR5 ;  /* 0x00000005ffc87e24 */ /* 0x000fe2000f8e00ff */
[----:B------:R-:W-:Y:S01]  /*0380*/  SHF.R.S32.HI R3, RZ, 0x4, R2 ;  /* 0x00000004ff037819 */ /* 0x000fe20000011402 */
[----:B------:R-:W-:Y:S01]  /*0390*/  UIADD3 UR5, UR4, 0x6000, URZ ;  /* 0x0000600004057890 */ /* 0x000fe2000fffe03f */
[----:B------:R-:W-:Y:S01]  /*03a0*/  LOP3.LUT R0, R0, 0xc0, RZ, 0xc0, !PT ;  /* 0x000000c000007812 */ /* 0x000fe200078ec0ff */
[----:B------:R-:W-:Y:S01]  /*03b0*/  IMAD.IADD R6, R12, 0x1, -R7 ;  /* 0x000000010c067824 */ /* 0x000fe200078e0a07 */
[----:B------:R-:W-:-:S02]  /*03c0*/  LOP3.LUT R194, R194, 0xfffffffc, RZ, 0xc0, !PT ;  /* 0xfffffffcc2c27812 */ /* 0x000fc400078ec0ff */
[----:B------:R-:W-:Y:S02]  /*03d0*/  LEA.HI R13, R13, R12, RZ, 0x3 ;  /* 0x0000000c0d0d7211 */ /* 0x000fe400078f18ff */
[----:B------:R-:W-:Y:S01]  /*03e0*/  LEA.HI R2, R2, R3, RZ, 0x1 ;  /* 0x0000000302027211 */ /* 0x000fe200078f08ff */
[C---:B------:R-:W-:Y:S01]  /*03f0*/  IMAD.IADD R194, R195.reuse, 0x1, -R194 ;  /* 0x00000001c3c27824 */ /* 0x040fe200078e0ac2 */
[----:B------:R-:W-:Y:S01]  /*0400*/  LOP3.LUT R5, R0, 0x18, R5, 0xf8, !PT ;  /* 0x0000001800057812 */ /* 0x000fe200078ef805 */
[----:B------:R-:W-:Y:S01]  /*0410*/  IMAD R195, R195, 0x8, R6 ;  /* 0x00000008c3c37824 */ /* 0x000fe200078e0206 */
[----:B------:R-:W-:Y:S02]  /*0420*/  SHF.R.U32.HI R0, RZ, 0x3, R0 ;  /* 0x00000003ff007819 */ /* 0x000fe40000011600 */
[----:B------:R-:W-:Y:S02]  /*0430*/  LOP3.LUT R13, R13, 0xfffffff8, RZ, 0xc0, !PT ;  /* 0xfffffff80d0d7812 */ /* 0x000fe400078ec0ff */
[----:B------:R-:W-:-:S02]  /*0440*/  LOP3.LUT R2, R2, 0xfffffffe, RZ, 0xc0, !PT ;  /* 0xfffffffe02027812 */ /* 0x000fc400078ec0ff */
[----:B------:R-:W-:Y:S01]  /*0450*/  LEA.HI R6, R8, R8, RZ, 0x1 ;  /* 0x0000000808067211 */ /* 0x000fe200078f08ff */
[----:B------:R-:W-:Y:S01]  /*0460*/  IMAD.IADD R13, R12, 0x1, -R13 ;  /* 0x000000010c0d7824 */ /* 0x000fe200078e0a0d */
[----:B------:R-:W-:Y:S01]  /*0470*/  LOP3.LUT R0, R5, R0, RZ, 0x3c, !PT ;  /* 0x0000000005007212 */ /* 0x000fe200078e3cff */
[----:B------:R-:W-:Y:S01]  /*0480*/  IMAD.IADD R2, R3, 0x1, -R2 ;  /* 0x0000000103027824 */ /* 0x000fe200078e0a02 */
[----:B------:R-:W-:Y:S02]  /*0490*/  SHF.R.S32.HI R5, RZ, 0x1f, R10 ;  /* 0x0000001fff057819 */ /* 0x000fe4000001140a */
[----:B------:R-:W-:Y:S01]  /*04a0*/  LOP3.LUT R7, R6, 0x7fffffe, RZ, 0xc0, !PT ;  /* 0x07fffffe06077812 */ /* 0x000fe200078ec0ff */
[----:B------:R-:W-:Y:S01]  /*04b0*/  IMAD.U32 R195, R195, 0x20, R0 ;  /* 0x00000020c3c37824 */ /* 0x000fe200078e0000 */
[----:B------:R-:W-:Y:S01]  /*04c0*/  SHF.R.S32.HI R9, RZ, 0x1f, R4 ;  /* 0x0000001fff097819 */ /* 0x000fe20000011404 */
[----:B------:R-:W-:Y:S01]  /*04d0*/  IMAD.SHL.U32 R191, R2, 0x8, RZ ;  /* 0x0000000802bf7824 */ /* 0x000fe200078e00ff */
[-C--:B------:R-:W-:Y:S01]  /*04e0*/  LEA.HI R3, R10, R10.reuse, RZ, 0x1 ;  /* 0x0000000a0a037211 */ /* 0x080fe200078f08ff */
[----:B------:R-:W-:Y:S01]  /*04f0*/  IMAD.IADD R12, R8, 0x1, -R7 ;  /* 0x00000001080c7824 */ /* 0x000fe200078e0a07 */
[----:B------:R-:W-:-:S02]  /*0500*/  LEA.HI R0, R5, R10, RZ, 0x3 ;  /* 0x0000000a05007211 */ /* 0x000fc400078f18ff */
[----:B------:R-:W-:Y:S02]  /*0510*/  LEA.HI R9, R9, R4, RZ, 0x2 ;  /* 0x0000000409097211 */ /* 0x000fe400078f10ff */
[----:B------:R-:W-:Y:S02]  /*0520*/  LOP3.LUT R5, R13, 0x1, RZ, 0xc0, !PT ;  /* 0x000000010d057812 */ /* 0x000fe400078ec0ff */
[--C-:B------:R-:W-:Y:S02]  /*0530*/  SHF.R.S32.HI R7, RZ, 0x1, R3.reuse ;  /* 0x00000001ff077819 */ /* 0x100fe40000011403 */
[----:B------:R-:W-:Y:S02]  /*0540*/  SHF.R.S32.HI R4, RZ, 0x1f, R3 ;  /* 0x0000001fff047819 */ /* 0x000fe40000011403 */
[----:B------:R-:W-:Y:S02]  /*0550*/  LOP3.LUT R3, R3, 0x7fffffe, RZ, 0xc0, !PT ;  /* 0x07fffffe03037812 */ /* 0x000fe400078ec0ff */
[----:B------:R-:W-:-:S02]  /*0560*/  LOP3.LUT R185, R0, 0xfffffff8, RZ, 0xc0, !PT ;  /* 0xfffffff800b97812 */ /* 0x000fc400078ec0ff */
[----:B------:R-:W-:Y:S01]  /*0570*/  ISETP.NE.U32.AND P6, PT, R5, 0x1, PT ;  /* 0x000000010500780c */ /* 0x000fe20003fc5070 */
[----:B------:R-:W-:Y:S01]  /*0580*/  IMAD.SHL.U32 R5, R8, 0x40, RZ ;  /* 0x0000004008057824 */ /* 0x000fe200078e00ff */
[----:B------:R-:W-:Y:S01]  /*0590*/  SHF.R.S32.HI R6, RZ, 0x1, R6 ;  /* 0x00000001ff067819 */ /* 0x000fe20000011406 */
[----:B------:R-:W-:Y:S01]  /*05a0*/  IMAD.IADD R3, R10, 0x1, -R3 ;  /* 0x000000010a037824 */ /* 0x000fe200078e0a03 */
[----:B------:R-:W-:Y:S01]  /*05b0*/  LEA.HI R4, R4, R7, RZ, 0x2 ;  /* 0x0000000704047211 */ /* 0x000fe200078f10ff */
[----:B------:R-:W-:Y:S01]  /*05c0*/  IMAD.IADD R185, R10, 0x1, -R185 ;  /* 0x000000010ab97824 */ /* 0x000fe200078e0ab9 */
[----:B------:R-:W-:Y:S01]  /*05d0*/  LOP3.LUT P0, RZ, R6, 0x2, RZ, 0xc0, !PT ;  /* 0x0000000206ff7812 */ /* 0x000fe2000780c0ff */
[----:B------:R-:W-:Y:S01]  /*05e0*/  IMAD.SHL.U32 R10, R194, 0x10, RZ ;  /* 0x00000010c20a7824 */ /* 0x000fe200078e00ff */
[----:B------:R-:W-:Y:S01]  /*05f0*/  LOP3.LUT R5, R5, 0x1c0, RZ, 0xc0, !PT ;  /* 0x000001c005057812 */ /* 0x000fe200078ec0ff */
[----:B------:R-:W-:Y:S01]  /*0600*/  IMAD.SHL.U32 R6, R6, 0x40, RZ ;  /* 0x0000004006067824 */ /* 0x000fe200078e00ff */
[----:B------:R-:W-:-:S02]  /*0610*/  LOP3.LUT R4, R4, 0xfffffffc, RZ, 0xc0, !PT ;  /* 0xfffffffc04047812 */ /* 0x000fc400078ec0ff */
[----:B------:R-:W-:Y:S01]  /*0620*/  LEA.HI.SX32 R192, R9, R10, 0x1e ;  /* 0x0000000a09c07211 */ /* 0x000fe200078ff2ff */
[----:B------:R-:W-:Y:S01]  /*0630*/  IMAD.SHL.U32 R9, R13, 0x40, RZ ;  /* 0x000000400d097824 */ /* 0x000fe200078e00ff */
[----:B------:R-:W-:Y:S01]  /*0640*/  LOP3.LUT R10, R5, 0x30, R10, 0xf8, !PT ;  /* 0x00000030050a7812 */ /* 0x000fe200078ef80a */
[----:B------:R-:W-:Y:S01]  /*0650*/  IMAD.IADD R4, R7, 0x1, -R4 ;  /* 0x0000000107047824 */ /* 0x000fe200078e0a04 */
[----:B------:R-:W-:Y:S02]  /*0660*/  LOP3.LUT R6, R6, 0xc0, RZ, 0xc0, !PT ;  /* 0x000000c006067812 */ /* 0x000fe400078ec0ff */
[----:B------:R-:W-:Y:S02]  /*0670*/  SHF.R.S32.HI R193, RZ, 0x7, R193 ;  /* 0x00000007ffc17819 */ /* 0x000fe400000114c1 */
[--C-:B------:R-:W-:Y:S02]  /*0680*/  LOP3.LUT R10, R10, 0x8, R11.reuse, 0xf8, !PT ;  /* 0x000000080a0a7812 */ /* 0x100fe400078ef80b */
[----:B------:R-:W-:Y:S01]  /*0690*/  LOP3.LUT R11, R6, 0x8, R11, 0xf8, !PT ;  /* 0x00000008060b7812 */ /* 0x000fe200078ef80b */
[C---:B------:R-:W-:Y:S01]  /*06a0*/  IMAD R189, R193.reuse, 0x8, R2 ;  /* 0x00000008c1bd7824 */ /* 0x040fe200078e0202 */
[----:B------:R-:W-:Y:S01]  /*06b0*/  SHF.R.U32.HI R6, RZ, 0x3, R6 ;  /* 0x00000003ff067819 */ /* 0x000fe20000011606 */
[--C-:B------:R-:W-:Y:S01]  /*06c0*/  IMAD R198, R193, 0x2000, R209.reuse ;  /* 0x00002000c1c67824 */ /* 0x100fe200078e02d1 */
[----:B------:R-:W-:Y:S01]  /*06d0*/  LEA.HI R7, R13, R13, RZ, 0x1 ;  /* 0x0000000d0d077211 */ /* 0x000fe200078f08ff */
[----:B------:R-:W-:Y:S01]  /*06e0*/  IMAD R189, R189, 0x8, R12 ;  /* 0x00000008bdbd7824 */ /* 0x000fe200078e020c */
[C---:B------:R-:W-:Y:S01]  /*06f0*/  LOP3.LUT P5, RZ, R13.reuse, 0x2, RZ, 0xc0, !PT ;  /* 0x000000020dff7812 */ /* 0x040fe200078ac0ff */
[----:B------:R-:W-:Y:S01]  /*0700*/  IMAD R209, R194, 0x200, R209 ;  /* 0x00000200c2d17824 */ /* 0x000fe200078e02d1 */
[----:B------:R-:W-:-:S02]  /*0710*/  LOP3.LUT P4, RZ, R13, 0x4, RZ, 0xc0, !PT ;  /* 0x000000040dff7812 */ /* 0x000fc4000788c0ff */
[----:B------:R-:W-:Y:S01]  /*0720*/  LOP3.LUT R6, R11, R6, RZ, 0x3c, !PT ;  /* 0x000000060b067212 */ /* 0x000fe200078e3cff */
[----:B------:R-:W-:Y:S01]  /*0730*/  IMAD.SHL.U32 R11, R194, 0x400, RZ ;  /* 0x00000400c20b7824 */ /* 0x000fe200078e00ff */
[----:B------:R-:W-:Y:S02]  /*0740*/  LOP3.LUT R8, R7, 0x3fffffe, RZ, 0xc0, !PT ;  /* 0x03fffffe07087812 */ /* 0x000fe400078ec0ff */
[----:B------:R-:W-:Y:S01]  /*0750*/  LOP3.LUT R9, R9, 0x1c0, RZ, 0xc0, !PT ;  /* 0x000001c009097812 */ /* 0x000fe200078ec0ff */
[----:B------:R-:W-:Y:S01]  /*0760*/  IMAD.U32 R189, R189, 0x20, R6 ;  /* 0x00000020bdbd7824 */ /* 0x000fe200078e0006 */
[----:B------:R-:W-:Y:S01]  /*0770*/  SHF.R.S32.HI R7, RZ, 0x1, R7 ;  /* 0x00000001ff077819 */ /* 0x000fe20000011407 */
[----:B------:R-:W-:Y:S01]  /*0780*/  IMAD.SHL.U32 R6, R193, 0x8, RZ ;  /* 0x00000008c1067824 */ /* 0x000fe200078e00ff */
[C---:B------:R-:W-:Y:S01]  /*0790*/  R2P PR, R185.reuse, 0x6 ;  /* 0x00000006b9007804 */ /* 0x040fe20000000000 */
[----:B------:R-:W-:Y:S01]  /*07a0*/  IMAD.SHL.U32 R185, R185, 0x40, RZ ;  /* 0x00000040b9b97824 */ /* 0x000fe200078e00ff */
[----:B------:R-:W-:Y:S01]  /*07b0*/  SEL R188, R187, 0xffffffe0, !P0 ;  /* 0xffffffe0bbbc7807 */ /* 0x000fe20004000000 */
[----:B------:R-:W-:Y:S01]  /*07c0*/  IMAD.IADD R8, R13, 0x1, -R8 ;  /* 0x000000010d087824 */ /* 0x000fe200078e0a08 */
[----:B------:R-:W-:Y:S01]  /*07d0*/  SHF.R.U32.HI R5, RZ, 0x3, R5 ;  /* 0x00000003ff057819 */ /* 0x000fe20000011605 */
[----:B------:R-:W-:Y:S01]  /*07e0*/  IMAD.SHL.U32 R189, R189, 0x2, RZ ;  /* 0x00000002bdbd7824 */ /* 0x000fe200078e00ff */
[----:B------:R-:W-:Y:S01]  /*07f0*/  LEA.HI R9, R9, R9, RZ, 0x1d ;  /* 0x0000000909097211 */ /* 0x000fe200078fe8ff */
[----:B------:R-:W-:Y:S01]  /*0800*/  IMAD R209, R8, 0x20, R209 ;  /* 0x0000002008d17824 */ /* 0x000fe200078e02d1 */
[C---:B------:R-:W-:Y:S01]  /*0810*/  LOP3.LUT P0, RZ, R4.reuse, 0x2, RZ, 0xc0, !PT ;  /* 0x0000000204ff7812 */ /* 0x040fe2000780c0ff */
[----:B------:R-:W-:Y:S01]  /*0820*/  IMAD.SHL.U32 R4, R4, 0x40, RZ ;  /* 0x0000004004047824 */ /* 0x000fe200078e00ff */
[C---:B------:R-:W-:Y:S01]  /*0830*/  LOP3.LUT P3, RZ, R7.reuse, 0x2, RZ, 0xc0, !PT ;  /* 0x0000000207ff7812 */ /* 0x040fe2000786c0ff */
[----:B------:R-:W-:Y:S01]  /*0840*/  IMAD.SHL.U32 R7, R7, 0x40, RZ ;  /* 0x0000004007077824 */ /* 0x000fe200078e00ff */
[----:B------:R-:W-:-:S02]  /*0850*/  LOP3.LUT R185, R185, 0x1c0, RZ, 0xc0, !PT ;  /* 0x000001c0b9b97812 */ /* 0x000fc400078ec0ff */
[----:B------:R-:W-:Y:S01]  /*0860*/  IADD3 R198, R9, R198, R11 ;  /* 0x000000c609c67210 */ /* 0x000fe20007ffe00b */
[----:B------:R-:W-:Y:S01]  /*0870*/  IMAD.SHL.U32 R9, R2, 0x10, RZ ;  /* 0x0000001002097824 */ /* 0x000fe200078e00ff */
[----:B------:R-:W-:Y:S02]  /*0880*/  LOP3.LUT R5, R10, R5, RZ, 0x3c, !PT ;  /* 0x000000050a057212 */ /* 0x000fe400078e3cff */
[----:B------:R-:W-:Y:S02]  /*0890*/  SHF.R.S32.HI R0, RZ, 0x3, R0 ;  /* 0x00000003ff007819 */ /* 0x000fe40000011400 */
[----:B------:R-:W-:Y:S01]  /*08a0*/  LOP3.LUT R6, R6, 0x8, RZ, 0xc0, !PT ;  /* 0x0000000806067812 */ /* 0x000fe200078ec0ff */
[----:B------:R-:W-:Y:S01]  /*08b0*/  IMAD R186, R2, 0x200, R5 ;  /* 0x0000020002ba7824 */ /* 0x000fe200078e0205 */
[----:B------:R-:W-:Y:S01]  /*08c0*/  LOP3.LUT R4, R4, 0xc0, RZ, 0xc0, !PT ;  /* 0x000000c004047812 */ /* 0x000fe200078ec0ff */
[C---:B------:R-:W-:Y:S01]  /*08d0*/  IMAD R3, R0.reuse, 0x8, R3 ;  /* 0x0000000800037824 */ /* 0x040fe200078e0203 */
[----:B------:R-:W-:Y:S01]  /*08e0*/  LOP3.LUT R7, R7, 0xc0, RZ, 0xc0, !PT ;  /* 0x000000c007077812 */ /* 0x000fe200078ec0ff */
[----:B------:R-:W-:Y:S01]  /*08f0*/  IMAD R0, R0, 0x200, R11 ;  /* 0x0000020000007824 */ /* 0x000fe200078e020b */
[----:B------:R-:W-:Y:S01]  /*0900*/  LOP3.LUT R191, R191, 0x8, RZ, 0xc0, !PT ;  /* 0x00000008bfbf7812 */ /* 0x000fe200078ec0ff */
[----:B------:R-:W-:Y:S01]  /*0910*/  IMAD.SHL.U32 R3, R3, 0x20, RZ ;  /* 0x0000002003037824 */ /* 0x000fe200078e00ff */
[----:B------:R-:W-:-:S02]  /*0920*/  SHF.R.U32.HI R8, RZ, 0x3, R185 ;  /* 0x00000003ff087819 */ /* 0x000fc400000116b9 */
[--C-:B------:R-:W-:Y:S02]  /*0930*/  SHF.R.U32.HI R5, RZ, 0x3, R4.reuse ;  /* 0x00000003ff057819 */ /* 0x100fe40000011604 */
[----:B------:R-:W-:Y:S02]  /*0940*/  LOP3.LUT R190, R6, 0x10, R9, 0xf8, !PT ;  /* 0x0000001006be7812 */ /* 0x000fe400078ef809 */
[----:B------:R-:W-:Y:S02]  /*0950*/  SHF.R.U32.HI R2, RZ, 0x3, R7 ;  /* 0x00000003ff027819 */ /* 0x000fe40000011607 */
[----:B------:R-:W-:Y:S02]  /*0960*/  LOP3.LUT R185, R8, R185, R191, 0x1e, !PT ;  /* 0x000000b908b97212 */ /* 0x000fe400078e1ebf */
[----:B------:R-:W-:Y:S02]  /*0970*/  LOP3.LUT R190, R5, R190, R4, 0x1e, !PT ;  /* 0x000000be05be7212 */ /* 0x000fe400078e1e04 */
[----:B------:R-:W-:Y:S01]  /*0980*/  LOP3.LUT R2, R2, R7, R6, 0x1e, !PT ;  /* 0x0000000702027212 */ /* 0x000fe200078e1e06 */
[----:B------:R-:W-:Y:S01]  /*0990*/  IMAD.IADD R185, R0, 0x1, R185 ;  /* 0x0000000100b97824 */ /* 0x000fe200078e02b9 */
[----:B------:R-:W-:Y:S01]  /*09a0*/  LEA R198, R198, UR4, 0x1 ;  /* 0x00000004c6c67c11 */ /* 0x000fe2000f8e08ff */
[----:B------:R-:W-:Y:S01]  /*09b0*/  IMAD R0, R194, 0x200, R3 ;  /* 0x00000200c2007824 */ /* 0x000fe200078e0203 */
[----:B------:R-:W-:Y:S01]  /*09c0*/  SEL R207, R207, 0x10, !P6 ;  /* 0x00000010cfcf7807 */ /* 0x000fe20007000000 */
[----:B------:R-:W-:Y:S01]  /*09d0*/  IMAD.IADD R190, R3, 0x1, R190 ;  /* 0x0000000103be7824 */ /* 0x000fe200078e02be */
        /* <DEDUP_REMOVED lines=28> */
.L_x_1191:
        /* <DEDUP_REMOVED lines=16> */
[----:B------:R-:W-:Y:S01]  /*0ca0*/  IMAD.U32 R14, RZ, RZ, UR8 ;  /* 0x00000008ff0e7e24 */ /* 0x000fe2000f8e00ff */
[----:B------:R-:W-:Y:S01]  /*0cb0*/  UISETP.NE.U32.AND UP0, UPT, UR12, URZ, UPT ;  /* 0x0000003f0c00728c */ /* 0x000fe2000bf05070 */
[----:B-12---:R-:W-:Y:S01]  /*0cc0*/  IMAD.U32 R6, RZ, RZ, UR10 ;  /* 0x0000000aff067e24 */ /* 0x006fe2000f8e00ff */
        /* <DEDUP_REMOVED lines=9> */
[----:B------:R-:W2:Y:S01]  /*0d60*/  @P0 LDG.E R4, desc[UR14][R14.64] ;  /* 0x0000000e0e040981 */ /* 0x000ea2000c1e1900 */
[----:B------:R-:W-:Y:S02]  /*0d70*/  PLOP3.LUT P3, PT, PT, PT, UP0, 0x80, 0x0 ;  /* 0x000000000000781c */ /* 0x000fe40003f6f008 */
[----:B------:R-:W-:Y:S01]  /*0d80*/  UISETP.EQ.OR.EX UP4, UPT, UR7, URZ, !UP2, UP4 ;  /* 0x0000003f0700728c */ /* 0x000fe2000d782740 */
[----:B---3--:R-:W3:Y:S01]  /*0d90*/  @P1 LDG.E R6, desc[UR14][R6.64] ;  /* 0x0000000e06061981 */ /* 0x008ee2000c1e1900 */
        /* <DEDUP_REMOVED lines=35> */
.L_x_1161:
        /* <DEDUP_REMOVED lines=21> */
[----:B------:R-:W-:Y:S01]  /*1120*/  ULDC.U8 UR31, c[0x0][0x3d8] ;  /* 0x0000f600001f7ab9 */ /* 0x000fe20000000000 */
[----:B------:R-:W-:Y:S01]  /*1130*/  UIADD3 UR45, UR19, UR21, URZ ;  /* 0x00000015132d7290 */ /* 0x000fe2000fffe03f */
[----:B-1----:R-:W-:Y:S01]  /*1140*/  IABS R7, R4 ;  /* 0x0000000400077213 */ /* 0x002fe20000000000 */
[----:B------:R-:W-:Y:S01]  /*1150*/  UISETP.NE.AND UP3, UPT, UR31, URZ, UPT ;  /* 0x0000003f1f00728c */ /* 0x000fe2000bf65270 */
[----:B------:R-:W-:Y:S01]  /*1160*/  ISETP.NE.AND P3, PT, R4, RZ, PT ;  /* 0x000000ff0400720c */ /* 0x000fe20003f65270 */
[----:B------:R-:W-:Y:S01]  /*1170*/  USHF.L.U32 UR16, UR56, 0x7, URZ ;  /* 0x0000000738107899 */ /* 0x000fe2000800063f */
[----:B------:R-:W1:Y:S01]  /*1180*/  I2F.RP R8, R7 ;  /* 0x0000000700087306 */ /* 0x000e620000209400 */
[----:B------:R-:W-:Y:S01]  /*1190*/  ULDC.64 UR38, c[0x0][0x240] ;  /* 0x0000900000267ab9 */ /* 0x000fe20000000a00 */
[----:B------:R-:W-:-:S02]  /*11a0*/  USHF.L.U64.HI UR22, UR56, 0x7, UR55 ;  /* 0x0000000738167899 */ /* 0x000fc40008010237 */
[----:B--2---:R-:W-:Y:S01]  /*11b0*/  UIMAD.WIDE.U32 UR28, UR6, UR12, URZ ;  /* 0x0000000c061c72a5 */ /* 0x004fe2000f8e003f */
[----:B------:R-:W-:Y:S01]  /*11c0*/  ULDC UR42, c[0x0][0x2c4] ;  /* 0x0000b100002a7ab9 */ /* 0x000fe20000000800 */
[----:B------:R-:W-:Y:S02]  /*11d0*/  ULDC UR43, c[0x0][0x2dc] ;  /* 0x0000b700002b7ab9 */ /* 0x000fe40000000800 */
        /* <DEDUP_REMOVED lines=31> */
[----:B------:R-:W-:-:S02]  /*13d0*/  UIMAD.WIDE.U32 UR16, UR5, UR38, URZ ;  /* 0x00000026051072a5 */ /* 0x000fc4000f8e003f */
[----:B------:R-:W-:Y:S01]  /*13e0*/  IMAD.HI.U32 R6, R9, R6, R8 ;  /* 0x0000000609067227 */ /* 0x000fe200078e0008 */
[----:B------:R-:W-:Y:S02]  /*13f0*/  UIADD3 UR13, UR13, UR6, URZ ;  /* 0x000000060d0d7290 */ /* 0x000fe4000fffe03f */
[----:B------:R-:W-:Y:S02]  /*1400*/  USHF.R.S32.HI UR11, URZ, 0x7, UR27 ;  /* 0x000000073f0b7899 */ /* 0x000fe4000801141b */
[----:B------:R-:W-:Y:S01]  /*1410*/  USHF.R.S32.HI UR6, URZ, 0x7, UR19 ;  /* 0x000000073f067899 */ /* 0x000fe20008011413 */
[----:B------:R-:W-:Y:S01]  /*1420*/  IMAD.HI.U32 R20, R6, R5, RZ ;  /* 0x0000000506147227 */ /* 0x000fe200078e00ff */
[----:B------:R-:W-:Y:S01]  /*1430*/  ULDC UR61, c[0x0][0x270] ;  /* 0x00009c00003d7ab9 */ /* 0x000fe20000000800 */
[----:B------:R-:W-:Y:S02]  /*1440*/  USEL UR52, UR18, UR16, !UP2 ;  /* 0x0000001012347287 */ /* 0x000fe4000d000000 */
[----:B------:R-:W-:Y:S01]  /*1450*/  IMAD.MOV R6, RZ, RZ, -R20 ;  /* 0x000000ffff067224 */ /* 0x000fe200078e0a14 */
[----:B------:R-:W-:Y:S01]  /*1460*/  UIMAD UR20, UR5, UR39, URZ ;  /* 0x00000027051472a4 */ /* 0x000fe2000f8e023f */
[----:B------:R-:W-:-:S02]  /*1470*/  @UP1 UMOV UR47, UR8 ;  /* 0x00000008002f1c82 */ /* 0x000fc40008000000 */
[C---:B------:R-:W-:Y:S01]  /*1480*/  IMAD R6, R7.reuse, R6, R5 ;  /* 0x0000000607067224 */ /* 0x040fe200078e0205 */
[----:B------:R-:W-:Y:S01]  /*1490*/  @UP3 UIMAD UR18, UR56, UR42, URZ ;  /* 0x0000002a381232a4 */ /* 0x000fe2000f8e023f */
[----:B------:R-:W-:Y:S01]  /*14a0*/  LOP3.LUT R5, R4, UR57, RZ, 0x3c, !PT ;  /* 0x0000003904057c12 */ /* 0x000fe2000f8e3cff */
[----:B------:R-:W-:Y:S02]  /*14b0*/  UIMAD.WIDE UR8, UR43, UR61, URZ ;  /* 0x0000003d2b0872a5 */ /* 0x000fe4000f8e023f */
[----:B------:R-:W-:Y:S01]  /*14c0*/  ISETP.GT.U32.AND P1, PT, R7, R6, PT ;  /* 0x000000060700720c */ /* 0x000fe20003f24070 */
[----:B------:R-:W-:Y:S01]  /*14d0*/  USEL UR21, UR22, URZ, UP0 ;  /* 0x0000003f16157287 */ /* 0x000fe20008000000 */
[----:B------:R-:W-:Y:S01]  /*14e0*/  ISETP.GE.AND P2, PT, R5, RZ, PT ;  /* 0x000000ff0500720c */ /* 0x000fe20003f46270 */
[----:B------:R-:W-:Y:S02]  /*14f0*/  UISETP.LT.AND UP0, UPT, UR11, UR6, UPT ;  /* 0x000000060b00728c */ /* 0x000fe4000bf01270 */
[----:B------:R-:W-:-:S02]  /*1500*/  @UP2 UIADD3 UR45, UR17, UR20, URZ ;  /* 0x00000014112d2290 */ /* 0x000fc4000fffe03f */
[----:B------:R-:W-:Y:S02]  /*1510*/  @UP3 USEL UR18, UR18, UR5, !UP2 ;  /* 0x0000000512123287 */ /* 0x000fe4000d000000 */
[----:B------:R-:W-:Y:S02]  /*1520*/  UIMAD.WIDE.U32 UR16, UR8, UR12, URZ ;  /* 0x0000000c081072a5 */ /* 0x000fe4000f8e003f */
[----:B------:R-:W-:Y:S02]  /*1530*/  UIMAD UR20, UR9, UR12, URZ ;  /* 0x0000000c091472a4 */ /* 0x000fe4000f8e023f */
        /* <DEDUP_REMOVED lines=8> */
[----:B------:R-:W-:Y:S01]  /*15c0*/  PLOP3.LUT P1, PT, PT, PT, UP1, 0x80, 0x0 ;  /* 0x000000000000781c */ /* 0x000fe20003f2f018 */
[----:B------:R-:W-:-:S02]  /*15d0*/  ULEA UR20, UR31, 0xffffff80, 0x7 ;  /* 0xffffff801f147891 */ /* 0x000fc4000f8e383f */
[----:B------:R-:W-:Y:S02]  /*15e0*/  UIMAD.WIDE.U32 UR12, UR8, UR5, URZ ;  /* 0x00000005080c72a5 */ /* 0x000fe4000f8e003f */
[----:B------:R-:W-:Y:S02]  /*15f0*/  USHF.R.S32.HI UR22, URZ, 0x1f, UR20 ;  /* 0x0000001f3f167899 */ /* 0x000fe40008011414 */
[----:B------:R-:W-:Y:S02]  /*1600*/  UIADD3 UR6, UP0, UR20, UR29, URZ ;  /* 0x0000001d14067290 */ /* 0x000fe4000ff1e03f */
[----:B------:R-:W-:Y:S02]  /*1610*/  USEL UR51, UR16, UR12, !UP2 ;  /* 0x0000000c10337287 */ /* 0x000fe4000d000000 */
[----:B------:R-:W-:Y:S01]  /*1620*/  UIMAD UR11, UR9, UR5, URZ ;  /* 0x00000005090b72a4 */ /* 0x000fe2000f8e023f */
[----:B------:R-:W-:Y:S01]  /*1630*/  @P0 VIADD R20, R20, 0x1 ;  /* 0x0000000114140836 */ /* 0x000fe20000000000 */
[----:B------:R-:W-:Y:S01]  /*1640*/  UIADD3.X UR12, UR22, UR21, URZ, UP0, !UPT ;  /* 0x00000015160c7290 */ /* 0x000fe200087fe43f */
[----:B------:R-:W-:Y:S01]  /*1650*/  PLOP3.LUT P0, PT, PT, PT, UP3, 0x80, 0x0 ;  /* 0x000000000000781c */ /* 0x000fe20003f0f038 */
[----:B------:R-:W-:-:S02]  /*1660*/  UIMAD UR9, UR9, UR6, URZ ;  /* 0x00000006090972a4 */ /* 0x000fc4000f8e023f */
[----:B------:R-:W-:Y:S01]  /*1670*/  @UP1 UIADD3 UR25, UR53, UR54, URZ ;  /* 0x0000003635191290 */ /* 0x000fe2000fffe03f */
[----:B------:R-:W-:Y:S01]  /*1680*/  @!P2 IADD3 R20, -R20, RZ, RZ ;  /* 0x000000ff1414a210 */ /* 0x000fe20007ffe1ff */
[----:B------:R-:W-:Y:S01]  /*1690*/  @!UP3 UIMAD UR30, UR19, UR42, URZ ;  /* 0x0000002a131eb2a4 */ /* 0x000fe2000f8e023f */
[----:B------:R-:W-:Y:S01]  /*16a0*/  @!P3 LOP3.LUT R20, RZ, R4, RZ, 0x33, !PT ;  /* 0x00000004ff14b212 */ /* 0x000fe200078e33ff */
[----:B------:R-:W-:Y:S02]  /*16b0*/  UIADD3 UR44, UR17, UR18, URZ ;  /* 0x00000012112c7290 */ /* 0x000fe4000fffe03f */
[----:B------:R-:W-:Y:S01]  /*16c0*/  UIMAD.WIDE.U32 UR16, UR8, UR6, URZ ;  /* 0x00000006081072a5 */ /* 0x000fe2000f8e003f */
[----:B------:R-:W-:Y:S01]  /*16d0*/  @UP1 ULDC.64 UR18, c[0x0][0x250] ;  /* 0x0000940000121ab9 */ /* 0x000fe20000000a00 */
[----:B------:R-:W-:Y:S02]  /*16e0*/  UIMAD UR6, UR8, UR12, UR9 ;  /* 0x0000000c080672a4 */ /* 0x000fe4000f8e0209 */
[----:B------:R-:W-:-:S02]  /*16f0*/  @UP1 UIMAD.WIDE.U32 UR8, UR25, UR18, URZ ;  /* 0x00000012190812a5 */ /* 0x000fc4000f8e003f */
[----:B------:R-:W-:Y:S02]  /*1700*/  @UP2 UIADD3 UR44, UR13, UR11, URZ ;  /* 0x0000000b0d2c2290 */ /* 0x000fe4000fffe03f */
[----:B------:R-:W-:Y:S02]  /*1710*/  UIMAD UR43, UR57, UR43, URZ ;  /* 0x0000002b392b72a4 */ /* 0x000fe4000f8e023f */
[----:B------:R-:W-:Y:S02]  /*1720*/  @UP1 UIMAD UR11, UR25, UR19, URZ ;  /* 0x00000013190b12a4 */ /* 0x000fe4000f8e023f */
[----:B------:R-:W-:Y:S02]  /*1730*/  @!UP2 UIADD3 UR46, UR35, UR23, URZ ;  /* 0x00000017232ea290 */ /* 0x000fe4000fffe03f */
[----:B------:R-:W-:Y:S02]  /*1740*/  USEL UR50, UR40, URZ, UP4 ;  /* 0x0000003f28327287 */ /* 0x000fe4000a000000 */
[----:B------:R-:W-:-:S02]  /*1750*/  USHF.R.S32.HI UR41, URZ, 0x1f, UR24 ;  /* 0x0000001f3f297899 */ /* 0x000fc40008011418 */
        /* <DEDUP_REMOVED lines=18> */
.L_x_1163:
        /* <DEDUP_REMOVED lines=13> */
.L_x_1164:
        /* <DEDUP_REMOVED lines=11> */
.L_x_1165:
[----:B------:R-:W-:-:S04]  /*1a00*/  UIMAD UR5, UR56, UR61, UR57 ;  /* 0x0000003d380572a4 */ /* 0x000fc8000f8e0239 */
[----:B------:R-:W-:-:S12]  /*1a10*/  UIMAD UR5, UR5, UR58, URZ ;  /* 0x0000003a050572a4 */ /* 0x000fd8000f8e023f */
.L_x_1166:
[----:B------:R-:W1:Y:S01]  /*1a20*/  S2R R13, SR_TID.X ;  /* 0x00000000000d7919 */ /* 0x000e620000002100 */
[----:B------:R-:W2:Y:S01]  /*1a30*/  LDC.64 R4, c[0x0][0x420] ;  /* 0x00010800ff047b82 */ /* 0x000ea20000000a00 */
[----:B------:R-:W-:Y:S01]  /*1a40*/  ULDC UR8, c[0x0][0x2dc] ;  /* 0x0000b70000087ab9 */ /* 0x000fe20000000800 */
[----:B------:R-:W-:Y:S01]  /*1a50*/  UIADD3 UR27, UR20, UR5, URZ ;  /* 0x00000005141b7290 */ /* 0x000fe2000fffe03f */
[----:B------:R-:W-:Y:S01]  /*1a60*/  BSSY B1, `(.L_x_1162) ;  /* 0x0000880000017945 */ /* 0x000fe20003800000 */
[----:B------:R-:W-:Y:S02]  /*1a70*/  UIMAD UR5, UR8, UR61, URZ ;  /* 0x0000003d080572a4 */ /* 0x000fe4000f8e023f */
[----:B------:R-:W-:Y:S02]  /*1a80*/  USHF.R.S32.HI UR34, URZ, 0x1f, UR57 ;  /* 0x0000001f3f227899 */ /* 0x000fe40008011439 */
[----:B------:R-:W-:Y:S02]  /*1a90*/  USHF.L.U32 UR36, UR5, 0x7, URZ ;  /* 0x0000000705247899 */ /* 0x000fe4000800063f */
[----:B------:R-:W-:-:S02]  /*1aa0*/  UIADD3 UR11, -UR7, UR10, UR24 ;  /* 0x0000000a070b7290 */ /* 0x000fc4000fffe118 */
[----:B------:R-:W-:Y:S01]  /*1ab0*/  UIADD3 UR21, UP2, UP0, UR16, UR36, UR43 ;  /* 0x0000002410157290 */ /* 0x000fe2000f85e02b */
[----:B------:R-:W-:Y:S02]  /*1ac0*/  ULDC.64 UR12, c[0x0][0x428] ;  /* 0x00010a00000c7ab9 */ /* 0x000fe40000000a00 */
[----:B------:R-:W-:Y:S01]  /*1ad0*/  ULDC.64 UR16, c[0x0][0x258] ;  /* 0x0000960000107ab9 */ /* 0x000fe20000000a00 */
[----:B------:R-:W-:Y:S02]  /*1ae0*/  UIMAD UR9, UR34, UR12, URZ ;  /* 0x0000000c220972a4 */ /* 0x000fe4000f8e023f */
[----:B------:R-:W-:Y:S02]  /*1af0*/  UIADD3 UR30, UR20, UR30, URZ ;  /* 0x0000001e141e7290 */ /* 0x000fe4000fffe03f */
[----:B------:R-:W-:Y:S02]  /*1b00*/  UIMAD UR13, UR57, UR13, UR9 ;  /* 0x0000000d390d72a4 */ /* 0x000fe4000f8e0209 */
[----:B------:R-:W-:Y:S01]  /*1b10*/  UIMAD UR9, UR34, UR16, URZ ;  /* 0x00000010220972a4 */ /* 0x000fe2000f8e023f */
        /* <DEDUP_REMOVED lines=23> */
[----:B------:R-:W-:Y:S02]  /*1c90*/  IADD3.X R9, R15, UR45, R7, P0, !PT ;  /* 0x0000002d0f097c10 */ /* 0x000fe400087fe407 */
[----:B------:R-:W-:Y:S01]  /*1ca0*/  IADD3 R22, P0, R10, UR6, RZ ;  /* 0x000000060a167c10 */ /* 0x000fe2000ff1e0ff */
[----:B------:R-:W-:Y:S01]  /*1cb0*/  USHF.R.S32.HI UR6, URZ, 0x1f, UR36 ;  /* 0x0000001f3f067899 */ /* 0x000fe20008011424 */
[----:B------:R-:W-:Y:S02]  /*1cc0*/  IMAD R7, R5, UR20, R14 ;  /* 0x0000001405077c24 */ /* 0x000fe4000f8e020e */
[----:B------:R-:W-:Y:S01]  /*1cd0*/  IADD3.X R23, R11, UR46, RZ, P0, !PT ;  /* 0x0000002e0b177c10 */ /* 0x000fe200087fe4ff */
[----:B------:R-:W-:Y:S01]  /*1ce0*/  UIADD3.X UR25, UR25, UR6, UR23, UP2, UP0 ;  /* 0x0000000619197290 */ /* 0x000fe200097e0417 */
[----:B------:R-:W-:Y:S01]  /*1cf0*/  IMAD.U32 R14, RZ, RZ, UR12 ;  /* 0x0000000cff0e7e24 */ /* 0x000fe2000f8e00ff */
[----:B------:R-:W-:Y:S01]  /*1d00*/  UIADD3 UR6, UR11, -UR52, URZ ;  /* 0x800000340b067290 */ /* 0x000fe2000fffe03f */
[----:B------:R-:W-:Y:S01]  /*1d10*/  IMAD.WIDE.U32 R16, R4, UR20, R22 ;  /* 0x0000001404107c25 */ /* 0x000fe2000f8e0016 */
[----:B------:R-:W-:-:S02]  /*1d20*/  UIMAD UR11, UR57, UR17, UR9 ;  /* 0x00000011390b72a4 */ /* 0x000fc4000f8e0209 */
[----:B------:R-:W-:Y:S01]  /*1d30*/  USHF.R.S32.HI UR34, URZ, 0x1f, UR6 ;  /* 0x0000001f3f227899 */ /* 0x000fe20008011406 */
[----:B------:R-:W-:Y:S01]  /*1d40*/  IMAD.IADD R17, R17, 0x1, R7 ;  /* 0x0000000111117824 */ /* 0x000fe200078e0207 */
[----:B------:R-:W-:Y:S01]  /*1d50*/  UIADD3 UR9, UP3, UP2, UR49, UR21, UR51 ;  /* 0x0000001531097290 */ /* 0x000fe2000fa7e033 */
[----:B------:R-:W-:Y:S01]  /*1d60*/  IMAD.U32 R22, RZ, RZ, UR16 ;  /* 0x00000010ff167e24 */ /* 0x000fe2000f8e00ff */
[----:B------:R-:W-:Y:S01]  /*1d70*/  ULEA.HI UR34, UR34, UR6, URZ, 0x7 ;  /* 0x0000000622227291 */ /* 0x000fe2000f8f383f */
[----:B------:R-:W-:Y:S01]  /*1d80*/  IMAD.WIDE.U32 R14, R14, UR57, R16 ;  /* 0x000000390e0e7c25 */ /* 0x000fe2000f8e0010 */
[----:B------:R-:W-:Y:S02]  /*1d90*/  UIADD3.X UR6, UR50, UR25, UR44, UP3, UP2 ;  /* 0x0000001932067290 */ /* 0x000fe40009fe442c */
[----:B------:R-:W-:Y:S01]  /*1da0*/  USHF.R.S32.HI UR34, URZ, 0x7, UR34 ;  /* 0x000000073f227899 */ /* 0x000fe20008011422 */
[----:B------:R-:W-:Y:S01]  /*1db0*/  IMAD.MOV.U32 R16, RZ, RZ, R14 ;  /* 0x000000ffff107224 */ /* 0x000fe200078e000e */
[----:B------:R-:W-:Y:S01]  /*1dc0*/  IADD3 R14, P0, R225, UR9, RZ ;  /* 0x00000009e10e7c10 */ /* 0x000fe2000ff1e0ff */
[----:B------:R-:W-:Y:S01]  /*1dd0*/  IMAD.WIDE.U32 R22, R22, UR57, R8 ;  /* 0x0000003916167c25 */ /* 0x000fe2000f8e0008 */
[----:B------:R-:W-:-:S02]  /*1de0*/  UISETP.LT.AND UP0, UPT, URZ, UR34, UPT ;  /* 0x000000223f00728c */ /* 0x000fc4000bf01270 */
[----:B------:R-:W-:Y:S01]  /*1df0*/  LEA.HI.X.SX32 R225, R225, UR6, 0x1, P0 ;  /* 0x00000006e1e17c11 */ /* 0x000fe200080f0eff */
[----:B------:R-:W-:Y:S01]  /*1e00*/  VIADD R17, R15, UR13 ;  /* 0x0000000d0f117c36 */ /* 0x000fe20008000000 */
[----:B------:R-:W-:Y:S01]  /*1e10*/  USEL UR34, URZ, UR34, !UP0 ;  /* 0x000000223f227287 */ /* 0x000fe2000c000000 */
[-C--:B------:R-:W-:Y:S01]  /*1e20*/  IMAD R8, R19, R4.reuse, RZ ;  /* 0x0000000413087224 */ /* 0x080fe200078e02ff */
[----:B------:R-:W-:Y:S01]  /*1e30*/  ULDC.64 UR16, c[0x0][0x478] ;  /* 0x00011e0000107ab9 */ /* 0x000fe20000000a00 */
[----:B------:R-:W-:Y:S01]  /*1e40*/  IMAD.WIDE.U32 R16, R12, R4, R16 ;  /* 0x000000040c107225 */ /* 0x000fe200078e0010 */
[----:B------:R-:W-:Y:S01]  /*1e50*/  UISETP.GT.AND UP0, UPT, UR31, UR34, UPT ;  /* 0x000000221f00728c */ /* 0x000fe2000bf04270 */
[----:B------:R-:W-:Y:S01]  /*1e60*/  LEA R222, P4, R22, UR28, 0x1 ;  /* 0x0000001c16de7c11 */ /* 0x000fe2000f8808ff */
[----:B------:R-:W-:Y:S01]  /*1e70*/  UIMAD.WIDE UR16, UR27, 0x4, UR16 ;  /* 0x000000041b1078a5 */ /* 0x000fe2000f8e0210 */
[----:B------:R-:W-:Y:S01]  /*1e80*/  IMAD R8, R12, R5, R8 ;  /* 0x000000050c087224 */ /* 0x000fe200078e0208 */
[----:B------:R-:W-:Y:S01]  /*1e90*/  ULDC.64 UR22, c[0x0][0x3e0] ;  /* 0x0000f80000167ab9 */ /* 0x000fe20000000a00 */
[----:B------:R-:W-:Y:S01]  /*1ea0*/  ULDC.64 UR20, c[0x0][0x400] ;  /* 0x0001000000147ab9 */ /* 0x000fe20000000a00 */
[----:B------:R-:W-:Y:S01]  /*1eb0*/  PLOP3.LUT P0, PT, PT, PT, UP0, 0x80, 0x0 ;  /* 0x000000000000781c */ /* 0x000fe20003f0f008 */
[----:B------:R-:W-:Y:S01]  /*1ec0*/  VIADD R7, R23, UR11 ;  /* 0x0000000b17077c36 */ /* 0x000fe20008000000 */
[----:B------:R-:W-:Y:S01]  /*1ed0*/  LEA R224, P2, R14, UR20, 0x2 ;  /* 0x000000140ee07c11 */ /* 0x000fe2000f8410ff */
[----:B------:R-:W-:Y:S01]  /*1ee0*/  IMAD.IADD R8, R17, 0x1, R8 ;  /* 0x0000000111087824 */ /* 0x000fe200078e0208 */
[----:B------:R-:W-:Y:S01]  /*1ef0*/  LEA R220, P3, R16, UR22, 0x1 ;  /* 0x0000001610dc7c11 */ /* 0x000fe2000f8608ff */
[----:B------:R-:W-:Y:S01]  /*1f00*/  ULDC.64 UR12, c[0x0][0x2b0] ;  /* 0x0000ac00000c7ab9 */ /* 0x000fe20000000a00 */
[----:B------:R-:W-:Y:S01]  /*1f10*/  LEA.HI.X R223, R22, UR29, R7, 0x1, P4 ;  /* 0x0000001d16df7c11 */ /* 0x000fe2000a0f0c07 */
[----:B------:R-:W-:Y:S01]  /*1f20*/  UIMAD.WIDE UR12, UR30, 0x4, UR12 ;  /* 0x000000041e0c78a5 */ /* 0x000fe2000f8e020c */
[----:B------:R-:W-:Y:S01]  /*1f30*/  LEA.HI.X R221, R16, UR23, R8, 0x1, P3 ;  /* 0x0000001710dd7c11 */ /* 0x000fe200098f0c08 */
[----:B------:R-:W-:Y:S01]  /*1f40*/  UMOV UR29, UR17 ;  /* 0x00000011001d7c82 */ /* 0x000fe20008000000 */
[----:B------:R-:W-:Y:S01]  /*1f50*/  LEA.HI.X R225, R14, UR21, R225, 0x2, P2 ;  /* 0x000000150ee17c11 */ /* 0x000fe200090f14e1 */
[----:B------:R-:W-:-:S02]  /*1f60*/  UMOV UR30, UR16 ;  /* 0x00000010001e7c82 */ /* 0x000fc40008000000 */
        /* <DEDUP_REMOVED lines=20> */
.L_x_1168:
        /* <DEDUP_REMOVED lines=19> */
.L_x_1169:
        /* <DEDUP_REMOVED lines=29> */
.L_x_1171:
[----:B------:R-:W-:Y:S05]  /*23b0*/  BSYNC B0 ;  /* 0x0000000000007941 */ /* 0x000fea0003800000 */
.L_x_1170:
        /* <DEDUP_REMOVED lines=13> */
.L_x_1173:
[----:B------:R-:W-:Y:S05]  /*2490*/  BSYNC B0 ;  /* 0x0000000000007941 */ /* 0x000fea0003800000 */
.L_x_1172:
        /* <DEDUP_REMOVED lines=10> */
[----:B-12---:R-:W-:Y:S02]  /*2540*/  MOV R6, UR6 ;  /* 0x0000000600067c02 */ /* 0x006fe40008000f00 */
        /* <DEDUP_REMOVED lines=14> */
.L_x_1175:
[----:B------:R-:W-:Y:S05]  /*2630*/  BSYNC B0 ;  /* 0x0000000000007941 */ /* 0x000fea0003800000 */
.L_x_1174:
        /* <DEDUP_REMOVED lines=13> */
.L_x_1167:
[----:B------:R-:W-:Y:S01]  /*2710*/  UIMAD UR6, UR8, -0x80, UR10 ;  /* 0xffffff80080678a4 */ /* 0x000fe2000f8e020a */
[----:B------:R-:W-:Y:S01]  /*2720*/  VIADD R7, R12, 0x40 ;  /* 0x000000400c077836 */ /* 0x000fe20000000000 */
[----:B------:R-:W-:Y:S01]  /*2730*/  UIMAD UR11, UR41, UR32, URZ ;  /* 0x00000020290b72a4 */ /* 0x000fe2000f8e023f */
[----:B------:R-:W-:Y:S01]  /*2740*/  IMAD.U32 R9, RZ, RZ, UR32 ;  /* 0x00000020ff097e24 */ /* 0x000fe2000f8e00ff */
[----:B------:R-:W-:Y:S01]  /*2750*/  UIMAD UR9, UR26, -0x80, UR7 ;  /* 0xffffff801a0978a4 */ /* 0x000fe2000f8e0207 */
[----:B------:R-:W-:Y:S01]  /*2760*/  IMAD.WIDE.U32 R14, R4, 0x80, RZ ;  /* 0x00000080040e7825 */ /* 0x000fe200078e00ff */
[----:B------:R-:W-:Y:S01]  /*2770*/  ISETP.GE.AND P4, PT, R7, UR6, PT ;  /* 0x0000000607007c0c */ /* 0x000fe2000bf86270 */
[----:B------:R-:W-:Y:S01]  /*2780*/  UIMAD UR16, UR24, UR33, UR11 ;  /* 0x00000021181072a4 */ /* 0x000fe2000f8e020b */
[C---:B------:R-:W-:Y:S01]  /*2790*/  ISETP.GE.AND P5, PT, R12.reuse, UR6, PT ;  /* 0x000000060c007c0c */ /* 0x040fe2000bfa6270 */
[--C-:B------:R-:W-:Y:S01]  /*27a0*/  IMAD.WIDE.U32 R16, R9, UR24, R10.reuse ;  /* 0x0000001809107c25 */ /* 0x100fe2000f8e000a */
[----:B------:R-:W-:Y:S01]  /*27b0*/  ISETP.GE.AND P2, PT, R7, UR9, PT ;  /* 0x0000000907007c0c */ /* 0x000fe2000bf46270 */
[----:B------:R-:W-:Y:S01]  /*27c0*/  UIMAD UR11, UR41, UR18, URZ ;  /* 0x00000012290b72a4 */ /* 0x000fe2000f8e023f */
[----:B------:R-:W-:Y:S01]  /*27d0*/  ISETP.GE.AND P3, PT, R12, UR9, PT ;  /* 0x000000090c007c0c */ /* 0x000fe2000bf66270 */
[----:B------:R-:W-:Y:S01]  /*27e0*/  IMAD.SHL.U32 R7, R5, 0x80, RZ ;  /* 0x0000008005077824 */ /* 0x000fe200078e00ff */
[----:B------:R-:W-:Y:S01]  /*27f0*/  ULDC.64 UR20, c[0x0][0x260] ;  /* 0x0000980000147ab9 */ /* 0x000fe20000000a00 */
[----:B------:R-:W-:Y:S01]  /*2800*/  IMAD.U32 R5, RZ, RZ, UR16 ;  /* 0x00000010ff057e24 */ /* 0x000fe2000f8e00ff */
[----:B------:R-:W-:Y:S01]  /*2810*/  UIMAD UR11, UR24, UR19, UR11 ;  /* 0x00000013180b72a4 */ /* 0x000fe2000f8e020b */
[----:B------:R-:W-:Y:S01]  /*2820*/  IMAD.U32 R4, RZ, RZ, UR18 ;  /* 0x00000012ff047e24 */ /* 0x000fe2000f8e00ff */
[----:B------:R-:W-:Y:S01]  /*2830*/  ULDC.64 UR16, c[0x0][0x268] ;  /* 0x00009a0000107ab9 */ /* 0x000fe20000000a00 */
[----:B------:R-:W-:Y:S01]  /*2840*/  @!P4 IADD3 R8, P1, R220, R14, RZ ;  /* 0x0000000edc08c210 */ /* 0x000fe20007f3e0ff */
[----:B------:R-:W-:Y:S01]  /*2850*/  ULEA.HI UR9, UR8, UR8, URZ, 0x1 ;  /* 0x0000000808097291 */ /* 0x000fe2000f8f083f */
[----:B------:R-:W-:Y:S01]  /*2860*/  IADD3 R14, P0, R16, UR47, RZ ;  /* 0x0000002f100e7c10 */ /* 0x000fe2000ff1e0ff */
[----:B------:R-:W-:Y:S01]  /*2870*/  IMAD.WIDE.U32 R10, R4, UR24, R10 ;  /* 0x00000018040a7c25 */ /* 0x000fe2000f8e000a */
[----:B------:R-:W-:Y:S01]  /*2880*/  @!P4 IADD3.X R9, R221, R15, R7, P1, !PT ;  /* 0x0000000fdd09c210 */ /* 0x000fe20000ffe407 */
[----:B------:R-:W-:Y:S01]  /*2890*/  ULOP3.LUT UR9, UR9, 0xfffffffe, URZ, 0xc0, !UPT ;  /* 0xfffffffe09097892 */ /* 0x000fe2000f8ec03f */
[----:B------:R-:W-:Y:S01]  /*28a0*/  IADD3.X R15, R17, UR48, R5, P0, !PT ;  /* 0x00000030110f7c10 */ /* 0x000fe200087fe405 */
[C---:B------:R-:W-:Y:S01]  /*28b0*/  IMAD R7, R6.reuse, UR20, RZ ;  /* 0x0000001406077c24 */ /* 0x040fe2000f8e02ff */
[----:B------:R-:W-:Y:S01]  /*28c0*/  PLOP3.LUT P0, PT, PT, PT, UP4, 0x80, 0x0 ;  /* 0x000000000000781c */ /* 0x000fe20003f0f048 */
[----:B------:R-:W-:Y:S01]  /*28d0*/  IMAD R5, R6, UR16, RZ ;  /* 0x0000001006057c24 */ /* 0x000fe2000f8e02ff */
[----:B------:R-:W-:Y:S01]  /*28e0*/  IADD3 R10, P1, R10, UR40, RZ ;  /* 0x000000280a0a7c10 */ /* 0x000fe2000ff3e0ff */
[C---:B------:R-:W-:Y:S01]  /*28f0*/  IMAD R26, R20.reuse, UR21, R7 ;  /* 0x00000015141a7c24 */ /* 0x040fe2000f8e0207 */
[----:B------:R-:W-:Y:S01]  /*2900*/  UIADD3 UR9, UR8, -UR9, URZ ;  /* 0x8000000908097290 */ /* 0x000fe2000fffe03f */
[----:B------:R-:W-:Y:S01]  /*2910*/  IMAD.WIDE.U32 R6, R20, UR20, R14 ;  /* 0x0000001414067c25 */ /* 0x000fe2000f8e000e */
[----:B------:R-:W-:-:S03]  /*2920*/  LEA R13, R195, UR4, 0x1 ;  /* 0x00000004c30d7c11 */ /* 0x000fc6000f8e08ff */
[----:B------:R-:W-:Y:S01]  /*2930*/  VIADD R218, R195, 0x1000 ;  /* 0x00001000c3da7836 */ /* 0x000fe20000000000 */
[----:B------:R-:W-:Y:S01]  /*2940*/  UISETP.NE.AND UP0, UPT, UR9, 0x1, UPT ;  /* 0x000000010900788c */ /* 0x000fe2000bf05270 */
[----:B------:R-:W-:Y:S01]  /*2950*/  IMAD.U32 R4, RZ, RZ, UR11 ;  /* 0x0000000bff047e24 */ /* 0x000fe2000f8e00ff */
[----:B------:R-:W-:Y:S01]  /*2960*/  USHF.L.U32 UR11, UR39, 0x7, URZ ;  /* 0x00000007270b7899 */ /* 0x000fe2000800063f */
[----:B------:R-:W-:Y:S01]  /*2970*/  @P0 BAR.SYNC.DEFER_BLOCKING 0x0 ;  /* 0x0000000000000b1d */ /* 0x000fe20000010000 */
[----:B------:R-:W-:Y:S01]  /*2980*/  @!P2 IADD3 R24, P0, R12, 0x40, RZ ;  /* 0x000000400c18a810 */ /* 0x000fe20007f1e0ff */
[----:B------:R-:W-:Y:S01]  /*2990*/  IMAD R22, R20, UR17, R5 ;  /* 0x0000001114167c24 */ /* 0x000fe2000f8e0205 */
[----:B------:R-:W-:Y:S01]  /*29a0*/  IADD3.X R11, R11, UR42, R4, P1, !PT ;  /* 0x0000002a0b0b7c10 */ /* 0x000fe20008ffe404 */
[----:B------:R-:W-:Y:S02]  /*29b0*/  IMAD.IADD R27, R7, 0x1, R26 ;  /* 0x00000001071b7824 */ /* 0x000fe400078e021a */
[----:B------:R-:W-:Y:S01]  /*29c0*/  @!P2 IMAD.X R5, RZ, RZ, R19, P0 ;  /* 0x000000ffff05a224 */ /* 0x000fe200000e0613 */
[----:B------:R-:W-:Y:S01]  /*29d0*/  PLOP3.LUT P0, PT, PT, PT, UP0, 0x80, 0x0 ;  /* 0x000000000000781c */ /* 0x000fe20003f0f008 */
[----:B------:R-:W-:-:S02]  /*29e0*/  @!P2 IMAD.MOV.U32 R7, RZ, RZ, R27 ;  /* 0x000000ffff07a224 */ /* 0x000fc400078e001b */
[----:B------:R-:W-:Y:S01]  /*29f0*/  IMAD.MOV.U32 R216, RZ, RZ, 0x7f800000 ;  /* 0x7f800000ffd87424 */ /* 0x000fe200078e00ff */
[----:B------:R-:W-:Y:S01]  /*2a00*/  SEL R218, R218, R195, !P0 ;  /* 0x000000c3dada7207 */ /* 0x000fe20004000000 */
[----:B------:R-:W-:Y:S02]  /*2a10*/  @!P2 IMAD R5, R5, UR32, RZ ;  /* 0x000000200505ac24 */ /* 0x000fe4000f8e02ff */
[----:B------:R-:W-:Y:S01]  /*2a20*/  IMAD.MOV.U32 R217, RZ, RZ, 0x7f800000 ;  /* 0x7f800000ffd97424 */ /* 0x000fe200078e00ff */
[----:B------:R-:W-:Y:S01]  /*2a30*/  LEA R218, R218, UR4, 0x1 ;  /* 0x00000004dada7c11 */ /* 0x000fe2000f8e08ff */
[----:B------:R-:W-:Y:S02]  /*2a40*/  @!P2 IMAD R16, R24, UR33, R5 ;  /* 0x000000211810ac24 */ /* 0x000fe4000f8e0205 */
[----:B------:R-:W-:Y:S02]  /*2a50*/  IMAD.MOV.U32 R214, RZ, RZ, 0x7f800000 ;  /* 0x7f800000ffd67424 */ /* 0x000fe400078e00ff */
[----:B------:R-:W-:Y:S01]  /*2a60*/  IMAD.MOV.U32 R215, RZ, RZ, 0x7f800000 ;  /* 0x7f800000ffd77424 */ /* 0x000fe200078e00ff */
[----:B------:R-:W-:Y:S01]  /*2a70*/  SHF.R.S32.HI R213, RZ, 0x1f, R212 ;  /* 0x0000001fffd57819 */ /* 0x000fe200000114d4 */
[----:B------:R-:W-:Y:S01]  /*2a80*/  IMAD.WIDE.U32 R20, R20, UR16, R10 ;  /* 0x0000001014147c25 */ /* 0x000fe2000f8e000a */
[----:B------:R-:W-:Y:S01]  /*2a90*/  UIMAD.WIDE.U32 UR16, UR38, 0x80, URZ ;  /* 0x00000080261078a5 */ /* 0x000fe2000f8e003f */
[----:B------:R-:W1:Y:S01]  /*2aa0*/  @!P3 LDC.64 R10, c[0x0][0x218] ;  /* 0x00008600ff0abb82 */ /* 0x000e620000000a00 */
[----:B------:R2:W-:Y:S01]  /*2ab0*/  @P5 STS [R13+0x4000], RZ ;  /* 0x004000ff0d005388 */ /* 0x0005e20000000800 */
[--C-:B------:R-:W-:Y:S01]  /*2ac0*/  @!P3 IMAD.MOV.U32 R26, RZ, RZ, R6.reuse ;  /* 0x000000ffff1ab224 */ /* 0x100fe200078e0006 */
[----:B------:R-:W-:Y:S01]  /*2ad0*/  UIADD3 UR51, UR24, UR10, URZ ;  /* 0x0000000a18337290 */ /* 0x000fe2000fffe03f */
[----:B------:R-:W-:Y:S01]  /*2ae0*/  @!P2 IMAD.WIDE.U32 R24, R24, UR32, R6 ;  /* 0x000000201818ac25 */ /* 0x000fe2000f8e0006 */
[----:B------:R2:W-:Y:S01]  /*2af0*/  @P5 STS [R13+0x4004], RZ ;  /* 0x004004ff0d005388 */ /* 0x0005e20000000800 */
[----:B------:R-:W-:Y:S01]  /*2b00*/  ULDC UR22, c[0x0][0x394] ;  /* 0x0000e50000167ab9 */ /* 0x000fe20000000800 */
[----:B------:R-:W-:Y:S01]  /*2b10*/  USHF.L.U32 UR50, UR5, 0x3, URZ ;  /* 0x0000000305327899 */ /* 0x000fe2000800063f */
[----:B------:R-:W3:Y:S01]  /*2b20*/  @!P2 LDC.64 R6, c[0x0][0x218] ;  /* 0x00008600ff06ab82 */ /* 0x000ee20000000a00 */
[----:B------:R-:W-:Y:S01]  /*2b30*/  IMAD.IADD R23, R21, 0x1, R22 ;  /* 0x0000000115177824 */ /* 0x000fe200078e0216 */
[----:B------:R2:W-:Y:S01]  /*2b40*/  @P5 STS.64 [R13+0x4008], RZ ;  /* 0x004008ff0d005388 */ /* 0x0005e20000000a00 */
[----:B------:R-:W-:Y:S01]  /*2b50*/  @!P3 IMAD.MOV.U32 R22, RZ, RZ, R20 ;  /* 0x000000ffff16b224 */ /* 0x000fe200078e0014 */
[----:B------:R-:W-:Y:S01]  /*2b60*/  USHF.L.U32 UR49, UR5, 0x4, URZ ;  /* 0x0000000405317899 */ /* 0x000fe2000800063f */
[C---:B------:R-:W-:Y:S01]  /*2b70*/  @!P3 IMAD R17, R19.reuse, UR32, RZ ;  /* 0x000000201311bc24 */ /* 0x040fe2000f8e02ff */
[----:B------:R-:W-:Y:S01]  /*2b80*/  @!PT LDS RZ, [RZ] ;  /* 0x00000000fffff984 */ /* 0x000fe20000000800 */
[----:B------:R-:W-:Y:S01]  /*2b90*/  @!PT LDS RZ, [RZ] ;  /* 0x00000000fffff984 */ /* 0x000fe20000000800 */
[----:B------:R-:W-:Y:S01]  /*2ba0*/  @!PT LDS RZ, [RZ] ;  /* 0x00000000fffff984 */ /* 0x000fe20000000800 */
[----:B------:R-:W-:Y:S01]  /*2bb0*/  @!P5 LDGSTS.E.BYPASS.LTC128B.128 [R13+0x4000], desc[UR14][R220.64] ;  /* 0x04000000dc0ddfae */ /* 0x000fe2000b901d4e */
[----:B------:R-:W-:Y:S01]  /*2bc0*/  @!P3 IMAD R15, R19, UR18, RZ ;  /* 0x00000012130fbc24 */ /* 0x000fe2000f8e02ff */
[----:B------:R-:W-:Y:S01]  /*2bd0*/  UIMAD UR46, UR5, 0x28, URZ ;  /* 0x00000028052e78a4 */ /* 0x000fe2000f8e023f */
[----:B------:R-:W-:Y:S01]  /*2be0*/  @!P2 IMAD.MOV.U32 R21, RZ, RZ, R23 ;  /* 0x000000ffff15a224 */ /* 0x000fe200078e0017 */
[----:B------:R2:W-:Y:S01]  /*2bf0*/  @P4 STS.128 [R13+0x5000], RZ ;  /* 0x005000ff0d004388 */ /* 0x0005e20000000c00 */
[C---:B------:R-:W-:Y:S01]  /*2c00*/  @!P3 IMAD R17, R12.reuse, UR33, R17 ;  /* 0x000000210c11bc24 */ /* 0x040fe2000f8e0211 */
[----:B------:R-:W-:Y:S01]  /*2c10*/  UIMAD UR45, UR5, 0x30, URZ ;  /* 0x00000030052d78a4 */ /* 0x000fe2000f8e023f */
[----:B------:R-:W-:Y:S01]  /*2c20*/  @!P3 IMAD.WIDE.U32 R26, R12, UR32, R26 ;  /* 0x000000200c1abc25 */ /* 0x000fe2000f8e001a */
[----:B------:R-:W-:Y:S01]  /*2c30*/  @!PT LDS RZ, [RZ] ;  /* 0x00000000fffff984 */ /* 0x000fe20000000800 */
[----:B------:R-:W-:Y:S01]  /*2c40*/  @!PT LDS RZ, [RZ] ;  /* 0x00000000fffff984 */ /* 0x000fe20000000800 */
[----:B------:R-:W-:Y:S01]  /*2c50*/  @!PT LDS RZ, [RZ] ;  /* 0x00000000fffff984 */ /* 0x000fe20000000800 */
[----:B------:R4:W-:Y:S01]  /*2c60*/  @!P4 LDGSTS.E.BYPASS.LTC128B.128 [R13+0x5000], desc[UR14][R8.64] ;  /* 0x05000000080dcfae */ /* 0x0009e2000b901d4e */
[----:B------:R-:W-:-:S02]  /*2c70*/  UIMAD UR44, UR5, 0x38, URZ ;  /* 0x00000038052c78a4 */ /* 0x000fc4000f8e023f */
[C---:B------:R-:W-:Y:S01]  /*2c80*/  @!P3 IMAD R15, R12.reuse, UR19, R15 ;  /* 0x000000130c0fbc24 */ /* 0x040fe2000f8e020f */
[----:B------:R2:W-:Y:S01]  /*2c90*/  @P5 STS [R218], RZ ;  /* 0x000000ffda005388 */ /* 0x0005e20000000800 */
[C---:B------:R-:W-:Y:S01]  /*2ca0*/  @!P3 IMAD.WIDE.U32 R22, R12.reuse, UR18, R22 ;  /* 0x000000120c16bc25 */ /* 0x040fe2000f8e0016 */
[----:B------:R-:W-:Y:S01]  /*2cb0*/  @!P2 IADD3 R12, P1, R12, 0x40, RZ ;  /* 0x000000400c0ca810 */ /* 0x000fe20007f3e0ff */
[----:B------:R-:W-:Y:S01]  /*2cc0*/  USHF.L.U32 UR43, UR5, 0x6, URZ ;  /* 0x00000006052b7899 */ /* 0x000fe2000800063f */
[----:B------:R2:W-:Y:S01]  /*2cd0*/  @P5 STS [R218+0x4], RZ ;  /* 0x000004ffda005388 */ /* 0x0005e20000000800 */
[----:B------:R-:W-:Y:S01]  /*2ce0*/  IMAD.U32 R5, RZ, RZ, UR11 ;  /* 0x0000000bff057e24 */ /* 0x000fe2000f8e00ff */
[----:B------:R-:W-:Y:S01]  /*2cf0*/  UIMAD UR37, UR5, 0x70, URZ ;  /* 0x00000070052578a4 */ /* 0x000fe2000f8e023f */
[----:B------:R-:W-:Y:S01]  /*2d00*/  @!P2 IMAD.X R19, RZ, RZ, R19, P1 ;  /* 0x000000ffff13a224 */ /* 0x000fe200008e0613 */
[----:B------:R-:W-:Y:S01]  /*2d10*/  @!P4 IADD3 R28, P1, R222, UR16, RZ ;  /* 0x00000010de1ccc10 */ /* 0x000fe2000ff3e0ff */
[----:B------:R2:W-:Y:S01]  /*2d20*/  @P5 STS [R218+0x8], RZ ;  /* 0x000008ffda005388 */ /* 0x0005e20000000800 */
[----:B------:R-:W-:Y:S01]  /*2d30*/  @!P3 IMAD.IADD R17, R27, 0x1, R17 ;  /* 0x000000011b11b824 */ /* 0x000fe200078e0211 */
[----:B------:R-:W-:Y:S01]  /*2d40*/  UIMAD UR35, UR5, 0x78, URZ ;  /* 0x00000078052378a4 */ /* 0x000fe2000f8e023f */
[----:B------:R-:W-:Y:S01]  /*2d50*/  @!P4 IADD3.X R29, R223, UR17, R5, P1, !PT ;  /* 0x00000011df1dcc10 */ /* 0x000fe20008ffe405 */
[----:B------:R2:W-:Y:S01]  /*2d60*/  @P5 STS [R218+0xc], RZ ;  /* 0x00000cffda005388 */ /* 0x0005e20000000800 */
[----:B------:R-:W-:Y:S01]  /*2d70*/  @!P2 IMAD.IADD R16, R25, 0x1, R16 ;  /* 0x000000011910a824 */ /* 0x000fe200078e0210 */
[----:B---3--:R-:W-:Y:S01]  /*2d80*/  @!P2 LEA R6, P1, R24, R6, 0x1 ;  /* 0x000000061806a211 */ /* 0x008fe200078208ff */
[----:B------:R-:W3:Y:S01]  /*2d90*/  @!P2 LDC.64 R4, c[0x0][0x220] ;  /* 0x00008800ff04ab82 */ /* 0x000ee20000000a00 */
[----:B------:R-:W-:Y:S01]  /*2da0*/  @!PT LDS RZ, [RZ] ;  /* 0x00000000fffff984 */ /* 0x000fe20000000800 */
[----:B------:R-:W-:Y:S01]  /*2db0*/  @!PT LDS RZ, [RZ] ;  /* 0x00000000fffff984 */ /* 0x000fe20000000800 */
[----:B------:R-:W-:Y:S01]  /*2dc0*/  @!PT LDS RZ, [RZ] ;  /* 0x00000000fffff984 */ /* 0x000fe20000000800 */
[----:B------:R-:W-:Y:S01]  /*2dd0*/  @!P5 LDGSTS.E.BYPASS.LTC128B.128 [R218], desc[UR14][R222.64] ;  /* 0x00000000dedadfae */ /* 0x000fe2000b901d4e */
[----:B-1----:R-:W-:Y:S01]  /*2de0*/  @!P3 LEA R10, P5, R26, R10, 0x1 ;  /* 0x0000000a1a0ab211 */ /* 0x002fe200078a08ff */
[----:B------:R-:W-:Y:S01]  /*2df0*/  @!P2 IMAD R19, R19, UR18, RZ ;  /* 0x000000121313ac24 */ /* 0x000fe2000f8e02ff */
[----:B------:R-:W-:Y:S01]  /*2e00*/  @!P2 LEA.HI.X R7, R24, R7, R16, 0x1, P1 ;  /* 0x000000071807a211 */ /* 0x000fe200008f0c10 */
[----:B------:R-:W-:Y:S01]  /*2e10*/  @!P2 IMAD.WIDE.U32 R20, R12, UR18, R20 ;  /* 0x000000120c14ac25 */ /* 0x000fe2000f8e0014 */
[----:B------:R-:W-:Y:S01]  /*2e20*/  @!P3 LEA.HI.X R11, R26, R11, R17, 0x1, P5 ;  /* 0x0000000b1a0bb211 */ /* 0x000fe200028f0c11 */
[----:B------:R2:W-:Y:S01]  /*2e30*/  @P4 STS [R218+0x1000], RZ ;  /* 0x001000ffda004388 */ /* 0x0005e20000000800 */
[----:B----4-:R-:W1:Y:S01]  /*2e40*/  @!P3 LDC.64 R8, c[0x0][0x220] ;  /* 0x00008800ff08bb82 */ /* 0x010e620000000a00 */
[----:B------:R-:W-:Y:S01]  /*2e50*/  @!P2 IMAD R14, R12, UR19, R19 ;  /* 0x000000130c0eac24 */ /* 0x000fe2000f8e0213 */
[----:B------:R-:W-:Y:S01]  /*2e60*/  UIADD3 UR36, -UR36, URZ, URZ ;  /* 0x0000003f24247290 */ /* 0x000fe2000fffe13f */
[----:B------:R2:W-:Y:S01]  /*2e70*/  @P4 STS [R218+0x1004], RZ ;  /* 0x001004ffda004388 */ /* 0x0005e20000000800 */
[----:B------:R-:W-:Y:S01]  /*2e80*/  @!P3 IMAD.IADD R15, R23, 0x1, R15 ;  /* 0x00000001170fb824 */ /* 0x000fe200078e020f */
[----:B------:R-:W-:Y:S01]  /*2e90*/  ULDC UR55, c[0x0][0x398] ;  /* 0x0000e60000377ab9 */ /* 0x000fe20000000800 */
[----:B------:R-:W-:Y:S01]  /*2ea0*/  @!P2 IMAD.IADD R14, R21, 0x1, R14 ;  /* 0x00000001150ea824 */ /* 0x000fe200078e020e */
[----:B------:R2:W-:Y:S01]  /*2eb0*/  @P4 STS [R218+0x1008], RZ ;  /* 0x001008ffda004388 */ /* 0x0005e20000000800 */
[----:B------:R-:W4:Y:S03]  /*2ec0*/  LDC.64 R16, c[0x0][0x3b8] ;  /* 0x0000ee00ff107b82 */ /* 0x000f260000000a00 */
[----:B------:R2:W-:Y:S04]  /*2ed0*/  @P4 STS [R218+0x100c], RZ ;  /* 0x00100cffda004388 */ /* 0x0005e80000000800 */
[----:B------:R-:W-:Y:S01]  /*2ee0*/  @!PT LDS RZ, [RZ] ;  /* 0x00000000fffff984 */ /* 0x000fe20000000800 */
[----:B------:R-:W-:Y:S01]  /*2ef0*/  @!PT LDS RZ, [RZ] ;  /* 0x00000000fffff984 */ /* 0x000fe20000000800 */
[----:B------:R-:W-:Y:S01]  /*2f00*/  @!PT LDS RZ, [RZ] ;  /* 0x00000000fffff984 */ /* 0x000fe20000000800 */
[----:B------:R-:W-:Y:S01]  /*2f10*/  @!P4 LDGSTS.E.BYPASS.LTC128B.128 [R218+0x1000], desc[UR14][R28.64] ;  /* 0x010000001cdacfae */ /* 0x000fe2000b901d4e */
[----:B---3--:R-:W-:-:S03]  /*2f20*/  @!P2 LEA R18, P1, R20, R4, 0x1 ;  /* 0x000000041412a211 */ /* 0x008fc600078208ff */
[----:B------:R2:W-:Y:S01]  /*2f30*/  @P3 STS [R13+0x6000], RZ ;  /* 0x006000ff0d003388 */ /* 0x0005e20000000800 */
[----:B------:R-:W-:-:S03]  /*2f40*/  @!P2 LEA.HI.X R19, R20, R5, R14, 0x1, P1 ;  /* 0x000000051413a211 */ /* 0x000fc600008f0c0e */
[----:B------:R2:W-:Y:S01]  /*2f50*/  @P3 STS [R13+0x6004], RZ ;  /* 0x006004ff0d003388 */ /* 0x0005e20000000800 */
[----:B-1----:R-:W-:-:S03]  /*2f60*/  @!P3 LEA R8, P4, R22, R8, 0x1 ;  /* 0x000000081608b211 */ /* 0x002fc600078808ff */
[----:B------:R2:W-:Y:S01]  /*2f70*/  @P3 STS.64 [R13+0x6008], RZ ;  /* 0x006008ff0d003388 */ /* 0x0005e20000000a00 */
[----:B------:R-:W-:-:S03]  /*2f80*/  @!P3 LEA.HI.X R9, R22, R9, R15, 0x1, P4 ;  /* 0x000000091609b211 */ /* 0x000fc600020f0c0f */
[----:B------:R-:W-:Y:S01]  /*2f90*/  @!PT LDS RZ, [RZ] ;  /* 0x00000000fffff984 */ /* 0x000fe20000000800 */
[----:B------:R-:W-:Y:S01]  /*2fa0*/  @!PT LDS RZ, [RZ] ;  /* 0x00000000fffff984 */ /* 0x000fe20000000800 */
[----:B------:R-:W-:Y:S01]  /*2fb0*/  @!PT LDS RZ, [RZ] ;  /* 0x00000000fffff984 */ /* 0x000fe20000000800 */
[----:B------:R-:W-:Y:S04]  /*2fc0*/  @!P3 LDGSTS.E.BYPASS.LTC128B.128 [R13+0x6000], desc[UR14][R10.64] ;  /* 0x060000000a0dbfae */ /* 0x000fe8000b901d4e */
[----:B------:R2:W-:Y:S04]  /*2fd0*/  @P2 STS.128 [R13+0x7000], RZ ;  /* 0x007000ff0d002388 */ /* 0x0005e80000000c00 */
[----:B------:R-:W-:Y:S01]  /*2fe0*/  @!PT LDS RZ, [RZ] ;  /* 0x00000000fffff984 */ /* 0x000fe20000000800 */
[----:B------:R-:W-:Y:S01]  /*2ff0*/  @!PT LDS RZ, [RZ] ;  /* 0x00000000fffff984 */ /* 0x000fe20000000800 */
[----:B------:R-:W-:Y:S01]  /*3000*/  @!PT LDS RZ, [RZ] ;  /* 0x00000000fffff984 */ /* 0x000fe20000000800 */
[----:B------:R1:W-:Y:S04]  /*3010*/  @!P2 LDGSTS.E.BYPASS.LTC128B.128 [R13+0x7000], desc[UR14][R6.64] ;  /* 0x07000000060dafae */ /* 0x0003e8000b901d4e */
[----:B------:R2:W-:Y:S04]  /*3020*/  @P3 STS [R13+0x8000], RZ ;  /* 0x008000ff0d003388 */ /* 0x0005e80000000800 */
[----:B------:R2:W-:Y:S04]  /*3030*/  @P3 STS [R13+0x8004], RZ ;  /* 0x008004ff0d003388 */ /* 0x0005e80000000800 */
[----:B------:R2:W-:Y:S04]  /*3040*/  @P3 STS.64 [R13+0x8008], RZ ;  /* 0x008008ff0d003388 */ /* 0x0005e80000000a00 */
        /* <DEDUP_REMOVED lines=8> */
[----:B------:R2:W-:Y:S01]  /*30d0*/  @!P2 LDGSTS.E.BYPASS.LTC128B.128 [R13+0x9000], desc[UR14][R18.64] ;  /* 0x09000000120dafae */ /* 0x0005e2000b901d4e */
[----:B-1----:R-:W-:-:S03]  /*30e0*/  VIADD R7, R192, 0x8 ;  /* 0x00000008c0077836 */ /* 0x002fc60000000000 */
[----:B------:R-:W0:Y:S01]  /*30f0*/  LDGDEPBAR ;  /* 0x00000000000079af */ /* 0x000e220000000000 */
[----:B------:R-:W-:-:S03]  /*3100*/  ISETP.GE.AND P4, PT, R192, UR6, PT ;  /* 0x00000006c0007c0c */ /* 0x000fc6000bf86270 */
[----:B----4-:R-:W4:Y:S01]  /*3110*/  LDG.E.64 R10, desc[UR14][R16.64+0x8] ;  /* 0x0000080e100a7981 */ /* 0x010f22000c1e1b00 */
[----:B------:R-:W-:-:S03]  /*3120*/  ISETP.GE.AND P3, PT, R7, UR6, PT ;  /* 0x0000000607007c0c */ /* 0x000fc6000bf66270 */
[----:B------:R-:W2:Y:S01]  /*3130*/  LDG.E.64 R4, desc[UR14][R16.64] ;  /* 0x0000000e10047981 */ /* 0x000ea2000c1e1b00 */
[----:B------:R-:W-:Y:S02]  /*3140*/  IMAD.MOV.U32 R7, RZ, RZ, 0x4 ;  /* 0x00000004ff077424 */ /* 0x000fe400078e00ff */
[C---:B------:R-:W-:Y:S02]  /*3150*/  VIADD R15, R192.reuse, 0x48 ;  /* 0x00000048c00f7836 */ /* 0x040fe40000000000 */
[C---:B------:R-:W-:Y:S02]  /*3160*/  VIADD R6, R192.reuse, 0x40 ;  /* 0x00000040c0067836 */ /* 0x040fe40000000000 */
[----:B---3--:R-:W-:Y:S01]  /*3170*/  IMAD.WIDE R8, R192, R7, UR12 ;  /* 0x0000000cc0087e25 */ /* 0x008fe2000f8e0207 */
[----:B------:R-:W-:Y:S02]  /*3180*/  ISETP.GE.AND P1, PT, R15, UR6, PT ;  /* 0x000000060f007c0c */ /* 0x000fe4000bf26270 */
[----:B------:R-:W-:Y:S01]  /*3190*/  ISETP.GE.AND P2, PT, R6, UR6, PT ;  /* 0x0000000606007c0c */ /* 0x000fe2000bf46270 */
[----:B------:R-:W-:Y:S01]  /*31a0*/  IMAD.MOV.U32 R6, RZ, RZ, 0x4 ;  /* 0x00000004ff067424 */ /* 0x000fe200078e00ff */
[----:B------:R1:W5:Y:S04]  /*31b0*/  @!P4 LDG.E R216, desc[UR14][R8.64] ;  /* 0x0000000e08d8c981 */ /* 0x000368000c1e1900 */
[----:B------:R1:W5:Y:S01]  /*31c0*/  @!P3 LDG.E R217, desc[UR14][R8.64+0x20] ;  /* 0x0000200e08d9b981 */ /* 0x000362000c1e1900 */
[----:B------:R-:W-:-:S04]  /*31d0*/  UIMAD UR6, UR56, UR61, UR57 ;  /* 0x0000003d380672a4 */ /* 0x000fc8000f8e0239 */
[----:B------:R-:W-:Y:S01]  /*31e0*/  @!P1 IMAD.WIDE R6, R15, R6, UR12 ;  /* 0x0000000c0f069e25 */ /* 0x000fe2000f8e0206 */
[----:B------:R-:W-:Y:S01]  /*31f0*/  USHF.L.U32 UR6, UR6, 0x5, URZ ;  /* 0x0000000506067899 */ /* 0x000fe2000800063f */
[----:B------:R1:W5:Y:S03]  /*3200*/  @!P2 LDG.E R214, desc[UR14][R8.64+0x100] ;  /* 0x0001000e08d6a981 */ /* 0x000366000c1e1900 */
[----:B------:R-:W-:Y:S01]  /*3210*/  USHF.R.S32.HI UR9, URZ, 0x1f, UR6 ;  /* 0x0000001f3f097899 */ /* 0x000fe20008011406 */
[----:B------:R1:W5:Y:S01]  /*3220*/  @!P1 LDG.E R215, desc[UR14][R6.64] ;  /* 0x0000000e06d79981 */ /* 0x000362000c1e1900 */
[----:B------:R-:W-:Y:S02]  /*3230*/  VIADD R182, R191, 0x1000 ;  /* 0x00001000bfb67836 */ /* 0x000fe40000000000 */
[----:B------:R-:W-:Y:S01]  /*3240*/  VIADD R181, R190, 0x1000 ;  /* 0x00001000beb57836 */ /* 0x000fe20000000000 */
[----:B------:R-:W-:-:S02]  /*3250*/  UIADD3 UR51, -UR7, 0x80, UR51 ;  /* 0x0000008007337890 */ /* 0x000fc4000fffe133 */
[----:B------:R-:W-:Y:S02]  /*3260*/  SEL R182, R182, R191, !P0 ;  /* 0x000000bfb6b67207 */ /* 0x000fe40004000000 */
[----:B------:R-:W-:Y:S01]  /*3270*/  SEL R181, R181, R190, !P0 ;  /* 0x000000beb5b57207 */ /* 0x000fe20004000000 */
[----:B------:R-:W-:Y:S01]  /*3280*/  IMAD.MOV.U32 R211, RZ, RZ, 0x4 ;  /* 0x00000004ffd37424 */ /* 0x000fe200078e00ff */
        /* <DEDUP_REMOVED lines=16> */
[----:B------:R-:W-:Y:S02]  /*3390*/  LEA R182, R182, UR4, 0x1 ;  /* 0x00000004b6b67c11 */ /* 0x000fe4000f8e08ff */
[----:B------:R-:W-:Y:S01]  /*33a0*/  LEA R181, R181, UR4, 0x1 ;  /* 0x00000004b5b57c11 */ /* 0x000fe2000f8e08ff */
[----:B------:R-:W-:Y:S01]  /*33b0*/  UMOV UR28, UR22 ;  /* 0x00000016001c7c82 */ /* 0x000fe20008000000 */
[----:B------:R-:W-:Y:S02]  /*33c0*/  UIMAD UR48, UR5, 0x18, URZ ;  /* 0x00000018053078a4 */ /* 0x000fe4000f8e023f */
        /* <DEDUP_REMOVED lines=8> */
[----:B----4-:R-:W-:Y:S02]  /*3450*/  IADD3 R212, P2, P1, R10, UR6, R212 ;  /* 0x000000060ad47c10 */ /* 0x010fe4000f95e0d4 */
        /* <DEDUP_REMOVED lines=17> */
.L_x_1181:
        /* <DEDUP_REMOVED lines=75> */
.L_x_1177:
        /* <DEDUP_REMOVED lines=236> */
.L_x_1178:
[C---:B------:R-:W-:Y:S01]  /*48e0*/  FSETP.NEU.FTZ.AND P0, PT, R217.reuse, -INF , PT ;  /* 0xff800000d900780b */ /* 0x040fe20003f1d000 */
[----:B------:R-:W-:Y:S01]  /*48f0*/  FMUL.FTZ R75, R214, 1.4426950216293334961 ;  /* 0x3fb8aa3bd64b7820 */ /* 0x000fe20000410000 */
[----:B------:R-:W-:Y:S01]  /*4900*/  FSETP.NEU.FTZ.AND P1, PT, R216, -INF , PT ;  /* 0xff800000d800780b */ /* 0x000fe20003f3d000 */
[----:B------:R-:W-:Y:S04]  /*4910*/  IMAD.WIDE.U32 R104, R212, -0x2daee0ad, RZ ;  /* 0xd2511f53d4687825 */ /* 0x000fe800078e00ff */
[----:B------:R-:W-:Y:S01]  /*4920*/  FMUL.FTZ R243, R217, 1.4426950216293334961 ;  /* 0x3fb8aa3bd9f37820 */ /* 0x000fe20000410000 */
[----:B------:R-:W-:Y:S01]  /*4930*/  UISETP.GT.AND UP2, UPT, UR8, UR34, UPT ;  /* 0x000000220800728c */ /* 0x000fe2000bf44270 */
[----:B------:R-:W-:Y:S01]  /*4940*/  FMUL.FTZ R70, R215, 1.4426950216293334961 ;  /* 0x3fb8aa3bd7467820 */ /* 0x000fe20000410000 */
[----:B------:R-:W-:Y:S01]  /*4950*/  FMUL.FTZ R244, R216, 1.4426950216293334961 ;  /* 0x3fb8aa3bd8f47820 */ /* 0x000fe20000410000 */
[----:B------:R-:W-:Y:S01]  /*4960*/  IMAD.U32 R106, RZ, RZ, UR26 ;  /* 0x0000001aff6a7e24 */ /* 0x000fe2000f8e00ff */
[----:B------:R-:W-:Y:S02]  /*4970*/  FSEL R243, R243, RZ, P0 ;  /* 0x000000fff3f37208 */ /* 0x000fe40000000000 */
[----:B------:R-:W-:Y:S01]  /*4980*/  FSETP.NEU.FTZ.AND P0, PT, R215, -INF , PT ;  /* 0xff800000d700780b */ /* 0x000fe20003f1d000 */
[----:B------:R-:W-:Y:S01]  /*4990*/  IMAD R106, R106, 0x2, R193 ;  /* 0x000000026a6a7824 */ /* 0x000fe200078e02c1 */
[----:B------:R-:W-:Y:S01]  /*49a0*/  FSEL R244, R244, RZ, P1 ;  /* 0x000000fff4f47208 */ /* 0x000fe20000800000 */
[--C-:B------:R-:W-:Y:S01]  /*49b0*/  FFMA.FTZ R86, R39, UR5, -R243.reuse ;  /* 0x0000000527567c23 */ /* 0x100fe200080108f3 */
[----:B------:R-:W-:Y:S01]  /*49c0*/  FSEL R70, R70, RZ, P0 ;  /* 0x000000ff46467208 */ /* 0x000fe20000000000 */
[----:B------:R-:W-:Y:S01]  /*49d0*/  FFMA.FTZ R74, R38, UR5, -R243 ;  /* 0x00000005264a7c23 */ /* 0x000fe200080108f3 */
[----:B------:R-:W-:Y:S01]  /*49e0*/  FSETP.NEU.FTZ.AND P1, PT, R214, -INF , PT ;  /* 0xff800000d600780b */ /* 0x000fe20003f3d000 */
[--C-:B------:R-:W-:Y:S01]  /*49f0*/  FFMA.FTZ R83, R33, UR5, -R244.reuse ;  /* 0x0000000521537c23 */ /* 0x100fe200080108f4 */
[--C-:B------:R-:W-:Y:S01]  /*4a00*/  FFMA.FTZ R72, R21, UR5, -R244.reuse ;  /* 0x0000000515487c23 */ /* 0x100fe200080108f4 */
[--C-:B------:R-:W-:Y:S01]  /*4a10*/  FFMA.FTZ R71, R37, UR5, -R244.reuse ;  /* 0x0000000525477c23 */ /* 0x100fe200080108f4 */
[----:B------:R-:W-:Y:S01]  /*4a20*/  FSEL R75, R75, RZ, P1 ;  /* 0x000000ff4b4b7208 */ /* 0x000fe20000800000 */
        /* <DEDUP_REMOVED lines=8> */
[----:B------:R-:W-:Y:S01]  /*4ab0*/  FFMA.FTZ R85, R25, UR5, -R75 ;  /* 0x0000000519557c23 */ /* 0x000fe2000801084b */
[--C-:B------:R-:W-:Y:S03]  /*4ac0*/  FFMA.FTZ R94, R26, UR5, -R70.reuse ;  /* 0x000000051a5e7c23 */ /* 0x100fe60008010846 */
[----:B------:R-:W-:Y:S01]  /*4ad0*/  MUFU.EX2 R39, R80 ;  /* 0x0000005000277308 */ /* 0x000fe20000000800 */
[--C-:B------:R-:W-:Y:S01]  /*4ae0*/  FFMA.FTZ R234, R31, UR5, -R70.reuse ;  /* 0x000000051fea7c23 */ /* 0x100fe20008010846 */
[--C-:B------:R-:W-:Y:S01]  /*4af0*/  FFMA.FTZ R241, R15, UR5, -R70.reuse ;  /* 0x000000050ff17c23 */ /* 0x100fe20008010846 */
[--C-:B------:R-:W-:Y:S01]  /*4b00*/  FFMA.FTZ R14, R14, UR5, -R70.reuse ;  /* 0x000000050e0e7c23 */ /* 0x100fe20008010846 */
[----:B------:R-:W-:Y:S01]  /*4b10*/  FFMA.FTZ R26, R63, UR5, -R70 ;  /* 0x000000053f1a7c23 */ /* 0x000fe20008010846 */
[--C-:B------:R-:W-:Y:S01]  /*4b20*/  FFMA.FTZ R88, R17, UR5, -R244.reuse ;  /* 0x0000000511587c23 */ /* 0x100fe200080108f4 */
[--C-:B------:R-:W-:Y:S01]  /*4b30*/  FFMA.FTZ R251, R50, UR5, -R243.reuse ;  /* 0x0000000532fb7c23 */ /* 0x100fe200080108f3 */
[--C-:B------:R-:W-:Y:S03]  /*4b40*/  FFMA.FTZ R250, R49, UR5, -R244.reuse ;  /* 0x0000000531fa7c23 */ /* 0x100fe600080108f4 */
[----:B------:R-:W-:Y:S01]  /*4b50*/  MUFU.EX2 R50, R90 ;  /* 0x0000005a00327308 */ /* 0x000fe20000000800 */
[----:B------:R-:W-:Y:S01]  /*4b60*/  FFMA.FTZ R248, R23, UR5, -R243 ;  /* 0x0000000517f87c23 */ /* 0x000fe200080108f3 */
[----:B------:R-:W-:Y:S02]  /*4b70*/  IMAD.U32 R47, RZ, RZ, UR8 ;  /* 0x00000008ff2f7e24 */ /* 0x000fe4000f8e00ff */
[----:B------:R-:W-:Y:S01]  /*4b80*/  FFMA.FTZ R91, R24, UR5, -R75 ;  /* 0x00000005185b7c23 */ /* 0x000fe2000801084b */
[----:B------:R-:W-:Y:S01]  /*4b90*/  FFMA.FTZ R236, R19, UR5, -R243 ;  /* 0x0000000513ec7c23 */ /* 0x000fe200080108f3 */
[----:B------:R-:W-:Y:S01]  /*4ba0*/  FFMA.FTZ R96, R36, UR5, -R244 ;  /* 0x0000000524607c23 */ /* 0x000fe200080108f4 */
[----:B------:R-:W-:Y:S02]  /*4bb0*/  IMAD R114, R47, 0x8, R194 ;  /* 0x000000082f727824 */ /* 0x000fe400078e02c2 */
[--C-:B------:R-:W-:Y:S01]  /*4bc0*/  FFMA.FTZ R47, R58, UR5, -R70.reuse ;  /* 0x000000053a2f7c23 */ /* 0x100fe20008010846 */
[----:B------:R-:W-:Y:S01]  /*4bd0*/  MUFU.EX2 R49, R73 ;  /* 0x0000004900317308 */ /* 0x000fe20000000800 */
[--C-:B------:R-:W-:Y:S01]  /*4be0*/  FFMA.FTZ R87, R13, UR5, -R75.reuse ;  /* 0x000000050d577c23 */ /* 0x100fe2000801084b */
[----:B------:R-:W-:Y:S01]  /*4bf0*/  FFMA.FTZ R97, R44, UR5, -R75 ;  /* 0x000000052c617c23 */ /* 0x000fe2000801084b */
[----:B------:R-:W-:Y:S01]  /*4c00*/  FFMA.FTZ R246, R7, UR5, -R243 ;  /* 0x0000000507f67c23 */ /* 0x000fe200080108f3 */
        /* <DEDUP_REMOVED lines=29> */
[----:B------:R-:W-:Y:S01]  /*4de0*/  FFMA.FTZ R243, R54, UR5, -R243 ;  /* 0x0000000536f37c23 */ /* 0x000fe200080108f3 */
[--C-:B------:R-:W-:Y:S01]  /*4df0*/  FFMA.FTZ R247, R52, UR5, -R244.reuse ;  /* 0x0000000534f77c23 */ /* 0x100fe200080108f4 */
[--C-:B------:R-:W-:Y:S01]  /*4e00*/  FFMA.FTZ R245, R65, UR5, -R244.reuse ;  /* 0x0000000541f57c23 */ /* 0x100fe200080108f4 */
[----:B------:R-:W-:Y:S01]  /*4e10*/  FFMA.FTZ R244, R53, UR5, -R244 ;  /* 0x0000000535f47c23 */ /* 0x000fe200080108f4 */
[C---:B------:R-:W-:Y:S02]  /*4e20*/  VIADD R112, R114.reuse, 0x4 ;  /* 0x0000000472707836 */ /* 0x040fe40000000000 */
[----:B------:R-:W-:Y:S03]  /*4e30*/  IMAD.WIDE.U32 R114, R114, -0x326172a9, RZ ;  /* 0xcd9e8d5772727825 */ /* 0x000fe600078e00ff */
[----:B------:R2:W-:Y:S01]  /*4e40*/  MUFU.EX2 R19, R91 ;  /* 0x0000005b00137308 */ /* 0x0005e20000000800 */
[----:B------:R-:W-:Y:S01]  /*4e50*/  IMAD.WIDE.U32 R112, R112, -0x326172a9, RZ ;  /* 0xcd9e8d5770707825 */ /* 0x000fe200078e00ff */
[-C--:B------:R-:W-:Y:S03]  /*4e60*/  LOP3.LUT R102, R115, R213.reuse, RZ, 0x3c, !PT ;  /* 0x000000d573667212 */ /* 0x080fe600078e3cff */
[----:B------:R-:W-:Y:S01]  /*4e70*/  IMAD.SHL.U32 R106, R106, 0x2, RZ ;  /* 0x000000026a6a7824 */ /* 0x000fe200078e00ff */
[----:B------:R-:W-:Y:S01]  /*4e80*/  LOP3.LUT R100, R113, R213, RZ, 0x3c, !PT ;  /* 0x000000d571647212 */ /* 0x000fe200078e3cff */
[--C-:B-1----:R-:W-:Y:S01]  /*4e90*/  FFMA.FTZ R93, R43, UR5, -R70.reuse ;  /* 0x000000052b5d7c23 */ /* 0x102fe20008010846 */
[----:B------:R-:W-:Y:S01]  /*4ea0*/  LOP3.LUT R43, R104, UR52, RZ, 0x3c, !PT ;  /* 0x00000034682b7c12 */ /* 0x000fe2000f8e3cff */
[----:B------:R-:W-:Y:S01]  /*4eb0*/  IMAD.WIDE.U32 R102, R102, -0x2daee0ad, RZ ;  /* 0xd2511f5366667825 */ /* 0x000fe200078e00ff */
[----:B------:R1:W-:Y:S03]  /*4ec0*/  MUFU.EX2 R13, R96 ;  /* 0x00000060000d7308 */ /* 0x0003e60000000800 */
[----:B------:R-:W-:Y:S01]  /*4ed0*/  IMAD.WIDE.U32 R100, R100, -0x2daee0ad, RZ ;  /* 0xd2511f5364647825 */ /* 0x000fe200078e00ff */
[----:B------:R-:W-:Y:S03]  /*4ee0*/  LOP3.LUT R110, R43, R103, RZ, 0x3c, !PT ;  /* 0x000000672b6e7212 */ /* 0x000fe600078e3cff */
[--C-:B--2---:R-:W-:Y:S01]  /*4ef0*/  FFMA.FTZ R91, R46, UR5, -R70.reuse ;  /* 0x000000052e5b7c23 */ /* 0x104fe20008010846 */
[--C-:B------:R-:W-:Y:S01]  /*4f00*/  FFMA.FTZ R46, R11, UR5, -R70.reuse ;  /* 0x000000050b2e7c23 */ /* 0x100fe20008010846 */
[----:B------:R-:W-:Y:S01]  /*4f10*/  LOP3.LUT R116, R43, R101, RZ, 0x3c, !PT ;  /* 0x000000652b747212 */ /* 0x000fe200078e3cff */
[----:B------:R2:W-:Y:S01]  /*4f20*/  MUFU.EX2 R7, R97 ;  /* 0x0000006100077308 */ /* 0x0005e20000000800 */
[--C-:B------:R-:W-:Y:S01]  /*4f30*/  FFMA.FTZ R11, R10, UR5, -R70.reuse ;  /* 0x000000050a0b7c23 */ /* 0x100fe20008010846 */
[--C-:B------:R-:W-:Y:S01]  /*4f40*/  FFMA.FTZ R10, R42, UR5, -R70.reuse ;  /* 0x000000052a0a7c23 */ /* 0x100fe20008010846 */
[----:B------:R-:W-:Y:S01]  /*4f50*/  FFMA.FTZ R70, R62, UR5, -R70 ;  /* 0x000000053e467c23 */ /* 0x000fe20008010846 */
[----:B------:R-:W-:Y:S06]  /*4f60*/  IMAD.WIDE.U32 R116, R116, -0x326172a9, RZ ;  /* 0xcd9e8d5774747825 */ /* 0x000fec00078e00ff */
[----:B------:R3:W-:Y:S01]  /*4f70*/  MUFU.EX2 R41, R92 ;  /* 0x0000005c00297308 */ /* 0x0007e20000000800 */
[----:B------:R-:W-:Y:S04]  /*4f80*/  IMAD.WIDE.U32 R110, R110, -0x326172a9, RZ ;  /* 0xcd9e8d576e6e7825 */ /* 0x000fe800078e00ff */
[----:B------:R-:W-:Y:S01]  /*4f90*/  VIADD R104, R106, 0x1 ;  /* 0x000000016a687836 */ /* 0x000fe20000000000 */
[C---:B------:R-:W-:Y:S04]  /*4fa0*/  LOP3.LUT R106, R105.reuse, UR33, R106, 0x96, !PT ;  /* 0x00000021696a7c12 */ /* 0x040fe8000f8e966a */
[----:B------:R4:W-:Y:S01]  /*4fb0*/  MUFU.EX2 R35, R46 ;  /* 0x0000002e00237308 */ /* 0x0009e20000000800 */
[----:B------:R-:W-:Y:S01]  /*4fc0*/  LOP3.LUT R104, R105, UR33, R104, 0x96, !PT ;  /* 0x0000002169687c12 */ /* 0x000fe2000f8e9668 */
[----:B------:R-:W-:Y:S04]  /*4fd0*/  IMAD.WIDE.U32 R106, R106, -0x326172a9, RZ ;  /* 0xcd9e8d576a6a7825 */ /* 0x000fe800078e00ff */
[----:B------:R-:W-:Y:S01]  /*4fe0*/  IMAD.WIDE.U32 R104, R104, -0x326172a9, RZ ;  /* 0xcd9e8d5768687825 */ /* 0x000fe200078e00ff */
[C---:B------:R-:W-:Y:S03]  /*4ff0*/  LOP3.LUT R120, R107.reuse, UR27, R114, 0x96, !PT ;  /* 0x0000001b6b787c12 */ /* 0x040fe6000f8e9672 */
[----:B------:R4:W-:Y:S01]  /*5000*/  MUFU.EX2 R27, R76 ;  /* 0x0000004c001b7308 */ /* 0x0009e20000000800 */
[----:B------:R-:W-:Y:S02]  /*5010*/  LOP3.LUT R118, R107, UR27, R112, 0x96, !PT ;  /* 0x0000001b6b767c12 */ /* 0x000fe4000f8e9670 */
[----:B------:R-:W-:Y:S01]  /*5020*/  LOP3.LUT R114, R105, UR27, R114, 0x96, !PT ;  /* 0x0000001b69727c12 */ /* 0x000fe2000f8e9672 */
[----:B------:R-:W-:Y:S01]  /*5030*/  IMAD.WIDE.U32 R120, R120, -0x2daee0ad, RZ ;  /* 0xd2511f5378787825 */ /* 0x000fe200078e00ff */
[C---:B------:R-:W-:Y:S02]  /*5040*/  LOP3.LUT R122, R111.reuse, UR25, R106, 0x96, !PT ;  /* 0x000000196f7a7c12 */ /* 0x040fe4000f8e966a */
[----:B------:R-:W-:Y:S01]  /*5050*/  LOP3.LUT R62, R111, UR25, R104, 0x96, !PT ;  /* 0x000000196f3e7c12 */ /* 0x000fe2000f8e9668 */
[----:B------:R-:W-:Y:S01]  /*5060*/  IMAD.WIDE.U32 R114, R114, -0x2daee0ad, RZ ;  /* 0xd2511f5372727825 */ /* 0x000fe200078e00ff */
[----:B------:R-:W-:Y:S01]  /*5070*/  LOP3.LUT R98, R121, UR24, R102, 0x96, !PT ;  /* 0x0000001879627c12 */ /* 0x000fe2000f8e9666 */
[----:B------:R-:W-:Y:S01]  /*5080*/  MUFU.EX2 R21, R61 ;  /* 0x0000003d00157308 */ /* 0x000fe20000000800 */
[----:B------:R-:W-:Y:S01]  /*5090*/  LOP3.LUT R106, R117, UR25, R106, 0x96, !PT ;  /* 0x00000019756a7c12 */ /* 0x000fe2000f8e966a */
[----:B------:R-:W-:Y:S01]  /*50a0*/  IMAD.WIDE.U32 R118, R118, -0x2daee0ad, RZ ;  /* 0xd2511f5376767825 */ /* 0x000fe200078e00ff */
[----:B------:R-:W-:Y:S02]  /*50b0*/  LOP3.LUT R102, R115, UR24, R102, 0x96, !PT ;  /* 0x0000001873667c12 */ /* 0x000fe4000f8e9666 */
[----:B------:R-:W-:Y:S01]  /*50c0*/  LOP3.LUT R112, R105, UR27, R112, 0x96, !PT ;  /* 0x0000001b69707c12 */ /* 0x000fe2000f8e9670 */
[----:B------:R-:W-:Y:S01]  /*50d0*/  IMAD.WIDE.U32 R106, R106, -0x2daee0ad, RZ ;  /* 0xd2511f536a6a7825 */ /* 0x000fe200078e00ff */
[----:B------:R-:W-:Y:S03]  /*50e0*/  LOP3.LUT R108, R119, UR24, R100, 0x96, !PT ;  /* 0x00000018776c7c12 */ /* 0x000fe6000f8e9664 */
[----:B------:R4:W-:Y:S01]  /*50f0*/  MUFU.EX2 R33, R88 ;  /* 0x0000005800217308 */ /* 0x0009e20000000800 */
[----:B------:R-:W-:Y:S01]  /*5100*/  LOP3.LUT R104, R117, UR25, R104, 0x96, !PT ;  /* 0x0000001975687c12 */ /* 0x000fe2000f8e9668 */
[----:B------:R-:W-:Y:S01]  /*5110*/  IMAD.WIDE.U32 R102, R102, -0x326172a9, RZ ;  /* 0xcd9e8d5766667825 */ /* 0x000fe200078e00ff */
[----:B------:R-:W-:Y:S03]  /*5120*/  LOP3.LUT R118, R107, UR22, R118, 0x96, !PT ;  /* 0x000000166b767c12 */ /* 0x000fe6000f8e9676 */
[----:B------:R-:W-:Y:S04]  /*5130*/  IMAD.WIDE.U32 R108, R108, -0x326172a9, RZ ;  /* 0xcd9e8d576c6c7825 */ /* 0x000fe800078e00ff */
[----:B------:R4:W-:Y:S01]  /*5140*/  MUFU.EX2 R66, R14 ;  /* 0x0000000e00427308 */ /* 0x0009e20000000800 */
[----:B------:R-:W-:Y:S01]  /*5150*/  IMAD.WIDE.U32 R112, R112, -0x2daee0ad, RZ ;  /* 0xd2511f5370707825 */ /* 0x000fe200078e00ff */
[----:B------:R-:W-:Y:S03]  /*5160*/  LOP3.LUT R124, R109, UR23, R116, 0x96, !PT ;  /* 0x000000176d7c7c12 */ /* 0x000fe6000f8e9674 */
[----:B------:R-:W-:Y:S01]  /*5170*/  IMAD.WIDE.U32 R104, R104, -0x2daee0ad, RZ ;  /* 0xd2511f5368687825 */ /* 0x000fe200078e00ff */
[----:B------:R-:W-:Y:S04]  /*5180*/  LOP3.LUT R100, R113, UR24, R100, 0x96, !PT ;  /* 0x0000001871647c12 */ /* 0x000fe8000f8e9664 */
[----:B------:R-:W4:Y:S01]  /*5190*/  MUFU.EX2 R235, R235 ;  /* 0x000000eb00eb7308 */ /* 0x000f220000000800 */
        /* <DEDUP_REMOVED lines=10> */
[----:B------:R-:W-:Y:S04]  /*5240*/  IMAD.WIDE.U32 R116, R116, -0x2daee0ad, RZ ;  /* 0xd2511f5374747825 */ /* 0x000fe800078e00ff */
        /* <DEDUP_REMOVED lines=11> */
[----:B------:R4:W-:Y:S01]  /*5300*/  MUFU.EX2 R15, R86 ;  /* 0x00000056000f7308 */ /* 0x0009e20000000800 */
[----:B------:R-:W-:Y:S01]  /*5310*/  IMAD.WIDE.U32 R112, R112, -0x2daee0ad, RZ ;  /* 0xd2511f5370707825 */ /* 0x000fe200078e00ff */
[--C-:B-1----:R-:W-:Y:S02]  /*5320*/  LOP3.LUT R96, R99, UR23, R110.reuse, 0x96, !PT ;  /* 0x0000001763607c12 */ /* 0x102fe4000f8e966e */
[----:B------:R-:W-:Y:S01]  /*5330*/  LOP3.LUT R110, R103, UR23, R110, 0x96, !PT ;  /* 0x00000017676e7c12 */ /* 0x000fe2000f8e966e */
[----:B------:R-:W-:Y:S01]  /*5340*/  IMAD.WIDE.U32 R62, R62, -0x2daee0ad, RZ ;  /* 0xd2511f533e3e7825 */ /* 0x000fe200078e00ff */
[----:B------:R-:W-:Y:S04]  /*5350*/  SHF.R.U32.HI R101, RZ, 0x18, R112 ;  /* 0x00000018ff657819 */ /* 0x000fe80000011670 */
[----:B------:R-:W1:Y:S01]  /*5360*/  MUFU.EX2 R232, R232 ;  /* 0x000000e800e87308 */ /* 0x000e620000000800 */
[----:B------:R-:W-:Y:S01]  /*5370*/  IMAD.WIDE.U32 R120, R120, -0x326172a9, RZ ;  /* 0xcd9e8d5778787825 */ /* 0x000fe200078e00ff */
[----:B------:R-:W-:Y:S03]  /*5380*/  LOP3.LUT R114, R63, UR22, R114, 0x96, !PT ;  /* 0x000000163f727c12 */ /* 0x000fe6000f8e9672 */
[----:B--2---:R-:W-:Y:S01]  /*5390*/  IMAD.WIDE.U32 R96, R96, -0x2daee0ad, RZ ;  /* 0xd2511f5360607825 */ /* 0x004fe200078e00ff */
[----:B------:R-:W-:Y:S04]  /*53a0*/  LOP3.LUT R98, R121, UR21, R98, 0x96, !PT ;  /* 0x0000001579627c12 */ /* 0x000fe8000f8e9662 */
[----:B------:R-:W2:Y:S01]  /*53b0*/  MUFU.EX2 R236, R236 ;  /* 0x000000ec00ec7308 */ /* 0x000ea20000000800 */
[----:B------:R-:W-:Y:S01]  /*53c0*/  IMAD.WIDE.U32 R114, R114, -0x326172a9, RZ ;  /* 0xcd9e8d5772727825 */ /* 0x000fe200078e00ff */
[----:B------:R-:W-:Y:S03]  /*53d0*/  LOP3.LUT R122, R97, UR20, R122, 0x96, !PT ;  /* 0x00000014617a7c12 */ /* 0x000fe6000f8e967a */
[----:B------:R-:W-:Y:S01]  /*53e0*/  IMAD.WIDE.U32 R98, R98, -0x2daee0ad, RZ ;  /* 0xd2511f5362627825 */ /* 0x000fe200078e00ff */
[----:B------:R-:W-:Y:S04]  /*53f0*/  LOP3.LUT R102, R115, UR21, R102, 0x96, !PT ;  /* 0x0000001573667c12 */ /* 0x000fe8000f8e9666 */
[----:B------:R-:W2:Y:S01]  /*5400*/  MUFU.EX2 R229, R229 ;  /* 0x000000e500e57308 */ /* 0x000ea20000000800 */
[----:B------:R-:W-:Y:S01]  /*5410*/  IMAD.WIDE.U32 R122, R122, -0x326172a9, RZ ;  /* 0xcd9e8d577a7a7825 */ /* 0x000fe200078e00ff */
[----:B------:R-:W-:Y:S03]  /*5420*/  LOP3.LUT R96, R99, UR18, R96, 0x96, !PT ;  /* 0x0000001263607c12 */ /* 0x000fe6000f8e9660 */
[----:B------:R-:W-:Y:S01]  /*5430*/  IMAD.WIDE.U32 R102, R102, -0x2daee0ad, RZ ;  /* 0xd2511f5366667825 */ /* 0x000fe200078e00ff */
[----:B------:R-:W-:Y:S04]  /*5440*/  LOP3.LUT R120, R123, UR19, R120, 0x96, !PT ;  /* 0x000000137b787c12 */ /* 0x000fe8000f8e9678 */
[----:B------:R-:W2:Y:S01]  /*5450*/  MUFU.EX2 R231, R231 ;  /* 0x000000e700e77308 */ /* 0x000ea20000000800 */
[----:B------:R-:W-:Y:S04]  /*5460*/  IMAD.WIDE.U32 R96, R96, -0x326172a9, RZ ;  /* 0xcd9e8d5760607825 */ /* 0x000fe800078e00ff */
[----:B------:R-:W-:Y:S01]  /*5470*/  IMAD.WIDE.U32 R120, R120, -0x2daee0ad, RZ ;  /* 0xd2511f5378787825 */ /* 0x000fe200078e00ff */
[----:B---3--:R-:W-:Y:S04]  /*5480*/  LOP3.LUT R92, R97, UR17, R122, 0x96, !PT ;  /* 0x00000011615c7c12 */ /* 0x008fe8000f8e967a */
[----:B------:R-:W3:Y:S01]  /*5490*/  MUFU.EX2 R233, R233 ;  /* 0x000000e900e97308 */ /* 0x000ee20000000800 */
[----:B------:R-:W-:Y:S01]  /*54a0*/  LOP3.LUT R99, R96, 0xffff, RZ, 0xc0, !PT ;  /* 0x0000ffff60637812 */ /* 0x000fe200078ec0ff */
[----:B------:R-:W-:Y:S01]  /*54b0*/  IMAD.WIDE.U32 R110, R110, -0x2daee0ad, RZ ;  /* 0xd2511f536e6e7825 */ /* 0x000fe200078e00ff */
[----:B------:R-:W-:Y:S02]  /*54c0*/  LOP3.LUT R97, R120, 0xff, RZ, 0xc0, !PT ;  /* 0x000000ff78617812 */ /* 0x000fe400078ec0ff */
[----:B----4-:R-:W-:Y:S01]  /*54d0*/  SHF.R.U32.HI R46, RZ, 0x18, R96 ;  /* 0x00000018ff2e7819 */ /* 0x010fe20000011660 */
[----:B------:R-:W-:Y:S01]  /*54e0*/  IMAD.WIDE.U32 R118, R118, -0x326172a9, RZ ;  /* 0xcd9e8d5776767825 */ /* 0x000fe200078e00ff */
[----:B------:R-:W-:Y:S03]  /*54f0*/  LOP3.LUT R62, R111, UR20, R62, 0x96, !PT ;  /* 0x000000146f3e7c12 */ /* 0x000fe6000f8e963e */
[----:B------:R-:W-:Y:S01]  /*5500*/  MUFU.EX2 R230, R230 ;  /* 0x000000e600e67308 */ /* 0x000fe20000000800 */
[----:B------:R-:W-:Y:S02]  /*5510*/  LOP3.LUT R110, R103, UR18, R110, 0x96, !PT ;  /* 0x00000012676e7c12 */ /* 0x000fe4000f8e966e */
[----:B------:R-:W-:Y:S01]  /*5520*/  LOP3.LUT R118, R107, UR19, R118, 0x96, !PT ;  /* 0x000000136b767c12 */ /* 0x000fe2000f8e9676 */
[----:B------:R-:W-:Y:S01]  /*5530*/  IMAD.WIDE.U32 R62, R62, -0x326172a9, RZ ;  /* 0xcd9e8d573e3e7825 */ /* 0x000fe200078e00ff */
[----:B------:R-:W-:Y:S02]  /*5540*/  LOP3.LUT R108, R119, UR21, R108, 0x96, !PT ;  /* 0x00000015776c7c12 */ /* 0x000fe4000f8e966c */
[----:B------:R-:W-:Y:S01]  /*5550*/  ISETP.LE.U32.AND P2, PT, R97, UR6, PT ;  /* 0x0000000661007c0c */ /* 0x000fe2000bf43070 */
[----:B------:R-:W-:Y:S01]  /*5560*/  IMAD.WIDE.U32 R110, R110, -0x326172a9, RZ ;  /* 0xcd9e8d576e6e7825 */ /* 0x000fe200078e00ff */
[----:B------:R-:W-:Y:S01]  /*5570*/  LOP3.LUT R114, R63, UR19, R114, 0x96, !PT ;  /* 0x000000133f727c12 */ /* 0x000fe2000f8e9672 */
[----:B------:R-:W4:Y:S01]  /*5580*/  MUFU.EX2 R234, R234 ;  /* 0x000000ea00ea7308 */ /* 0x000f220000000800 */
[----:B------:R-:W-:Y:S01]  /*5590*/  LOP3.LUT R63, R96, 0xff, RZ, 0xc0, !PT ;  /* 0x000000ff603f7812 */ /* 0x000fe200078ec0ff */
[----:B------:R-:W-:Y:S01]  /*55a0*/  IMAD.WIDE.U32 R108, R108, -0x2daee0ad, RZ ;  /* 0xd2511f536c6c7825 */ /* 0x000fe200078e00ff */
[----:B------:R-:W-:Y:S02]  /*55b0*/  LOP3.LUT R76, R110, 0xff, RZ, 0xc0, !PT ;  /* 0x000000ff6e4c7812 */ /* 0x000fe400078ec0ff */
[----:B------:R-:W-:Y:S01]  /*55c0*/  ISETP.LE.U32.AND P3, PT, R63, UR6, PT ;  /* 0x000000063f007c0c */ /* 0x000fe2000bf63070 */
[----:B------:R-:W-:Y:S01]  /*55d0*/  IMAD.WIDE.U32 R114, R114, -0x2daee0ad, RZ ;  /* 0xd2511f5372727825 */ /* 0x000fe200078e00ff */
[----:B------:R-:W-:Y:S03]  /*55e0*/  SHF.R.U32.HI R88, RZ, 0x18, R120 ;  /* 0x00000018ff587819 */ /* 0x000fe60000011678 */
[----:B------:R-:W4:Y:S01]  /*55f0*/  MUFU.EX2 R249, R249 ;  /* 0x000000f900f97308 */ /* 0x000f220000000800 */
[----:B------:R-:W-:Y:S01]  /*5600*/  ISETP.LE.U32.AND P4, PT, R46, UR6, PT ;  /* 0x000000062e007c0c */ /* 0x000fe2000bf83070 */
[----:B------:R-:W-:Y:S01]  /*5610*/  IMAD.WIDE.U32 R118, R118, -0x2daee0ad, RZ ;  /* 0xd2511f5376767825 */ /* 0x000fe200078e00ff */
[----:B------:R-:W-:Y:S02]  /*5620*/  ISETP.LE.U32.AND P0, PT, R76, UR6, PT ;  /* 0x000000064c007c0c */ /* 0x000fe4000bf03070 */
[----:B------:R-:W-:Y:S02]  /*5630*/  LOP3.LUT R43, R109, UR18, R124, 0x96, !PT ;  /* 0x000000126d2b7c12 */ /* 0x000fe4000f8e967c */
[----:B------:R-:W-:Y:S03]  /*5640*/  LOP3.LUT R61, R118, 0xff, RZ, 0xc0, !PT ;  /* 0x000000ff763d7812 */ /* 0x000fe600078ec0ff */
[----:B------:R-:W4:Y:S01]  /*5650*/  MUFU.EX2 R246, R246 ;  /* 0x000000f600f67308 */ /* 0x000f220000000800 */
[----:B------:R-:W-:Y:S02]  /*5660*/  SHF.R.U32.HI R14, RZ, 0x18, R110 ;  /* 0x00000018ff0e7819 */ /* 0x000fe4000001166e */
[----:B------:R-:W-:Y:S02]  /*5670*/  ISETP.LE.U32.AND P1, PT, R88, UR6, PT ;  /* 0x0000000658007c0c */ /* 0x000fe4000bf23070 */
[----:B------:R-:W-:Y:S02]  /*5680*/  ISETP.LE.U32.AND P6, PT, R61, UR6, PT ;  /* 0x000000063d007c0c */ /* 0x000fe4000bfc3070 */
[----:B------:R-:W-:Y:S03]  /*5690*/  LOP3.LUT R82, R111, UR17, R62, 0x96, !PT ;  /* 0x000000116f527c12 */ /* 0x000fe6000f8e963e */
[----:B------:R-:W-:Y:S01]  /*56a0*/  MUFU.EX2 R237, R237 ;  /* 0x000000ed00ed7308 */ /* 0x000fe20000000800 */
[----:B------:R-:W-:Y:S02]  /*56b0*/  LOP3.LUT R81, R119, UR16, R108, 0x96, !PT ;  /* 0x0000001077517c12 */ /* 0x000fe4000f8e966c */
[--C-:B------:R-:W-:Y:S02]  /*56c0*/  SHF.R.U32.HI R59, RZ, 0x18, R118.reuse ;  /* 0x00000018ff3b7819 */ /* 0x100fe40000011676 */
[----:B------:R-:W-:Y:S02]  /*56d0*/  SHF.R.U32.HI R62, RZ, 0x10, R118 ;  /* 0x00000010ff3e7819 */ /* 0x000fe40000011676 */
[----:B------:R-:W-:Y:S01]  /*56e0*/  LOP3.LUT R95, R118, 0xffff, RZ, 0xc0, !PT ;  /* 0x0000ffff765f7812 */ /* 0x000fe200078ec0ff */
[----:B------:R-:W-:Y:S01]  /*56f0*/  IMAD.WIDE.U32 R118, R43, -0x326172a9, RZ ;  /* 0xcd9e8d572b767825 */ /* 0x000fe200078e00ff */
[----:B------:R-:W-:Y:S01]  /*5700*/  LOP3.LUT R74, R92, 0xff, RZ, 0xc0, !PT ;  /* 0x000000ff5c4a7812 */ /* 0x000fe200078ec0ff */
[----:B------:R-:W-:Y:S01]  /*5710*/  MUFU.EX2 R239, R239 ;  /* 0x000000ef00ef7308 */ /* 0x000fe20000000800 */
[----:B------:R-:W-:Y:S02]  /*5720*/  LOP3.LUT R86, R121, UR16, R98, 0x96, !PT ;  /* 0x0000001079567c12 */ /* 0x000fe4000f8e9662 */
[----:B------:R-:W-:Y:S02]  /*5730*/  SHF.R.U32.HI R108, RZ, 0x10, R96 ;  /* 0x00000010ff6c7819 */ /* 0x000fe40000011660 */
[----:B------:R-:W-:Y:S02]  /*5740*/  LOP3.LUT R96, R110, 0xffff, RZ, 0xc0, !PT ;  /* 0x0000ffff6e607812 */ /* 0x000fe400078ec0ff */
[----:B------:R-:W-:Y:S03]  /*5750*/  SHF.R.U32.HI R63, RZ, 0x10, R110 ;  /* 0x00000010ff3f7819 */ /* 0x000fe6000001166e */
[----:B------:R-:W4:Y:S01]  /*5760*/  MUFU.EX2 R238, R238 ;  /* 0x000000ee00ee7308 */ /* 0x000f220000000800 */
[----:B------:R-:W-:Y:S02]  /*5770*/  ISETP.LE.U32.AND P5, PT, R59, UR6, PT ;  /* 0x000000063b007c0c */ /* 0x000fe4000bfa3070 */
[----:B------:R-:W-:Y:S02]  /*5780*/  SHF.R.U32.HI R111, RZ, 0x18, R92 ;  /* 0x00000018ff6f7819 */ /* 0x000fe4000001165c */
[----:B------:R-:W-:Y:S02]  /*5790*/  LOP3.LUT R110, R118, 0xff, RZ, 0xc0, !PT ;  /* 0x000000ff766e7812 */ /* 0x000fe400078ec0ff */
[----:B------:R-:W-:Y:S03]  /*57a0*/  LOP3.LUT R108, R108, 0xff, RZ, 0xc0, !PT ;  /* 0x000000ff6c6c7812 */ /* 0x000fe600078ec0ff */
[----:B------:R-:W-:Y:S01]  /*57b0*/  MUFU.EX2 R248, R248 ;  /* 0x000000f800f87308 */ /* 0x000fe20000000800 */
[----:B------:R-:W-:Y:S02]  /*57c0*/  SHF.R.U32.HI R107, RZ, 0x10, R120 ;  /* 0x00000010ff6b7819 */ /* 0x000fe40000011678 */
[----:B------:R-:W-:Y:S02]  /*57d0*/  SHF.R.U32.HI R109, RZ, 0x18, R118 ;  /* 0x00000018ff6d7819 */ /* 0x000fe40000011676 */
[----:B------:R-:W-:Y:S02]  /*57e0*/  LOP3.LUT R107, R107, 0xff, RZ, 0xc0, !PT ;  /* 0x000000ff6b6b7812 */ /* 0x000fe400078ec0ff */
[----:B------:R-:W-:Y:S03]  /*57f0*/  LOP3.LUT R62, R62, 0xff, RZ, 0xc0, !PT ;  /* 0x000000ff3e3e7812 */ /* 0x000fe600078ec0ff */
[----:B------:R-:W4:Y:S01]  /*5800*/  MUFU.EX2 R241, R241 ;  /* 0x000000f100f17308 */ /* 0x000f220000000800 */
[----:B------:R-:W-:Y:S02]  /*5810*/  LOP3.LUT R63, R63, 0xff, RZ, 0xc0, !PT ;  /* 0x000000ff3f3f7812 */ /* 0x000fe400078ec0ff */
[----:B------:R-:W-:Y:S02]  /*5820*/  LOP3.LUT R59, R117, UR17, R104, 0x96, !PT ;  /* 0x00000011753b7c12 */ /* 0x000fe4000f8e9668 */
[----:B------:R-:W-:Y:S02]  /*5830*/  LOP3.LUT R61, R119, UR17, R106, 0x96, !PT ;  /* 0x00000011773d7c12 */ /* 0x000fe4000f8e966a */
[----:B------:R-:W-:Y:S03]  /*5840*/  LOP3.LUT R104, R116, 0xff, RZ, 0xc0, !PT ;  /* 0x000000ff74687812 */ /* 0x000fe600078ec0ff */
[----:B------:R-:W4:Y:S01]  /*5850*/  MUFU.EX2 R240, R240 ;  /* 0x000000f000f07308 */ /* 0x000f220000000800 */
[----:B------:R-:W-:Y:S02]  /*5860*/  SHF.R.U32.HI R103, RZ, 0x18, R116 ;  /* 0x00000018ff677819 */ /* 0x000fe40000011674 */
[----:B------:R-:W-:Y:S02]  /*5870*/  LOP3.LUT R106, R114, 0xff, RZ, 0xc0, !PT ;  /* 0x000000ff726a7812 */ /* 0x000fe400078ec0ff */
[----:B------:R-:W-:Y:S02]  /*5880*/  LOP3.LUT R43, R115, UR16, R102, 0x96, !PT ;  /* 0x00000010732b7c12 */ /* 0x000fe4000f8e9666 */
[----:B------:R-:W-:Y:S03]  /*5890*/  SHF.R.U32.HI R105, RZ, 0x18, R114 ;  /* 0x00000018ff697819 */ /* 0x000fe60000011672 */
[----:B------:R-:W-:Y:S01]  /*58a0*/  MUFU.EX2 R252, R252 ;  /* 0x000000fc00fc7308 */ /* 0x000fe20000000800 */
[----:B------:R-:W-:Y:S02]  /*58b0*/  LOP3.LUT R102, R112, 0xff, RZ, 0xc0, !PT ;  /* 0x000000ff70667812 */ /* 0x000fe400078ec0ff */
[----:B------:R-:W-:Y:S02]  /*58c0*/  SHF.R.U32.HI R99, RZ, 0x8, R99 ;  /* 0x00000008ff637819 */ /* 0x000fe40000011663 */
[----:B------:R-:W-:Y:S02]  /*58d0*/  SHF.R.U32.HI R95, RZ, 0x8, R95 ;  /* 0x00000008ff5f7819 */ /* 0x000fe4000001165f */
[----:B------:R-:W-:Y:S03]  /*58e0*/  LOP3.LUT R99, R99, 0xffff, RZ, 0xc0, !PT ;  /* 0x0000ffff63637812 */ /* 0x000fe600078ec0ff */
[----:B------:R-:W-:Y:S01]  /*58f0*/  MUFU.EX2 R242, R242 ;  /* 0x000000f200f27308 */ /* 0x000fe20000000800 */
[----:B------:R-:W-:Y:S02]  /*5900*/  LOP3.LUT R95, R95, 0xffff, RZ, 0xc0, !PT ;  /* 0x0000ffff5f5f7812 */ /* 0x000fe400078ec0ff */
[----:B------:R-:W-:Y:S02]  /*5910*/  SHF.R.U32.HI R96, RZ, 0x8, R96 ;  /* 0x00000008ff607819 */ /* 0x000fe40000011660 */
[----:B------:R-:W-:Y:S02]  /*5920*/  SHF.R.U32.HI R97, RZ, 0x10, R116 ;  /* 0x00000010ff617819 */ /* 0x000fe40000011674 */
[----:B------:R-:W-:Y:S03]  /*5930*/  LOP3.LUT R96, R96, 0xffff, RZ, 0xc0, !PT ;  /* 0x0000ffff60607812 */ /* 0x000fe600078ec0ff */
[----:B------:R1:W-:Y:S01]  /*5940*/  MUFU.EX2 R37, R11 ;  /* 0x0000000b00257308 */ /* 0x0003e20000000800 */
[----:B------:R-:W-:Y:S02]  /*5950*/  LOP3.LUT R97, R97, 0xff, RZ, 0xc0, !PT ;  /* 0x000000ff61617812 */ /* 0x000fe400078ec0ff */
[----:B------:R-:W-:Y:S02]  /*5960*/  SHF.R.U32.HI R90, RZ, 0x10, R114 ;  /* 0x00000010ff5a7819 */ /* 0x000fe40000011672 */
[----:B------:R-:W-:Y:S02]  /*5970*/  LOP3.LUT R98, R120, 0xffff, RZ, 0xc0, !PT ;  /* 0x0000ffff78627812 */ /* 0x000fe400078ec0ff */
[----:B------:R-:W-:Y:S03]  /*5980*/  LOP3.LUT R90, R90, 0xff, RZ, 0xc0, !PT ;  /* 0x000000ff5a5a7812 */ /* 0x000fe600078ec0ff */
[----:B------:R2:W-:Y:S01]  /*5990*/  MUFU.EX2 R54, R94 ;  /* 0x0000005e00367308 */ /* 0x0005e20000000800 */
[----:B------:R-:W-:Y:S02]  /*59a0*/  SHF.R.U32.HI R98, RZ, 0x8, R98 ;  /* 0x00000008ff627819 */ /* 0x000fe40000011662 */
[----:B------:R-:W-:Y:S02]  /*59b0*/  LOP3.LUT R76, R116, 0xffff, RZ, 0xc0, !PT ;  /* 0x0000ffff744c7812 */ /* 0x000fe400078ec0ff */
[----:B------:R-:W-:Y:S02]  /*59c0*/  LOP3.LUT R83, R114, 0xffff, RZ, 0xc0, !PT ;  /* 0x0000ffff72537812 */ /* 0x000fe400078ec0ff */
[----:B------:R-:W-:Y:S03]  /*59d0*/  SHF.R.U32.HI R76, RZ, 0x8, R76 ;  /* 0x00000008ff4c7819 */ /* 0x000fe6000001164c */
[----:B------:R-:W-:Y:S01]  /*59e0*/  MUFU.EX2 R250, R250 ;  /* 0x000000fa00fa7308 */ /* 0x000fe20000000800 */
[----:B-1----:R-:W-:Y:S02]  /*59f0*/  SHF.R.U32.HI R11, RZ, 0x10, R82 ;  /* 0x00000010ff0b7819 */ /* 0x002fe40000011652 */
[----:B------:R-:W-:Y:S02]  /*5a00*/  LOP3.LUT R76, R76, 0xffff, RZ, 0xc0, !PT ;  /* 0x0000ffff4c4c7812 */ /* 0x000fe400078ec0ff */
[----:B------:R-:W-:Y:S02]  /*5a10*/  LOP3.LUT R11, R11, 0xff, RZ, 0xc0, !PT ;  /* 0x000000ff0b0b7812 */ /* 0x000fe400078ec0ff */
[----:B------:R-:W-:Y:S03]  /*5a20*/  SHF.R.U32.HI R83, RZ, 0x8, R83 ;  /* 0x00000008ff537819 */ /* 0x000fe60000011653 */
[----:B------:R1:W-:Y:S01]  /*5a30*/  MUFU.EX2 R18, R10 ;  /* 0x0000000a00127308 */ /* 0x0003e20000000800 */
[----:B--2---:R-:W-:Y:S02]  /*5a40*/  LOP3.LUT R94, R118, 0xffff, RZ, 0xc0, !PT ;  /* 0x0000ffff765e7812 */ /* 0x004fe400078ec0ff */
[----:B------:R-:W-:Y:S02]  /*5a50*/  LOP3.LUT R83, R83, 0xffff, RZ, 0xc0, !PT ;  /* 0x0000ffff53537812 */ /* 0x000fe400078ec0ff */
[----:B------:R-:W-:Y:S02]  /*5a60*/  SHF.R.U32.HI R94, RZ, 0x8, R94 ;  /* 0x00000008ff5e7819 */ /* 0x000fe4000001165e */
[----:B------:R-:W-:Y:S03]  /*5a70*/  LOP3.LUT R46, R112, 0xffff, RZ, 0xc0, !PT ;  /* 0x0000ffff702e7812 */ /* 0x000fe600078ec0ff */
[----:B------:R-:W2:Y:S01]  /*5a80*/  MUFU.EX2 R251, R251 ;  /* 0x000000fb00fb7308 */ /* 0x000ea20000000800 */
[----:B------:R-:W-:Y:S02]  /*5a90*/  LOP3.LUT R94, R94, 0xffff, RZ, 0xc0, !PT ;  /* 0x0000ffff5e5e7812 */ /* 0x000fe400078ec0ff */
[----:B------:R-:W-:Y:S02]  /*5aa0*/  SHF.R.U32.HI R46, RZ, 0x8, R46 ;  /* 0x00000008ff2e7819 */ /* 0x000fe4000001162e */
[----:B------:R-:W-:Y:S02]  /*5ab0*/  SHF.R.U32.HI R88, RZ, 0x10, R112 ;  /* 0x00000010ff587819 */ /* 0x000fe40000011670 */
[----:B------:R-:W-:Y:S03]  /*5ac0*/  LOP3.LUT R46, R46, 0xffff, RZ, 0xc0, !PT ;  /* 0x0000ffff2e2e7812 */ /* 0x000fe600078ec0ff */
[----:B------:R-:W-:Y:S01]  /*5ad0*/  MUFU.EX2 R5, R91 ;  /* 0x0000005b00057308 */ /* 0x000fe20000000800 */
[----:B-1----:R-:W-:Y:S02]  /*5ae0*/  SHF.R.U32.HI R10, RZ, 0x10, R61 ;  /* 0x00000010ff0a7819 */ /* 0x002fe4000001163d */
[----:B------:R-:W-:Y:S02]  /*5af0*/  LOP3.LUT R88, R88, 0xff, RZ, 0xc0, !PT ;  /* 0x000000ff58587812 */ /* 0x000fe400078ec0ff */
[----:B------:R-:W-:Y:S05]  /*5b00*/  LOP3.LUT R10, R10, 0xff, RZ, 0xc0, !PT ;  /* 0x000000ff0a0a7812 */ /* 0x000fea00078ec0ff */
[----:B------:R-:W-:Y:S10]  /*5b10*/  MUFU.EX2 R247, R247 ;  /* 0x000000f700f77308 */ /* 0x000ff40000000800 */
        /* <DEDUP_REMOVED lines=21> */
[----:B---3--:R-:W-:Y:S01]  /*5c70*/  @!P6 FADD.FTZ R233, -R233, -RZ ;  /* 0x800000ffe9e9e221 */ /* 0x008fe20000010100 */
[----:B------:R-:W-:Y:S01]  /*5c80*/  ISETP.LE.U32.AND P1, PT, R108, UR6, PT ;  /* 0x000000066c007c0c */ /* 0x000fe2000bf23070 */
[----:B----4-:R-:W-:Y:S01]  /*5c90*/  @!P5 FADD.FTZ R234, -R234, -RZ ;  /* 0x800000ffeaead221 */ /* 0x010fe20000010100 */
[----:B------:R-:W-:Y:S01]  /*5ca0*/  ISETP.LE.U32.AND P6, PT, R110, UR6, PT ;  /* 0x000000066e007c0c */ /* 0x000fe2000bfc3070 */
[----:B------:R-:W-:Y:S01]  /*5cb0*/  @!P3 FADD.FTZ R230, -R230, -RZ ;  /* 0x800000ffe6e6b221 */ /* 0x000fe20000010100 */
        /* <DEDUP_REMOVED lines=22> */
[----:B------:R3:W-:Y:S01]  /*5e20*/  MUFU.EX2 R62, R69 ;  /* 0x00000045003e7308 */ /* 0x0007e20000000800 */
[----:B------:R-:W-:Y:S01]  /*5e30*/  ISETP.LE.U32.AND P5, PT, R74, UR6, PT ;  /* 0x000000064a007c0c */ /* 0x000fe2000bfa3070 */
[----:B------:R-:W-:Y:S01]  /*5e40*/  @!P6 FADD.FTZ R21, -R21, -RZ ;  /* 0x800000ff1515e221 */ /* 0x000fe20000010100 */
[----:B------:R-:W-:Y:S01]  /*5e50*/  ISETP.LE.U32.AND P4, PT, R104, UR6, PT ;  /* 0x0000000668007c0c */ /* 0x000fe2000bf83070 */
[----:B------:R-:W-:Y:S01]  /*5e60*/  @!P1 FADD.FTZ R23, -R23, -RZ ;  /* 0x800000ff17179221 */ /* 0x000fe20000010100 */
[----:B------:R-:W-:Y:S02]  /*5e70*/  ISETP.LE.U32.AND P2, PT, R103, UR6, PT ;  /* 0x0000000667007c0c */ /* 0x000fe4000bf43070 */
[----:B------:R-:W-:Y:S03]  /*5e80*/  ISETP.LE.U32.AND P1, PT, R106, UR6, PT ;  /* 0x000000066a007c0c */ /* 0x000fe6000bf23070 */
[----:B------:R4:W1:Y:S01]  /*5e90*/  MUFU.EX2 R63, R68 ;  /* 0x00000044003f7308 */ /* 0x0008620000000800 */
[----:B------:R-:W-:Y:S01]  /*5ea0*/  ISETP.LE.U32.AND P6, PT, R105, UR6, PT ;  /* 0x0000000669007c0c */ /* 0x000fe2000bfc3070 */
[----:B------:R-:W-:Y:S01]  /*5eb0*/  @!P0 FADD.FTZ R15, -R15, -RZ ;  /* 0x800000ff0f0f8221 */ /* 0x000fe20000010100 */
[----:B------:R-:W-:Y:S01]  /*5ec0*/  LOP3.LUT R14, R113, UR16, R100, 0x96, !PT ;  /* 0x00000010710e7c12 */ /* 0x000fe2000f8e9664 */
[----:B--2---:R-:W-:Y:S01]  /*5ed0*/  @!P3 FADD.FTZ R251, -R251, -RZ ;  /* 0x800000fffbfbb221 */ /* 0x004fe20000010100 */
[----:B------:R-:W-:Y:S01]  /*5ee0*/  SHF.R.U32.HI R100, RZ, 0x10, R118 ;  /* 0x00000010ff647819 */ /* 0x000fe20000011676 */
[----:B------:R-:W-:Y:S01]  /*5ef0*/  @!P5 FADD.FTZ R13, -R13, -RZ ;  /* 0x800000ff0d0dd221 */ /* 0x000fe20000010100 */
[----:B------:R-:W-:Y:S01]  /*5f00*/  ISETP.LE.U32.AND P5, PT, R102, UR6, PT ;  /* 0x0000000666007c0c */ /* 0x000fe2000bfa3070 */
[----:B------:R-:W-:Y:S01]  /*5f10*/  @!P4 FADD.FTZ R7, -R7, -RZ ;  /* 0x800000ff0707c221 */ /* 0x000fe20000010100 */
[----:B---3--:R-:W-:Y:S01]  /*5f20*/  LOP3.LUT R69, R61, 0xff, RZ, 0xc0, !PT ;  /* 0x000000ff3d457812 */ /* 0x008fe200078ec0ff */
[----:B------:R-:W-:Y:S01]  /*5f30*/  @!P2 FADD.FTZ R252, -R252, -RZ ;  /* 0x800000fffcfca221 */ /* 0x000fe20000010100 */
[----:B------:R-:W-:Y:S01]  /*5f40*/  ISETP.LE.U32.AND P4, PT, R99, UR6, PT ;  /* 0x0000000663007c0c */ /* 0x000fe2000bf83070 */
[----:B------:R-:W-:Y:S01]  /*5f50*/  @!P1 FADD.FTZ R242, -R242, -RZ ;  /* 0x800000fff2f29221 */ /* 0x000fe20000010100 */
[----:B------:R-:W-:Y:S01]  /*5f60*/  ISETP.LE.U32.AND P2, PT, R69, UR6, PT ;  /* 0x0000000645007c0c */ /* 0x000fe2000bf43070 */
[----:B------:R-:W-:Y:S01]  /*5f70*/  @!P6 FADD.FTZ R58, -R58, -RZ ;  /* 0x800000ff3a3ae221 */ /* 0x000fe20000010100 */
[----:B------:R-:W-:Y:S02]  /*5f80*/  LOP3.LUT R100, R100, 0xff, RZ, 0xc0, !PT ;  /* 0x000000ff64647812 */ /* 0x000fe400078ec0ff */
[----:B----4-:R-:W-:Y:S02]  /*5f90*/  SHF.R.U32.HI R68, RZ, 0x18, R61 ;  /* 0x00000018ff447819 */ /* 0x010fe4000001163d */
[----:B------:R-:W-:Y:S01]  /*5fa0*/  SHF.R.U32.HI R69, RZ, 0x10, R81 ;  /* 0x00000010ff457819 */ /* 0x000fe20000011651 */
[----:B------:R-:W-:Y:S01]  /*5fb0*/  @!P5 FADD.FTZ R42, -R42, -RZ ;  /* 0x800000ff2a2ad221 */ /* 0x000fe20000010100 */
[----:B------:R-:W-:Y:S02]  /*5fc0*/  ISETP.LE.U32.AND P1, PT, R68, UR6, PT ;  /* 0x0000000644007c0c */ /* 0x000fe4000bf23070 */
[----:B------:R-:W-:Y:S01]  /*5fd0*/  SHF.R.U32.HI R68, RZ, 0x10, R86 ;  /* 0x00000010ff447819 */ /* 0x000fe20000011656 */
[----:B------:R-:W-:Y:S01]  /*5fe0*/  @!P4 FADD.FTZ R33, -R33, -RZ ;  /* 0x800000ff2121c221 */ /* 0x000fe20000010100 */
[----:B------:R-:W-:Y:S01]  /*5ff0*/  ISETP.LE.U32.AND P6, PT, R100, UR6, PT ;  /* 0x0000000664007c0c */ /* 0x000fe2000bfc3070 */
[----:B------:R-:W-:Y:S01]  /*6000*/  @!P2 FADD.FTZ R41, -R41, -RZ ;  /* 0x800000ff2929a221 */ /* 0x000fe20000010100 */
[----:B------:R-:W-:Y:S02]  /*6010*/  LOP3.LUT R68, R68, 0xff, RZ, 0xc0, !PT ;  /* 0x000000ff44447812 */ /* 0x000fe400078ec0ff */
[----:B------:R-:W-:Y:S02]  /*6020*/  LOP3.LUT R69, R69, 0xff, RZ, 0xc0, !PT ;  /* 0x000000ff45457812 */ /* 0x000fe400078ec0ff */
[----:B------:R-:W-:Y:S02]  /*6030*/  ISETP.LE.U32.AND P5, PT, R68, UR6, PT ;  /* 0x0000000644007c0c */ /* 0x000fe4000bfa3070 */
[----:B------:R-:W-:Y:S01]  /*6040*/  ISETP.LE.U32.AND P4, PT, R69, UR6, PT ;  /* 0x0000000645007c0c */ /* 0x000fe2000bf83070 */
[----:B------:R-:W-:Y:S01]  /*6050*/  @!P1 FADD.FTZ R35, -R35, -RZ ;  /* 0x800000ff23239221 */ /* 0x000fe20000010100 */
[----:B------:R-:W-:Y:S02]  /*6060*/  ISETP.LE.U32.AND P2, PT, R95, UR6, PT ;  /* 0x000000065f007c0c */ /* 0x000fe4000bf43070 */
[----:B------:R-:W-:Y:S01]  /*6070*/  ISETP.LE.U32.AND P1, PT, R11, UR6, PT ;  /* 0x000000060b007c0c */ /* 0x000fe2000bf23070 */
[----:B------:R-:W-:Y:S01]  /*6080*/  @!P6 FADD.FTZ R66, -R66, -RZ ;  /* 0x800000ff4242e221 */ /* 0x000fe20000010100 */
[----:B------:R-:W-:Y:S02]  /*6090*/  LOP3.LUT R11, R59, 0xff, RZ, 0xc0, !PT ;  /* 0x000000ff3b0b7812 */ /* 0x000fe400078ec0ff */
[----:B------:R-:W-:Y:S02]  /*60a0*/  ISETP.LE.U32.AND P6, PT, R96, UR6, PT ;  /* 0x0000000660007c0c */ /* 0x000fe4000bfc3070 */
[----:B------:R-:W-:Y:S01]  /*60b0*/  SHF.R.U32.HI R74, RZ, 0x10, R92 ;  /* 0x00000010ff4a7819 */ /* 0x000fe2000001165c */
[----:B------:R-:W-:Y:S01]  /*60c0*/  @!P5 FADD.FTZ R27, -R27, -RZ ;  /* 0x800000ff1b1bd221 */ /* 0x000fe20000010100 */
[----:B------:R-:W-:Y:S01]  /*60d0*/  ISETP.LE.U32.AND P5, PT, R11, UR6, PT ;  /* 0x000000060b007c0c */ /* 0x000fe2000bfa3070 */
        /* <DEDUP_REMOVED lines=8> */
[----:B------:R-:W-:Y:S02]  /*6160*/  LOP3.LUT R74, R74, 0xff, RZ, 0xc0, !PT ;  /* 0x000000ff4a4a7812 */ /* 0x000fe400078ec0ff */
[----:B------:R-:W-:Y:S01]  /*6170*/  SHF.R.U32.HI R11, RZ, 0x8, R11 ;  /* 0x00000008ff0b7819 */ /* 0x000fe2000001160b */
[----:B-1----:R-:W-:Y:S01]  /*6180*/  @!P5 FADD.FTZ R22, -R22, -RZ ;  /* 0x800000ff1616d221 */ /* 0x002fe20000010100 */
[----:B------:R-:W-:Y:S02]  /*6190*/  ISETP.LE.U32.AND P6, PT, R90, UR6, PT ;  /* 0x000000065a007c0c */ /* 0x000fe4000bfc3070 */
[----:B------:R-:W-:Y:S01]  /*61a0*/  LOP3.LUT R11, R11, 0xffff, RZ, 0xc0, !PT ;  /* 0x0000ffff0b0b7812 */ /* 0x000fe200078ec0ff */
[----:B------:R-:W-:Y:S01]  /*61b0*/  @!P4 FADD.FTZ R5, -R5, -RZ ;  /* 0x800000ff0505c221 */ /* 0x000fe20000010100 */
[----:B------:R-:W-:Y:S01]  /*61c0*/  LOP3.LUT R86, R86, 0xffff, RZ, 0xc0, !PT ;  /* 0x0000ffff56567812 */ /* 0x000fe200078ec0ff */
[----:B------:R-:W-:Y:S01]  /*61d0*/  @!P2 FADD.FTZ R247, -R247, -RZ ;  /* 0x800000fff7f7a221 */ /* 0x000fe20000010100 */
[----:B------:R-:W-:Y:S02]  /*61e0*/  ISETP.LE.U32.AND P3, PT, R74, UR6, PT ;  /* 0x000000064a007c0c */ /* 0x000fe4000bf63070 */
[----:B------:R-:W-:Y:S02]  /*61f0*/  ISETP.LE.U32.AND P4, PT, R11, UR6, PT ;  /* 0x000000060b007c0c */ /* 0x000fe4000bf83070 */
[----:B------:R-:W-:Y:S02]  /*6200*/  LOP3.LUT R81, R81, 0xffff, RZ, 0xc0, !PT ;  /* 0x0000ffff51517812 */ /* 0x000fe400078ec0ff */
[----:B------:R-:W-:Y:S01]  /*6210*/  SHF.R.U32.HI R86, RZ, 0x8, R86 ;  /* 0x00000008ff567819 */ /* 0x000fe20000011656 */
[----:B------:R-:W-:Y:S01]  /*6220*/  @!P6 FADD.FTZ R63, -R63, -RZ ;  /* 0x800000ff3f3fe221 */ /* 0x000fe20000010100 */
[----:B------:R-:W-:Y:S02]  /*6230*/  ISETP.LE.U32.AND P2, PT, R10, UR6, PT ;  /* 0x000000060a007c0c */ /* 0x000fe4000bf43070 */
[----:B------:R-:W-:Y:S02]  /*6240*/  SHF.R.U32.HI R81, RZ, 0x8, R81 ;  /* 0x00000008ff517819 */ /* 0x000fe40000011651 */
[----:B------:R-:W-:Y:S01]  /*6250*/  LOP3.LUT R86, R86, 0xffff, RZ, 0xc0, !PT ;  /* 0x0000ffff56567812 */ /* 0x000fe200078ec0ff */
[----:B------:R-:W-:Y:S01]  /*6260*/  @!P3 FADD.FTZ R45, -R45, -RZ ;  /* 0x800000ff2d2db221 */ /* 0x000fe20000010100 */
[----:B------:R-:W-:Y:S01]  /*6270*/  LOP3.LUT R82, R82, 0xffff, RZ, 0xc0, !PT ;  /* 0x0000ffff52527812 */ /* 0x000fe200078ec0ff */
[----:B------:R-:W-:Y:S01]  /*6280*/  @!P4 FADD.FTZ R49, -R49, -RZ ;  /* 0x800000ff3131c221 */ /* 0x000fe20000010100 */
[----:B------:R-:W-:Y:S02]  /*6290*/  LOP3.LUT R68, R98, 0xffff, RZ, 0xc0, !PT ;  /* 0x0000ffff62447812 */ /* 0x000fe400078ec0ff */
[----:B------:R-:W-:Y:S02]  /*62a0*/  LOP3.LUT R81, R81, 0xffff, RZ, 0xc0, !PT ;  /* 0x0000ffff51517812 */ /* 0x000fe400078ec0ff */
[----:B------:R-:W-:Y:S01]  /*62b0*/  ISETP.LE.U32.AND P6, PT, R86, UR6, PT ;  /* 0x0000000656007c0c */ /* 0x000fe2000bfc3070 */
[----:B------:R-:W-:Y:S01]  /*62c0*/  @!P2 FADD.FTZ R37, -R37, -RZ ;  /* 0x800000ff2525a221 */ /* 0x000fe20000010100 */
[----:B------:R-:W-:Y:S02]  /*62d0*/  SHF.R.U32.HI R82, RZ, 0x8, R82 ;  /* 0x00000008ff527819 */ /* 0x000fe40000011652 */
[----:B------:R-:W-:Y:S02]  /*62e0*/  ISETP.LE.U32.AND P3, PT, R68, UR6, PT ;  /* 0x0000000644007c0c */ /* 0x000fe4000bf63070 */
[----:B------:R-:W-:Y:S02]  /*62f0*/  ISETP.LE.U32.AND P4, PT, R81, UR6, PT ;  /* 0x0000000651007c0c */ /* 0x000fe4000bf83070 */
[----:B------:R-:W-:Y:S02]  /*6300*/  LOP3.LUT R82, R82, 0xffff, RZ, 0xc0, !PT ;  /* 0x0000ffff52527812 */ /* 0x000fe400078ec0ff */
[--C-:B------:R-:W-:Y:S02]  /*6310*/  SHF.R.U32.HI R10, RZ, 0x10, R59.reuse ;  /* 0x00000010ff0a7819 */ /* 0x100fe4000001163b */
[----:B------:R-:W-:Y:S01]  /*6320*/  ISETP.LE.U32.AND P2, PT, R82, UR6, PT ;  /* 0x0000000652007c0c */ /* 0x000fe2000bf43070 */
[----:B------:R-:W-:Y:S01]  /*6330*/  @!P6 FADD.FTZ R29, -R29, -RZ ;  /* 0x800000ff1d1de221 */ /* 0x000fe20000010100 */
[----:B------:R-:W-:Y:S02]  /*6340*/  LOP3.LUT R10, R10, 0xff, RZ, 0xc0, !PT ;  /* 0x000000ff0a0a7812 */ /* 0x000fe400078ec0ff */
[----:B------:R-:W-:Y:S01]  /*6350*/  SHF.R.U32.HI R68, RZ, 0x18, R59 ;  /* 0x00000018ff447819 */ /* 0x000fe2000001163b */
[----:B------:R-:W-:Y:S01]  /*6360*/  @!P3 FADD.FTZ R25, -R25, -RZ ;  /* 0x800000ff1919b221 */ /* 0x000fe20000010100 */
[----:B------:R-:W-:Y:S01]  /*6370*/  ISETP.LE.U32.AND P6, PT, R10, UR6, PT ;  /* 0x000000060a007c0c */ /* 0x000fe2000bfc3070 */
[----:B------:R-:W-:Y:S01]  /*6380*/  @!P4 FADD.FTZ R60, -R60, -RZ ;  /* 0x800000ff3c3cc221 */ /* 0x000fe20000010100 */
[--C-:B------:R-:W-:Y:S02]  /*6390*/  SHF.R.U32.HI R10, RZ, 0x10, R43.reuse ;  /* 0x00000010ff0a7819 */ /* 0x100fe4000001162b */
[----:B------:R-:W-:Y:S02]  /*63a0*/  ISETP.LE.U32.AND P3, PT, R68, UR6, PT ;  /* 0x0000000644007c0c */ /* 0x000fe4000bf63070 */
[----:B------:R-:W-:Y:S01]  /*63b0*/  SHF.R.U32.HI R68, RZ, 0x18, R43 ;  /* 0x00000018ff447819 */ /* 0x000fe2000001162b */
[----:B------:R-:W-:Y:S01]  /*63c0*/  @!P2 FADD.FTZ R38, -R38, -RZ ;  /* 0x800000ff2626a221 */ /* 0x000fe20000010100 */
[----:B------:R-:W-:Y:S02]  /*63d0*/  ISETP.LE.U32.AND P4, PT, R76, UR6, PT ;  /* 0x000000064c007c0c */ /* 0x000fe4000bf83070 */
[----:B------:R-:W-:Y:S02]  /*63e0*/  LOP3.LUT R10, R10, 0xff, RZ, 0xc0, !PT ;  /* 0x000000ff0a0a7812 */ /* 0x000fe400078ec0ff */
[----:B------:R-:W-:Y:S01]  /*63f0*/  LOP3.LUT R61, R61, 0xffff, RZ, 0xc0, !PT ;  /* 0x0000ffff3d3d7812 */ /* 0x000fe200078ec0ff */
[----:B------:R-:W-:Y:S01]  /*6400*/  @!P6 FADD.FTZ R18, -R18, -RZ ;  /* 0x800000ff1212e221 */ /* 0x000fe20000010100 */
[----:B------:R-:W-:Y:S02]  /*6410*/  ISETP.LE.U32.AND P1, PT, R68, UR6, PT ;  /* 0x0000000644007c0c */ /* 0x000fe4000bf23070 */
[----:B------:R-:W-:Y:S01]  /*6420*/  ISETP.LE.U32.AND P2, PT, R10, UR6, PT ;  /* 0x000000060a007c0c */ /* 0x000fe2000bf43070 */
[----:B------:R-:W-:Y:S01]  /*6430*/  @!P3 FADD.FTZ R9, -R9, -RZ ;  /* 0x800000ff0909b221 */ /* 0x000fe20000010100 */
[----:B------:R-:W-:Y:S02]  /*6440*/  SHF.R.U32.HI R61, RZ, 0x8, R61 ;  /* 0x00000008ff3d7819 */ /* 0x000fe4000001163d */
[----:B------:R-:W-:Y:S01]  /*6450*/  LOP3.LUT R59, R59, 0xffff, RZ, 0xc0, !PT ;  /* 0x0000ffff3b3b7812 */ /* 0x000fe200078ec0ff */
[----:B------:R-:W-:Y:S01]  /*6460*/  @!P4 FADD.FTZ R6, -R6, -RZ ;  /* 0x800000ff0606c221 */ /* 0x000fe20000010100 */
[----:B------:R-:W-:Y:S02]  /*6470*/  LOP3.LUT R61, R61, 0xffff, RZ, 0xc0, !PT ;  /* 0x0000ffff3d3d7812 */ /* 0x000fe400078ec0ff */
[----:B------:R-:W-:Y:S02]  /*6480*/  SHF.R.U32.HI R59, RZ, 0x8, R59 ;  /* 0x00000008ff3b7819 */ /* 0x000fe4000001163b */
[----:B------:R-:W-:Y:S01]  /*6490*/  ISETP.LE.U32.AND P6, PT, R83, UR6, PT ;  /* 0x0000000653007c0c */ /* 0x000fe2000bfc3070 */
[----:B------:R-:W-:Y:S01]  /*64a0*/  @!P1 FADD.FTZ R62, -R62, -RZ ;  /* 0x800000ff3e3e9221 */ /* 0x000fe20000010100 */
[----:B------:R-:W-:Y:S01]  /*64b0*/  ISETP.LE.U32.AND P4, PT, R61, UR6, PT ;  /* 0x000000063d007c0c */ /* 0x000fe2000bf83070 */
[----:B------:R-:W-:Y:S01]  /*64c0*/  @!P2 FADD.FTZ R243, -R243, -RZ ;  /* 0x800000fff3f3a221 */ /* 0x000fe20000010100 */
[----:B------:R-:W-:Y:S01]  /*64d0*/  LOP3.LUT R43, R43, 0xffff, RZ, 0xc0, !PT ;  /* 0x0000ffff2b2b7812 */ /* 0x000fe200078ec0ff */
[----:B------:R-:W1:Y:S01]  /*64e0*/  MUFU.EX2 R61, R78 ;  /* 0x0000004e003d7308 */ /* 0x000e620000000800 */
[----:B------:R-:W-:Y:S02]  /*64f0*/  LOP3.LUT R59, R59, 0xffff, RZ, 0xc0, !PT ;  /* 0x0000ffff3b3b7812 */ /* 0x000fe400078ec0ff */
[----:B------:R-:W-:Y:S02]  /*6500*/  ISETP.LE.U32.AND P1, PT, R94, UR6, PT ;  /* 0x000000065e007c0c */ /* 0x000fe4000bf23070 */
[----:B------:R-:W-:Y:S02]  /*6510*/  SHF.R.U32.HI R43, RZ, 0x8, R43 ;  /* 0x00000008ff2b7819 */ /* 0x000fe4000001162b */
[----:B------:R-:W-:Y:S01]  /*6520*/  ISETP.LE.U32.AND P2, PT, R59, UR6, PT ;  /* 0x000000063b007c0c */ /* 0x000fe2000bf43070 */
[----:B------:R-:W-:Y:S01]  /*6530*/  @!P6 FADD.FTZ R245, -R245, -RZ ;  /* 0x800000fff5f5e221 */ /* 0x000fe20000010100 */
[----:B------:R-:W-:Y:S01]  /*6540*/  F2FP.RELU.F16.F32.PACK_AB R59, R246, R45 ;  /* 0x0000002df63b723e */ /* 0x000fe200000008ff */
[----:B------:R-:W-:Y:S01]  /*6550*/  @!P4 FADD.FTZ R39, -R39, -RZ ;  /* 0x800000ff2727c221 */ /* 0x000fe20000010100 */
[----:B------:R-:W-:Y:S02]  /*6560*/  F2FP.RELU.F16.F32.PACK_AB R71, R49, R249 ;  /* 0x000000f93147723e */ /* 0x000fe400000008ff */
[----:B------:R-:W-:Y:S01]  /*6570*/  LOP3.LUT R43, R43, 0xffff, RZ, 0xc0, !PT ;  /* 0x0000ffff2b2b7812 */ /* 0x000fe200078ec0ff */
[----:B------:R-:W-:Y:S01]  /*6580*/  STS [R198+0x12400], R59 ;  /* 0x0124003bc6007388 */ /* 0x000fe20000000800 */
[----:B------:R-:W-:Y:S01]  /*6590*/  F2FP.RELU.F16.F32.PACK_AB R69, R33, R235 ;  /* 0x000000eb2145723e */ /* 0x000fe200000008ff */
[----:B------:R-:W-:Y:S01]  /*65a0*/  @!P1 FADD.FTZ R31, -R31, -RZ ;  /* 0x800000ff1f1f9221 */ /* 0x000fe20000010100 */
[----:B------:R-:W-:Y:S01]  /*65b0*/  ISETP.LE.U32.AND P6, PT, R43, UR6, PT ;  /* 0x000000062b007c0c */ /* 0x000fe2000bfc3070 */
[----:B------:R2:W-:Y:S01]  /*65c0*/  STS [R198+0x12000], R71 ;  /* 0x01200047c6007388 */ /* 0x0005e20000000800 */
[----:B------:R-:W-:Y:S01]  /*65d0*/  F2FP.RELU.F16.F32.PACK_AB R43, R236, R237 ;  /* 0x000000edec2b723e */ /* 0x000fe200000008ff */
[----:B------:R-:W-:Y:S01]  /*65e0*/  @!P2 FADD.FTZ R17, -R17, -RZ ;  /* 0x800000ff1111a221 */ /* 0x000fe20000010100 */
[----:B------:R-:W-:Y:S01]  /*65f0*/  F2FP.RELU.F16.F32.PACK_AB R81, R39, R41 ;  /* 0x000000292751723e */ /* 0x000fe200000008ff */
[----:B------:R3:W-:Y:S01]  /*6600*/  STS [R204+0x12000], R69 ;  /* 0x01200045cc007388 */ /* 0x0007e20000000800 */
[----:B------:R-:W-:Y:S02]  /*6610*/  F2FP.RELU.F16.F32.PACK_AB R79, R35, R37 ;  /* 0x00000025234f723e */ /* 0x000fe400000008ff */
[----:B------:R-:W-:Y:S01]  /*6620*/  LOP3.LUT R68, R14, 0xff, RZ, 0xc0, !PT ;  /* 0x000000ff0e447812 */ /* 0x000fe200078ec0ff */
[----:B------:R4:W-:Y:S01]  /*6630*/  STS [R204+0x12400], R43 ;  /* 0x0124002bcc007388 */ /* 0x0009e20000000800 */
[----:B------:R-:W-:Y:S02]  /*6640*/  F2FP.RELU.F16.F32.PACK_AB R11, R31, R239 ;  /* 0x000000ef1f0b723e */ /* 0x000fe400000008ff */
[----:B------:R-:W-:Y:S01]  /*6650*/  ISETP.LE.U32.AND P5, PT, R68, UR6, PT ;  /* 0x0000000644007c0c */ /* 0x000fe2000bfa3070 */
[----:B------:R-:W-:Y:S01]  /*6660*/  STS [R198+0x14000], R81 ;  /* 0x01400051c6007388 */ /* 0x000fe20000000800 */
[--C-:B------:R-:W-:Y:S01]  /*6670*/  SHF.R.U32.HI R68, RZ, 0x18, R14.reuse ;  /* 0x00000018ff447819 */ /* 0x100fe2000001160e */
[----:B------:R-:W-:Y:S01]  /*6680*/  @!P6 FADD.FTZ R244, -R244, -RZ ;  /* 0x800000fff4f4e221 */ /* 0x000fe20000010100 */
[----:B------:R-:W-:Y:S01]  /*6690*/  SHF.R.U32.HI R10, RZ, 0x10, R14 ;  /* 0x00000010ff0a7819 */ /* 0x000fe2000001160e */
[----:B------:R-:W-:Y:S01]  /*66a0*/  STS [R198+0x14400], R79 ;  /* 0x0144004fc6007388 */ /* 0x000fe20000000800 */
[----:B------:R-:W-:Y:S02]  /*66b0*/  LOP3.LUT R14, R14, 0xffff, RZ, 0xc0, !PT ;  /* 0x0000ffff0e0e7812 */ /* 0x000fe400078ec0ff */
[----:B------:R-:W-:Y:S01]  /*66c0*/  F2FP.RELU.F16.F32.PACK_AB R73, R241, R66 ;  /* 0x00000042f149723e */ /* 0x000fe200000008ff */
[----:B------:R4:W-:Y:S01]  /*66d0*/  STS [R204+0x14000], R11 ;  /* 0x0140000bcc007388 */ /* 0x0009e20000000800 */
[----:B------:R-:W-:Y:S02]  /*66e0*/  ISETP.LE.U32.AND P3, PT, R68, UR6, PT ;  /* 0x0000000644007c0c */ /* 0x000fe4000bf63070 */
[----:B------:R-:W-:Y:S01]  /*66f0*/  SHF.R.U32.HI R14, RZ, 0x8, R14 ;  /* 0x00000008ff0e7819 */ /* 0x000fe2000001160e */
[----:B------:R-:W-:Y:S01]  /*6700*/  STS [R204+0x14400], R73 ;  /* 0x01440049cc007388 */ /* 0x000fe20000000800 */
[----:B------:R-:W-:Y:S01]  /*6710*/  F2FP.RELU.F16.F32.PACK_AB R72, R29, R238 ;  /* 0x000000ee1d48723e */ /* 0x000fe200000008ff */
[----:B-1----:R-:W-:Y:S01]  /*6720*/  @!P5 FADD.FTZ R61, -R61, -RZ ;  /* 0x800000ff3d3dd221 */ /* 0x002fe20000010100 */
[----:B------:R-:W-:Y:S02]  /*6730*/  F2FP.RELU.F16.F32.PACK_AB R68, R248, R27 ;  /* 0x0000001bf844723e */ /* 0x000fe400000008ff */
[----:B------:R-:W-:Y:S01]  /*6740*/  LOP3.LUT R10, R10, 0xff, RZ, 0xc0, !PT ;  /* 0x000000ff0a0a7812 */ /* 0x000fe200078ec0ff */
[----:B------:R1:W-:Y:S01]  /*6750*/  STS [R203+0x12000], R72 ;  /* 0x01200048cb007388 */ /* 0x0003e20000000800 */
[----:B------:R-:W-:Y:S02]  /*6760*/  LOP3.LUT R14, R14, 0xffff, RZ, 0xc0, !PT ;  /* 0x0000ffff0e0e7812 */ /* 0x000fe400078ec0ff */
[----:B--2---:R-:W-:Y:S01]  /*6770*/  F2FP.RELU.F16.F32.PACK_AB R71, R25, R232 ;  /* 0x000000e81947723e */ /* 0x004fe200000008ff */
[----:B------:R2:W-:Y:S01]  /*6780*/  STS [R203+0x12400], R68 ;  /* 0x01240044cb007388 */ /* 0x0005e20000000800 */
[----:B------:R-:W-:Y:S01]  /*6790*/  F2FP.RELU.F16.F32.PACK_AB R59, R231, R240 ;  /* 0x000000f0e73b723e */ /* 0x000fe200000008ff */
[----:B------:R-:W-:Y:S01]  /*67a0*/  @!P3 FADD.FTZ R30, -R30, -RZ ;  /* 0x800000ff1e1eb221 */ /* 0x000fe20000010100 */
[----:B------:R-:W-:Y:S01]  /*67b0*/  ISETP.LE.U32.AND P4, PT, R10, UR6, PT ;  /* 0x000000060a007c0c */ /* 0x000fe2000bf83070 */
[----:B------:R2:W-:Y:S01]  /*67c0*/  STS [R210+0x12000], R71 ;  /* 0x01200047d2007388 */ /* 0x0005e20000000800 */
[----:B------:R-:W-:Y:S02]  /*67d0*/  ISETP.LE.U32.AND P2, PT, R46, UR6, PT ;  /* 0x000000062e007c0c */ /* 0x000fe4000bf43070 */
[----:B------:R-:W-:Y:S01]  /*67e0*/  ISETP.LE.U32.AND P6, PT, R14, UR6, PT ;  /* 0x000000060e007c0c */ /* 0x000fe2000bfc3070 */
[----:B------:R2:W-:Y:S01]  /*67f0*/  STS [R210+0x12400], R59 ;  /* 0x0124003bd2007388 */ /* 0x0005e20000000800 */
[----:B------:R-:W-:Y:S01]  /*6800*/  F2FP.RELU.F16.F32.PACK_AB R14, R60, R19 ;  /* 0x000000133c0e723e */ /* 0x000fe200000008ff */
[----:B------:R2:W2:Y:S01]  /*6810*/  MUFU.EX2 R46, R77 ;  /* 0x0000004d002e7308 */ /* 0x0004a20000000800 */
[----:B------:R-:W-:Y:S02]  /*6820*/  F2FP.RELU.F16.F32.PACK_AB R10, R23, R54 ;  /* 0x00000036170a723e */ /* 0x000fe400000008ff */
[----:B---3--:R-:W-:Y:S01]  /*6830*/  F2FP.RELU.F16.F32.PACK_AB R69, R50, R233 ;  /* 0x000000e93245723e */ /* 0x008fe200000008ff */
[----:B------:R3:W-:Y:S01]  /*6840*/  STS [R203+0x14000], R14 ;  /* 0x0140000ecb007388 */ /* 0x0007e20000000800 */
[----:B----4-:R-:W-:Y:S01]  /*6850*/  F2FP.RELU.F16.F32.PACK_AB R43, R234, R21 ;  /* 0x00000015ea2b723e */ /* 0x010fe200000008ff */
[----:B------:R-:W-:Y:S01]  /*6860*/  @!P4 FADD.FTZ R47, -R47, -RZ ;  /* 0x800000ff2f2fc221 */ /* 0x000fe20000010100 */
[----:B------:R-:W-:Y:S01]  /*6870*/  F2FP.RELU.F16.F32.PACK_AB R11, R38, R13 ;  /* 0x0000000d260b723e */ /* 0x000fe200000008ff */
[----:B------:R4:W-:Y:S01]  /*6880*/  STS [R203+0x14400], R10 ;  /* 0x0144000acb007388 */ /* 0x0009e20000000800 */
[----:B------:R-:W-:Y:S02]  /*6890*/  F2FP.RELU.F16.F32.PACK_AB R74, R250, R229 ;  /* 0x000000e5fa4a723e */ /* 0x000fe400000008ff */
[----:B-1----:R-:W-:Y:S01]  /*68a0*/  F2FP.RELU.F16.F32.PACK_AB R72, R230, R251 ;  /* 0x000000fbe648723e */ /* 0x002fe200000008ff */
[----:B------:R1:W-:Y:S01]  /*68b0*/  STS [R210+0x14000], R69 ;  /* 0x01400045d2007388 */ /* 0x0003e20000000800 */
[----:B------:R-:W-:Y:S02]  /*68c0*/  F2FP.RELU.F16.F32.PACK_AB R73, R17, R22 ;  /* 0x000000161149723e */ /* 0x000fe400000008ff */
[----:B--2---:R-:W-:Y:S01]  /*68d0*/  F2FP.RELU.F16.F32.PACK_AB R68, R6, R7 ;  /* 0x000000070644723e */ /* 0x004fe200000008ff */
[----:B------:R2:W-:Y:S01]  /*68e0*/  STS [R210+0x14400], R43 ;  /* 0x0144002bd2007388 */ /* 0x0005e20000000800 */
[----:B------:R-:W-:Y:S01]  /*68f0*/  F2FP.RELU.F16.F32.PACK_AB R77, R15, R34 ;  /* 0x000000220f4d723e */ /* 0x000fe200000008ff */
[----:B------:R-:W-:Y:S01]  /*6900*/  @!P6 FADD.FTZ R46, -R46, -RZ ;  /* 0x800000ff2e2ee221 */ /* 0x000fe20000010100 */
[----:B------:R-:W-:Y:S01]  /*6910*/  F2FP.RELU.F16.F32.PACK_AB R71, R9, R18 ;  /* 0x000000120947723e */ /* 0x000fe200000008ff */
[----:B------:R2:W-:Y:S01]  /*6920*/  STS [R202+0x12000], R11 ;  /* 0x0120000bca007388 */ /* 0x0005e20000000800 */
[----:B------:R-:W-:Y:S02]  /*6930*/  ISETP.LE.U32.AND P0, PT, R101, UR6, PT ;  /* 0x0000000665007c0c */ /* 0x000fe4000bf03070 */
[----:B------:R-:W-:Y:S01]  /*6940*/  ISETP.LE.U32.AND P1, PT, R88, UR6, PT ;  /* 0x0000000658007c0c */ /* 0x000fe2000bf23070 */
[----:B------:R-:W-:Y:S01]  /*6950*/  STS [R202+0x12400], R77 ;  /* 0x0124004dca007388 */ /* 0x000fe20000000800 */
[----:B------:R-:W-:Y:S01]  /*6960*/  FSETP.GE.FTZ.AND P3, PT, R249, RZ, PT ;  /* 0x000000fff900720b */ /* 0x000fe20003f76000 */
[----:B------:R-:W2:Y:S02]  /*6970*/  MUFU.EX2 R59, R75 ;  /* 0x0000004b003b7308 */ /* 0x000ea40000000800 */
[----:B------:R-:W-:Y:S01]  /*6980*/  STS [R207+0x12000], R74 ;  /* 0x0120004acf007388 */ /* 0x000fe20000000800 */
[----:B---3--:R-:W-:Y:S03]  /*6990*/  F2FP.RELU.F16.F32.PACK_AB R14, R252, R5 ;  /* 0x00000005fc0e723e */ /* 0x008fe600000008ff */
[----:B------:R3:W-:Y:S01]  /*69a0*/  STS [R207+0x12400], R72 ;  /* 0x01240048cf007388 */ /* 0x0007e20000000800 */
[----:B----4-:R-:W-:Y:S01]  /*69b0*/  F2FP.RELU.F16.F32.PACK_AB R10, R245, R242 ;  /* 0x000000f2f50a723e */ /* 0x010fe200000008ff */
[----:B------:R-:W-:Y:S01]  /*69c0*/  @!P0 FADD.FTZ R26, -R26, -RZ ;  /* 0x800000ff1a1a8221 */ /* 0x000fe20000010100 */
[----:B------:R-:W-:Y:S01]  /*69d0*/  FSETP.GE.FTZ.AND P0, PT, R246, RZ, PT ;  /* 0x000000fff600720b */ /* 0x000fe20003f16000 */
[----:B------:R-:W-:Y:S01]  /*69e0*/  STS [R202+0x14000], R73 ;  /* 0x01400049ca007388 */ /* 0x000fe20000000800 */
[----:B-1----:R-:W-:Y:S03]  /*69f0*/  F2FP.RELU.F16.F32.PACK_AB R69, R244, R247 ;  /* 0x000000f7f445723e */ /* 0x002fe600000008ff */
[----:B------:R1:W-:Y:S01]  /*6a00*/  STS [R202+0x14400], R71 ;  /* 0x01440047ca007388 */ /* 0x0003e20000000800 */
[----:B--2---:R2:W4:Y:S01]  /*6a10*/  MUFU.EX2 R43, R70 ;  /* 0x00000046002b7308 */ /* 0x0045220000000800 */
[----:B------:R-:W-:Y:S01]  /*6a20*/  @!P2 FADD.FTZ R59, -R59, -RZ ;  /* 0x800000ff3b3ba221 */ /* 0x000fe20000010100 */
[----:B------:R-:W-:Y:S01]  /*6a30*/  FSETP.GE.FTZ.AND P2, PT, R49, RZ, PT ;  /* 0x000000ff3100720b */ /* 0x000fe20003f56000 */
[----:B------:R1:W-:Y:S01]  /*6a40*/  STS [R207+0x14000], R68 ;  /* 0x01400044cf007388 */ /* 0x0003e20000000800 */
[----:B------:R-:W-:Y:S03]  /*6a50*/  F2FP.RELU.F16.F32.PACK_AB R11, R62, R243 ;  /* 0x000000f33e0b723e */ /* 0x000fe600000008ff */
[----:B------:R1:W-:Y:S04]  /*6a60*/  STS [R207+0x14400], R14 ;  /* 0x0144000ecf007388 */ /* 0x0003e80000000800 */
[----:B------:R1:W-:Y:S01]  /*6a70*/  STS [R206+0x12000], R69 ;  /* 0x01200045ce007388 */ /* 0x0003e20000000800 */
[----:B---3--:R-:W-:Y:S03]  /*6a80*/  F2FP.RELU.F16.F32.PACK_AB R72, R58, R63 ;  /* 0x0000003f3a48723e */ /* 0x008fe600000008ff */
[----:B------:R3:W-:Y:S01]  /*6a90*/  STS [R206+0x12400], R11 ;  /* 0x0124000bce007388 */ /* 0x0007e20000000800 */
[----:B--2---:R-:W-:Y:S01]  /*6aa0*/  F2FP.RELU.F16.F32.PACK_AB R70, R59, R42 ;  /* 0x0000002a3b46723e */ /* 0x004fe200000008ff */
[----:B----4-:R-:W-:Y:S01]  /*6ab0*/  @!P1 FADD.FTZ R43, -R43, -RZ ;  /* 0x800000ff2b2b9221 */ /* 0x010fe20000010100 */
[----:B------:R-:W-:Y:S01]  /*6ac0*/  FSETP.GE.FTZ.AND P1, PT, R45, RZ, PT ;  /* 0x000000ff2d00720b */ /* 0x000fe20003f36000 */
[----:B------:R2:W-:Y:S01]  /*6ad0*/  STS [R205+0x12000], R10 ;  /* 0x0120000acd007388 */ /* 0x0005e20000000800 */
[----:B-1----:R-:W-:Y:S03]  /*6ae0*/  F2FP.RELU.F16.F32.PACK_AB R71, R46, R61 ;  /* 0x0000003d2e47723e */ /* 0x002fe600000008ff */
[----:B------:R-:W-:Y:S01]  /*6af0*/  STS [R205+0x12400], R72 ;  /* 0x01240048cd007388 */ /* 0x000fe20000000800 */
[----:B------:R-:W-:Y:S03]  /*6b00*/  F2FP.RELU.F16.F32.PACK_AB R68, R26, R43 ;  /* 0x0000002b1a44723e */ /* 0x000fe600000008ff */
[----:B------:R-:W-:Y:S01]  /*6b10*/  STS [R206+0x14000], R71 ;  /* 0x01400047ce007388 */ /* 0x000fe20000000800 */
[----:B------:R-:W-:Y:S01]  /*6b20*/  IMAD.U32 R14, RZ, RZ, UR4 ;  /* 0x00000004ff0e7e24 */ /* 0x000fe2000f8e00ff */
[----:B------:R-:W-:Y:S05]  /*6b30*/  F2FP.RELU.F16.F32.PACK_AB R69, R30, R47 ;  /* 0x0000002f1e45723e */ /* 0x000fea00000008ff */
[----:B------:R-:W-:Y:S01]  /*6b40*/  STS [R206+0x14400], R69 ;  /* 0x01440045ce007388 */ /* 0x000fe20000000800 */
[----:B---3--:R-:W-:Y:S03]  /*6b50*/  IMAD.SHL.U32 R11, R191, 0x2, RZ ;  /* 0x00000002bf0b7824 */ /* 0x008fe600078e00ff */
[----:B------:R-:W-:Y:S02]  /*6b60*/  STS [R205+0x14000], R70 ;  /* 0x01400046cd007388 */ /* 0x000fe40000000800 */
[----:B------:R-:W-:Y:S02]  /*6b70*/  IADD3 R14, R11, 0x4000, R14 ;  /* 0x000040000b0e7810 */ /* 0x000fe40007ffe00e */
[----:B------:R-:W-:Y:S03]  /*6b80*/  STS [R205+0x14400], R68 ;  /* 0x01440044cd007388 */ /* 0x000fe60000000800 */
[----:B--2---:R-:W-:Y:S01]  /*6b90*/  IMAD.IADD R10, R14, 0x1, R187 ;  /* 0x000000010e0a7824 */ /* 0x004fe200078e02bb */
        /* <DEDUP_REMOVED lines=34> */
[----:B------:R-:W-:Y:S01]  /*6dc0*/  FSEL R166, R165, R228, P2 ;  /* 0x000000e4a5a67208 */ /* 0x000fe20001000000 */
[----:B------:R-:W1:Y:S01]  /*6dd0*/  LDSM.16.M88.4 R68, [R188+0x2400] ;  /* 0x00240000bc44783b */ /* 0x000e620000000200 */
[-C--:B------:R-:W-:Y:S01]  /*6de0*/  FSEL R10, R10, R227.reuse, P1 ;  /* 0x000000e30a0a7208 */ /* 0x080fe20000800000 */
[----:B------:R-:W-:Y:S01]  /*6df0*/  FADD.FTZ R73, -R226, R73 ;  /* 0x00000049e2497221 */ /* 0x000fe20000010100 */
[----:B------:R-:W-:Y:S01]  /*6e00*/  FSEL R11, R14, R227, P0 ;  /* 0x000000e30e0b7208 */ /* 0x000fe20000000000 */
[----:B------:R-:W-:Y:S01]  /*6e10*/  FADD.FTZ R78, -R219, R78 ;  /* 0x0000004edb4e7221 */ /* 0x000fe20000010100 */
[----:B------:R-:W-:Y:S01]  /*6e20*/  FSETP.GE.FTZ.AND P2, PT, R39, RZ, PT ;  /* 0x000000ff2700720b */ /* 0x000fe20003f56000 */
[----:B------:R-:W-:Y:S01]  /*6e30*/  FMUL.FTZ R10, R45, R10 ;  /* 0x0000000a2d0a7220 */ /* 0x000fe20000410000 */
[----:B------:R-:W-:Y:S01]  /*6e40*/  FSETP.GE.FTZ.AND P1, PT, R37, RZ, PT ;  /* 0x000000ff2500720b */ /* 0x000fe20003f36000 */
[----:B------:R-:W-:Y:S01]  /*6e50*/  FADD.FTZ R74, -R219, R74 ;  /* 0x0000004adb4a7221 */ /* 0x000fe20000010100 */
[----:B------:R-:W-:Y:S01]  /*6e60*/  FSETP.GE.FTZ.AND P0, PT, R35, RZ, PT ;  /* 0x000000ff2300720b */ /* 0x000fe20003f16000 */
[----:B------:R-:W-:Y:S01]  /*6e70*/  FADD.FTZ R14, -R219, R75 ;  /* 0x0000004bdb0e7221 */ /* 0x000fe20000010100 */
[----:B------:R-:W-:Y:S01]  /*6e80*/  FSETP.GE.FTZ.AND P3, PT, R41, RZ, PT ;  /* 0x000000ff2900720b */ /* 0x000fe20003f76000 */
[----:B------:R-:W-:Y:S01]  /*6e90*/  FMUL.FTZ R75, R49, R166 ;  /* 0x000000a6314b7220 */ /* 0x000fe20000410000 */
[----:B------:R-:W-:Y:S01]  /*6ea0*/  FSEL R172, R73, R226, P2 ;  /* 0x000000e249ac7208 */ /* 0x000fe20001000000 */
        /* <DEDUP_REMOVED lines=13> */
[-C--:B------:R-:W-:Y:S01]  /*6f80*/  FSEL R74, R74, R219.reuse, P0 ;  /* 0x000000db4a4a7208 */ /* 0x080fe20000000000 */
[----:B------:R-:W-:Y:S01]  /*6f90*/  FADD.FTZ R167, -R226, R77 ;  /* 0x0000004de2a77221 */ /* 0x000fe20000010100 */
[----:B------:R-:W-:Y:S01]  /*6fa0*/  F2FP.F16.F32.PACK_AB R77, R75, R164 ;  /* 0x000000a44b4d723e */ /* 0x000fe200000000ff */
[----:B------:R-:W-:Y:S01]  /*6fb0*/  FADD.FTZ R75, -R228, R80 ;  /* 0x00000050e44b7221 */ /* 0x000fe20000010100 */
[----:B------:R-:W-:Y:S01]  /*6fc0*/  F2FP.F16.F32.PACK_AB R11, R11, R10 ;  /* 0x0000000a0b0b723e */ /* 0x000fe200000000ff */
[----:B------:R-:W-:Y:S01]  /*6fd0*/  FMUL.FTZ R74, R241, R74 ;  /* 0x0000004af14a7220 */ /* 0x000fe20000410000 */
        /* <DEDUP_REMOVED lines=8> */
[----:B------:R-:W-:Y:S01]  /*7060*/  F2FP.F16.F32.PACK_AB R79, R72, R79 ;  /* 0x0000004f484f723e */ /* 0x000fe200000000ff */
[-C--:B-1----:R-:W-:Y:S03]  /*7070*/  HMMA.16816.F32 R84, R168, R68.reuse, R84 ;  /* 0x00000044a854723c */ /* 0x082fe60000001854 */
[----:B------:R-:W-:Y:S01]  /*7080*/  FSEL R72, R75, R228, P3 ;  /* 0x000000e44b487208 */ /* 0x000fe20001800000 */
[----:B------:R-:W-:Y:S01]  /*7090*/  FMUL.FTZ R14, R41, R174 ;  /* 0x000000ae290e7220 */ /* 0x000fe20000410000 */
[----:B------:R-:W-:Y:S01]  /*70a0*/  FSEL R75, R10, R227, P0 ;  /* 0x000000e30a4b7208 */ /* 0x000fe20000000000 */
[C---:B------:R-:W-:Y:S04]  /*70b0*/  HMMA.16816.F32 R88, R176.reuse, R68, R88 ;  /* 0x00000044b058723c */ /* 0x040fe80000001858 */
[----:B------:R-:W-:Y:S01]  /*70c0*/  FSETP.GE.FTZ.AND P2, PT, R31, RZ, PT ;  /* 0x000000ff1f00720b */ /* 0x000fe20003f56000 */
[----:B------:R-:W-:Y:S01]  /*70d0*/  FMUL.FTZ R235, R235, R72 ;  /* 0x00000048ebeb7220 */ /* 0x000fe20000410000 */
[----:B------:R-:W-:Y:S01]  /*70e0*/  F2FP.F16.F32.PACK_AB R83, R74, R73 ;  /* 0x000000494a53723e */ /* 0x000fe200000000ff */
[----:B------:R-:W-:Y:S01]  /*70f0*/  FMUL.FTZ R236, R236, R75 ;  /* 0x0000004becec7220 */ /* 0x000fe20000410000 */
[----:B------:R-:W-:Y:S01]  /*7100*/  FSEL R80, R167, R226, P2 ;  /* 0x000000e2a7507208 */ /* 0x000fe20001000000 */
[----:B------:R-:W1:Y:S01]  /*7110*/  LDSM.16.M88.4 R72, [R188+0x2800] ;  /* 0x00280000bc48783b */ /* 0x000e620000000200 */
[----:B------:R-:W-:Y:S01]  /*7120*/  FSETP.GE.FTZ.AND P2, PT, R33, RZ, PT ;  /* 0x000000ff2100720b */ /* 0x000fe20003f56000 */
[-C--:B------:R-:W-:Y:S03]  /*7130*/  HMMA.16816.F32 R92, R176, R70.reuse, R92 ;  /* 0x00000046b05c723c */ /* 0x080fe6000000185c */
[----:B------:R-:W-:Y:S01]  /*7140*/  FSEL R68, R173, R228, P2 ;  /* 0x000000e4ad447208 */ /* 0x000fe20001000000 */
[----:B------:R-:W-:Y:S01]  /*7150*/  FMUL.FTZ R69, R31, R80 ;  /* 0x000000501f457220 */ /* 0x000fe20000410000 */
[----:B------:R-:W-:Y:S01]  /*7160*/  FSETP.GE.FTZ.AND P3, PT, R238, RZ, PT ;  /* 0x000000ffee00720b */ /* 0x000fe20003f76000 */
[C---:B------:R-:W-:Y:S04]  /*7170*/  HMMA.16816.F32 R96, R168.reuse, R70, R96 ;  /* 0x00000046a860723c */ /* 0x040fe80000001860 */
[----:B------:R-:W-:Y:S01]  /*7180*/  FSETP.GE.FTZ.AND P2, PT, R29, RZ, PT ;  /* 0x000000ff1d00720b */ /* 0x000fe20003f56000 */
[----:B------:R-:W-:Y:S01]  /*7190*/  FADD.FTZ R167, -R228, R85 ;  /* 0x00000055e4a77221 */ /* 0x000fe20000010100 */
[----:B------:R-:W-:Y:S01]  /*71a0*/  FSETP.GE.FTZ.AND P1, PT, R237, RZ, PT ;  /* 0x000000ffed00720b */ /* 0x000fe20003f36000 */
[----:B------:R-:W-:Y:S01]  /*71b0*/  FMUL.FTZ R10, R33, R68 ;  /* 0x00000044210a7220 */ /* 0x000fe20000410000 */
[----:B------:R-:W-:Y:S02]  /*71c0*/  F2FP.F16.F32.PACK_AB R85, R69, R76 ;  /* 0x0000004c4555723e */ /* 0x000fe400000000ff */
[----:B------:R-:W-:Y:S01]  /*71d0*/  FSETP.GE.FTZ.AND P0, PT, R248, RZ, PT ;  /* 0x000000fff800720b */ /* 0x000fe20003f16000 */
[----:B------:R-:W-:Y:S01]  /*71e0*/  FADD.FTZ R68, -R219, R91 ;  /* 0x0000005bdb447221 */ /* 0x000fe20000010100 */
[----:B------:R-:W-:Y:S01]  /*71f0*/  FSEL R76, R167, R228, P2 ;  /* 0x000000e4a74c7208 */ /* 0x000fe20001000000 */
[----:B------:R-:W-:Y:S01]  /*7200*/  FADD.FTZ R69, -R226, R88 ;  /* 0x00000058e2457221 */ /* 0x000fe20000010100 */
[----:B------:R-:W-:Y:S01]  /*7210*/  FSETP.GE.FTZ.AND P2, PT, R60, RZ, PT ;  /* 0x000000ff3c00720b */ /* 0x000fe20003f56000 */
[----:B------:R-:W-:Y:S01]  /*7220*/  FADD.FTZ R90, -R219, R90 ;  /* 0x0000005adb5a7221 */ /* 0x000fe20000010100 */
[----:B------:R-:W-:Y:S01]  /*7230*/  FADD.FTZ R173, -R226, R89 ;  /* 0x00000059e2ad7221 */ /* 0x000fe20000010100 */
[----:B------:R-:W-:Y:S01]  /*7240*/  FMUL.FTZ R71, R29, R76 ;  /* 0x0000004c1d477220 */ /* 0x000fe20000410000 */
[----:B------:R-:W-:Y:S01]  /*7250*/  FADD.FTZ R76, -R219, R95 ;  /* 0x0000005fdb4c7221 */ /* 0x000fe20000010100 */
[----:B------:R-:W-:Y:S01]  /*7260*/  FADD.FTZ R86, -R227, R86 ;  /* 0x00000056e3567221 */ /* 0x000fe20000010100 */
        /* <DEDUP_REMOVED lines=9> */
[----:B------:R-:W-:Y:S01]  /*7300*/  FSETP.GE.FTZ.AND P1, PT, R27, RZ, PT ;  /* 0x000000ff1b00720b */ /* 0x000fe20003f36000 */
[----:B------:R-:W-:Y:S01]  /*7310*/  FADD.FTZ R97, -R228, R97 ;  /* 0x00000061e4617221 */ /* 0x000fe20000010100 */
[----:B------:R-:W-:Y:S01]  /*7320*/  FSEL R165, R165, R228, P3 ;  /* 0x000000e4a5a57208 */ /* 0x000fe20001800000 */
[-C--:B-1----:R-:W-:Y:S03]  /*7330*/  HMMA.16816.F32 R100, R168, R72.reuse, R100 ;  /* 0x00000048a864723c */ /* 0x082fe60000001864 */
[----:B------:R-:W-:Y:S01]  /*7340*/  FSETP.GE.FTZ.AND P3, PT, R19, RZ, PT ;  /* 0x000000ff1300720b */ /* 0x000fe20003f76000 */
[----:B------:R-:W-:Y:S01]  /*7350*/  FADD.FTZ R98, -R227, R98 ;  /* 0x00000062e3627221 */ /* 0x000fe20000010100 */
[----:B------:R-:W-:Y:S01]  /*7360*/  FSEL R89, R14, R227, P0 ;  /* 0x000000e30e597208 */ /* 0x000fe20000000000 */
[C---:B------:R-:W-:Y:S04]  /*7370*/  HMMA.16816.F32 R104, R176.reuse, R72, R104 ;  /* 0x00000048b068723c */ /* 0x040fe80000001868 */
[----:B------:R-:W-:Y:S01]  /*7380*/  FSETP.GE.FTZ.AND P0, PT, R23, RZ, PT ;  /* 0x000000ff1700720b */ /* 0x000fe20003f16000 */
[----:B------:R-:W-:Y:S01]  /*7390*/  FMUL.FTZ R14, R238, R165 ;  /* 0x000000a5ee0e7220 */ /* 0x000fe20000410000 */
[----:B------:R-:W-:Y:S01]  /*73a0*/  FSEL R70, R69, R226, P3 ;  /* 0x000000e245467208 */ /* 0x000fe20001800000 */
[----:B------:R-:W-:Y:S01]  /*73b0*/  FADD.FTZ R69, -R226, R92 ;  /* 0x0000005ce2457221 */ /* 0x000fe20000010100 */
[----:B------:R-:W-:Y:S01]  /*73c0*/  FSEL R86, R86, R227, P1 ;  /* 0x000000e356567208 */ /* 0x000fe20000800000 */
[-C--:B------:R-:W-:Y:S03]  /*73d0*/  HMMA.16816.F32 R108, R176, R74.reuse, R108 ;  /* 0x0000004ab06c723c */ /* 0x080fe6000000186c */
[----:B------:R-:W-:Y:S01]  /*73e0*/  FSETP.GE.FTZ.AND P1, PT, R54, RZ, PT ;  /* 0x000000ff3600720b */ /* 0x000fe20003f36000 */
[----:B------:R-:W-:Y:S01]  /*73f0*/  FADD.FTZ R165, -R226, R93 ;  /* 0x0000005de2a57221 */ /* 0x000fe20000010100 */
[----:B------:R-:W-:Y:S01]  /*7400*/  FSETP.GE.FTZ.AND P3, PT, R233, RZ, PT ;  /* 0x000000ffe900720b */ /* 0x000fe20003f76000 */
[----:B------:R-:W-:Y:S01]  /*7410*/  FMUL.FTZ R93, R60, R173 ;  /* 0x000000ad3c5d7220 */ /* 0x000fe20000410000 */
[----:B------:R-:W-:Y:S01]  /*7420*/  F2FP.F16.F32.PACK_AB R14, R71, R14 ;  /* 0x0000000e470e723e */ /* 0x000fe200000000ff */
[----:B------:R-:W-:Y:S01]  /*7430*/  FADD.FTZ R71, -R228, R96 ;  /* 0x00000060e4477221 */ /* 0x000fe20000010100 */
[C---:B------:R-:W-:Y:S04]  /*7440*/  HMMA.16816.F32 R112, R168.reuse, R74, R112 ;  /* 0x0000004aa870723c */ /* 0x040fe80000001870 */
[----:B------:R-:W-:Y:S01]  /*7450*/  FSEL R167, R90, R219, P1 ;  /* 0x000000db5aa77208 */ /* 0x000fe20000800000 */
[----:B------:R-:W-:Y:S01]  /*7460*/  FMUL.FTZ R91, R248, R89 ;  /* 0x00000059f85b7220 */ /* 0x000fe20000410000 */
[----:B------:R-:W-:Y:S01]  /*7470*/  F2FP.F16.F32.PACK_AB R89, R10, R235 ;  /* 0x000000eb0a59723e */ /* 0x000fe200000000ff */
[----:B------:R-:W-:Y:S01]  /*7480*/  FMUL.FTZ R86, R27, R86 ;  /* 0x000000561b567220 */ /* 0x000fe20000410000 */
[----:B------:R-:W-:Y:S02]  /*7490*/  FSEL R10, R68, R219, P0 ;  /* 0x000000db440a7208 */ /* 0x000fe40000000000 */
[----:B------:R-:W-:Y:S01]  /*74a0*/  FSETP.GE.FTZ.AND P0, PT, R234, RZ, PT ;  /* 0x000000ffea00720b */ /* 0x000fe20003f16000 */
[----:B------:R-:W-:Y:S01]  /*74b0*/  FMUL.FTZ R68, R19, R70 ;  /* 0x0000004613447220 */ /* 0x000fe20000410000 */
[----:B------:R-:W-:Y:S01]  /*74c0*/  FSEL R80, R69, R226, P3 ;  /* 0x000000e245507208 */ /* 0x000fe20001800000 */
[----:B------:R-:W-:Y:S01]  /*74d0*/  FMUL.FTZ R70, R54, R167 ;  /* 0x000000a736467220 */ /* 0x000fe20000410000 */
[----:B------:R-:W-:Y:S01]  /*74e0*/  FSETP.GE.FTZ.AND P3, PT, R232, RZ, PT ;  /* 0x000000ffe800720b */ /* 0x000fe20003f76000 */
[----:B------:R-:W-:Y:S01]  /*74f0*/  FMUL.FTZ R95, R23, R10 ;  /* 0x0000000a175f7220 */ /* 0x000fe20000410000 */
[----:B------:R-:W-:Y:S01]  /*7500*/  FSEL R69, R76, R219, P0 ;  /* 0x000000db4c457208 */ /* 0x000fe20000000000 */
[----:B------:R-:W-:Y:S01]  /*7510*/  FADD.FTZ R78, -R227, R99 ;  /* 0x00000063e34e7221 */ /* 0x000fe20000010100 */
[----:B------:R-:W-:Y:S01]  /*7520*/  FSEL R71, R71, R228, P3 ;  /* 0x000000e447477208 */ /* 0x000fe20001800000 */
[----:B------:R-:W-:Y:S01]  /*7530*/  FMUL.FTZ R80, R233, R80 ;  /* 0x00000050e9507220 */ /* 0x000fe20000410000 */
[----:B------:R-:W-:Y:S01]  /*7540*/  F2FP.F16.F32.PACK_AB R72, R93, R68 ;  /* 0x000000445d48723e */ /* 0x000fe200000000ff */
[----:B------:R-:W-:Y:S01]  /*7550*/  FMUL.FTZ R234, R234, R69 ;  /* 0x00000045eaea7220 */ /* 0x000fe20000410000 */
[----:B------:R-:W-:Y:S01]  /*7560*/  F2FP.F16.F32.PACK_AB R76, R95, R70 ;  /* 0x000000465f4c723e */ /* 0x000fe200000000ff */
[----:B------:R-:W-:Y:S01]  /*7570*/  FMUL.FTZ R232, R232, R71 ;  /* 0x00000047e8e87220 */ /* 0x000fe20000410000 */
[----:B------:R-:W-:Y:S01]  /*7580*/  FSETP.GE.FTZ.AND P1, PT, R21, RZ, PT ;  /* 0x000000ff1500720b */ /* 0x000fe20003f36000 */
[----:B------:R-:W1:Y:S01]  /*7590*/  LDSM.16.M88.4 R68, [R188+0x2c00] ;  /* 0x002c0000bc44783b */ /* 0x000e620000000200 */
[----:B------:R-:W-:Y:S01]  /*75a0*/  FSEL R165, R165, R226, P2 ;  /* 0x000000e2a5a57208 */ /* 0x000fe20001000000 */
[----:B------:R-:W-:Y:S01]  /*75b0*/  FADD.FTZ R93, -R228, R100 ;  /* 0x00000064e45d7221 */ /* 0x000fe20000010100 */
[----:B------:R-:W-:Y:S01]  /*75c0*/  FSEL R94, R94, R219, P1 ;  /* 0x000000db5e5e7208 */ /* 0x000fe20000800000 */
[----:B------:R-:W-:Y:S01]  /*75d0*/  FMUL.FTZ R87, R237, R82 ;  /* 0x00000052ed577220 */ /* 0x000fe20000410000 */
[----:B------:R-:W-:Y:S01]  /*75e0*/  FSETP.GE.FTZ.AND P2, PT, R25, RZ, PT ;  /* 0x000000ff1900720b */ /* 0x000fe20003f56000 */
[----:B------:R-:W-:Y:S01]  /*75f0*/  FADD.FTZ R102, -R227, R102 ;  /* 0x00000066e3667221 */ /* 0x000fe20000010100 */
[----:B------:R-:W-:Y:S01]  /*7600*/  FSETP.GE.FTZ.AND P1, PT, R240, RZ, PT ;  /* 0x000000fff000720b */ /* 0x000fe20003f36000 */
[----:B------:R-:W-:Y:S01]  /*7610*/  FADD.FTZ R101, -R228, R101 ;  /* 0x00000065e4657221 */ /* 0x000fe20000010100 */
[----:B------:R-:W-:Y:S01]  /*7620*/  F2FP.F16.F32.PACK_AB R10, R91, R86 ;  /* 0x000000565b0a723e */ /* 0x000fe200000000ff */
[----:B------:R-:W-:Y:S01]  /*7630*/  FMUL.FTZ R91, R50, R165 ;  /* 0x000000a5325b7220 */ /* 0x000fe20000410000 */
[----:B------:R-:W-:Y:S01]  /*7640*/  FSETP.GE.FTZ.AND P0, PT, R231, RZ, PT ;  /* 0x000000ffe700720b */ /* 0x000fe20003f16000 */
[----:B------:R-:W-:Y:S01]  /*7650*/  FADD.FTZ R82, -R227, R103 ;  /* 0x00000067e3527221 */ /* 0x000fe20000010100 */
        /* <DEDUP_REMOVED lines=13> */
[----:B------:R-:W-:Y:S01]  /*7730*/  FADD.FTZ R78, -R219, R107 ;  /* 0x0000006bdb4e7221 */ /* 0x000fe20000010100 */
[----:B------:R-:W-:Y:S01]  /*7740*/  F2FP.F16.F32.PACK_AB R91, R91, R80 ;  /* 0x000000505b5b723e */ /* 0x000fe200000000ff */
        /* <DEDUP_REMOVED lines=12> */
[-C--:B-1----:R-:W-:Y:S03]  /*7810*/  HMMA.16816.F32 R116, R168, R68.reuse, R116 ;  /* 0x00000044a874723c */ /* 0x082fe60000001874 */
[----:B------:R-:W-:Y:S01]  /*7820*/  FSETP.GE.FTZ.AND P2, PT, R17, RZ, PT ;  /* 0x000000ff1100720b */ /* 0x000fe20003f56000 */
[----:B------:R-:W-:Y:S01]  /*7830*/  FMUL.FTZ R82, R15, R82 ;  /* 0x000000520f527220 */ /* 0x000fe20000410000 */
[----:B------:R-:W-:Y:S01]  /*7840*/  FSETP.GE.FTZ.AND P0, PT, R9, RZ, PT ;  /* 0x000000ff0900720b */ /* 0x000fe20003f16000 */
[C---:B------:R-:W-:Y:S05]  /*7850*/  HMMA.16816.F32 R120, R176.reuse, R68, R120 ;  /* 0x00000044b078723c */ /* 0x040fea0000001878 */
[-C--:B------:R-:W-:Y:S01]  /*7860*/  FSEL R97, R97, R226.reuse, P3 ;  /* 0x000000e261617208 */ /* 0x080fe20001800000 */
[-C--:B------:R-:W-:Y:S03]  /*7870*/  HMMA.16816.F32 R124, R176, R70.reuse, R124 ;  /* 0x00000046b07c723c */ /* 0x080fe6000000187c */
[----:B------:R-:W-:Y:S02]  /*7880*/  FSETP.GE.FTZ.AND P3, PT, R7, RZ, PT ;  /* 0x000000ff0700720b */ /* 0x000fe40003f76000 */
[----:B------:R-:W-:Y:S01]  /*7890*/  FSEL R99, R106, R219, P1 ;  /* 0x000000db6a637208 */ /* 0x000fe20000800000 */
[----:B------:R-:W-:Y:S01]  /*78a0*/  FMUL.FTZ R74, R22, R97 ;  /* 0x00000061164a7220 */ /* 0x000fe20000410000 */
[----:B------:R-:W-:Y:S01]  /*78b0*/  FSEL R86, R105, R226, P2 ;  /* 0x000000e269567208 */ /* 0x000fe20001000000 */
[----:B------:R-:W-:Y:S01]  /*78c0*/  FADD.FTZ R114, -R227, R114 ;  /* 0x00000072e3727221 */ /* 0x000fe20000010100 */
[----:B------:R-:W-:Y:S01]  /*78d0*/  FSETP.GE.FTZ.AND P1, PT, R5, RZ, PT ;  /* 0x000000ff0500720b */ /* 0x000fe20003f36000 */
[----:B------:R-:W-:Y:S04]  /*78e0*/  HMMA.16816.F32 R128, R168, R70, R128 ;  /* 0x00000046a880723c */ /* 0x000fe80000001880 */
[-C--:B------:R-:W-:Y:S01]  /*78f0*/  FSEL R78, R78, R219.reuse, P0 ;  /* 0x000000db4e4e7208 */ /* 0x080fe20000000000 */
[----:B------:R-:W-:Y:S01]  /*7900*/  FMUL.FTZ R97, R17, R86 ;  /* 0x0000005611617220 */ /* 0x000fe20000410000 */
[----:B------:R-:W-:Y:S01]  /*7910*/  FSETP.GE.FTZ.AND P0, PT, R252, RZ, PT ;  /* 0x000000fffc00720b */ /* 0x000fe20003f16000 */
[----:B------:R-:W-:Y:S01]  /*7920*/  FADD.FTZ R103, -R228, R112 ;  /* 0x00000070e4677221 */ /* 0x000fe20000010100 */
[----:B------:R-:W-:Y:S02]  /*7930*/  FSEL R110, R110, R219, P1 ;  /* 0x000000db6e6e7208 */ /* 0x000fe40000800000 */
        /* <DEDUP_REMOVED lines=10> */
[----:B------:R-:W-:Y:S01]  /*79e0*/  FSETP.GE.FTZ.AND P3, PT, R229, RZ, PT ;  /* 0x000000ffe500720b */ /* 0x000fe20003f76000 */
[----:B------:R-:W-:Y:S01]  /*79f0*/  FADD.FTZ R69, -R228, R116 ;  /* 0x00000074e4457221 */ /* 0x000fe20000010100 */
[----:B------:R-:W-:Y:S01]  /*7a00*/  FSETP.GE.FTZ.AND P0, PT, R230, RZ, PT ;  /* 0x000000ffe600720b */ /* 0x000fe20003f16000 */
[----:B------:R-:W-:Y:S01]  /*7a10*/  FADD.FTZ R68, -R227, R119 ;  /* 0x00000077e3447221 */ /* 0x000fe20000010100 */
[----:B------:R-:W-:Y:S01]  /*7a20*/  FSEL R114, R114, R227, P1 ;  /* 0x000000e372727208 */ /* 0x000fe20000800000 */
[----:B------:R-:W-:Y:S01]  /*7a30*/  FADD.FTZ R122, -R219, R122 ;  /* 0x0000007adb7a7221 */ /* 0x000fe20000010100 */
[----:B------:R-:W-:Y:S01]  /*7a40*/  F2FP.F16.F32.PACK_AB R97, R97, R74 ;  /* 0x0000004a6161723e */ /* 0x000fe200000000ff */
[----:B------:R-:W-:Y:S01]  /*7a50*/  FADD.FTZ R113, -R228, R113 ;  /* 0x00000071e4717221 */ /* 0x000fe20000010100 */
[----:B------:R-:W-:Y:S01]  /*7a60*/  FSETP.GE.FTZ.AND P1, PT, R243, RZ, PT ;  /* 0x000000fff300720b */ /* 0x000fe20003f36000 */
[----:B------:R-:W-:Y:S01]  /*7a70*/  FMUL.FTZ R110, R5, R110 ;  /* 0x0000006e056e7220 */ /* 0x000fe20000410000 */
        /* <DEDUP_REMOVED lines=35> */
[----:B------:R-:W-:Y:S01]  /*7cb0*/  FADD.FTZ R47, -R226, R124 ;  /* 0x0000007ce22f7221 */ /* 0x000fe20000010100 */
[----:B------:R-:W-:Y:S01]  /*7cc0*/  FSEL R71, R78, R219, P0 ;  /* 0x000000db4e477208 */ /* 0x000fe20000000000 */
[----:B------:R-:W-:Y:S01]  /*7cd0*/  FMUL.FTZ R113, R250, R113 ;  /* 0x00000071fa717220 */ /* 0x000fe20000410000 */
[----:B------:R-:W-:Y:S02]  /*7ce0*/  FSETP.GE.FTZ.AND P3, PT, R61, RZ, PT ;  /* 0x000000ff3d00720b */ /* 0x000fe40003f76000 */
[----:B------:R-:W-:Y:S01]  /*7cf0*/  FSETP.GE.FTZ.AND P0, PT, R26, RZ, PT ;  /* 0x000000ff1a00720b */ /* 0x000fe20003f16000 */
[----:B------:R-:W-:Y:S01]  /*7d00*/  FMUL.FTZ R71, R30, R71 ;  /* 0x000000471e477220 */ /* 0x000fe20000410000 */
[----:B------:R-:W-:Y:S02]  /*7d10*/  FSEL R126, R126, R219, P1 ;  /* 0x000000db7e7e7208 */ /* 0x000fe40000800000 */
[----:B------:R-:W-:Y:S02]  /*7d20*/  FSEL R117, R117, R228, P2 ;  /* 0x000000e475757208 */ /* 0x000fe40001000000 */
[----:B------:R-:W-:Y:S01]  /*7d30*/  FSETP.GE.FTZ.AND P1, PT, R245, RZ, PT ;  /* 0x000000fff500720b */ /* 0x000fe20003f36000 */
[----:B------:R-:W-:Y:S01]  /*7d40*/  FMUL.FTZ R126, R43, R126 ;  /* 0x0000007e2b7e7220 */ /* 0x000fe20000410000 */
[----:B------:R-:W-:Y:S01]  /*7d50*/  FSETP.GE.FTZ.AND P2, PT, R46, RZ, PT ;  /* 0x000000ff2e00720b */ /* 0x000fe20003f56000 */
[----:B------:R-:W-:Y:S01]  /*7d60*/  FADD.FTZ R43, -R228, R128 ;  /* 0x00000080e42b7221 */ /* 0x000fe20000010100 */
        /* <DEDUP_REMOVED lines=57> */
.L_x_1179:
[----:B------:R-:W-:Y:S01]  /*8100*/  STS [R198+0xa000], R77 ;  /* 0x00a0004dc6007388 */ /* 0x000fe20000000800 */
[----:B------:R-:W-:Y:S02]  /*8110*/  LEA R52, R190, UR4, 0x1 ;  /* 0x00000004be347c11 */ /* 0x000fe4000f8e08ff */
        /* <DEDUP_REMOVED lines=36> */
[----:B------:R-:W2:Y:S04]  /*8360*/  LDSM.16.MT88.4 R8, [R52+0x4000] ;  /* 0x004000003408783b */ /* 0x000ea80000004200 */
[----:B-1----:R-:W1:Y:S04]  /*8370*/  LDSM.16.MT88.4 R12, [R186+0x16000] ;  /* 0x01600000ba0c783b */ /* 0x002e680000004200 */
[----:B------:R-:W-:Y:S04]  /*8380*/  LDSM.16.MT88.4 R16, [R186+0x12800] ;  /* 0x01280000ba10783b */ /* 0x000fe80000004200 */
[----:B------:R-:W3:Y:S04]  /*8390*/  LDSM.16.MT88.4 R20, [R52+0x4400] ;  /* 0x004400003414783b */ /* 0x000ee80000004200 */
[----:B------:R-:W4:Y:S01]  /*83a0*/  LDSM.16.MT88.4 R24, [R186+0x16800] ;  /* 0x01680000ba18783b */ /* 0x000f220000004200 */
[-C--:B--2---:R-:W-:Y:S06]  /*83b0*/  HMMA.16816.F32 R132, R4, R8.reuse, R132 ;  /* 0x000000080484723c */ /* 0x084fec0000001884 */
[C---:B-1----:R-:W-:Y:S06]  /*83c0*/  HMMA.16816.F32 R136, R12.reuse, R8, R136 ;  /* 0x000000080c88723c */ /* 0x042fec0000001888 */
        /* <DEDUP_REMOVED lines=65> */
.L_x_1180:
        /* <DEDUP_REMOVED lines=309> */
.L_x_1182:
        /* <DEDUP_REMOVED lines=21> */
.L_x_1183:
        /* <DEDUP_REMOVED lines=39> */
.L_x_1185:
[----:B------:R-:W-:Y:S05]  /*9ef0*/  BSYNC B0 ;  /* 0x0000000000007941 */ /* 0x000fea0003800000 */
.L_x_1184:
[----:B------:R-:W-:Y:S04]  /*9f00*/  BSSY B0, `(.L_x_1186) ;  /* 0x000000d000007945 */ /* 0x000fe80003800000 */
[----:B------:R-:W-:Y:S05]  /*9f10*/  @P1 BRA `(.L_x_1187) ;  /* 0x00000000002c1947 */ /* 0x000fea0003800000 */
[----:B--2---:R-:W-:Y:S01]  /*9f20*/  IADD3 R5, P0, R17, 0x40, RZ ;  /* 0x0000004011057810 */ /* 0x004fe20007f1e0ff */
        /* <DEDUP_REMOVED lines=10> */
.L_x_1187:
[----:B------:R-:W-:Y:S05]  /*9fd0*/  BSYNC B0 ;  /* 0x0000000000007941 */ /* 0x000fea0003800000 */
.L_x_1186:
        /* <DEDUP_REMOVED lines=27> */
.L_x_1189:
[----:B------:R-:W-:Y:S05]  /*a190*/  BSYNC B0 ;  /* 0x0000000000007941 */ /* 0x000fea0003800000 */
.L_x_1188:
[----:B------:R-:W-:Y:S05]  /*a1a0*/  @P1 BRA `(.L_x_1176) ;  /* 0x00000000002c1947 */ /* 0x000fea0003800000 */
[----:B------:R-:W-:Y:S01]  /*a1b0*/  IADD3 R17, P0, R17, 0x40, RZ ;  /* 0x0000004011117810 */ /* 0x000fe20007f1e0ff */
[----:B------:R-:W-:Y:S01]  /*a1c0*/  ULDC.64 UR6, c[0x0][0x3f8] ;  /* 0x0000fe0000067ab9 */ /* 0x000fe20000000a00 */
[----:B------:R-:W-:Y:S02]  /*a1d0*/  MOV R12, R14 ;  /* 0x0000000e000c7202 */ /* 0x000fe40000000f00 */
[----:B-12---:R-:W-:-:S03]  /*a1e0*/  IADD3.X R4, RZ, R16, RZ, P0, !PT ;  /* 0x00000010ff047210 */ /* 0x006fc600007fe4ff */
[----:B------:R-:W-:-:S04]  /*a1f0*/  IMAD.WIDE.U32 R6, R17, UR10, R12 ;  /* 0x0000000a11067c25 */ /* 0x000fc8000f8e000c */
[----:B------:R-:W-:Y:S01]  /*a200*/  IMAD R4, R4, UR10, RZ ;  /* 0x0000000a04047c24 */ /* 0x000fe2000f8e02ff */
[----:B------:R-:W-:-:S03]  /*a210*/  LEA R12, P0, R6, UR6, 0x1 ;  /* 0x00000006060c7c11 */ /* 0x000fc6000f8008ff */
[----:B------:R-:W-:-:S05]  /*a220*/  IMAD R4, R17, UR11, R4 ;  /* 0x0000000b11047c24 */ /* 0x000fca000f8e0204 */
[----:B------:R-:W-:-:S04]  /*a230*/  IADD3 R5, R4, R7, RZ ;  /* 0x0000000704057210 */ /* 0x000fc80007ffe0ff */
[----:B------:R-:W-:-:S05]  /*a240*/  LEA.HI.X R13, R6, UR7, R5, 0x1, P0 ;  /* 0x00000007060d7c11 */ /* 0x000fca00080f0c05 */
[----:B----4-:R3:W-:Y:S02]  /*a250*/  STG.E.128 desc[UR14][R12.64], R8 ;  /* 0x000000080c007986 */ /* 0x0107e4000c101d0e */
.L_x_1176:
[----:B------:R-:W-:Y:S05]  /*a260*/  BSYNC B1 ;  /* 0x0000000000017941 */ /* 0x000fea0003800000 */
.L_x_1162:
[----:B------:R-:W-:Y:S01]  /*a270*/  R2UR UR6, R196 ;  /* 0x00000000c40672ca */ /* 0x000fe200000e0000 */
[----:B------:R-:W-:Y:S02]  /*a280*/  ULDC UR5, c[0x0][0xc] ;  /* 0x0000030000057ab9 */ /* 0x000fe40000000800 */
[----:B------:R-:W-:-:S10]  /*a290*/  UIADD3 UR26, UR5, UR26, URZ ;  /* 0x0000001a051a7290 */ /* 0x000fd4000fffe03f */
[----:B------:R-:W-:-:S06]  /*a2a0*/  UISETP.GE.AND UP0, UPT, UR26, UR6, UPT ;  /* 0x000000061a00728c */ /* 0x000fcc000bf06270 */
[----:B------:R-:W-:-:S13]  /*a2b0*/  PLOP3.LUT P0, PT, PT, PT, UP0, 0x80, 0x0 ;  /* 0x000000000000781c */ /* 0x000fda0003f0f008 */
[----:B------:R-:W-:Y:S05]  /*a2c0*/  @P0 BRA `(.L_x_1190) ;  /* 0x0000000000040947 */ /* 0x000fea0003800000 */
[----:B------:R-:W-:Y:S05]  /*a2d0*/  BRA `(.L_x_1191) ;  /* 0xffffff6800307947 */ /* 0x000fea000383ffff */
.L_x_1190:
[----:B------:R-:W-:Y:S05]  /*a2e0*/  EXIT ;  /* 0x000000000000794d */ /* 0x000fea0003800000 */
.L_x_1192:
        /* <DEDUP_REMOVED lines=9> */
.L_x_1363:


//--------------------- .text._ZN5flash44flash_bwd_dq_dk_dv_loop_seqk_parallel_kernelI23Flash_bwd_kernel_traitsILi32ELi128ELi128ELi8ELi4ELi4ELi4ELb0ELb0EN7cutlass6half_tE19Flash_kernel_traitsILi32ELi128ELi128ELi8ES3_EELb0ELb0ELb1ELb0ELb0ELb1ELb1EEEvNS_16Flash_bwd_paramsE --------------------------
	.section	.text._ZN5flash44flash_bwd_dq_dk_dv_loop_seqk_parallel_kernelI23Flash_bwd_kernel_traitsILi32ELi128ELi128ELi8ELi4ELi4ELi4ELb0ELb0EN7cutlass6half_tE19Flash_kernel_traitsILi32ELi128ELi128ELi8ES3_EELb0ELb0ELb1ELb0ELb0ELb1ELb1EEEvNS_16Flash_bwd_paramsE,"ax",@progbits
	.align	128
        .global         _ZN5flash44flash_bwd_dq_dk_dv_loop_seqk_parallel_kernelI23Flash_bwd_kernel_traitsILi32ELi128ELi128ELi8ELi4ELi4ELi4ELb0ELb0EN7cutlass6half_tE19Flash_kernel_traitsILi32ELi128ELi128ELi8ES3_EELb0ELb0ELb1ELb0ELb0ELb1ELb1EEEvNS_16Flash_bwd_paramsE
        .type           _ZN5flash44flash_bwd_dq_dk_dv_loop_seqk_parallel_kernelI23Flash_bwd_kernel_traitsILi32ELi128ELi128ELi8ELi4ELi4ELi4ELb0ELb0EN7cutlass6half_tE19Flash_kernel_traitsILi32ELi128ELi128ELi8ES3_EELb0ELb0ELb1ELb0ELb0ELb1ELb1EEEvNS_16Flash_bwd_paramsE,@function
        .size           _ZN5flash44flash_bwd_dq_dk_dv_loop_seqk_parallel_kernelI23Flash_bwd_kernel_traitsILi32ELi128ELi128ELi8ELi4ELi4ELi4ELb0ELb0EN7cutlass6half_tE19Flash_kernel_traitsILi32ELi128ELi128ELi8ES3_EELb0ELb0ELb1ELb0ELb0ELb1ELb1EEEvNS_16Flash_bwd_paramsE,(.L_x_1364 - _ZN5flash44flash_bwd_dq_dk_dv_loop_seqk_parallel_kernelI23Flash_bwd_kernel_traitsILi32ELi128ELi128ELi8ELi4ELi4ELi4ELb0ELb0EN7cutlass6half_tE19Flash_kernel_traitsILi32ELi128ELi128ELi8ES3_EELb0ELb0ELb1ELb0ELb0ELb1ELb1EEEvNS_16Flash_bwd_paramsE)
        .other          _ZN5flash44flash_bwd_dq_dk_dv_loop_seqk_parallel_kernelI23Flash_bwd_kernel_traitsILi32ELi128ELi128ELi8ELi4ELi4ELi4ELb0ELb0EN7cutlass6half_tE19Flash_kernel_traitsILi32ELi128ELi128ELi8ES3_EELb0ELb0ELb1ELb0ELb0ELb1ELb1EEEvNS_16Flash_bwd_paramsE,@"STO_CUDA_ENTRY STV_DEFAULT"
_ZN5flash44flash_bwd_dq_dk_dv_loop_seqk_parallel_kernelI23Flash_bwd_kernel_traitsILi32ELi128ELi128ELi8ELi4ELi4ELi4ELb0ELb0EN7cutlass6half_tE19Flash_kernel_traitsILi32ELi128ELi128ELi8ES3_EELb0ELb0ELb1ELb0ELb0ELb1ELb1EEEvNS_16Flash_bwd_paramsE:
.text._ZN5flash44flash_bwd_dq_dk_dv_loop_seqk_parallel_kernelI23Flash_bwd_kernel_traitsILi32ELi128ELi128ELi8ELi4ELi4ELi4ELb0ELb0EN7cutlass6half_tE19Flash_kernel_traitsILi32ELi128ELi128ELi8ES3_EELb0ELb0ELb1ELb0ELb0ELb1ELb1EEEvNS_16Flash_bwd_paramsE:
        /* <DEDUP_REMOVED lines=20> */
[----:B------:R-:W3:Y:S08]  /*0140*/  S2UR UR46, SR_CTAID.Y ;  /* 0x00000000002e79c3 */ /* 0x000ef00000002600 */
[----:B------:R-:W4:Y:S01]  /*0150*/  S2UR UR56, SR_CTAID.Z ;  /* 0x00000000003879c3 */ /* 0x000f220000002700 */
[----:B--2---:R-:W-:-:S06]  /*0160*/  ULEA UR4, UR4, UR5, 0x18 ;  /* 0x0000000504047291 */ /* 0x004fcc000f8ec03f */
[----:B------:R-:W-:Y:S01]  /*0170*/  IMAD.U32 R125, RZ, RZ, UR4 ;  /* 0x00000004ff7d7e24 */ /* 0x000fe2000f8e00ff */
[----:B-1----:R-:W-:Y:S01]  /*0180*/  SHF.R.S32.HI R7, RZ, 0x1f, R8 ;  /* 0x0000001fff077819 */ /* 0x002fe20000011408 */
[----:B---3--:R-:W-:-:S03]  /*0190*/  USHF.L.U32 UR5, UR46, 0x7, URZ ;  /* 0x000000072e057899 */ /* 0x008fc6000800063f */
[CC--:B------:R-:W-:Y:S02]  /*01a0*/  LEA.HI R11, R7.reuse, R8.reuse, RZ, 0x2 ;  /* 0x00000008070b7211 */ /* 0x0c0fe400078f10ff */
[----:B------:R-:W-:Y:S01]  /*01b0*/  LEA.HI R3, R7, R8, RZ, 0x5 ;  /* 0x0000000807037211 */ /* 0x000fe200078f28ff */
[----:B------:R-:W-:Y:S01]  /*01c0*/  IMAD.U32 R138, RZ, RZ, UR5 ;  /* 0x00000005ff8a7e24 */ /* 0x000fe2000f8e00ff */
[--C-:B------:R-:W-:Y:S01]  /*01d0*/  SHF.R.S32.HI R4, RZ, 0x2, R11.reuse ;  /* 0x00000002ff047819 */ /* 0x100fe2000001140b */
[----:B----4-:R-:W-:Y:S01]  /*01e0*/  USHF.R.S32.HI UR6, URZ, 0x1f, UR56 ;  /* 0x0000001f3f067899 */ /* 0x010fe20008011438 */
        /* <DEDUP_REMOVED lines=15> */
[----:B------:R-:W-:Y:S01]  /*02e0*/  SHF.R.S32.HI R132, RZ, 0x5, R3 ;  /* 0x00000005ff847819 */ /* 0x000fe20000011403 */
        /* <DEDUP_REMOVED lines=10> */
[C---:B------:R-:W-:Y:S01]  /*0390*/  IMAD.IADD R11, R8.reuse, 0x1, -R11 ;  /* 0x00000001080b7824 */ /* 0x040fe200078e0a0b */
        /* <DEDUP_REMOVED lines=19> */
[----:B------:R-:W-:Y:S02]  /*04d0*/  LOP3.LUT R128, R128, 0xfffffffe, RZ, 0xc0, !PT ;  /* 0xfffffffe80807812 */ /* 0x000fe400078ec0ff */
[----:B------:R-:W-:Y:S01]  /*04e0*/  LEA.HI R7, R7, R8, RZ, 0x7 ;  /* 0x0000000807077211 */ /* 0x000fe200078f38ff */
[----:B------:R-:W-:Y:S01]  /*04f0*/  IMAD.U32 R132, R132, 0x20, R5 ;  /* 0x0000002084847824 */ /* 0x000fe200078e0005 */
[----:B------:R-:W-:Y:S01]  /*0500*/  LEA.HI R6, R6, R9, RZ, 0x2 ;  /* 0x0000000906067211 */ /* 0x000fe200078f10ff */
[----:B------:R-:W-:Y:S01]  /*0510*/  IMAD.IADD R128, R4, 0x1, -R128 ;  /* 0x0000000104807824 */ /* 0x000fe200078e0a80 */
[----:B------:R-:W-:Y:S01]  /*0520*/  LOP3.LUT R2, R12, 0x3fffffe, RZ, 0xc0, !PT ;  /* 0x03fffffe0c027812 */ /* 0x000fe200078ec0ff */
[----:B------:R-:W-:Y:S01]  /*0530*/  IMAD.SHL.U32 R8, R8, 0x2, RZ ;  /* 0x0000000208087824 */ /* 0x000fe200078e00ff */
[----:B------:R-:W-:Y:S01]  /*0540*/  SHF.R.S32.HI R7, RZ, 0x7, R7 ;  /* 0x00000007ff077819 */ /* 0x000fe20000011407 */
[----:B------:R-:W-:Y:S01]  /*0550*/  IMAD.SHL.U32 R129, R128, 0x8, RZ ;  /* 0x0000000880817824 */ /* 0x000fe200078e00ff */
[----:B------:R-:W-:Y:S01]  /*0560*/  LOP3.LUT R5, R14, 0x1, RZ, 0xc0, !PT ;  /* 0x000000010e057812 */ /* 0x000fe200078ec0ff */
[----:B------:R-:W-:Y:S01]  /*0570*/  IMAD.IADD R2, R10, 0x1, -R2 ;  /* 0x000000010a027824 */ /* 0x000fe200078e0a02 */
[----:B------:R-:W-:Y:S01]  /*0580*/  LOP3.LUT R6, R6, 0xfffffffc, RZ, 0xc0, !PT ;  /* 0xfffffffc06067812 */ /* 0x000fe200078ec0ff */
[----:B------:R-:W-:Y:S01]  /*0590*/  IMAD.SHL.U32 R10, R10, 0x40, RZ ;  /* 0x000000400a0a7824 */ /* 0x000fe200078e00ff */
[----:B------:R-:W-:Y:S01]  /*05a0*/  SHF.R.S32.HI R4, RZ, 0x1f, R15 ;  /* 0x0000001fff047819 */ /* 0x000fe2000001140f */
[----:B------:R-:W-:Y:S01]  /*05b0*/  IMAD R118, R7, 0x8, R128 ;  /* 0x0000000807767824 */ /* 0x000fe200078e0280 */
[----:B------:R-:W-:Y:S01]  /*05c0*/  ISETP.NE.U32.AND P6, PT, R5, 0x1, PT ;  /* 0x000000010500780c */ /* 0x000fe20003fc5070 */
[----:B------:R-:W-:Y:S01]  /*05d0*/  IMAD.IADD R5, R9, 0x1, -R6 ;  /* 0x0000000109057824 */ /* 0x000fe200078e0a06 */
[----:B------:R-:W-:Y:S01]  /*05e0*/  LEA.HI R4, R4, R15, RZ, 0x3 ;  /* 0x0000000f04047211 */ /* 0x000fe200078f18ff */
[----:B------:R-:W-:Y:S01]  /*05f0*/  IMAD.SHL.U32 R9, R3, 0x10, RZ ;  /* 0x0000001003097824 */ /* 0x000fe200078e00ff */
[----:B------:R-:W-:Y:S01]  /*0600*/  LOP3.LUT R10, R10, 0x1c0, RZ, 0xc0, !PT ;  /* 0x000001c00a0a7812 */ /* 0x000fe200078ec0ff */
[----:B------:R-:W-:Y:S01]  /*0610*/  IMAD R118, R118, 0x8, R2 ;  /* 0x0000000876767824 */ /* 0x000fe200078e0202 */
[----:B------:R-:W-:Y:S01]  /*0620*/  LOP3.LUT R2, R4, 0xfffffff8, RZ, 0xc0, !PT ;  /* 0xfffffff804027812 */ /* 0x000fe200078ec0ff */
[--C-:B------:R-:W-:Y:S01]  /*0630*/  IMAD R135, R7, 0x2000, R11.reuse ;  /* 0x0000200007877824 */ /* 0x100fe200078e020b */
[----:B------:R-:W-:Y:S01]  /*0640*/  LEA.HI R6, R14, R14, RZ, 0x1 ;  /* 0x0000000e0e067211 */ /* 0x000fe200078f08ff */
[----:B------:R-:W-:Y:S01]  /*0650*/  IMAD R11, R3, 0x200, R11 ;  /* 0x00000200030b7824 */ /* 0x000fe200078e020b */
        /* <DEDUP_REMOVED lines=64> */
[----:B------:R-:W-:Y:S01]  /*0a60*/  VIADD R139, R135, 0x40 ;  /* 0x00000040878b7836 */ /* 0x000fe20000000000 */
[----:B------:R-:W-:Y:S01]  /*0a70*/  LOP3.LUT R128, R5, R128, R6, 0x1e, !PT ;  /* 0x0000008005807212 */ /* 0x000fe200078e1e06 */
[C---:B------:R-:W-:Y:S01]  /*0a80*/  @P4 VIADD R139, R135.reuse, 0xffffffc0 ;  /* 0xffffffc0878b4836 */ /* 0x040fe20000000000 */
[C---:B------:R-:W-:Y:S01]  /*0a90*/  SEL R143, R126.reuse, 0xffffffe0, !P5 ;  /* 0xffffffe07e8f7807 */ /* 0x040fe20006800000 */
[----:B------:R-:W-:Y:S01]  /*0aa0*/  IMAD.IADD R141, R135, 0x1, R145 ;  /* 0x00000001878d7824 */ /* 0x000fe200078e0291 */
[----:B------:R-:W-:Y:S01]  /*0ab0*/  SEL R3, R3, 0xffffffc0, !P2 ;  /* 0xffffffc003037807 */ /* 0x000fe20005000000 */
[----:B------:R-:W-:Y:S01]  /*0ac0*/  VIADD R122, R123, 0x20 ;  /* 0x000000207b7a7836 */ /* 0x000fe20000000000 */
        /* <DEDUP_REMOVED lines=21> */
.L_x_1223:
        /* <DEDUP_REMOVED lines=55> */
[----:B------:R-:W-:Y:S01]  /*0f90*/  ULDC UR5, c[0x0][0x2c8] ;  /* 0x0000b20000057ab9 */ /* 0x000fe20000000800 */
[----:B----4-:R-:W-:-:S05]  /*0fa0*/  @P3 R2UR UR13, R8 ;  /* 0x00000000080d32ca */ /* 0x010fca00000e0000 */
        /* <DEDUP_REMOVED lines=10> */
.L_x_1193:
        /* <DEDUP_REMOVED lines=19> */
[----:B------:R-:W-:Y:S02]  /*1180*/  USHF.R.S32.HI UR27, URZ, 0x1f, UR59 ;  /* 0x0000001f3f1b7899 */ /* 0x000fe4000801143b */
[----:B------:R-:W-:Y:S01]  /*1190*/  @UP0 ULDC.64 UR28, c[0x0][0x248] ;  /* 0x00009200001c0ab9 */ /* 0x000fe20000000a00 */
[----:B------:R-:W-:Y:S01]  /*11a0*/  UIADD3 UR50, UR19, UR20, URZ ;  /* 0x0000001413327290 */ /* 0x000fe2000fffe03f */
[----:B-1----:R-:W-:Y:S01]  /*11b0*/  IABS R7, R4 ;  /* 0x0000000400077213 */ /* 0x002fe20000000000 */
[----:B------:R-:W-:Y:S01]  /*11c0*/  ULDC.U8 UR32, c[0x0][0x3d8] ;  /* 0x0000f60000207ab9 */ /* 0x000fe20000000000 */
[----:B------:R-:W-:Y:S01]  /*11d0*/  USHF.L.U32 UR16, UR46, 0x7, URZ ;  /* 0x000000072e107899 */ /* 0x000fe2000800063f */
[----:B------:R-:W-:Y:S01]  /*11e0*/  ISETP.NE.AND P3, PT, R4, RZ, PT ;  /* 0x000000ff0400720c */ /* 0x000fe20003f65270 */
[----:B------:R-:W1:Y:S01]  /*11f0*/  I2F.RP R8, R7 ;  /* 0x0000000700087306 */ /* 0x000e620000209400 */
[----:B------:R-:W-:Y:S01]  /*1200*/  UISETP.NE.AND UP3, UPT, UR32, URZ, UPT ;  /* 0x0000003f2000728c */ /* 0x000fe2000bf65270 */
[----:B------:R-:W-:Y:S01]  /*1210*/  ULDC.64 UR42, c[0x0][0x240] ;  /* 0x00009000002a7ab9 */ /* 0x000fe20000000a00 */
[----:B--2---:R-:W-:-:S02]  /*1220*/  UIMAD.WIDE.U32 UR30, UR5, UR10, URZ ;  /* 0x0000000a051e72a5 */ /* 0x004fc4000f8e003f */
[----:B------:R-:W-:Y:S02]  /*1230*/  USEL UR26, UR16, URZ, UP1 ;  /* 0x0000003f101a7287 */ /* 0x000fe40008800000 */
[----:B------:R-:W-:Y:S02]  /*1240*/  UIMAD UR49, UR5, UR11, UR31 ;  /* 0x0000000b053172a4 */ /* 0x000fe4000f8e021f */
[----:B------:R-:W-:Y:S01]  /*1250*/  @!UP2 UIMAD UR5, UR58, UR8, URZ ;  /* 0x000000083a05a2a4 */ /* 0x000fe2000f8e023f */
[----:B------:R-:W-:Y:S02]  /*1260*/  @UP2 ULDC.64 UR10, c[0x0][0x420] ;  /* 0x00010800000a2ab9 */ /* 0x000fe40000000a00 */
[----:B------:R-:W-:Y:S01]  /*1270*/  ULDC UR8, c[0x0][0x394] ;  /* 0x0000e50000087ab9 */ /* 0x000fe20000000800 */
        /* <DEDUP_REMOVED lines=11> */
[----:B------:R-:W-:Y:S02]  /*1330*/  @UP2 UIMAD.WIDE.U32 UR44, UR13, UR10, URZ ;  /* 0x0000000a0d2c22a5 */ /* 0x000fe4000f8e003f */
[----:B------:R-:W-:Y:S01]  /*1340*/  @UP0 UIADD3 UR54, UR9, UR6, URZ ;  /* 0x0000000609360290 */ /* 0x000fe2000fffe03f */
[----:B------:R-:W1:Y:S01]  /*1350*/  F2I.FTZ.U32.TRUNC.NTZ R9, R8 ;  /* 0x0000000800097305 */ /* 0x000e62000021f000 */
[----:B------:R-:W-:Y:S01]  /*1360*/  USHF.R.S32.HI UR6, URZ, 0x1f, UR5 ;  /* 0x0000001f3f067899 */ /* 0x000fe20008011405 */
[----:B------:R-:W-:Y:S01]  /*1370*/  ULDC.U8 UR10, c[0x0][0x480] ;  /* 0x00012000000a7ab9 */ /* 0x000fe20000000000 */
[----:B------:R-:W-:Y:S02]  /*1380*/  @UP2 UIMAD UR53, UR13, UR11, UR45 ;  /* 0x0000000b0d3522a4 */ /* 0x000fe4000f8e022d */
[----:B------:R-:W-:-:S02]  /*1390*/  ULEA.HI UR20, UR6, UR5, URZ, 0x7 ;  /* 0x0000000506147291 */ /* 0x000fc4000f8f383f */
[----:B------:R-:W-:Y:S02]  /*13a0*/  UIMAD UR5, UR27, UR46, URZ ;  /* 0x0000002e1b0572a4 */ /* 0x000fe4000f8e023f */
[----:B------:R-:W-:Y:S02]  /*13b0*/  UISETP.NE.AND UP5, UPT, UR10, URZ, UPT ;  /* 0x0000003f0a00728c */ /* 0x000fe4000bfa5270 */
[----:B------:R-:W-:Y:S02]  /*13c0*/  UIMAD.WIDE.U32 UR10, UR46, UR59, URZ ;  /* 0x0000003b2e0a72a5 */ /* 0x000fe4000f8e003f */
[----:B------:R-:W-:Y:S01]  /*13d0*/  UIMAD UR5, UR58, UR59, UR5 ;  /* 0x0000003b3a0572a4 */ /* 0x000fe2000f8e0205 */
[----:B-1----:R-:W-:Y:S01]  /*13e0*/  IMAD.MOV R5, RZ, RZ, -R9 ;  /* 0x000000ffff057224 */ /* 0x002fe200078e0a09 */
[----:B------:R-:W-:Y:S01]  /*13f0*/  UIMAD.WIDE.U32 UR16, UR13, UR42, URZ ;  /* 0x0000002a0d1072a5 */ /* 0x000fe2000f8e003f */
[----:B------:R-:W-:Y:S01]  /*1400*/  IMAD.MOV.U32 R8, RZ, RZ, RZ ;  /* 0x000000ffff087224 */ /* 0x000fe200078e00ff */
[----:B------:R-:W-:Y:S01]  /*1410*/  USHF.L.U64.HI UR23, UR46, 0x7, UR58 ;  /* 0x000000072e177899 */ /* 0x000fe2000801023a */
[----:B------:R-:W-:Y:S01]  /*1420*/  IMAD R6, R5, R7, RZ ;  /* 0x0000000705067224 */ /* 0x000fe200078e02ff */
[----:B------:R-:W-:Y:S01]  /*1430*/  IABS R5, UR56 ;  /* 0x0000003800057c13 */ /* 0x000fe20008000000 */
[----:B------:R-:W-:-:S02]  /*1440*/  UIADD3 UR11, UR11, UR5, URZ ;  /* 0x000000050b0b7290 */ /* 0x000fc4000fffe03f */
[----:B------:R-:W-:Y:S01]  /*1450*/  IMAD.HI.U32 R8, R9, R6, R8 ;  /* 0x0000000609087227 */ /* 0x000fe200078e0008 */
[----:B------:R-:W-:Y:S01]  /*1460*/  MOV R6, R5 ;  /* 0x0000000500067202 */ /* 0x000fe20000000f00 */
[----:B------:R-:W-:Y:S02]  /*1470*/  USHF.R.S32.HI UR6, URZ, 0x7, UR25 ;  /* 0x000000073f067899 */ /* 0x000fe40008011419 */
[----:B------:R-:W-:Y:S02]  /*1480*/  USHF.R.S32.HI UR5, URZ, 0x7, UR20 ;  /* 0x000000073f057899 */ /* 0x000fe40008011414 */
[----:B------:R-:W-:Y:S01]  /*1490*/  IMAD.HI.U32 R8, R8, R6, RZ ;  /* 0x0000000608087227 */ /* 0x000fe200078e00ff */
[----:B------:R-:W-:Y:S01]  /*14a0*/  ULDC UR38, c[0x0][0x2dc] ;  /* 0x0000b70000267ab9 */ /* 0x000fe20000000800 */
[----:B------:R-:W-:Y:S01]  /*14b0*/  ULDC UR41, c[0x0][0x270] ;  /* 0x00009c0000297ab9 */ /* 0x000fe20000000800 */
[----:B------:R-:W-:Y:S01]  /*14c0*/  ULDC UR36, c[0x0][0x2c4] ;  /* 0x0000b10000247ab9 */ /* 0x000fe20000000800 */
[----:B------:R-:W-:Y:S01]  /*14d0*/  IMAD.MOV R5, RZ, RZ, -R8 ;  /* 0x000000ffff057224 */ /* 0x000fe200078e0a08 */
[----:B------:R-:W-:Y:S01]  /*14e0*/  USEL UR57, UR18, UR16, !UP2 ;  /* 0x0000001012397287 */ /* 0x000fe2000d000000 */
[----:B------:R-:W-:-:S02]  /*14f0*/  @UP0 UMOV UR52, UR8 ;  /* 0x0000000800340c82 */ /* 0x000fc40008000000 */
[C---:B------:R-:W-:Y:S01]  /*1500*/  IMAD R5, R7.reuse, R5, R6 ;  /* 0x0000000507057224 */ /* 0x040fe200078e0206 */
[----:B------:R-:W-:Y:S02]  /*1510*/  UIMAD UR22, UR13, UR43, URZ ;  /* 0x0000002b0d1672a4 */ /* 0x000fe4000f8e023f */
[----:B------:R-:W-:Y:S02]  /*1520*/  UIMAD.WIDE UR8, UR38, UR41, URZ ;  /* 0x00000029260872a5 */ /* 0x000fe4000f8e023f */
[----:B------:R-:W-:Y:S01]  /*1530*/  ISETP.GT.U32.AND P1, PT, R7, R5, PT ;  /* 0x000000050700720c */ /* 0x000fe20003f24070 */
[----:B------:R-:W-:Y:S02]  /*1540*/  USEL UR23, UR23, URZ, UP1 ;  /* 0x0000003f17177287 */ /* 0x000fe40008800000 */
[----:B------:R-:W-:Y:S02]  /*1550*/  @UP3 UIMAD UR18, UR46, UR36, URZ ;  /* 0x000000242e1232a4 */ /* 0x000fe4000f8e023f */
[----:B------:R-:W-:-:S02]  /*1560*/  UISETP.LT.AND UP1, UPT, UR6, UR5, UPT ;  /* 0x000000050600728c */ /* 0x000fc4000bf21270 */
[----:B------:R-:W-:Y:S02]  /*1570*/  @UP2 UIADD3 UR50, UR17, UR22, URZ ;  /* 0x0000001611322290 */ /* 0x000fe4000fffe03f */
[----:B------:R-:W-:Y:S02]  /*1580*/  UIMAD UR19, UR9, UR10, URZ ;  /* 0x0000000a091372a4 */ /* 0x000fe4000f8e023f */
[----:B------:R-:W-:Y:S02]  /*1590*/  @UP3 USEL UR18, UR18, UR13, !UP2 ;  /* 0x0000000d12123287 */ /* 0x000fe4000d000000 */
[----:B------:R-:W-:Y:S01]  /*15a0*/  @!P1 IMAD.IADD R5, R5, 0x1, -R7 ;  /* 0x0000000105059824 */ /* 0x000fe200078e0a07 */
[----:B------:R-:W-:Y:S01]  /*15b0*/  UIMAD.WIDE.U32 UR16, UR8, UR10, URZ ;  /* 0x0000000a081072a5 */ /* 0x000fe2000f8e003f */
[----:B------:R-:W-:Y:S01]  /*15c0*/  @!P1 IADD3 R8, R8, 0x1, RZ ;  /* 0x0000000108089810 */ /* 0x000fe20007ffe0ff */
[----:B------:R-:W-:Y:S01]  /*15d0*/  USEL UR32, UR6, UR5, UP1 ;  /* 0x0000000506207287 */ /* 0x000fe20008800000 */
[----:B------:R-:W-:Y:S01]  /*15e0*/  PLOP3.LUT P1, PT, PT, PT, UP0, 0x80, 0x0 ;  /* 0x000000000000781c */ /* 0x000fe20003f2f008 */
[----:B------:R-:W-:Y:S01]  /*15f0*/  @UP3 ULDC UR10, c[0x0][0x2e4] ;  /* 0x0000b900000a3ab9 */ /* 0x000fe20000000800 */
[----:B------:R-:W-:Y:S01]  /*1600*/  @!UP3 UIMAD UR20, UR46, UR41, UR56 ;  /* 0x000000292e14b2a4 */ /* 0x000fe2000f8e0238 */
[----:B------:R-:W-:Y:S01]  /*1610*/  ISETP.GE.U32.AND P0, PT, R5, R7, PT ;  /* 0x000000070500720c */ /* 0x000fe20003f06070 */
[----:B------:R-:W-:Y:S01]  /*1620*/  @UP3 UIMAD UR41, UR56, UR10, UR18 ;  /* 0x0000000a382932a4 */ /* 0x000fe2000f8e0212 */
[----:B------:R-:W-:Y:S01]  /*1630*/  LOP3.LUT R5, R4, UR56, RZ, 0x3c, !PT ;  /* 0x0000003804057c12 */ /* 0x000fe2000f8e3cff */
[----:B------:R-:W-:-:S02]  /*1640*/  UIMAD UR19, UR8, UR11, UR19 ;  /* 0x0000000b081372a4 */ /* 0x000fc4000f8e0213 */
[----:B------:R-:W-:Y:S01]  /*1650*/  ULEA UR18, UR32, 0xffffff80, 0x7 ;  /* 0xffffff8020127891 */ /* 0x000fe2000f8e383f */
[----:B------:R-:W-:Y:S01]  /*1660*/  ISETP.GE.AND P2, PT, R5, RZ, PT ;  /* 0x000000ff0500720c */ /* 0x000fe20003f46270 */
[----:B------:R-:W-:Y:S02]  /*1670*/  @!UP3 UIMAD UR41, UR20, UR36, URZ ;  /* 0x000000241429b2a4 */ /* 0x000fe4000f8e023f */
[----:B------:R-:W-:Y:S02]  /*1680*/  UIMAD.WIDE.U32 UR10, UR8, UR13, URZ ;  /* 0x0000000d080a72a5 */ /* 0x000fe4000f8e003f */
[----:B------:R-:W-:Y:S02]  /*1690*/  UIADD3 UR20, UR17, UR19, URZ ;  /* 0x0000001311147290 */ /* 0x000fe4000fffe03f */
[----:B------:R-:W-:Y:S01]  /*16a0*/  USHF.R.S32.HI UR19, URZ, 0x1f, UR18 ;  /* 0x0000001f3f137899 */ /* 0x000fe20008011412 */
[----:B------:R-:W-:Y:S01]  /*16b0*/  @P0 VIADD R8, R8, 0x1 ;  /* 0x0000000108080836 */ /* 0x000fe20000000000 */
[----:B------:R-:W-:Y:S01]  /*16c0*/  UIADD3 UR5, UP1, UR18, UR26, URZ ;  /* 0x0000001a12057290 */ /* 0x000fe2000ff3e03f */
[----:B------:R-:W-:Y:S01]  /*16d0*/  PLOP3.LUT P0, PT, PT, PT, UP3, 0x80, 0x0 ;  /* 0x000000000000781c */ /* 0x000fe20003f0f038 */
[----:B------:R-:W-:Y:S01]  /*16e0*/  USEL UR55, UR16, UR10, !UP2 ;  /* 0x0000000a10377287 */ /* 0x000fe2000d000000 */
[----:B------:R-:W-:Y:S01]  /*16f0*/  IMAD.MOV.U32 R6, RZ, RZ, R8 ;  /* 0x000000ffff067224 */ /* 0x000fe200078e0008 */
[----:B------:R-:W-:-:S02]  /*1700*/  UIADD3.X UR16, UR19, UR23, URZ, UP1, !UPT ;  /* 0x0000001713107290 */ /* 0x000fc40008ffe43f */
[----:B------:R-:W-:Y:S02]  /*1710*/  UIMAD UR6, UR9, UR5, URZ ;  /* 0x00000005090672a4 */ /* 0x000fe4000f8e023f */
[----:B------:R-:W-:Y:S01]  /*1720*/  @UP0 UIADD3 UR31, UR39, UR40, URZ ;  /* 0x00000028271f0290 */ /* 0x000fe2000fffe03f */
[----:B------:R-:W-:Y:S01]  /*1730*/  @!P2 IADD3 R6, -R6, RZ, RZ ;  /* 0x000000ff0606a210 */ /* 0x000fe20007ffe1ff */
[----:B------:R-:W-:Y:S01]  /*1740*/  @!UP2 UIADD3 UR53, UR35, UR24, URZ ;  /* 0x000000182335a290 */ /* 0x000fe2000fffe03f */
[----:B------:R-:W-:Y:S01]  /*1750*/  @!P3 LOP3.LUT R6, RZ, R4, RZ, 0x33, !PT ;  /* 0x00000004ff06b212 */ /* 0x000fe200078e33ff */
[----:B------:R-:W-:Y:S01]  /*1760*/  @UP0 ULDC.64 UR26, c[0x0][0x250] ;  /* 0x00009400001a0ab9 */ /* 0x000fe20000000a00 */
[----:B------:R-:W-:Y:S02]  /*1770*/  UIMAD.WIDE.U32 UR24, UR8, UR5, URZ ;  /* 0x00000005081872a5 */ /* 0x000fe4000f8e003f */
[----:B------:R-:W-:Y:S02]  /*1780*/  UIMAD UR10, UR9, UR13, URZ ;  /* 0x0000000d090a72a4 */ /* 0x000fe4000f8e023f */
[----:B------:R-:W-:-:S02]  /*1790*/  UIMAD UR5, UR8, UR16, UR6 ;  /* 0x00000010080572a4 */ /* 0x000fc4000f8e0206 */
[----:B------:R-:W-:Y:S02]  /*17a0*/  @UP0 UIMAD.WIDE.U32 UR8, UR31, UR26, URZ ;  /* 0x0000001a1f0802a5 */ /* 0x000fe4000f8e003f */
[----:B------:R-:W-:Y:S02]  /*17b0*/  UIMAD UR38, UR56, UR38, URZ ;  /* 0x00000026382672a4 */ /* 0x000fe4000f8e023f */
[----:B------:R-:W-:Y:S02]  /*17c0*/  @UP0 UIMAD UR6, UR31, UR27, URZ ;  /* 0x0000001b1f0602a4 */ /* 0x000fe4000f8e023f */
[----:B------:R-:W-:Y:S02]  /*17d0*/  USHF.R.S32.HI UR33, URZ, 0x1f, UR21 ;  /* 0x0000001f3f217899 */ /* 0x000fe40008011415 */
[----:B------:R-:W-:Y:S02]  /*17e0*/  @UP2 UIADD3 UR20, UR11, UR10, URZ ;  /* 0x0000000a0b142290 */ /* 0x000fe4000fffe03f */
[----:B------:R-:W-:-:S02]  /*17f0*/  USHF.R.S32.HI UR51, URZ, 0x1f, UR38 ;  /* 0x0000001f3f337899 */ /* 0x000fc40008011426 */
        /* <DEDUP_REMOVED lines=18> */
.L_x_1195:
        /* <DEDUP_REMOVED lines=13> */
.L_x_1196:
        /* <DEDUP_REMOVED lines=11> */
.L_x_1197:
[----:B------:R-:W-:Y:S02]  /*1aa0*/  ULDC UR5, c[0x0][0x270] ;  /* 0x00009c0000057ab9 */ /* 0x000fe40000000800 */
[----:B------:R-:W-:-:S04]  /*1ab0*/  UIMAD UR5, UR46, UR5, UR56 ;  /* 0x000000052e0572a4 */ /* 0x000fc8000f8e0238 */
[----:B------:R-:W-:-:S12]  /*1ac0*/  UIMAD UR5, UR5, UR59, URZ ;  /* 0x0000003b050572a4 */ /* 0x000fd8000f8e023f */
.L_x_1198:
        /* <DEDUP_REMOVED lines=19> */
[----:B------:R-:W-:Y:S01]  /*1c00*/  USHF.R.S32.HI UR20, URZ, 0x1f, UR5 ;  /* 0x0000001f3f147899 */ /* 0x000fe20008011405 */
[----:B------:R-:W-:Y:S02]  /*1c10*/  ULDC.64 UR10, c[0x0][0x428] ;  /* 0x00010a00000a7ab9 */ /* 0x000fe40000000a00 */
[----:B------:R-:W-:Y:S01]  /*1c20*/  IMAD R9, R5, UR18, R9 ;  /* 0x0000001205097c24 */ /* 0x000fe2000f8e0209 */
[----:B-1----:R-:W-:Y:S01]  /*1c30*/  SHF.R.S32.HI R162, RZ, 0x1f, R8 ;  /* 0x0000001fffa27819 */ /* 0x002fe20000011408 */
[----:B------:R-:W-:Y:S01]  /*1c40*/  ULEA.HI UR20, UR20, UR5, URZ, 0x7 ;  /* 0x0000000514147291 */ /* 0x000fe2000f8f383f */
[----:B------:R-:W-:-:S02]  /*1c50*/  ULDC.64 UR16, c[0x0][0x258] ;  /* 0x0000960000107ab9 */ /* 0x000fc40000000a00 */
[CC--:B------:R-:W-:Y:S01]  /*1c60*/  LEA.HI R13, R162.reuse, R8.reuse, RZ, 0x2 ;  /* 0x00000008a20d7211 */ /* 0x0c0fe200078f10ff */
[----:B------:R-:W-:Y:S01]  /*1c70*/  UIMAD UR13, UR34, UR10, URZ ;  /* 0x0000000a220d72a4 */ /* 0x000fe2000f8e023f */
[----:B------:R-:W-:Y:S01]  /*1c80*/  LEA.HI R162, R162, R8, RZ, 0x5 ;  /* 0x00000008a2a27211 */ /* 0x000fe200078f28ff */
[----:B------:R-:W-:Y:S01]  /*1c90*/  USHF.R.S32.HI UR20, URZ, 0x7, UR20 ;  /* 0x000000073f147899 */ /* 0x000fe20008011414 */
[----:B------:R-:W-:Y:S02]  /*1ca0*/  LOP3.LUT R16, R13, 0xfffffffc, RZ, 0xc0, !PT ;  /* 0xfffffffc0d107812 */ /* 0x000fe400078ec0ff */
[----:B------:R-:W-:Y:S01]  /*1cb0*/  LOP3.LUT R7, R162, 0xffffffe0, RZ, 0xc0, !PT ;  /* 0xffffffe0a2077812 */ /* 0x000fe200078ec0ff */
[----:B------:R-:W-:Y:S01]  /*1cc0*/  UISETP.LT.AND UP1, UPT, URZ, UR20, UPT ;  /* 0x000000143f00728c */ /* 0x000fe2000bf21270 */
[----:B------:R-:W-:Y:S01]  /*1cd0*/  SHF.R.S32.HI R13, RZ, 0x2, R13 ;  /* 0x00000002ff0d7819 */ /* 0x000fe2000001140d */
[C---:B------:R-:W-:Y:S01]  /*1ce0*/  IMAD.IADD R16, R8.reuse, 0x1, -R16 ;  /* 0x0000000108107824 */ /* 0x040fe200078e0a10 */
[----:B------:R-:W-:Y:S01]  /*1cf0*/  SHF.R.S32.HI R162, RZ, 0x5, R162 ;  /* 0x00000005ffa27819 */ /* 0x000fe200000114a2 */
[----:B------:R-:W-:Y:S01]  /*1d00*/  IMAD.IADD R7, R8, 0x1, -R7 ;  /* 0x0000000108077824 */ /* 0x000fe200078e0a07 */
[----:B------:R-:W-:Y:S01]  /*1d10*/  SHF.R.S32.HI R14, RZ, 0x1f, R13 ;  /* 0x0000001fff0e7819 */ /* 0x000fe2000001140d */
[----:B------:R-:W-:Y:S01]  /*1d20*/  IMAD.SHL.U32 R16, R16, 0x8, RZ ;  /* 0x0000000810107824 */ /* 0x000fe200078e00ff */
[----:B------:R-:W-:Y:S01]  /*1d30*/  IADD3 R18, P0, R13, UR18, RZ ;  /* 0x000000120d127c10 */ /* 0x000fe2000ff1e0ff */
[----:B------:R-:W-:Y:S01]  /*1d40*/  IMAD R162, R162, UR22, R7 ;  /* 0x00000016a2a27c24 */ /* 0x000fe2000f8e0207 */
[----:B------:R-:W-:-:S02]  /*1d50*/  USEL UR20, URZ, UR20, !UP1 ;  /* 0x000000143f147287 */ /* 0x000fc4000c800000 */
[----:B------:R-:W-:Y:S02]  /*1d60*/  IADD3.X R7, R14, UR19, RZ, P0, !PT ;  /* 0x000000130e077c10 */ /* 0x000fe400087fe4ff */
[--C-:B------:R-:W-:Y:S01]  /*1d70*/  SHF.R.S32.HI R17, RZ, 0x1f, R16.reuse ;  /* 0x0000001fff117819 */ /* 0x100fe20000011410 */
[----:B------:R-:W-:Y:S01]  /*1d80*/  UISETP.GT.AND UP1, UPT, UR32, UR20, UPT ;  /* 0x000000142000728c */ /* 0x000fe2000bf24270 */
[----:B------:R-:W-:Y:S01]  /*1d90*/  IADD3 R20, P0, R16, UR8, RZ ;  /* 0x0000000810147c10 */ /* 0x000fe2000ff1e0ff */
[----:B------:R-:W-:Y:S01]  /*1da0*/  IMAD R7, R7, UR42, RZ ;  /* 0x0000002a07077c24 */ /* 0x000fe2000f8e02ff */
[----:B------:R-:W-:Y:S02]  /*1db0*/  UIMAD UR8, UR56, UR11, UR13 ;  /* 0x0000000b380872a4 */ /* 0x000fe4000f8e020d */
[----:B------:R-:W-:Y:S01]  /*1dc0*/  IADD3.X R21, R17, UR53, RZ, P0, !PT ;  /* 0x0000003511157c10 */ /* 0x000fe200087fe4ff */
[----:B------:R-:W-:Y:S01]  /*1dd0*/  IMAD R7, R18, UR43, R7 ;  /* 0x0000002b12077c24 */ /* 0x000fe2000f8e0207 */
[----:B------:R-:W-:Y:S01]  /*1de0*/  IADD3 R8, P0, R162, UR9, RZ ;  /* 0x00000009a2087c10 */ /* 0x000fe2000ff1e0ff */
[----:B------:R-:W-:-:S03]  /*1df0*/  IMAD.WIDE.U32 R18, R18, UR42, R16 ;  /* 0x0000002a12127c25 */ /* 0x000fc6000f8e0010 */
[----:B------:R-:W-:Y:S01]  /*1e00*/  LEA.HI.X.SX32 R162, R162, UR6, 0x1, P0 ;  /* 0x00000006a2a27c11 */ /* 0x000fe200080f0eff */
[----:B------:R-:W-:Y:S01]  /*1e10*/  IMAD.WIDE.U32 R20, R4, UR18, R20 ;  /* 0x0000001204147c25 */ /* 0x000fe2000f8e0014 */
[----:B------:R-:W-:Y:S01]  /*1e20*/  LEA R157, P0, R8, UR24, 0x2 ;  /* 0x00000018089d7c11 */ /* 0x000fe2000f8010ff */
[----:B------:R-:W-:Y:S01]  /*1e30*/  UIMAD UR6, UR34, UR16, URZ ;  /* 0x00000010220672a4 */ /* 0x000fe2000f8e023f */
[----:B------:R-:W-:Y:S01]  /*1e40*/  IADD3 R18, P2, R18, UR57, RZ ;  /* 0x0000003912127c10 */ /* 0x000fe2000ff5e0ff */
[----:B------:R-:W-:Y:S01]  /*1e50*/  IMAD.IADD R9, R21, 0x1, R9 ;  /* 0x0000000115097824 */ /* 0x000fe200078e0209 */
[----:B------:R-:W-:Y:S01]  /*1e60*/  LEA.HI.X R162, R8, UR25, R162, 0x2, P0 ;  /* 0x0000001908a27c11 */ /* 0x000fe200080f14a2 */
[----:B------:R-:W-:Y:S01]  /*1e70*/  IMAD.MOV.U32 R8, RZ, RZ, R20 ;  /* 0x000000ffff087224 */ /* 0x000fe200078e0014 */
[----:B------:R-:W-:Y:S01]  /*1e80*/  IADD3.X R19, R19, UR50, R7, P2, !PT ;  /* 0x0000003213137c10 */ /* 0x000fe200097fe407 */
[----:B------:R-:W-:Y:S01]  /*1e90*/  IMAD.U32 R7, RZ, RZ, UR10 ;  /* 0x0000000aff077e24 */ /* 0x000fe2000f8e00ff */
[----:B------:R-:W-:Y:S01]  /*1ea0*/  UIMAD UR6, UR56, UR17, UR6 ;  /* 0x00000011380672a4 */ /* 0x000fe2000f8e0206 */
[----:B------:R-:W-:Y:S01]  /*1eb0*/  IMAD.U32 R20, RZ, RZ, UR16 ;  /* 0x00000010ff147e24 */ /* 0x000fe2000f8e00ff */
[----:B------:R-:W-:Y:S01]  /*1ec0*/  UIADD3 UR10, UR18, UR41, URZ ;  /* 0x00000029120a7290 */ /* 0x000fe2000fffe03f */
[----:B------:R-:W-:Y:S01]  /*1ed0*/  IMAD.WIDE.U32 R22, R7, UR56, R8 ;  /* 0x0000003807167c25 */ /* 0x000fe2000f8e0008 */
[----:B------:R-:W-:Y:S01]  /*1ee0*/  ULDC.64 UR24, c[0x0][0x478] ;  /* 0x00011e0000187ab9 */ /* 0x000fe20000000a00 */
[----:B------:R-:W-:Y:S01]  /*1ef0*/  ULDC.64 UR18, c[0x0][0x2b0] ;  /* 0x0000ac0000127ab9 */ /* 0x000fe20000000a00 */
[----:B------:R-:W-:Y:S01]  /*1f00*/  ULDC.64 UR16, c[0x0][0x3e0] ;  /* 0x0000f80000107ab9 */ /* 0x000fe20000000a00 */
[----:B------:R-:W-:Y:S01]  /*1f10*/  IMAD.WIDE.U32 R20, R20, UR56, R18 ;  /* 0x0000003814147c25 */ /* 0x000fe2000f8e0012 */
[----:B------:R-:W-:-:S02]  /*1f20*/  UIMAD.WIDE UR10, UR10, 0x4, UR18 ;  /* 0x000000040a0a78a5 */ /* 0x000fc4000f8e0212 */
[----:B------:R-:W-:Y:S01]  /*1f30*/  UIMAD.WIDE UR24, UR30, 0x4, UR24 ;  /* 0x000000041e1878a5 */ /* 0x000fe2000f8e0218 */
[----:B------:R-:W-:Y:S01]  /*1f40*/  VIADD R19, R23, UR8 ;  /* 0x0000000817137c36 */ /* 0x000fe20008000000 */
[----:B------:R-:W-:Y:S01]  /*1f50*/  ULDC.64 UR8, c[0x0][0x210] ;  /* 0x0000840000087ab9 */ /* 0x000fe20000000a00 */
[----:B------:R-:W-:Y:S01]  /*1f60*/  VIADD R7, R21, UR6 ;  /* 0x0000000615077c36 */ /* 0x000fe20008000000 */
[----:B------:R-:W-:Y:S01]  /*1f70*/  LEA R160, P0, R20, UR8, 0x1 ;  /* 0x0000000814a07c11 */ /* 0x000fe2000f8008ff */
[-C--:B------:R-:W-:Y:S01]  /*1f80*/  IMAD R8, R14, R4.reuse, RZ ;  /* 0x000000040e087224 */ /* 0x080fe200078e02ff */
[----:B------:R-:W-:Y:S01]  /*1f90*/  UIADD3 UR8, UR32, -0x1, URZ ;  /* 0xffffffff20087890 */ /* 0x000fe2000fffe03f */
[----:B------:R-:W-:Y:S01]  /*1fa0*/  IMAD.MOV.U32 R18, RZ, RZ, R22 ;  /* 0x000000ffff127224 */ /* 0x000fe200078e0016 */
[----:B------:R-:W-:Y:S01]  /*1fb0*/  LEA.HI.X R161, R20, UR9, R7, 0x1, P0 ;  /* 0x0000000914a17c11 */ /* 0x000fe200080f0c07 */
[C---:B------:R-:W-:Y:S01]  /*1fc0*/  IMAD R8, R13.reuse, R5, R8 ;  /* 0x000000050d087224 */ /* 0x040fe200078e0208 */
[----:B------:R-:W-:Y:S01]  /*1fd0*/  PLOP3.LUT P0, PT, PT, PT, UP1, 0x80, 0x0 ;  /* 0x000000000000781c */ /* 0x000fe20003f0f018 */
[----:B------:R-:W-:Y:S01]  /*1fe0*/  IMAD.WIDE.U32 R18, R13, R4, R18 ;  /* 0x000000040d127225 */ /* 0x000fe200078e0012 */
[----:B------:R-:W-:Y:S01]  /*1ff0*/  UMOV UR19, UR24 ;  /* 0x0000001800137c82 */ /* 0x000fe20008000000 */
[----:B------:R-:W-:-:S02]  /*2000*/  UMOV UR18, UR25 ;  /* 0x0000001900127c82 */ /* 0x000fc40008000000 */
[----:B------:R-:W-:Y:S01]  /*2010*/  IMAD.IADD R8, R19, 0x1, R8 ;  /* 0x0000000113087824 */ /* 0x000fe200078e0208 */
[----:B------:R-:W-:Y:S01]  /*2020*/  LEA R158, P2, R18, UR16, 0x1 ;  /* 0x00000010129e7c11 */ /* 0x000fe2000f8408ff */
[----:B------:R-:W-:-:S03]  /*2030*/  UMOV UR16, UR11 ;  /* 0x0000000b00107c82 */ /* 0x000fc60008000000 */
[----:B------:R-:W-:Y:S01]  /*2040*/  LEA.HI.X R159, R18, UR17, R8, 0x1, P2 ;  /* 0x00000011129f7c11 */ /* 0x000fe200090f0c08 */
[----:B------:R-:W-:Y:S02]  /*2050*/  UMOV UR17, UR10 ;  /* 0x0000000a00117c82 */ /* 0x000fe40008000000 */
        /* <DEDUP_REMOVED lines=20> */
.L_x_1200:
        /* <DEDUP_REMOVED lines=19> */
.L_x_1201:
        /* <DEDUP_REMOVED lines=30> */
.L_x_1203:
[----:B------:R-:W-:Y:S05]  /*24b0*/  BSYNC B0 ;  /* 0x0000000000007941 */ /* 0x000fea0003800000 */
.L_x_1202:
        /* <DEDUP_REMOVED lines=14> */
.L_x_1205:
[----:B------:R-:W-:Y:S05]  /*25a0*/  BSYNC B0 ;  /* 0x0000000000007941 */ /* 0x000fea0003800000 */
.L_x_1204:
        /* <DEDUP_REMOVED lines=26> */
.L_x_1207:
[----:B------:R-:W-:Y:S05]  /*2750*/  BSYNC B0 ;  /* 0x0000000000007941 */ /* 0x000fea0003800000 */
.L_x_1206:
        /* <DEDUP_REMOVED lines=14> */
.L_x_1199:
[----:B------:R-:W-:Y:S01]  /*2840*/  UIMAD UR5, UR8, -0x80, UR12 ;  /* 0xffffff80080578a4 */ /* 0x000fe2000f8e020c */
[----:B------:R-:W-:Y:S01]  /*2850*/  VIADD R7, R131, 0x40 ;  /* 0x0000004083077836 */ /* 0x000fe20000000000 */
[----:B------:R-:W-:Y:S01]  /*2860*/  UIMAD UR9, UR33, UR28, URZ ;  /* 0x0000001c210972a4 */ /* 0x000fe2000f8e023f */
[----:B------:R-:W-:Y:S01]  /*2870*/  VIADD R9, R13, 0x40 ;  /* 0x000000400d097836 */ /* 0x000fe20000000000 */
[----:B------:R-:W-:Y:S01]  /*2880*/  UIMAD UR6, UR37, -0x80, UR7 ;  /* 0xffffff80250678a4 */ /* 0x000fe2000f8e0207 */
[----:B------:R-:W-:Y:S01]  /*2890*/  VIADD R8, R131, 0x8 ;  /* 0x0000000883087836 */ /* 0x000fe20000000000 */
[----:B------:R-:W-:Y:S01]  /*28a0*/  ISETP.GE.AND P5, PT, R7, UR5, PT ;  /* 0x0000000507007c0c */ /* 0x000fe2000bfa6270 */
[----:B------:R-:W-:Y:S01]  /*28b0*/  IMAD.U32 R7, RZ, RZ, UR28 ;  /* 0x0000001cff077e24 */ /* 0x000fe2000f8e00ff */
[----:B------:R-:W-:Y:S01]  /*28c0*/  ISETP.GE.AND P3, PT, R9, UR5, PT ;  /* 0x0000000509007c0c */ /* 0x000fe2000bf66270 */
[----:B------:R-:W-:Y:S01]  /*28d0*/  UIMAD UR10, UR21, UR29, UR9 ;  /* 0x0000001d150a72a4 */ /* 0x000fe2000f8e0209 */
[----:B------:R-:W-:Y:S01]  /*28e0*/  ISETP.GE.AND P6, PT, R8, UR5, PT ;  /* 0x0000000508007c0c */ /* 0x000fe2000bfc6270 */
[----:B------:R-:W-:Y:S01]  /*28f0*/  IMAD.WIDE.U32 R18, R7, UR21, R16 ;  /* 0x0000001507127c25 */ /* 0x000fe2000f8e0010 */
[----:B------:R-:W-:Y:S01]  /*2900*/  ISETP.GE.AND P1, PT, R9, UR6, PT ;  /* 0x0000000609007c0c */ /* 0x000fe2000bf26270 */
[----:B------:R-:W-:Y:S01]  /*2910*/  UIMAD UR9, UR33, UR26, URZ ;  /* 0x0000001a210972a4 */ /* 0x000fe2000f8e023f */
[----:B------:R-:W-:Y:S01]  /*2920*/  ISETP.GE.AND P4, PT, R13, UR5, PT ;  /* 0x000000050d007c0c */ /* 0x000fe2000bf86270 */
[----:B------:R-:W-:Y:S01]  /*2930*/  IMAD.U32 R7, RZ, RZ, UR10 ;  /* 0x0000000aff077e24 */ /* 0x000fe2000f8e00ff */
[----:B------:R-:W-:Y:S01]  /*2940*/  IADD3 R18, P0, R18, UR52, RZ ;  /* 0x0000003412127c10 */ /* 0x000fe2000ff1e0ff */
[----:B------:R-:W-:Y:S01]  /*2950*/  IMAD.WIDE.U32 R8, R4, 0x80, RZ ;  /* 0x0000008004087825 */ /* 0x000fe200078e00ff */
[----:B------:R-:W-:Y:S01]  /*2960*/  UIMAD UR9, UR21, UR27, UR9 ;  /* 0x0000001b150972a4 */ /* 0x000fe2000f8e0209 */
[----:B------:R-:W-:Y:S01]  /*2970*/  LEA R12, R132, UR4, 0x1 ;  /* 0x00000004840c7c11 */ /* 0x000fe2000f8e08ff */
[----:B------:R-:W-:Y:S01]  /*2980*/  ULDC.64 UR24, c[0x0][0x260] ;  /* 0x0000980000187ab9 */ /* 0x000fe20000000a00 */
[----:B------:R-:W-:Y:S01]  /*2990*/  IMAD.U32 R4, RZ, RZ, UR26 ;  /* 0x0000001aff047e24 */ /* 0x000fe2000f8e00ff */
[----:B------:R-:W-:Y:S01]  /*29a0*/  IADD3.X R19, R19, UR54, R7, P0, !PT ;  /* 0x0000003613137c10 */ /* 0x000fe200087fe407 */
[----:B------:R-:W-:Y:S01]  /*29b0*/  IMAD.SHL.U32 R5, R5, 0x80, RZ ;  /* 0x0000008005057824 */ /* 0x000fe200078e00ff */
[----:B------:R-:W-:Y:S01]  /*29c0*/  PLOP3.LUT P0, PT, PT, PT, UP5, 0x80, 0x0 ;  /* 0x000000000000781c */ /* 0x000fe20003f0f058 */
[----:B------:R-:W-:Y:S01]  /*29d0*/  IMAD.WIDE.U32 R16, R4, UR21, R16 ;  /* 0x0000001504107c25 */ /* 0x000fe2000f8e0010 */
[----:B------:R-:W-:Y:S01]  /*29e0*/  @!P3 IADD3 R8, P2, R158, R8, RZ ;  /* 0x000000089e08b210 */ /* 0x000fe20007f5e0ff */
[----:B------:R-:W-:Y:S01]  /*29f0*/  ULDC.64 UR10, c[0x0][0x268] ;  /* 0x00009a00000a7ab9 */ /* 0x000fe20000000a00 */
[----:B------:R-:W-:Y:S01]  /*2a00*/  SHF.R.S32.HI R151, RZ, 0x1f, R131 ;  /* 0x0000001fff977819 */ /* 0x000fe20000011483 */
[----:B------:R-:W-:Y:S01]  /*2a10*/  IMAD.U32 R4, RZ, RZ, UR9 ;  /* 0x00000009ff047e24 */ /* 0x000fe2000f8e00ff */
[----:B------:R-:W-:Y:S01]  /*2a20*/  @!P3 IADD3.X R9, R159, R9, R5, P2, !PT ;  /* 0x000000099f09b210 */ /* 0x000fe200017fe405 */
[----:B------:R-:W-:Y:S01]  /*2a30*/  IMAD R20, R10, UR24, RZ ;  /* 0x000000180a147c24 */ /* 0x000fe2000f8e02ff */
[----:B------:R-:W-:Y:S01]  /*2a40*/  IADD3 R16, P2, R16, UR31, RZ ;  /* 0x0000001f10107c10 */ /* 0x000fe2000ff5e0ff */
[----:B------:R-:W-:Y:S01]  /*2a50*/  IMAD R26, R10, UR10, RZ ;  /* 0x0000000a0a1a7c24 */ /* 0x000fe2000f8e02ff */
[----:B------:R-:W-:Y:S01]  /*2a60*/  USHF.L.U32 UR9, UR43, 0x7, URZ ;  /* 0x000000072b097899 */ /* 0x000fe2000800063f */
[C---:B------:R-:W-:Y:S01]  /*2a70*/  IMAD R20, R6.reuse, UR25, R20 ;  /* 0x0000001906147c24 */ /* 0x040fe2000f8e0214 */
[----:B------:R-:W-:Y:S01]  /*2a80*/  IADD3.X R17, R17, UR36, R4, P2, !PT ;  /* 0x0000002411117c10 */ /* 0x000fe200097fe404 */
[----:B------:R-:W-:Y:S01]  /*2a90*/  @P0 BAR.SYNC.DEFER_BLOCKING 0x0 ;  /* 0x0000000000000b1d */ /* 0x000fe20000010000 */
[C---:B------:R-:W-:Y:S01]  /*2aa0*/  ISETP.GE.AND P2, PT, R13.reuse, UR6, PT ;  /* 0x000000060d007c0c */ /* 0x040fe2000bf46270 */
[----:B------:R-:W-:Y:S01]  /*2ab0*/  IMAD.WIDE.U32 R4, R6, UR24, R18 ;  /* 0x0000001806047c25 */ /* 0x000fe2000f8e0012 */
[----:B------:R-:W-:Y:S01]  /*2ac0*/  @!P1 IADD3 R18, P0, R13, 0x40, RZ ;  /* 0x000000400d129810 */ /* 0x000fe20007f1e0ff */
[----:B------:R-:W-:-:S02]  /*2ad0*/  ULEA.HI UR6, UR8, UR8, URZ, 0x1 ;  /* 0x0000000808067291 */ /* 0x000fc4000f8f083f */
[----:B------:R-:W-:Y:S02]  /*2ae0*/  IMAD R26, R6, UR11, R26 ;  /* 0x0000000b061a7c24 */ /* 0x000fe4000f8e021a */
[----:B------:R-:W-:Y:S01]  /*2af0*/  VIADD R156, R132, 0x1000 ;  /* 0x00001000849c7836 */ /* 0x000fe20000000000 */
[----:B------:R-:W-:Y:S01]  /*2b00*/  ULOP3.LUT UR6, UR6, 0xfffffffe, URZ, 0xc0, !UPT ;  /* 0xfffffffe06067892 */ /* 0x000fe2000f8ec03f */
[----:B------:R-:W-:Y:S01]  /*2b10*/  IMAD.WIDE.U32 R16, R6, UR10, R16 ;  /* 0x0000000a06107c25 */ /* 0x000fe2000f8e0010 */
[----:B------:R-:W-:Y:S02]  /*2b20*/  UIMAD.WIDE.U32 UR10, UR42, 0x80, URZ ;  /* 0x000000802a0a78a5 */ /* 0x000fe4000f8e003f */
[----:B------:R-:W-:Y:S01]  /*2b30*/  UIADD3 UR6, UR8, -UR6, URZ ;  /* 0x8000000608067290 */ /* 0x000fe2000fffe03f */
[----:B------:R-:W-:Y:S01]  /*2b40*/  IMAD.IADD R21, R5, 0x1, R20 ;  /* 0x0000000105157824 */ /* 0x000fe200078e0214 */
[----:B------:R-:W1:Y:S01]  /*2b50*/  @!P2 LDC.64 R10, c[0x0][0x218] ;  /* 0x00008600ff0aab82 */ /* 0x000e620000000a00 */
[--C-:B------:R-:W-:Y:S01]  /*2b60*/  @!P2 IMAD.MOV.U32 R20, RZ, RZ, R4.reuse ;  /* 0x000000ffff14a224 */ /* 0x100fe200078e0004 */
[----:B------:R-:W-:Y:S01]  /*2b70*/  UISETP.NE.AND UP0, UPT, UR6, 0x1, UPT ;  /* 0x000000010600788c */ /* 0x000fe2000bf05270 */
[----:B------:R-:W-:-:S02]  /*2b80*/  @!P1 IMAD.MOV.U32 R6, RZ, RZ, R4 ;  /* 0x000000ffff069224 */ /* 0x000fc400078e0004 */
[----:B------:R-:W-:Y:S02]  /*2b90*/  IMAD.MOV.U32 R154, RZ, RZ, 0x7f800000 ;  /* 0x7f800000ff9a7424 */ /* 0x000fe400078e00ff */
[----:B------:R-:W-:Y:S02]  /*2ba0*/  IMAD.MOV.U32 R155, RZ, RZ, 0x7f800000 ;  /* 0x7f800000ff9b7424 */ /* 0x000fe400078e00ff */
[----:B------:R-:W-:Y:S01]  /*2bb0*/  IMAD.MOV.U32 R152, RZ, RZ, 0x7f800000 ;  /* 0x7f800000ff987424 */ /* 0x000fe200078e00ff */
[----:B------:R2:W-:Y:S01]  /*2bc0*/  @P4 STS [R12+0x4000], RZ ;  /* 0x004000ff0c004388 */ /* 0x0005e20000000800 */
[----:B------:R-:W-:Y:S01]  /*2bd0*/  @!P1 IMAD.X R15, RZ, RZ, R14, P0 ;  /* 0x000000ffff0f9224 */ /* 0x000fe200000e060e */
[----:B------:R-:W-:Y:S01]  /*2be0*/  @!P3 IADD3 R22, P0, R160, UR10, RZ ;  /* 0x0000000aa016bc10 */ /* 0x000fe2000ff1e0ff */
[----:B------:R-:W-:Y:S01]  /*2bf0*/  IMAD.U32 R4, RZ, RZ, UR9 ;  /* 0x00000009ff047e24 */ /* 0x000fe2000f8e00ff */
[----:B------:R2:W-:Y:S01]  /*2c00*/  @P4 STS [R12+0x4004], RZ ;  /* 0x004004ff0c004388 */ /* 0x0005e20000000800 */
[----:B------:R-:W-:-:S02]  /*2c10*/  IMAD.IADD R27, R17, 0x1, R26 ;  /* 0x00000001111b7824 */ /* 0x000fc400078e021a */
[----:B------:R-:W-:Y:S01]  /*2c20*/  IMAD.MOV.U32 R153, RZ, RZ, 0x7f800000 ;  /* 0x7f800000ff997424 */ /* 0x000fe200078e00ff */
[----:B------:R-:W-:Y:S01]  /*2c30*/  @!P3 IADD3.X R23, R161, UR11, R4, P0, !PT ;  /* 0x0000000ba117bc10 */ /* 0x000fe200087fe404 */
[----:B------:R2:W-:Y:S01]  /*2c40*/  @P4 STS.64 [R12+0x4008], RZ ;  /* 0x004008ff0c004388 */ /* 0x0005e20000000a00 */
[----:B------:R-:W-:Y:S01]  /*2c50*/  @!P1 IADD3 R4, P0, R13, 0x40, RZ ;  /* 0x000000400d049810 */ /* 0x000fe20007f1e0ff */
[--C-:B------:R-:W-:Y:S01]  /*2c60*/  @!P2 IMAD.MOV.U32 R26, RZ, RZ, R16.reuse ;  /* 0x000000ffff1aa224 */ /* 0x100fe200078e0010 */
[----:B------:R-:W-:Y:S01]  /*2c70*/  UIADD3 UR38, UR21, UR12, URZ ;  /* 0x0000000c15267290 */ /* 0x000fe2000fffe03f */
[----:B------:R-:W-:Y:S01]  /*2c80*/  @!PT LDS RZ, [RZ] ;  /* 0x00000000fffff984 */ /* 0x000fe20000000800 */
[----:B------:R-:W-:Y:S01]  /*2c90*/  @!PT LDS RZ, [RZ] ;  /* 0x00000000fffff984 */ /* 0x000fe20000000800 */
[----:B------:R-:W-:Y:S01]  /*2ca0*/  @!PT LDS RZ, [RZ] ;  /* 0x00000000fffff984 */ /* 0x000fe20000000800 */
[----:B------:R-:W-:Y:S01]  /*2cb0*/  @!P4 LDGSTS.E.BYPASS.LTC128B.128 [R12+0x4000], desc[UR14][R158.64] ;  /* 0x040000009e0ccfae */ /* 0x000fe2000b901d4e */
[----:B------:R-:W-:Y:S01]  /*2cc0*/  @!P1 IMAD.MOV.U32 R24, RZ, RZ, R16 ;  /* 0x000000ffff189224 */ /* 0x000fe200078e0010 */
[----:B------:R-:W-:Y:S01]  /*2cd0*/  USHF.L.U32 UR35, UR22, 0x4, URZ ;  /* 0x0000000416237899 */ /* 0x000fe2000800063f */
[----:B------:R-:W-:Y:S01]  /*2ce0*/  @!P1 IMAD.X R5, RZ, RZ, R14, P0 ;  /* 0x000000ffff059224 */ /* 0x000fe200000e060e */
[----:B------:R2:W-:Y:S01]  /*2cf0*/  @P3 STS.128 [R12+0x5000], RZ ;  /* 0x005000ff0c003388 */ /* 0x0005e20000000c00 */
[C---:B------:R-:W-:Y:S01]  /*2d00*/  @!P2 IMAD R16, R14.reuse, UR28, RZ ;  /* 0x0000001c0e10ac24 */ /* 0x040fe2000f8e02ff */
[----:B------:R-:W-:Y:S01]  /*2d10*/  PLOP3.LUT P0, PT, PT, PT, UP0, 0x80, 0x0 ;  /* 0x000000000000781c */ /* 0x000fe20003f0f008 */
[----:B------:R-:W-:Y:S01]  /*2d20*/  @!P2 IMAD R14, R14, UR26, RZ ;  /* 0x0000001a0e0eac24 */ /* 0x000fe2000f8e02ff */
[----:B------:R-:W-:Y:S01]  /*2d30*/  @!PT LDS RZ, [RZ] ;  /* 0x00000000fffff984 */ /* 0x000fe20000000800 */
[----:B------:R-:W-:Y:S01]  /*2d40*/  @!PT LDS RZ, [RZ] ;  /* 0x00000000fffff984 */ /* 0x000fe20000000800 */
[----:B------:R-:W-:Y:S01]  /*2d50*/  @!PT LDS RZ, [RZ] ;  /* 0x00000000fffff984 */ /* 0x000fe20000000800 */
[----:B------:R3:W-:Y:S01]  /*2d60*/  @!P3 LDGSTS.E.BYPASS.LTC128B.128 [R12+0x5000], desc[UR14][R8.64] ;  /* 0x05000000080cbfae */ /* 0x0007e2000b901d4e */
[----:B------:R-:W-:Y:S01]  /*2d70*/  @!P1 IMAD R5, R5, UR26, RZ ;  /* 0x0000001a05059c24 */ /* 0x000fe2000f8e02ff */
[----:B------:R-:W-:Y:S01]  /*2d80*/  SEL R156, R156, R132, !P0 ;  /* 0x000000849c9c7207 */ /* 0x000fe20004000000 */
[----:B------:R-:W-:Y:S01]  /*2d90*/  @!P1 IMAD.MOV.U32 R25, RZ, RZ, R27 ;  /* 0x000000ffff199224 */ /* 0x000fe200078e001b */
[----:B------:R-:W-:Y:S01]  /*2da0*/  UIMAD UR34, UR22, 0x18, URZ ;  /* 0x00000018162278a4 */ /* 0x000fe2000f8e023f */
[--C-:B------:R-:W-:Y:S01]  /*2db0*/  @!P1 IMAD.MOV.U32 R7, RZ, RZ, R21.reuse ;  /* 0x000000ffff079224 */ /* 0x100fe200078e0015 */
[----:B------:R-:W-:Y:S01]  /*2dc0*/  LEA R156, R156, UR4, 0x1 ;  /* 0x000000049c9c7c11 */ /* 0x000fe2000f8e08ff */
[----:B------:R-:W-:Y:S01]  /*2dd0*/  @!P1 IMAD R15, R15, UR28, RZ ;  /* 0x0000001c0f0f9c24 */ /* 0x000fe2000f8e02ff */
[----:B------:R-:W-:Y:S01]  /*2de0*/  UIMAD UR32, UR22, 0x28, URZ ;  /* 0x00000028162078a4 */ /* 0x000fe2000f8e023f */
[C---:B------:R-:W-:Y:S01]  /*2df0*/  @!P2 IMAD R16, R13.reuse, UR29, R16 ;  /* 0x0000001d0d10ac24 */ /* 0x040fe2000f8e0210 */
[----:B------:R-:W-:Y:S01]  /*2e00*/  UIMAD UR30, UR22, 0x38, URZ ;  /* 0x00000038161e78a4 */ /* 0x000fe2000f8e023f */
[C---:B------:R-:W-:Y:S01]  /*2e10*/  @!P2 IMAD.WIDE.U32 R20, R13.reuse, UR28, R20 ;  /* 0x0000001c0d14ac25 */ /* 0x040fe2000f8e0014 */
[----:B------:R2:W-:Y:S01]  /*2e20*/  @P4 STS [R156], RZ ;  /* 0x000000ff9c004388 */ /* 0x0005e20000000800 */
[----:B------:R-:W-:Y:S01]  /*2e30*/  ULDC UR13, c[0x0][0x394] ;  /* 0x0000e500000d7ab9 */ /* 0x000fe20000000800 */
[----:B------:R-:W-:Y:S01]  /*2e40*/  ULDC UR41, c[0x0][0x398] ;  /* 0x0000e60000297ab9 */ /* 0x000fe20000000800 */
[C---:B------:R-:W-:Y:S01]  /*2e50*/  @!P2 IMAD R14, R13.reuse, UR27, R14 ;  /* 0x0000001b0d0eac24 */ /* 0x040fe2000f8e020e */
[----:B------:R2:W-:Y:S01]  /*2e60*/  @P4 STS [R156+0x4], RZ ;  /* 0x000004ff9c004388 */ /* 0x0005e20000000800 */
[----:B------:R-:W-:-:S04]  /*2e70*/  @!P2 IMAD.WIDE.U32 R26, R13, UR26, R26 ;  /* 0x0000001a0d1aac25 */ /* 0x000fc8000f8e001a */
[----:B------:R-:W-:Y:S01]  /*2e80*/  VIADD R149, R131, 0xffffff80 ;  /* 0xffffff8083957836 */ /* 0x000fe20000000000 */
[----:B------:R2:W-:Y:S01]  /*2e90*/  @P4 STS [R156+0x8], RZ ;  /* 0x000008ff9c004388 */ /* 0x0005e20000000800 */
[C---:B------:R-:W-:Y:S02]  /*2ea0*/  @!P1 IMAD R13, R4.reuse, UR27, R5 ;  /* 0x0000001b040d9c24 */ /* 0x040fe4000f8e0205 */
[----:B------:R-:W-:Y:S01]  /*2eb0*/  VIADD R120, R129, 0x1000 ;  /* 0x0000100081787836 */ /* 0x000fe20000000000 */
[----:B------:R2:W-:Y:S01]  /*2ec0*/  @P4 STS [R156+0xc], RZ ;  /* 0x00000cff9c004388 */ /* 0x0005e20000000800 */
[----:B---3--:R-:W3:Y:S01]  /*2ed0*/  @!P2 LDC.64 R8, c[0x0][0x220] ;  /* 0x00008800ff08ab82 */ /* 0x008ee20000000a00 */
[----:B------:R-:W-:-:S04]  /*2ee0*/  @!P1 IMAD.WIDE.U32 R24, R4, UR26, R24 ;  /* 0x0000001a04189c25 */ /* 0x000fc8000f8e0018 */
[----:B------:R-:W-:Y:S01]  /*2ef0*/  VIADD R119, R128, 0x1000 ;  /* 0x0000100080777836 */ /* 0x000fe20000000000 */
[----:B------:R-:W-:Y:S01]  /*2f00*/  @!PT LDS RZ, [RZ] ;  /* 0x00000000fffff984 */ /* 0x000fe20000000800 */
[----:B------:R-:W-:Y:S01]  /*2f10*/  @!PT LDS RZ, [RZ] ;  /* 0x00000000fffff984 */ /* 0x000fe20000000800 */
[----:B------:R-:W-:Y:S01]  /*2f20*/  @!PT LDS RZ, [RZ] ;  /* 0x00000000fffff984 */ /* 0x000fe20000000800 */
[----:B------:R-:W-:Y:S01]  /*2f30*/  @!P4 LDGSTS.E.BYPASS.LTC128B.128 [R156], desc[UR14][R160.64] ;  /* 0x00000000a09ccfae */ /* 0x000fe2000b901d4e */
[C---:B------:R-:W-:Y:S01]  /*2f40*/  @!P1 IMAD R15, R18.reuse, UR29, R15 ;  /* 0x0000001d120f9c24 */ /* 0x040fe2000f8e020f */
[----:B------:R-:W4:Y:S01]  /*2f50*/  @!P1 LDC.64 R4, c[0x0][0x220] ;  /* 0x00008800ff049b82 */ /* 0x000f220000000a00 */
[----:B------:R-:W-:Y:S01]  /*2f60*/  @!P1 IMAD.WIDE.U32 R18, R18, UR28, R6 ;  /* 0x0000001c12129c25 */ /* 0x000fe2000f8e0006 */
[C---:B-1----:R-:W-:Y:S01]  /*2f70*/  @!P2 LEA R10, P4, R20.reuse, R10, 0x1 ;  /* 0x0000000a140aa211 */ /* 0x042fe200078808ff */
[----:B------:R2:W-:Y:S01]  /*2f80*/  @P3 STS [R156+0x1000], RZ ;  /* 0x001000ff9c003388 */ /* 0x0005e20000000800 */
[----:B------:R-:W-:Y:S01]  /*2f90*/  CS2R R94, SRZ ;  /* 0x00000000005e7805 */ /* 0x000fe2000001ff00 */
[----:B------:R-:W-:Y:S01]  /*2fa0*/  @!P2 IMAD.IADD R16, R21, 0x1, R16 ;  /* 0x000000011510a824 */ /* 0x000fe200078e0210 */
[----:B------:R-:W-:Y:S01]  /*2fb0*/  CS2R R92, SRZ ;  /* 0x00000000005c7805 */ /* 0x000fe2000001ff00 */
[----:B------:R2:W-:Y:S01]  /*2fc0*/  @P3 STS [R156+0x1004], RZ ;  /* 0x001004ff9c003388 */ /* 0x0005e20000000800 */
[----:B------:R-:W1:Y:S01]  /*2fd0*/  @!P1 LDC.64 R6, c[0x0][0x218] ;  /* 0x00008600ff069b82 */ /* 0x000e620000000a00 */
[----:B------:R-:W-:Y:S01]  /*2fe0*/  @!P2 IMAD.IADD R14, R27, 0x1, R14 ;  /* 0x000000011b0ea824 */ /* 0x000fe200078e020e */
[----:B------:R-:W-:Y:S01]  /*2ff0*/  @!P2 LEA.HI.X R11, R20, R11, R16, 0x1, P4 ;  /* 0x0000000b140ba211 */ /* 0x000fe200020f0c10 */
[----:B------:R2:W-:Y:S01]  /*3000*/  @P3 STS [R156+0x1008], RZ ;  /* 0x001008ff9c003388 */ /* 0x0005e20000000800 */
[----:B------:R-:W-:Y:S01]  /*3010*/  @!P1 IMAD.IADD R13, R25, 0x1, R13 ;  /* 0x00000001190d9824 */ /* 0x000fe200078e020d */
[----:B------:R-:W-:Y:S01]  /*3020*/  CS2R R98, SRZ ;  /* 0x0000000000627805 */ /* 0x000fe2000001ff00 */
[----:B------:R-:W-:Y:S01]  /*3030*/  @!P1 IMAD.IADD R15, R19, 0x1, R15 ;  /* 0x00000001130f9824 */ /* 0x000fe200078e020f */
[----:B------:R2:W-:Y:S01]  /*3040*/  @P3 STS [R156+0x100c], RZ ;  /* 0x00100cff9c003388 */ /* 0x0005e20000000800 */
[----:B------:R-:W-:Y:S01]  /*3050*/  IMAD.SHL.U32 R150, R131, 0x4, RZ ;  /* 0x0000000483967824 */ /* 0x000fe200078e00ff */
[----:B------:R-:W-:-:S02]  /*3060*/  CS2R R96, SRZ ;  /* 0x0000000000607805 */ /* 0x000fc4000001ff00 */
[----:B------:R-:W-:Y:S01]  /*3070*/  CS2R R90, SRZ ;  /* 0x00000000005a7805 */ /* 0x000fe2000001ff00 */
[----:B------:R-:W-:Y:S01]  /*3080*/  @!PT LDS RZ, [RZ] ;  /* 0x00000000fffff984 */ /* 0x000fe20000000800 */
[----:B------:R-:W-:Y:S01]  /*3090*/  @!PT LDS RZ, [RZ] ;  /* 0x00000000fffff984 */ /* 0x000fe20000000800 */
[----:B------:R-:W-:Y:S01]  /*30a0*/  @!PT LDS RZ, [RZ] ;  /* 0x00000000fffff984 */ /* 0x000fe20000000800 */
[----:B------:R-:W-:Y:S01]  /*30b0*/  @!P3 LDGSTS.E.BYPASS.LTC128B.128 [R156+0x1000], desc[UR14][R22.64] ;  /* 0x01000000169cbfae */ /* 0x000fe2000b901d4e */
[C---:B---3--:R-:W-:Y:S02]  /*30c0*/  @!P2 LEA R8, P3, R26.reuse, R8, 0x1 ;  /* 0x000000081a08a211 */ /* 0x048fe400078608ff */
[----:B------:R-:W-:Y:S02]  /*30d0*/  CS2R R88, SRZ ;  /* 0x0000000000587805 */ /* 0x000fe4000001ff00 */
[----:B------:R-:W-:Y:S01]  /*30e0*/  CS2R R86, SRZ ;  /* 0x0000000000567805 */ /* 0x000fe2000001ff00 */
[----:B------:R2:W-:Y:S01]  /*30f0*/  @P2 STS [R12+0x6000], RZ ;  /* 0x006000ff0c002388 */ /* 0x0005e20000000800 */
[----:B------:R-:W-:Y:S02]  /*3100*/  @!P2 LEA.HI.X R9, R26, R9, R14, 0x1, P3 ;  /* 0x000000091a09a211 */ /* 0x000fe400018f0c0e */
[----:B------:R-:W-:-:S02]  /*3110*/  CS2R R84, SRZ ;  /* 0x0000000000547805 */ /* 0x000fc4000001ff00 */
[C---:B----4-:R-:W-:Y:S01]  /*3120*/  @!P1 LEA R4, P3, R24.reuse, R4, 0x1 ;  /* 0x0000000418049211 */ /* 0x050fe200078608ff */
[----:B------:R2:W-:Y:S01]  /*3130*/  @P2 STS [R12+0x6004], RZ ;  /* 0x006004ff0c002388 */ /* 0x0005e20000000800 */
[----:B------:R-:W-:Y:S02]  /*3140*/  CS2R R78, SRZ ;  /* 0x00000000004e7805 */ /* 0x000fe4000001ff00 */
[----:B------:R-:W-:Y:S02]  /*3150*/  CS2R R76, SRZ ;  /* 0x00000000004c7805 */ /* 0x000fe4000001ff00 */
[----:B------:R-:W-:Y:S01]  /*3160*/  @!P1 LEA.HI.X R5, R24, R5, R13, 0x1, P3 ;  /* 0x0000000518059211 */ /* 0x000fe200018f0c0d */
[----:B------:R2:W-:Y:S01]  /*3170*/  @P2 STS.64 [R12+0x6008], RZ ;  /* 0x006008ff0c002388 */ /* 0x0005e20000000a00 */
[----:B-1----:R-:W-:Y:S02]  /*3180*/  @!P1 LEA R6, P4, R18, R6, 0x1 ;  /* 0x0000000612069211 */ /* 0x002fe400078808ff */
[----:B------:R-:W-:-:S02]  /*3190*/  CS2R R82, SRZ ;  /* 0x0000000000527805 */ /* 0x000fc4000001ff00 */
[----:B------:R-:W-:Y:S01]  /*31a0*/  CS2R R80, SRZ ;  /* 0x0000000000507805 */ /* 0x000fe2000001ff00 */
[----:B------:R-:W-:Y:S01]  /*31b0*/  @!PT LDS RZ, [RZ] ;  /* 0x00000000fffff984 */ /* 0x000fe20000000800 */
[----:B------:R-:W-:Y:S01]  /*31c0*/  @!PT LDS RZ, [RZ] ;  /* 0x00000000fffff984 */ /* 0x000fe20000000800 */
[----:B------:R-:W-:Y:S01]  /*31d0*/  @!PT LDS RZ, [RZ] ;  /* 0x00000000fffff984 */ /* 0x000fe20000000800 */
[----:B------:R1:W-:Y:S01]  /*31e0*/  @!P2 LDGSTS.E.BYPASS.LTC128B.128 [R12+0x6000], desc[UR14][R10.64] ;  /* 0x060000000a0cafae */ /* 0x0003e2000b901d4e */
[----:B------:R-:W-:Y:S02]  /*31f0*/  @!P1 LEA.HI.X R7, R18, R7, R15, 0x1, P4 ;  /* 0x0000000712079211 */ /* 0x000fe400020f0c0f */
[----:B------:R-:W-:Y:S02]  /*3200*/  CS2R R74, SRZ ;  /* 0x00000000004a7805 */ /* 0x000fe4000001ff00 */
[----:B------:R-:W-:Y:S01]  /*3210*/  ISETP.GE.AND P4, PT, R131, UR5, PT ;  /* 0x0000000583007c0c */ /* 0x000fe2000bf86270 */
[----:B------:R2:W-:Y:S01]  /*3220*/  @P1 STS.128 [R12+0x7000], RZ ;  /* 0x007000ff0c001388 */ /* 0x0005e20000000c00 */
[----:B------:R-:W-:Y:S02]  /*3230*/  CS2R R72, SRZ ;  /* 0x0000000000487805 */ /* 0x000fe4000001ff00 */
[----:B------:R-:W-:-:S02]  /*3240*/  CS2R R70, SRZ ;  /* 0x0000000000467805 */ /* 0x000fc4000001ff00 */
[----:B------:R-:W-:Y:S01]  /*3250*/  CS2R R68, SRZ ;  /* 0x0000000000447805 */ /* 0x000fe2000001ff00 */
[----:B------:R-:W-:Y:S01]  /*3260*/  @!PT LDS RZ, [RZ] ;  /* 0x00000000fffff984 */ /* 0x000fe20000000800 */
[----:B------:R-:W-:Y:S01]  /*3270*/  @!PT LDS RZ, [RZ] ;  /* 0x00000000fffff984 */ /* 0x000fe20000000800 */
[----:B------:R-:W-:Y:S01]  /*3280*/  @!PT LDS RZ, [RZ] ;  /* 0x00000000fffff984 */ /* 0x000fe20000000800 */
[----:B------:R3:W-:Y:S01]  /*3290*/  @!P1 LDGSTS.E.BYPASS.LTC128B.128 [R12+0x7000], desc[UR14][R6.64] ;  /* 0x07000000060c9fae */ /* 0x0007e2000b901d4e */
[----:B------:R-:W-:Y:S02]  /*32a0*/  USHF.L.U32 UR36, UR22, 0x3, URZ ;  /* 0x0000000316247899 */ /* 0x000fe4000800063f */
[----:B------:R-:W-:Y:S01]  /*32b0*/  USHF.L.U32 UR33, UR22, 0x5, URZ ;  /* 0x0000000516217899 */ /* 0x000fe2000800063f */
[----:B------:R2:W-:Y:S01]  /*32c0*/  @P2 STS [R12+0x8000], RZ ;  /* 0x008000ff0c002388 */ /* 0x0005e20000000800 */
[----:B------:R-:W-:Y:S02]  /*32d0*/  UIMAD UR31, UR22, 0x30, URZ ;  /* 0x00000030161f78a4 */ /* 0x000fe4000f8e023f */
[----:B------:R-:W-:Y:S01]  /*32e0*/  UIMAD UR25, UR22, 0x60, URZ ;  /* 0x00000060161978a4 */ /* 0x000fe2000f8e023f */
[----:B------:R2:W-:Y:S01]  /*32f0*/  @P2 STS [R12+0x8004], RZ ;  /* 0x008004ff0c002388 */ /* 0x0005e20000000800 */
[----:B------:R-:W-:Y:S01]  /*3300*/  UIMAD UR24, UR22, 0x68, URZ ;  /* 0x00000068161878a4 */ /* 0x000fe2000f8e023f */
[----:B------:R-:W-:-:S02]  /*3310*/  ULDC UR6, c[0x0][0x2ec] ;  /* 0x0000bb0000067ab9 */ /* 0x000fc40000000800 */
[----:B------:R2:W-:Y:S04]  /*3320*/  @P2 STS.64 [R12+0x8008], RZ ;  /* 0x008008ff0c002388 */ /* 0x0005e80000000a00 */
[----:B------:R-:W-:Y:S01]  /*3330*/  @!PT LDS RZ, [RZ] ;  /* 0x00000000fffff984 */ /* 0x000fe20000000800 */
[----:B------:R-:W-:Y:S01]  /*3340*/  @!PT LDS RZ, [RZ] ;  /* 0x00000000fffff984 */ /* 0x000fe20000000800 */
[----:B------:R-:W-:Y:S01]  /*3350*/  @!PT LDS RZ, [RZ] ;  /* 0x00000000fffff984 */ /* 0x000fe20000000800 */
[----:B------:R4:W-:Y:S01]  /*3360*/  @!P2 LDGSTS.E.BYPASS.LTC128B.128 [R12+0x8000], desc[UR14][R8.64] ;  /* 0x08000000080cafae */ /* 0x0009e2000b901d4e */
[----:B-1----:R-:W-:-:S03]  /*3370*/  VIADD R10, R131, 0x48 ;  /* 0x00000048830a7836 */ /* 0x002fc60000000000 */
[----:B------:R2:W-:Y:S02]  /*3380*/  @P1 STS.128 [R12+0x9000], RZ ;  /* 0x009000ff0c001388 */ /* 0x0005e40000000c00 */
[----:B------:R-:W-:Y:S02]  /*3390*/  ISETP.GE.AND P3, PT, R10, UR5, PT ;  /* 0x000000050a007c0c */ /* 0x000fe4000bf66270 */
[----:B------:R-:W-:Y:S01]  /*33a0*/  @!PT LDS RZ, [RZ] ;  /* 0x00000000fffff984 */ /* 0x000fe20000000800 */
[----:B------:R-:W-:Y:S01]  /*33b0*/  @!PT LDS RZ, [RZ] ;  /* 0x00000000fffff984 */ /* 0x000fe20000000800 */
[----:B------:R-:W-:Y:S01]  /*33c0*/  @!PT LDS RZ, [RZ] ;  /* 0x00000000fffff984 */ /* 0x000fe20000000800 */
[----:B------:R1:W-:Y:S01]  /*33d0*/  @!P1 LDGSTS.E.BYPASS.LTC128B.128 [R12+0x9000], desc[UR14][R4.64] ;  /* 0x09000000040c9fae */ /* 0x0003e2000b901d4e */
[----:B------:R-:W-:Y:S01]  /*33e0*/  SHF.R.S32.HI R148, RZ, 0x1f, R149 ;  /* 0x0000001fff947819 */ /* 0x000fe20000011495 */
[----:B---3--:R-:W-:Y:S01]  /*33f0*/  IMAD.SHL.U32 R6, R131, 0x4, RZ ;  /* 0x0000000483067824 */ /* 0x008fe200078e00ff */
[----:B------:R-:W-:Y:S01]  /*3400*/  SEL R120, R120, R129, !P0 ;  /* 0x0000008178787207 */ /* 0x000fe20004000000 */
[----:B------:R-:W0:Y:S01]  /*3410*/  LDGDEPBAR ;  /* 0x00000000000079af */ /* 0x000e220000000000 */
[----:B------:R-:W-:Y:S01]  /*3420*/  SEL R119, R119, R128, !P0 ;  /* 0x0000008077777207 */ /* 0x000fe20004000000 */
[----:B------:R-:W-:-:S02]  /*3430*/  UIADD3 UR38, -UR7, 0x80, UR38 ;  /* 0x0000008007267890 */ /* 0x000fc4000fffe126 */
[----:B------:R-:W-:Y:S02]  /*3440*/  UIADD3 UR21, -UR23, URZ, URZ ;  /* 0x0000003f17157290 */ /* 0x000fe4000fffe13f */
[----:B------:R-:W-:Y:S02]  /*3450*/  USHF.L.U32 UR29, UR22, 0x6, URZ ;  /* 0x00000006161d7899 */ /* 0x000fe4000800063f */
[----:B------:R-:W-:Y:S02]  /*3460*/  UIMAD UR28, UR22, 0x48, URZ ;  /* 0x00000048161c78a4 */ /* 0x000fe4000f8e023f */
[----:B------:R-:W-:Y:S02]  /*3470*/  UIMAD UR27, UR22, 0x50, URZ ;  /* 0x00000050161b78a4 */ /* 0x000fe4000f8e023f */
[----:B------:R-:W-:Y:S01]  /*3480*/  UIMAD UR26, UR22, 0x58, URZ ;  /* 0x00000058161a78a4 */ /* 0x000fe2000f8e023f */
[----:B----4-:R-:W-:Y:S01]  /*3490*/  SHF.L.U64.HI R8, R131, 0x2, R151 ;  /* 0x0000000283087819 */ /* 0x010fe20000010297 */
[----:B------:R-:W-:Y:S01]  /*34a0*/  ULDC UR5, c[0x0][0x39c] ;  /* 0x0000e70000057ab9 */ /* 0x000fe20000000800 */
[----:B-1----:R-:W-:-:S02]  /*34b0*/  IADD3 R4, P2, R6, UR17, RZ ;  /* 0x0000001106047c10 */ /* 0x002fc4000ff5e0ff */
[----:B------:R-:W-:Y:S02]  /*34c0*/  SHF.R.S32.HI R5, RZ, 0x1f, R10 ;  /* 0x0000001fff057819 */ /* 0x000fe4000001140a */
[----:B------:R-:W-:-:S04]  /*34d0*/  @!P3 LEA R6, P1, R10, UR17, 0x2 ;  /* 0x000000110a06bc11 */ /* 0x000fc8000f8210ff */
[----:B------:R-:W-:Y:S02]  /*34e0*/  @!P3 LEA.HI.X R7, R10, UR16, R5, 0x2, P1 ;  /* 0x000000100a07bc11 */ /* 0x000fe400088f1405 */
[----:B------:R-:W-:-:S03]  /*34f0*/  IADD3.X R5, R8, UR16, RZ, P2, !PT ;  /* 0x0000001008057c10 */ /* 0x000fc600097fe4ff */
[----:B------:R2:W5:Y:S04]  /*3500*/  @!P3 LDG.E R153, desc[UR14][R6.64] ;  /* 0x0000000e0699b981 */ /* 0x000568000c1e1900 */
[----:B------:R2:W5:Y:S04]  /*3510*/  @!P4 LDG.E R154, desc[UR14][R4.64] ;  /* 0x0000000e049ac981 */ /* 0x000568000c1e1900 */
[----:B------:R2:W5:Y:S04]  /*3520*/  @!P6 LDG.E R155, desc[UR14][R4.64+0x20] ;  /* 0x0000200e049be981 */ /* 0x000568000c1e1900 */
[----:B------:R2:W5:Y:S01]  /*3530*/  @!P5 LDG.E R152, desc[UR14][R4.64+0x100] ;  /* 0x0001000e0498d981 */ /* 0x000562000c1e1900 */
[C---:B------:R-:W-:Y:S01]  /*3540*/  SHF.L.U64.HI R148, R149.reuse, 0x2, R148 ;  /* 0x0000000295947819 */ /* 0x040fe20000010294 */
[----:B------:R-:W-:Y:S01]  /*3550*/  IMAD.SHL.U32 R149, R149, 0x4, RZ ;  /* 0x0000000495957824 */ /* 0x000fe200078e00ff */
[----:B------:R-:W-:-:S02]  /*3560*/  SHF.L.U64.HI R151, R131, 0x2, R151 ;  /* 0x0000000283977819 */ /* 0x000fc40000010297 */
[----:B------:R-:W-:Y:S02]  /*3570*/  LEA R120, R120, UR4, 0x1 ;  /* 0x0000000478787c11 */ /* 0x000fe4000f8e08ff */
[----:B------:R-:W-:Y:S01]  /*3580*/  LEA R119, R119, UR4, 0x1 ;  /* 0x0000000477777c11 */ /* 0x000fe2000f8e08ff */
[----:B------:R-:W-:Y:S02]  /*3590*/  UIMAD UR23, UR22, 0x70, URZ ;  /* 0x00000070161778a4 */ /* 0x000fe4000f8e023f */
[----:B------:R-:W-:Y:S02]  /*35a0*/  UIMAD UR22, UR22, 0x78, URZ ;  /* 0x00000078161678a4 */ /* 0x000fe4000f8e023f */
[----:B------:R-:W-:-:S12]  /*35b0*/  UIADD3 UR38, UR38, -UR44, URZ ;  /* 0x8000002c26267290 */ /* 0x000fd8000fffe03f */
.L_x_1213:
        /* <DEDUP_REMOVED lines=10> */
[----:B------:R-:W3:Y:S08]  /*3660*/  LDSM.16.M88.4 R32, [R118+0x6400] ;  /* 0x006400007620783b */ /* 0x000ef00000000200 */
[----:B------:R-:W4:Y:S08]  /*3670*/  LDSM.16.M88.4 R48, [R118+0x6800] ;  /* 0x006800007630783b */ /* 0x000f300000000200 */
[----:B------:R-:W4:Y:S08]  /*3680*/  LDSM.16.M88.4 R100, [R118+0x6c00] ;  /* 0x006c00007664783b */ /* 0x000f300000000200 */
[----:B------:R-:W-:Y:S01]  /*3690*/  LDSM.16.M88.4 R104, [R112] ;  /* 0x000000007068783b */ /* 0x000fe20000000200 */
[-C--:B--2---:R-:W-:Y:S07]  /*36a0*/  HMMA.16816.F32 R4, R64, R16.reuse, RZ ;  /* 0x000000104004723c */ /* 0x084fee00000018ff */
[----:B------:R-:W2:Y:S01]  /*36b0*/  LDSM.16.M88.4 R108, [R117+0x6000] ;  /* 0x00600000756c783b */ /* 0x000ea20000000200 */
[C---:B-1----:R-:W-:Y:S06]  /*36c0*/  HMMA.16816.F32 R8, R60.reuse, R16, RZ ;  /* 0x000000103c08723c */ /* 0x042fec00000018ff */
[-C--:B------:R-:W-:Y:S01]  /*36d0*/  HMMA.16816.F32 R12, R60, R18.reuse, RZ ;  /* 0x000000123c0c723c */ /* 0x080fe200000018ff */
[----:B------:R-:W1:Y:S05]  /*36e0*/  LDSM.16.M88.4 R112, [R112+0x1000] ;  /* 0x001000007070783b */ /* 0x000e6a0000000200 */
        /* <DEDUP_REMOVED lines=246> */
.L_x_1209:
        /* <DEDUP_REMOVED lines=232> */
.L_x_1210:
        /* <DEDUP_REMOVED lines=67> */
[----:B------:R-:W-:Y:S01]  /*5900*/  FFMA.FTZ R28, R28, UR6, -R231 ;  /* 0x000000061c1c7c23 */ /* 0x000fe200080108e7 */
[----:B------:R3:W-:Y:S01]  /*5910*/  STL [R1+0x50], R85 ;  /* 0x0000505501007387 */ /* 0x0007e20000100800 */
[--C-:B------:R-:W-:Y:S01]  /*5920*/  FFMA.FTZ R59, R59, UR6, -R157.reuse ;  /* 0x000000063b3b7c23 */ /* 0x100fe2000801089d */
[--C-:B------:R-:W-:Y:S01]  /*5930*/  FFMA.FTZ R58, R58, UR6, -R157.reuse ;  /* 0x000000063a3a7c23 */ /* 0x100fe2000801089d */
        /* <DEDUP_REMOVED lines=12> */
[----:B------:R-:W-:Y:S01]  /*5a00*/  FFMA.FTZ R162, R7, UR6, -R157 ;  /* 0x0000000607a27c23 */ /* 0x000fe2000801089d */
[----:B------:R-:W-:Y:S01]  /*5a10*/  STL [R1+0x40], R81 ;  /* 0x0000405101007387 */ /* 0x000fe20000100800 */
[--C-:B------:R-:W-:Y:S01]  /*5a20*/  FFMA.FTZ R47, R47, UR6, -R12.reuse ;  /* 0x000000062f2f7c23 */ /* 0x100fe2000801080c */
[--C-:B------:R-:W-:Y:S01]  /*5a30*/  FFMA.FTZ R46, R46, UR6, -R12.reuse ;  /* 0x000000062e2e7c23 */ /* 0x100fe2000801080c */
[--C-:B------:R-:W-:Y:S01]  /*5a40*/  FFMA.FTZ R37, R37, UR6, -R15.reuse ;  /* 0x0000000625257c23 */ /* 0x100fe2000801080f */
[----:B------:R-:W-:Y:S03]  /*5a50*/  STL [R1+0x3c], R80 ;  /* 0x00003c5001007387 */ /* 0x000fe60000100800 */
[----:B-1----:R-:W-:Y:S01]  /*5a60*/  MUFU.EX2 R88, R63 ;  /* 0x0000003f00587308 */ /* 0x002fe20000000800 */
[--C-:B------:R-:W-:Y:S01]  /*5a70*/  FFMA.FTZ R36, R36, UR6, -R15.reuse ;  /* 0x0000000624247c23 */ /* 0x100fe2000801080f */
[--C-:B------:R-:W-:Y:S01]  /*5a80*/  FFMA.FTZ R242, R21, UR6, -R15.reuse ;  /* 0x0000000615f27c23 */ /* 0x100fe2000801080f */
[----:B------:R-:W-:Y:S01]  /*5a90*/  STL [R1+0x38], R79 ;  /* 0x0000384f01007387 */ /* 0x000fe20000100800 */
[--C-:B------:R-:W-:Y:S01]  /*5aa0*/  FFMA.FTZ R241, R20, UR6, -R15.reuse ;  /* 0x0000000614f17c23 */ /* 0x100fe2000801080f */
[----:B------:R-:W-:Y:S01]  /*5ab0*/  FFMA.FTZ R15, R16, UR6, -R15 ;  /* 0x00000006100f7c23 */ /* 0x000fe2000801080f */
[--C-:B------:R-:W-:Y:S01]  /*5ac0*/  FFMA.FTZ R252, R25, UR6, -R231.reuse ;  /* 0x0000000619fc7c23 */ /* 0x100fe200080108e7 */
[----:B------:R-:W-:Y:S03]  /*5ad0*/  STL [R1+0x34], R78 ;  /* 0x0000344e01007387 */ /* 0x000fe60000100800 */
[----:B---3--:R-:W-:Y:S01]  /*5ae0*/  MUFU.EX2 R87, R62 ;  /* 0x0000003e00577308 */ /* 0x008fe20000000800 */
[--C-:B------:R-:W-:Y:S01]  /*5af0*/  FFMA.FTZ R251, R24, UR6, -R231.reuse ;  /* 0x0000000618fb7c23 */ /* 0x100fe200080108e7 */
[--C-:B------:R-:W-:Y:S01]  /*5b00*/  FFMA.FTZ R234, R11, UR6, -R231.reuse ;  /* 0x000000060bea7c23 */ /* 0x100fe200080108e7 */
[----:B------:R-:W-:Y:S01]  /*5b10*/  STL [R1+0x30], R77 ;  /* 0x0000304d01007387 */ /* 0x000fe20000100800 */
[--C-:B------:R-:W-:Y:S01]  /*5b20*/  FFMA.FTZ R233, R10, UR6, -R231.reuse ;  /* 0x000000060ae97c23 */ /* 0x100fe200080108e7 */
        /* <DEDUP_REMOVED lines=46> */
[----:B------:R3:W-:Y:S01]  /*5e10*/  STL [R1], R0 ;  /* 0x0000000001007387 */ /* 0x0007e20000100800 */
[----:B------:R-:W-:Y:S01]  /*5e20*/  FMUL.FTZ R175, R175, UR5 ;  /* 0x00000005afaf7c20 */ /* 0x000fe20008410000 */
[----:B------:R-:W-:Y:S01]  /*5e30*/  FFMA.FTZ R178, -R178, R178, 1 ;  /* 0x3f800000b2b27423 */ /* 0x000fe200000101b2 */
[----:B------:R-:W-:Y:S01]  /*5e40*/  FFMA.FTZ R182, -R182, R182, 1 ;  /* 0x3f800000b6b67423 */ /* 0x000fe200000101b6 */
[----:B------:R-:W-:Y:S03]  /*5e50*/  FFMA.FTZ R183, -R183, R183, 1 ;  /* 0x3f800000b7b77423 */ /* 0x000fe600000101b7 */
[----:B------:R-:W-:Y:S01]  /*5e60*/  MUFU.EX2 R86, R53 ;  /* 0x0000003500567308 */ /* 0x000fe20000000800 */
[----:B------:R-:W-:Y:S01]  /*5e70*/  FMUL.FTZ R178, R178, UR5 ;  /* 0x00000005b2b27c20 */ /* 0x000fe20008410000 */
[----:B------:R-:W-:Y:S01]  /*5e80*/  FMUL.FTZ R182, R182, UR5 ;  /* 0x00000005b6b67c20 */ /* 0x000fe20008410000 */
[----:B------:R-:W-:Y:S01]  /*5e90*/  FMUL.FTZ R183, R183, UR5 ;  /* 0x00000005b7b77c20 */ /* 0x000fe20008410000 */
[----:B------:R-:W-:Y:S01]  /*5ea0*/  FFMA.FTZ R176, -R176, R176, 1 ;  /* 0x3f800000b0b07423 */ /* 0x000fe200000101b0 */
[----:B------:R-:W-:Y:S01]  /*5eb0*/  FFMA.FTZ R173, -R173, R173, 1 ;  /* 0x3f800000adad7423 */ /* 0x000fe200000101ad */
[----:B------:R-:W-:Y:S01]  /*5ec0*/  UISETP.GT.AND UP3, UPT, UR8, UR20, UPT ;  /* 0x000000140800728c */ /* 0x000fe2000bf64270 */
[----:B------:R-:W-:Y:S03]  /*5ed0*/  FFMA.FTZ R174, -R174, R174, 1 ;  /* 0x3f800000aeae7423 */ /* 0x000fe600000101ae */
[----:B------:R-:W-:Y:S01]  /*5ee0*/  MUFU.EX2 R85, R52 ;  /* 0x0000003400557308 */ /* 0x000fe20000000800 */
[----:B------:R-:W-:Y:S01]  /*5ef0*/  FMUL.FTZ R176, R176, UR5 ;  /* 0x00000005b0b07c20 */ /* 0x000fe20008410000 */
[----:B------:R-:W-:Y:S01]  /*5f00*/  FFMA.FTZ R195, -R195, R195, 1 ;  /* 0x3f800000c3c37423 */ /* 0x000fe200000101c3 */
[----:B------:R-:W-:Y:S01]  /*5f10*/  FFMA.FTZ R196, -R196, R196, 1 ;  /* 0x3f800000c4c47423 */ /* 0x000fe200000101c4 */
[----:B------:R-:W-:Y:S01]  /*5f20*/  PLOP3.LUT P1, PT, PT, PT, UP3, 0x80, 0x0 ;  /* 0x000000000000781c */ /* 0x000fe20003f2f038 */
[----:B------:R-:W-:Y:S01]  /*5f30*/  FFMA.FTZ R197, -R197, R197, 1 ;  /* 0x3f800000c5c57423 */ /* 0x000fe200000101c5 */
        /* <DEDUP_REMOVED lines=29> */
[----:B------:R-:W-:Y:S01]  /*6110*/  FMUL.FTZ R173, R173, UR5 ;  /* 0x00000005adad7c20 */ /* 0x000fe20008410000 */
[----:B------:R-:W-:Y:S01]  /*6120*/  FMUL.FTZ R174, R174, UR5 ;  /* 0x00000005aeae7c20 */ /* 0x000fe20008410000 */
        /* <DEDUP_REMOVED lines=31> */
[----:B------:R-:W-:Y:S06]  /*6320*/  FMUL.FTZ R228, R228, UR5 ;  /* 0x00000005e4e47c20 */ /* 0x000fec0008410000 */
        /* <DEDUP_REMOVED lines=102> */
[----:B------:R-:W-:Y:S08]  /*6990*/  LDSM.16.M88.4 R64, [R127+UR4+0x4000] ;  /* 0x004000047f40783b */ /* 0x000ff00008000200 */
[----:B------:R-:W1:Y:S08]  /*69a0*/  LDSM.16.M88.4 R16, [R118+0x8000] ;  /* 0x008000007610783b */ /* 0x000e700000000200 */
[----:B------:R-:W2:Y:S08]  /*69b0*/  LDSM.16.M88.4 R60, [R127+UR4+0x5000] ;  /* 0x005000047f3c783b */ /* 0x000eb00008000200 */
[----:B------:R-:W3:Y:S08]  /*69c0*/  LDSM.16.M88.4 R32, [R118+0x8400] ;  /* 0x008400007620783b */ /* 0x000ef00000000200 */
[----:B------:R-:W4:Y:S08]  /*69d0*/  LDSM.16.M88.4 R48, [R118+0x8800] ;  /* 0x008800007630783b */ /* 0x000f300000000200 */
[----:B------:R-:W4:Y:S01]  /*69e0*/  LDSM.16.M88.4 R100, [R118+0x8c00] ;  /* 0x008c00007664783b */ /* 0x000f220000000200 */
[-C--:B-1----:R-:W-:Y:S07]  /*69f0*/  HMMA.16816.F32 R4, R64, R16.reuse, RZ ;  /* 0x000000104004723c */ /* 0x082fee00000018ff */
[----:B------:R-:W-:Y:S01]  /*6a00*/  LDSM.16.M88.4 R104, [R125] ;  /* 0x000000007d68783b */ /* 0x000fe20000000200 */
[C---:B--2---:R-:W-:Y:S07]  /*6a10*/  HMMA.16816.F32 R8, R60.reuse, R16, RZ ;  /* 0x000000103c08723c */ /* 0x044fee00000018ff */
[----:B------:R-:W-:Y:S01]  /*6a20*/  LDSM.16.M88.4 R108, [R125+0x1000] ;  /* 0x001000007d6c783b */ /* 0x000fe20000000200 */
        /* <DEDUP_REMOVED lines=101> */
[----:B------:R-:W-:Y:S01]  /*7080*/  FADD.FTZ R24, -R164, R24 ;  /* 0x00000018a4187221 */ /* 0x000fe20000010100 */
[----:B------:R-:W-:Y:S01]  /*7090*/  FMUL.FTZ R27, R79, R27 ;  /* 0x0000001b4f1b7220 */ /* 0x000fe20000410000 */
[----:B------:R-:W-:Y:S01]  /*70a0*/  FMUL.FTZ R22, R84, R22 ;  /* 0x0000001654167220 */ /* 0x000fe20000410000 */
[----:B------:R-:W-:Y:S01]  /*70b0*/  FMUL.FTZ R23, R83, R23 ;  /* 0x0000001753177220 */ /* 0x000fe20000410000 */
[----:B------:R2:W5:Y:S01]  /*70c0*/  LDL.LU R85, [R1+0x50] ;  /* 0x0000500001557983 */ /* 0x0005620000300800 */
[----:B------:R-:W-:Y:S01]  /*70d0*/  FMUL.FTZ R24, R82, R24 ;  /* 0x0000001852187220 */ /* 0x000fe20000410000 */
[----:B------:R-:W-:Y:S01]  /*70e0*/  FADD.FTZ R35, -R165, R35 ;  /* 0x00000023a5237221 */ /* 0x000fe20000010100 */
[----:B------:R-:W-:Y:S01]  /*70f0*/  FADD.FTZ R25, -R164, R25 ;  /* 0x00000019a4197221 */ /* 0x000fe20000010100 */
        /* <DEDUP_REMOVED lines=74> */
[----:B------:R-:W-:Y:S01]  /*75a0*/  FMUL.FTZ R27, R27, R16 ;  /* 0x000000101b1b7220 */ /* 0x000fe20000410000 */
[----:B------:R-:W-:Y:S01]  /*75b0*/  F2FP.F16.F32.PACK_AB R16, R21, R20 ;  /* 0x000000141510723e */ /* 0x000fe200000000ff */
[----:B------:R-:W-:Y:S01]  /*75c0*/  FFMA.FTZ R21, -R189, R189, 1 ;  /* 0x3f800000bd157423 */ /* 0x000fe200000101bd */
[----:B------:R-:W-:Y:S01]  /*75d0*/  FMUL.FTZ R22, R3, R22 ;  /* 0x0000001603167220 */ /* 0x000fe20000410000 */
[----:B------:R-:W-:Y:S01]  /*75e0*/  FFMA.FTZ R20, -R193, R193, 1 ;  /* 0x3f800000c1147423 */ /* 0x000fe200000101c1 */
[----:B------:R-:W-:Y:S01]  /*75f0*/  F2FP.F16.F32.PACK_AB R26, R27, R26 ;  /* 0x0000001a1b1a723e */ /* 0x000fe200000000ff */
[----:B------:R-:W-:Y:S01]  /*7600*/  FMUL.FTZ R21, R21, UR5 ;  /* 0x0000000515157c20 */ /* 0x000fe20008410000 */
[----:B------:R-:W-:Y:S01]  /*7610*/  FFMA.FTZ R31, -R187, R187, 1 ;  /* 0x3f800000bb1f7423 */ /* 0x000fe200000101bb */
[----:B------:R-:W-:Y:S01]  /*7620*/  FMUL.FTZ R20, R20, UR5 ;  /* 0x0000000514147c20 */ /* 0x000fe20008410000 */
[----:B------:R-:W-:Y:S01]  /*7630*/  FFMA.FTZ R30, -R188, R188, 1 ;  /* 0x3f800000bc1e7423 */ /* 0x000fe200000101bc */
[----:B------:R-:W-:Y:S01]  /*7640*/  FMUL.FTZ R18, R18, R21 ;  /* 0x0000001512127220 */ /* 0x000fe20000410000 */
[----:B------:R-:W-:Y:S01]  /*7650*/  FADD.FTZ R21, -R165, R38 ;  /* 0x00000026a5157221 */ /* 0x000fe20000010100 */
[----:B------:R-:W-:Y:S01]  /*7660*/  FMUL.FTZ R28, R28, R20 ;  /* 0x000000141c1c7220 */ /* 0x000fe20000410000 */
[----:B------:R-:W-:Y:S01]  /*7670*/  FADD.FTZ R20, -R166, R37 ;  /* 0x00000025a6147221 */ /* 0x000fe20000010100 */
[----:B------:R-:W-:Y:S01]  /*7680*/  FMUL.FTZ R31, R31, UR5 ;  /* 0x000000051f1f7c20 */ /* 0x000fe20008410000 */
[----:B------:R-:W-:Y:S01]  /*7690*/  F2FP.F16.F32.PACK_AB R18, R4, R18 ;  /* 0x000000120412723e */ /* 0x000fe200000000ff */
[----:B------:R-:W-:Y:S01]  /*76a0*/  FMUL.FTZ R21, R68, R21 ;  /* 0x0000001544157220 */ /* 0x000fe20000410000 */
[----:B------:R-:W1:Y:S01]  /*76b0*/  LDSM.16.M88.4 R4, [R117+0x8c00] ;  /* 0x008c00007504783b */ /* 0x000e620000000200 */
[----:B------:R-:W-:Y:S01]  /*76c0*/  FMUL.FTZ R20, R69, R20 ;  /* 0x0000001445147220 */ /* 0x000fe20000410000 */
[----:B------:R-:W-:Y:S01]  /*76d0*/  F2FP.F16.F32.PACK_AB R28, R29, R28 ;  /* 0x0000001c1d1c723e */ /* 0x000fe200000000ff */
[----:B------:R-:W-:Y:S01]  /*76e0*/  FMUL.FTZ R30, R30, UR5 ;  /* 0x000000051e1e7c20 */ /* 0x000fe20008410000 */
[----:B------:R-:W-:Y:S01]  /*76f0*/  FMUL.FTZ R24, R24, R31 ;  /* 0x0000001f18187220 */ /* 0x000fe20000410000 */
[----:B------:R-:W-:Y:S01]  /*7700*/  FFMA.FTZ R27, -R198, R198, 1 ;  /* 0x3f800000c61b7423 */ /* 0x000fe200000101c6 */
[----:B------:R-:W-:Y:S01]  /*7710*/  FFMA.FTZ R23, -R200, R200, 1 ;  /* 0x3f800000c8177423 */ /* 0x000fe200000101c8 */
[----:B------:R-:W-:Y:S01]  /*7720*/  FMUL.FTZ R25, R25, R30 ;  /* 0x0000001e19197220 */ /* 0x000fe20000410000 */
[----:B------:R2:W5:Y:S01]  /*7730*/  LDL.LU R69, [R1+0x10] ;  /* 0x0000100001457983 */ /* 0x0005620000300800 */
[----:B------:R-:W-:Y:S01]  /*7740*/  FMUL.FTZ R27, R27, UR5 ;  /* 0x000000051b1b7c20 */ /* 0x000fe20008410000 */
[----:B------:R-:W-:Y:S01]  /*7750*/  FMUL.FTZ R23, R23, UR5 ;  /* 0x0000000517177c20 */ /* 0x000fe20008410000 */
[----:B------:R-:W-:Y:S01]  /*7760*/  FADD.FTZ R42, -R163, R42 ;  /* 0x0000002aa32a7221 */ /* 0x000fe20000010100 */
[----:B------:R2:W5:Y:S01]  /*7770*/  LDL.LU R68, [R1+0xc] ;  /* 0x00000c0001447983 */ /* 0x0005620000300800 */
[----:B------:R-:W-:Y:S01]  /*7780*/  F2FP.F16.F32.PACK_AB R24, R25, R24 ;  /* 0x000000181918723e */ /* 0x000fe200000000ff */
[----:B------:R-:W-:Y:S01]  /*7790*/  FFMA.FTZ R25, -R199, R199, 1 ;  /* 0x3f800000c7197423 */ /* 0x000fe200000101c7 */
[----:B------:R-:W-:Y:S01]  /*77a0*/  FMUL.FTZ R32, R32, R27 ;  /* 0x0000001b20207220 */ /* 0x000fe20000410000 */
[----:B------:R2:W5:Y:S01]  /*77b0*/  LDL.LU R3, [R1+0x8] ;  /* 0x0000080001037983 */ /* 0x0005620000300800 */
[----:B------:R-:W-:Y:S01]  /*77c0*/  FMUL.FTZ R34, R34, R23 ;  /* 0x0000001722227220 */ /* 0x000fe20000410000 */
[----:B------:R-:W-:Y:S01]  /*77d0*/  FMUL.FTZ R25, R25, UR5 ;  /* 0x0000000519197c20 */ /* 0x000fe20008410000 */
[----:B------:R-:W-:Y:S01]  /*77e0*/  FADD.FTZ R43, -R163, R43 ;  /* 0x0000002ba32b7221 */ /* 0x000fe20000010100 */
[----:B------:R2:W5:Y:S01]  /*77f0*/  LDL.LU R2, [R1+0x4] ;  /* 0x0000040001027983 */ /* 0x0005620000300800 */
[C---:B------:R-:W-:Y:S01]  /*7800*/  FADD.FTZ R44, -R164.reuse, R44 ;  /* 0x0000002ca42c7221 */ /* 0x040fe20000010100 */
[----:B------:R-:W-:Y:S01]  /*7810*/  FMUL.FTZ R33, R33, R25 ;  /* 0x0000001921217220 */ /* 0x000fe20000410000 */
[----:B------:R-:W-:Y:S01]  /*7820*/  FADD.FTZ R45, -R164, R45 ;  /* 0x0000002da42d7221 */ /* 0x000fe20000010100 */
[----:B------:R2:W5:Y:S01]  /*7830*/  LDL.LU R0, [R1] ;  /* 0x0000000001007983 */ /* 0x0005620000300800 */
[C---:B------:R-:W-:Y:S01]  /*7840*/  FADD.FTZ R46, -R163.reuse, R46 ;  /* 0x0000002ea32e7221 */ /* 0x040fe20000010100 */
[----:B------:R-:W-:Y:S01]  /*7850*/  FADD.FTZ R47, -R163, R47 ;  /* 0x0000002fa32f7221 */ /* 0x000fe20000010100 */
[----:B------:R-:W-:Y:S01]  /*7860*/  FFMA.FTZ R29, -R203, R203, 1 ;  /* 0x3f800000cb1d7423 */ /* 0x000fe200000101cb */
[----:B------:R-:W-:Y:S01]  /*7870*/  FFMA.FTZ R27, -R204, R204, 1 ;  /* 0x3f800000cc1b7423 */ /* 0x000fe200000101cc */
[----:B------:R-:W-:Y:S01]  /*7880*/  FFMA.FTZ R25, -R206, R206, 1 ;  /* 0x3f800000ce197423 */ /* 0x000fe200000101ce */
[----:B------:R-:W-:Y:S01]  /*7890*/  FFMA.FTZ R23, -R213, R213, 1 ;  /* 0x3f800000d5177423 */ /* 0x000fe200000101d5 */
        /* <DEDUP_REMOVED lines=9> */
[-C--:B-1----:R-:W-:Y:S03]  /*7930*/  HMMA.16816.F32 R52, R104, R4.reuse, R52 ;  /* 0x000000046834723c */ /* 0x082fe60000001834 */
[----:B------:R-:W-:Y:S01]  /*7940*/  FMUL.FTZ R247, R247, R47 ;  /* 0x0000002ff7f77220 */ /* 0x000fe20000410000 */
[----:B------:R-:W-:Y:S01]  /*7950*/  FMUL.FTZ R29, R29, UR5 ;  /* 0x000000051d1d7c20 */ /* 0x000fe20008410000 */
[----:B------:R-:W-:Y:S01]  /*7960*/  FMUL.FTZ R27, R27, UR5 ;  /* 0x000000051b1b7c20 */ /* 0x000fe20008410000 */
[C---:B------:R-:W-:Y:S05]  /*7970*/  HMMA.16816.F32 R56, R108.reuse, R4, R56 ;  /* 0x000000046c38723c */ /* 0x040fea0000001838 */
[----:B------:R-:W-:Y:S01]  /*7980*/  FMUL.FTZ R25, R25, UR5 ;  /* 0x0000000519197c20 */ /* 0x000fe20008410000 */
[-C--:B------:R-:W-:Y:S05]  /*7990*/  HMMA.16816.F32 R60, R108, R6.reuse, R60 ;  /* 0x000000066c3c723c */ /* 0x080fea000000183c */
[----:B------:R-:W-:Y:S01]  /*79a0*/  FMUL.FTZ R23, R23, UR5 ;  /* 0x0000000517177c20 */ /* 0x000fe20008410000 */
        /* <DEDUP_REMOVED lines=107> */
.L_x_1211:
        /* <DEDUP_REMOVED lines=35> */
[----:B-1----:R-:W-:Y:S04]  /*8290*/  LDSM.16.MT88.4 R4, [R124+0x12000] ;  /* 0x012000007c04783b */ /* 0x002fe80000004200 */
        /* <DEDUP_REMOVED lines=72> */
.L_x_1212:
        /* <DEDUP_REMOVED lines=292> */
.L_x_1214:
        /* <DEDUP_REMOVED lines=21> */
.L_x_1215:
        /* <DEDUP_REMOVED lines=39> */
.L_x_1217:
[----:B------:R-:W-:Y:S05]  /*9d20*/  BSYNC B0 ;  /* 0x0000000000007941 */ /* 0x000fea0003800000 */
.L_x_1216:
        /* <DEDUP_REMOVED lines=14> */
.L_x_1219:
[----:B------:R-:W-:Y:S05]  /*9e10*/  BSYNC B0 ;  /* 0x0000000000007941 */ /* 0x000fea0003800000 */
.L_x_1218:
        /* <DEDUP_REMOVED lines=27> */
.L_x_1221:
[----:B------:R-:W-:Y:S05]  /*9fd0*/  BSYNC B0 ;  /* 0x0000000000007941 */ /* 0x000fea0003800000 */
.L_x_1220:
        /* <DEDUP_REMOVED lines=13> */
.L_x_1208:
[----:B------:R-:W-:Y:S05]  /*a0b0*/  BSYNC B1 ;  /* 0x0000000000017941 */ /* 0x000fea0003800000 */
.L_x_1194:
[----:B------:R-:W-:Y:S01]  /*a0c0*/  R2UR UR6, R134 ;  /* 0x00000000860672ca */ /* 0x000fe200000e0000 */
[----:B------:R-:W-:Y:S02]  /*a0d0*/  ULDC UR5, c[0x0][0xc] ;  /* 0x0000030000057ab9 */ /* 0x000fe40000000800 */
[----:B------:R-:W-:-:S10]  /*a0e0*/  UIADD3 UR37, UR5, UR37, URZ ;  /* 0x0000002505257290 */ /* 0x000fd4000fffe03f */
[----:B------:R-:W-:-:S06]  /*a0f0*/  UISETP.GE.AND UP0, UPT, UR37, UR6, UPT ;  /* 0x000000062500728c */ /* 0x000fcc000bf06270 */
[----:B------:R-:W-:-:S13]  /*a100*/  PLOP3.LUT P0, PT, PT, PT, UP0, 0x80, 0x0 ;  /* 0x000000000000781c */ /* 0x000fda0003f0f008 */
[----:B------:R-:W-:Y:S05]  /*a110*/  @P0 BRA `(.L_x_1222) ;  /* 0x0000000000040947 */ /* 0x000fea0003800000 */
[----:B------:R-:W-:Y:S05]  /*a120*/  BRA `(.L_x_1223) ;  /* 0xffffff6800bc7947 */ /* 0x000fea000383ffff */
.L_x_1222:
[----:B------:R-:W-:Y:S05]  /*a130*/  EXIT ;  /* 0x000000000000794d */ /* 0x000fea0003800000 */
.L_x_1224:
        /* <DEDUP_REMOVED lines=12> */
.L_x_1364:


//--------------------- .text._ZN5flash44flash_bwd_dq_dk_dv_loop_seqk_parallel_kernelI23Flash_bwd_kernel_traitsILi32ELi128ELi128ELi8ELi4ELi4ELi4ELb0ELb0EN7cutlass6half_tE19Flash_kernel_traitsILi32ELi128ELi128ELi8ES3_EELb1ELb0ELb1ELb1ELb0ELb0ELb0EEEvNS_16Flash_bwd_paramsE --------------------------
	.section	.text._ZN5flash44flash_bwd_dq_dk_dv_loop_seqk_parallel_kernelI23Flash_bwd_kernel_traitsILi32ELi128ELi128ELi8ELi4ELi4ELi4ELb0ELb0EN7cutlass6half_tE19Flash_kernel_traitsILi32ELi128ELi128ELi8ES3_EELb1ELb0ELb1ELb1ELb0ELb0ELb0EEEvNS_16Flash_bwd_paramsE,"ax",@progbits
	.align	128
        .global         _ZN5flash44flash_bwd_dq_dk_dv_loop_seqk_parallel_kernelI23Flash_bwd_kernel_traitsILi32ELi128ELi128ELi8ELi4ELi4ELi4ELb0ELb0EN7cutlass6half_tE19Flash_kernel_traitsILi32ELi128ELi128ELi8ES3_EELb1ELb0ELb1ELb1ELb0ELb0ELb0EEEvNS_16Flash_bwd_paramsE
        .type           _ZN5flash44flash_bwd_dq_dk_dv_loop_seqk_parallel_kernelI23Flash_bwd_kernel_traitsILi32ELi128ELi128ELi8ELi4ELi4ELi4ELb0ELb0EN7cutlass6half_tE19Flash_kernel_traitsILi32ELi128ELi128ELi8ES3_EELb1ELb0ELb1ELb1ELb0ELb0ELb0EEEvNS_16Flash_bwd_paramsE,@function
        .size           _ZN5flash44flash_bwd_dq_dk_dv_loop_seqk_parallel_kernelI23Flash_bwd_kernel_traitsILi32ELi128ELi128ELi8ELi4ELi4ELi4ELb0ELb0EN7cutlass6half_tE19Flash_kernel_traitsILi32ELi128ELi128ELi8ES3_EELb1ELb0ELb1ELb1ELb0ELb0ELb0EEEvNS_16Flash_bwd_paramsE,(.L_x_1365 - _ZN5flash44flash_bwd_dq_dk_dv_loop_seqk_parallel_kernelI23Flash_bwd_kernel_traitsILi32ELi128ELi128ELi8ELi4ELi4ELi4ELb0ELb0EN7cutlass6half_tE19Flash_kernel_traitsILi32ELi128ELi128ELi8ES3_EELb1ELb0ELb1ELb1ELb0ELb0ELb0EEEvNS_16Flash_bwd_paramsE)
        .other          _ZN5flash44flash_bwd_dq_dk_dv_loop_seqk_parallel_kernelI23Flash_bwd_kernel_traitsILi32ELi128ELi128ELi8ELi4ELi4ELi4ELb0ELb0EN7cutlass6half_tE19Flash_kernel_traitsILi32ELi128ELi128ELi8ES3_EELb1ELb0ELb1ELb1ELb0ELb0ELb0EEEvNS_16Flash_bwd_paramsE,@"STO_CUDA_ENTRY STV_DEFAULT"
_ZN5flash44flash_bwd_dq_dk_dv_loop_seqk_parallel_kernelI23Flash_bwd_kernel_traitsILi32ELi128ELi128ELi8ELi4ELi4ELi4ELb0ELb0EN7cutlass6half_tE19Flash_kernel_traitsILi32ELi128ELi128ELi8ES3_EELb1ELb0ELb1ELb1ELb0ELb0ELb0EEEvNS_16Flash_bwd_paramsE:
.text._ZN5flash44flash_bwd_dq_dk_dv_loop_seqk_parallel_kernelI23Flash_bwd_kernel_traitsILi32ELi128ELi128ELi8ELi4ELi4ELi4ELb0ELb0EN7cutlass6half_tE19Flash_kernel_traitsILi32ELi128ELi128ELi8ES3_EELb1ELb0ELb1ELb1ELb0ELb0ELb0EEEvNS_16Flash_bwd_paramsE:
        /* <DEDUP_REMOVED lines=26> */
[--C-:B------:R-:W-:Y:S01]  /*01a0*/  SHF.R.S32.HI R4, RZ, 0x2, R5.reuse ;  /* 0x00000002ff047819 */ /* 0x100fe20000011405 */
[----:B----4-:R-:W-:Y:S01]  /*01b0*/  USHF.R.S32.HI UR5, URZ, 0x1f, UR59 ;  /* 0x0000001f3f057899 */ /* 0x010fe2000801143b */
[CC--:B------:R-:W-:Y:S01]  /*01c0*/  LEA.HI R142, R9.reuse, R134.reuse, RZ, 0x7 ;  /* 0x00000086098e7211 */ /* 0x0c0fe200078f38ff */
[----:B------:R-:W-:Y:S01]  /*01d0*/  USHF.R.S32.HI UR6, URZ, 0x1f, UR59 ;  /* 0x0000001f3f067899 */ /* 0x000fe2000801143b */
[CC--:B------:R-:W-:Y:S02]  /*01e0*/  LEA.HI R3, R9.reuse, R134.reuse, RZ, 0x3 ;  /* 0x0000008609037211 */ /* 0x0c0fe400078f18ff */
[----:B------:R-:W-:Y:S01]  /*01f0*/  LEA.HI R9, R9, R134, RZ, 0x4 ;  /* 0x0000008609097211 */ /* 0x000fe200078f20ff */
[----:B------:R-:W-:Y:S01]  /*0200*/  IMAD.U32 R145, RZ, RZ, UR5 ;  /* 0x00000005ff917e24 */ /* 0x000fe2000f8e00ff */
[C---:B------:R-:W-:Y:S01]  /*0210*/  LOP3.LUT R159, R5.reuse, 0xfffffffc, RZ, 0xc0, !PT ;  /* 0xfffffffc059f7812 */ /* 0x040fe200078ec0ff */
[----:B------:R-:W-:Y:S01]  /*0220*/  USHF.R.S32.HI UR5, URZ, 0x1f, UR58 ;  /* 0x0000001f3f057899 */ /* 0x000fe2000801143a */
[----:B------:R-:W-:Y:S01]  /*0230*/  SHF.R.S32.HI R15, RZ, 0x1f, R5 ;  /* 0x0000001fff0f7819 */ /* 0x000fe20000011405 */
[----:B------:R-:W-:Y:S01]  /*0240*/  IMAD.U32 R149, RZ, RZ, UR6 ;  /* 0x00000006ff957e24 */ /* 0x000fe2000f8e00ff */
[----:B------:R-:W-:Y:S01]  /*0250*/  LEA.HI R5, R5, R4, RZ, 0x1 ;  /* 0x0000000405057211 */ /* 0x000fe200078f08ff */
[----:B------:R-:W-:Y:S01]  /*0260*/  IMAD.IADD R159, R134, 0x1, -R159 ;  /* 0x00000001869f7824 */ /* 0x000fe200078e0a9f */
[----:B------:R-:W-:Y:S01]  /*0270*/  SHF.R.S32.HI R0, RZ, 0x4, R9 ;  /* 0x00000004ff007819 */ /* 0x000fe20000011409 */
[----:B------:R-:W-:Y:S01]  /*0280*/  UIADD3 UR6, UR4, 0xa000, URZ ;  /* 0x0000a00004067890 */ /* 0x000fe2000fffe03f */
[----:B------:R-:W-:Y:S01]  /*0290*/  LOP3.LUT R5, R5, 0x7fffffe, RZ, 0xc0, !PT ;  /* 0x07fffffe05057812 */ /* 0x000fe200078ec0ff */
[C---:B------:R-:W-:Y:S01]  /*02a0*/  IMAD.SHL.U32 R146, R159.reuse, 0x8, RZ ;  /* 0x000000089f927824 */ /* 0x040fe200078e00ff */
[----:B------:R-:W-:Y:S01]  /*02b0*/  LOP3.LUT R7, R144, 0xffffffe0, RZ, 0xc0, !PT ;  /* 0xffffffe090077812 */ /* 0x000fe200078ec0ff */
[----:B------:R-:W-:Y:S01]  /*02c0*/  IMAD.SHL.U32 R159, R159, 0x2, RZ ;  /* 0x000000029f9f7824 */ /* 0x000fe200078e00ff */
[----:B------:R-:W-:Y:S01]  /*02d0*/  LOP3.LUT R13, R9, 0xfffffff0, RZ, 0xc0, !PT ;  /* 0xfffffff0090d7812 */ /* 0x000fe200078ec0ff */
[----:B------:R-:W-:Y:S01]  /*02e0*/  IMAD.IADD R2, R4, 0x1, -R5 ;  /* 0x0000000104027824 */ /* 0x000fe200078e0a05 */
[----:B------:R-:W-:Y:S01]  /*02f0*/  LOP3.LUT R11, R3, 0xfffffff8, RZ, 0xc0, !PT ;  /* 0xfffffff8030b7812 */ /* 0x000fe200078ec0ff */
[C---:B------:R-:W-:Y:S01]  /*0300*/  IMAD.IADD R7, R134.reuse, 0x1, -R7 ;  /* 0x0000000186077824 */ /* 0x040fe200078e0a07 */
[----:B------:R-:W-:Y:S01]  /*0310*/  LEA.HI R9, R9, R0, RZ, 0x1 ;  /* 0x0000000009097211 */ /* 0x000fe200078f08ff */
[C---:B------:R-:W-:Y:S01]  /*0320*/  IMAD.IADD R8, R134.reuse, 0x1, -R13 ;  /* 0x0000000186087824 */ /* 0x040fe200078e0a0d */
[--C-:B------:R-:W-:Y:S01]  /*0330*/  SHF.R.S32.HI R143, RZ, 0x5, R144.reuse ;  /* 0x00000005ff8f7819 */ /* 0x100fe20000011490 */
[----:B------:R-:W-:Y:S01]  /*0340*/  IMAD.IADD R134, R134, 0x1, -R11 ;  /* 0x0000000186867824 */ /* 0x000fe200078e0a0b */
[----:B------:R-:W-:Y:S01]  /*0350*/  SHF.R.S32.HI R144, RZ, 0x1f, R144 ;  /* 0x0000001fff907819 */ /* 0x000fe20000011490 */
[----:B------:R-:W-:Y:S01]  /*0360*/  IMAD.U32 R150, RZ, RZ, UR5 ;  /* 0x00000005ff967e24 */ /* 0x000fe2000f8e00ff */
[----:B------:R-:W-:Y:S01]  /*0370*/  LOP3.LUT R9, R9, 0xfffffffe, RZ, 0xc0, !PT ;  /* 0xfffffffe09097812 */ /* 0x000fe200078ec0ff */
[----:B------:R-:W-:Y:S01]  /*0380*/  UIADD3 UR5, UR4, 0x6000, URZ ;  /* 0x0000600004057890 */ /* 0x000fe2000fffe03f */
[----:B------:R-:W-:-:S02]  /*0390*/  SHF.R.S32.HI R5, RZ, 0x3, R3 ;  /* 0x00000003ff057819 */ /* 0x000fc40000011403 */
[----:B------:R-:W-:Y:S01]  /*03a0*/  LEA.HI R144, R144, R143, RZ, 0x2 ;  /* 0x0000008f90907211 */ /* 0x000fe200078f10ff */
[----:B------:R-:W-:Y:S01]  /*03b0*/  IMAD.IADD R9, R0, 0x1, -R9 ;  /* 0x0000000100097824 */ /* 0x000fe200078e0a09 */
[----:B------:R-:W-:Y:S01]  /*03c0*/  LEA.HI R15, R15, R4, RZ, 0x3 ;  /* 0x000000040f0f7211 */ /* 0x000fe200078f18ff */
[----:B------:R-:W-:Y:S01]  /*03d0*/  IMAD.SHL.U32 R5, R5, 0x40, RZ ;  /* 0x0000004005057824 */ /* 0x000fe200078e00ff */
[----:B------:R-:W-:Y:S01]  /*03e0*/  SHF.R.S32.HI R140, RZ, 0x1f, R7 ;  /* 0x0000001fff8c7819 */ /* 0x000fe20000011407 */
[----:B------:R-:W-:Y:S01]  /*03f0*/  IMAD.SHL.U32 R139, R9, 0x8, RZ ;  /* 0x00000008098b7824 */ /* 0x000fe200078e00ff */
[----:B------:R-:W-:Y:S02]  /*0400*/  LEA.HI R0, R134, R134, RZ, 0x1 ;  /* 0x0000008686007211 */ /* 0x000fe400078f08ff */
[----:B------:R-:W-:Y:S02]  /*0410*/  LOP3.LUT R144, R144, 0xfffffffc, RZ, 0xc0, !PT ;  /* 0xfffffffc90907812 */ /* 0x000fe400078ec0ff */
[----:B------:R-:W-:-:S02]  /*0420*/  LOP3.LUT R15, R15, 0xfffffff8, RZ, 0xc0, !PT ;  /* 0xfffffff80f0f7812 */ /* 0x000fc400078ec0ff */
[----:B------:R-:W-:Y:S01]  /*0430*/  LEA.HI R140, R140, R7, RZ, 0x2 ;  /* 0x000000078c8c7211 */ /* 0x000fe200078f10ff */
[----:B------:R-:W-:Y:S01]  /*0440*/  IMAD.IADD R144, R143, 0x1, -R144 ;  /* 0x000000018f907824 */ /* 0x000fe200078e0a90 */
[----:B------:R-:W-:Y:S01]  /*0450*/  LOP3.LUT R5, R5, 0xc0, RZ, 0xc0, !PT ;  /* 0x000000c005057812 */ /* 0x000fe200078ec0ff */
[----:B------:R-:W-:Y:S01]  /*0460*/  IMAD R143, R143, 0x8, R2 ;  /* 0x000000088f8f7824 */ /* 0x000fe200078e0202 */
[----:B------:R-:W-:Y:S01]  /*0470*/  LOP3.LUT R7, R0, 0x7fffffe, RZ, 0xc0, !PT ;  /* 0x07fffffe00077812 */ /* 0x000fe200078ec0ff */
[----:B------:R-:W-:Y:S01]  /*0480*/  IMAD.IADD R15, R4, 0x1, -R15 ;  /* 0x00000001040f7824 */ /* 0x000fe200078e0a0f */
[----:B------:R-:W-:Y:S02]  /*0490*/  SHF.R.U32.HI R2, RZ, 0x3, R5 ;  /* 0x00000003ff027819 */ /* 0x000fe40000011605 */
[----:B------:R-:W-:Y:S01]  /*04a0*/  LOP3.LUT R5, R5, 0x18, R146, 0xf8, !PT ;  /* 0x0000001805057812 */ /* 0x000fe200078ef892 */
[----:B------:R-:W-:Y:S01]  /*04b0*/  IMAD.IADD R4, R134, 0x1, -R7 ;  /* 0x0000000186047824 */ /* 0x000fe200078e0a07 */
[----:B------:R-:W-:Y:S01]  /*04c0*/  LEA.HI R7, R8, R8, RZ, 0x1 ;  /* 0x0000000808077211 */ /* 0x000fe200078f08ff */
[----:B------:R-:W-:Y:S01]  /*04d0*/  IMAD.SHL.U32 R134, R134, 0x40, RZ ;  /* 0x0000004086867824 */ /* 0x000fe200078e00ff */
[----:B------:R-:W-:Y:S01]  /*04e0*/  LOP3.LUT R2, R5, R2, RZ, 0x3c, !PT ;  /* 0x0000000205027212 */ /* 0x000fe200078e3cff */
[----:B------:R-:W-:Y:S01]  /*04f0*/  IMAD.SHL.U32 R11, R15, 0x40, RZ ;  /* 0x000000400f0b7824 */ /* 0x000fe200078e00ff */
[----:B------:R-:W-:-:S02]  /*0500*/  SHF.R.S32.HI R5, RZ, 0x1, R7 ;  /* 0x00000001ff057819 */ /* 0x000fc40000011407 */
[----:B------:R-:W-:Y:S01]  /*0510*/  SHF.R.S32.HI R6, RZ, 0x1f, R7 ;  /* 0x0000001fff067819 */ /* 0x000fe20000011407 */
[----:B------:R-:W-:Y:S01]  /*0520*/  IMAD.U32 R143, R143, 0x20, R2 ;  /* 0x000000208f8f7824 */ /* 0x000fe200078e0002 */
[----:B------:R-:W-:Y:S02]  /*0530*/  SHF.R.S32.HI R13, RZ, 0x1f, R8 ;  /* 0x0000001fff0d7819 */ /* 0x000fe40000011408 */
[----:B------:R-:W-:Y:S02]  /*0540*/  LEA.HI R6, R6, R5, RZ, 0x2 ;  /* 0x0000000506067211 */ /* 0x000fe400078f10ff */
[----:B------:R-:W-:Y:S02]  /*0550*/  LEA.HI R13, R13, R8, RZ, 0x3 ;  /* 0x000000080d0d7211 */ /* 0x000fe400078f18ff */
[----:B------:R-:W-:Y:S02]  /*0560*/  LOP3.LUT R6, R6, 0xfffffffc, RZ, 0xc0, !PT ;  /* 0xfffffffc06067812 */ /* 0x000fe400078ec0ff */
[----:B------:R-:W-:-:S02]  /*0570*/  SHF.R.S32.HI R0, RZ, 0x1, R0 ;  /* 0x00000001ff007819 */ /* 0x000fc40000011400 */
[----:B------:R-:W-:Y:S01]  /*0580*/  LOP3.LUT R7, R7, 0x7fffffe, RZ, 0xc0, !PT ;  /* 0x07fffffe07077812 */ /* 0x000fe200078ec0ff */
[----:B------:R-:W-:Y:S01]  /*0590*/  IMAD.IADD R6, R5, 0x1, -R6 ;  /* 0x0000000105067824 */ /* 0x000fe200078e0a06 */
[----:B------:R-:W-:Y:S01]  /*05a0*/  LOP3.LUT R133, R13, 0xfffffff8, RZ, 0xc0, !PT ;  /* 0xfffffff80d857812 */ /* 0x000fe200078ec0ff */
[----:B------:R-:W-:Y:S01]  /*05b0*/  IMAD.SHL.U32 R5, R144, 0x10, RZ ;  /* 0x0000001090057824 */ /* 0x000fe200078e00ff */
[C---:B------:R-:W-:Y:S01]  /*05c0*/  LOP3.LUT P0, RZ, R0.reuse, 0x2, RZ, 0xc0, !PT ;  /* 0x0000000200ff7812 */ /* 0x040fe2000780c0ff */
[----:B------:R-:W-:Y:S01]  /*05d0*/  IMAD.SHL.U32 R0, R0, 0x40, RZ ;  /* 0x0000004000007824 */ /* 0x000fe200078e00ff */
[----:B------:R-:W-:Y:S01]  /*05e0*/  SHF.R.S32.HI R142, RZ, 0x7, R142 ;  /* 0x00000007ff8e7819 */ /* 0x000fe2000001148e */
[----:B------:R-:W-:Y:S01]  /*05f0*/  IMAD.IADD R2, R8, 0x1, -R7 ;  /* 0x0000000108027824 */ /* 0x000fe200078e0a07 */
[----:B------:R-:W-:Y:S01]  /*0600*/  LOP3.LUT R134, R134, 0x1c0, RZ, 0xc0, !PT ;  /* 0x000001c086867812 */ /* 0x000fe200078ec0ff */
[----:B------:R-:W-:Y:S01]  /*0610*/  IMAD.IADD R133, R8, 0x1, -R133 ;  /* 0x0000000108857824 */ /* 0x000fe200078e0a85 */
[----:B------:R-:W-:Y:S01]  /*0620*/  LOP3.LUT R0, R0, 0xc0, RZ, 0xc0, !PT ;  /* 0x000000c000007812 */ /* 0x000fe200078ec0ff */
[----:B------:R-:W-:Y:S01]  /*0630*/  IMAD R137, R142, 0x8, R9 ;  /* 0x000000088e897824 */ /* 0x000fe200078e0209 */
[----:B------:R-:W-:Y:S01]  /*0640*/  LOP3.LUT R8, R134, 0x30, R5, 0xf8, !PT ;  /* 0x0000003086087812 */ /* 0x000fe200078ef805 */
[----:B------:R-:W-:Y:S01]  /*0650*/  IMAD R148, R142, 0x2000, R159 ;  /* 0x000020008e947824 */ /* 0x000fe200078e029f */
[----:B------:R-:W-:Y:S01]  /*0660*/  LEA.HI.SX32 R140, R140, R5, 0x1e ;  /* 0x000000058c8c7211 */ /* 0x000fe200078ff2ff */
[----:B------:R-:W-:Y:S01]  /*0670*/  IMAD R137, R137, 0x8, R4 ;  /* 0x0000000889897824 */ /* 0x000fe200078e0204 */
[--C-:B------:R-:W-:Y:S01]  /*0680*/  LOP3.LUT R5, R8, 0x8, R3.reuse, 0xf8, !PT ;  /* 0x0000000808057812 */ /* 0x100fe200078ef803 */
[----:B------:R-:W-:Y:S01]  /*0690*/  IMAD.SHL.U32 R8, R144, 0x400, RZ ;  /* 0x0000040090087824 */ /* 0x000fe200078e00ff */
[----:B------:R-:W-:Y:S01]  /*06a0*/  LOP3.LUT R3, R0, 0x8, R3, 0xf8, !PT ;  /* 0x0000000800037812 */ /* 0x000fe200078ef803 */
[----:B------:R-:W-:Y:S01]  /*06b0*/  IMAD R159, R144, 0x200, R159 ;  /* 0x00000200909f7824 */ /* 0x000fe200078e029f */
[----:B------:R-:W-:-:S02]  /*06c0*/  LOP3.LUT R4, R15, 0x1, RZ, 0xc0, !PT ;  /* 0x000000010f047812 */ /* 0x000fc400078ec0ff */
[----:B------:R-:W-:Y:S02]  /*06d0*/  SHF.R.U32.HI R0, RZ, 0x3, R0 ;  /* 0x00000003ff007819 */ /* 0x000fe40000011600 */
[----:B------:R-:W-:Y:S02]  /*06e0*/  LEA.HI R7, R15, R15, RZ, 0x1 ;  /* 0x0000000f0f077211 */ /* 0x000fe400078f08ff */
[----:B------:R-:W-:Y:S02]  /*06f0*/  LOP3.LUT R11, R11, 0x1c0, RZ, 0xc0, !PT ;  /* 0x000001c00b0b7812 */ /* 0x000fe400078ec0ff */
[----:B------:R-:W-:Y:S02]  /*0700*/  ISETP.NE.U32.AND P6, PT, R4, 0x1, PT ;  /* 0x000000010400780c */ /* 0x000fe40003fc5070 */
[C---:B------:R-:W-:Y:S02]  /*0710*/  LOP3.LUT P5, RZ, R15.reuse, 0x2, RZ, 0xc0, !PT ;  /* 0x000000020fff7812 */ /* 0x040fe400078ac0ff */
[----:B------:R-:W-:-:S02]  /*0720*/  LOP3.LUT P4, RZ, R15, 0x4, RZ, 0xc0, !PT ;  /* 0x000000040fff7812 */ /* 0x000fc4000788c0ff */
[----:B------:R-:W-:Y:S02]  /*0730*/  LOP3.LUT R0, R3, R0, RZ, 0x3c, !PT ;  /* 0x0000000003007212 */ /* 0x000fe400078e3cff */
[----:B------:R-:W-:Y:S02]  /*0740*/  SHF.R.S32.HI R13, RZ, 0x3, R13 ;  /* 0x00000003ff0d7819 */ /* 0x000fe4000001140d */
[----:B------:R-:W-:Y:S01]  /*0750*/  SHF.R.U32.HI R134, RZ, 0x3, R134 ;  /* 0x00000003ff867819 */ /* 0x000fe20000011686 */
[----:B------:R-:W-:Y:S01]  /*0760*/  IMAD.U32 R137, R137, 0x20, R0 ;  /* 0x0000002089897824 */ /* 0x000fe200078e0000 */
[----:B------:R-:W-:Y:S01]  /*0770*/  LOP3.LUT R4, R7, 0x3fffffe, RZ, 0xc0, !PT ;  /* 0x03fffffe07047812 */ /* 0x000fe200078ec0ff */
[----:B------:R-:W-:Y:S01]  /*0780*/  IMAD R3, R13, 0x8, R2 ;  /* 0x000000080d037824 */ /* 0x000fe200078e0202 */
[----:B------:R-:W-:Y:S01]  /*0790*/  LEA.HI R11, R11, R11, RZ, 0x1d ;  /* 0x0000000b0b0b7211 */ /* 0x000fe200078fe8ff */
[----:B------:R-:W-:Y:S01]  /*07a0*/  IMAD R2, R13, 0x200, R8 ;  /* 0x000002000d027824 */ /* 0x000fe200078e0208 */
[----:B------:R-:W-:Y:S01]  /*07b0*/  SHF.R.S32.HI R7, RZ, 0x1, R7 ;  /* 0x00000001ff077819 */ /* 0x000fe20000011407 */
[----:B------:R-:W-:Y:S01]  /*07c0*/  IMAD.IADD R4, R15, 0x1, -R4 ;  /* 0x000000010f047824 */ /* 0x000fe200078e0a04 */
[C---:B------:R-:W-:Y:S01]  /*07d0*/  R2P PR, R133.reuse, 0x6 ;  /* 0x0000000685007804 */ /* 0x040fe20000000000 */
[----:B------:R-:W-:Y:S01]  /*07e0*/  IMAD.SHL.U32 R133, R133, 0x40, RZ ;  /* 0x0000004085857824 */ /* 0x000fe200078e00ff */
[----:B------:R-:W-:Y:S01]  /*07f0*/  LOP3.LUT R134, R5, R134, RZ, 0x3c, !PT ;  /* 0x0000008605867212 */ /* 0x000fe200078e3cff */
[----:B------:R-:W-:Y:S01]  /*0800*/  IMAD R159, R4, 0x20, R159 ;  /* 0x00000020049f7824 */ /* 0x000fe200078e029f */
[----:B------:R-:W-:Y:S01]  /*0810*/  SEL R0, R136, 0xffffffe0, !P0 ;  /* 0xffffffe088007807 */ /* 0x000fe20004000000 */
[----:B------:R-:W-:Y:S01]  /*0820*/  IMAD.SHL.U32 R3, R3, 0x20, RZ ;  /* 0x0000002003037824 */ /* 0x000fe200078e00ff */
[----:B------:R-:W-:Y:S01]  /*0830*/  IADD3 R148, R11, R148, R8 ;  /* 0x000000940b947210 */ /* 0x000fe20007ffe008 */
[----:B------:R-:W-:Y:S01]  /*0840*/  IMAD.SHL.U32 R8, R142, 0x8, RZ ;  /* 0x000000088e087824 */ /* 0x000fe200078e00ff */
[C---:B------:R-:W-:Y:S01]  /*0850*/  LOP3.LUT P0, RZ, R6.reuse, 0x2, RZ, 0xc0, !PT ;  /* 0x0000000206ff7812 */ /* 0x040fe2000780c0ff */
[----:B------:R-:W-:Y:S01]  /*0860*/  IMAD.SHL.U32 R6, R6, 0x40, RZ ;  /* 0x0000004006067824 */ /* 0x000fe200078e00ff */
[C---:B------:R-:W-:Y:S01]  /*0870*/  LOP3.LUT P3, RZ, R7.reuse, 0x2, RZ, 0xc0, !PT ;  /* 0x0000000207ff7812 */ /* 0x040fe2000786c0ff */
[----:B------:R-:W-:Y:S01]  /*0880*/  IMAD.SHL.U32 R7, R7, 0x40, RZ ;  /* 0x0000004007077824 */ /* 0x000fe200078e00ff */
[----:B------:R-:W-:Y:S01]  /*0890*/  LOP3.LUT R133, R133, 0x1c0, RZ, 0xc0, !PT ;  /* 0x000001c085857812 */ /* 0x000fe200078ec0ff */
[C---:B------:R-:W-:Y:S01]  /*08a0*/  IMAD R134, R9.reuse, 0x200, R134 ;  /* 0x0000020009867824 */ /* 0x040fe200078e0286 */
[----:B------:R-:W-:Y:S01]  /*08b0*/  LOP3.LUT R8, R8, 0x8, RZ, 0xc0, !PT ;  /* 0x0000000808087812 */ /* 0x000fe200078ec0ff */
[----:B------:R-:W-:Y:S01]  /*08c0*/  IMAD.SHL.U32 R9, R9, 0x10, RZ ;  /* 0x0000001009097824 */ /* 0x000fe200078e00ff */
[----:B------:R-:W-:Y:S01]  /*08d0*/  LOP3.LUT R6, R6, 0xc0, RZ, 0xc0, !PT ;  /* 0x000000c006067812 */ /* 0x000fe200078ec0ff */
[----:B------:R-:W-:Y:S01]  /*08e0*/  IMAD.SHL.U32 R137, R137, 0x2, RZ ;  /* 0x0000000289897824 */ /* 0x000fe200078e00ff */
[----:B------:R-:W-:-:S02]  /*08f0*/  LOP3.LUT R7, R7, 0xc0, RZ, 0xc0, !PT ;  /* 0x000000c007077812 */ /* 0x000fc400078ec0ff */
[----:B------:R-:W-:Y:S02]  /*0900*/  LOP3.LUT R139, R139, 0x8, RZ, 0xc0, !PT ;  /* 0x000000088b8b7812 */ /* 0x000fe400078ec0ff */
[----:B------:R-:W-:Y:S02]  /*0910*/  SHF.R.U32.HI R10, RZ, 0x3, R133 ;  /* 0x00000003ff0a7819 */ /* 0x000fe40000011685 */
[----:B------:R-:W-:Y:S02]  /*0920*/  SHF.R.U32.HI R5, RZ, 0x3, R6 ;  /* 0x00000003ff057819 */ /* 0x000fe40000011606 */
[----:B------:R-:W-:Y:S02]  /*0930*/  LOP3.LUT R138, R8, 0x10, R9, 0xf8, !PT ;  /* 0x00000010088a7812 */ /* 0x000fe400078ef809 */
[----:B------:R-:W-:Y:S02]  /*0940*/  SHF.R.U32.HI R4, RZ, 0x3, R7 ;  /* 0x00000003ff047819 */ /* 0x000fe40000011607 */
[----:B------:R-:W-:-:S02]  /*0950*/  LOP3.LUT R133, R10, R133, R139, 0x1e, !PT ;  /* 0x000000850a857212 */ /* 0x000fc400078e1e8b */
        /* <DEDUP_REMOVED lines=17> */
[----:B------:R-:W-:Y:S01]  /*0a70*/  IADD3 R135, R0, UR5, R137 ;  /* 0x0000000500877c10 */ /* 0x000fe2000fffe089 */
[----:B------:R-:W-:Y:S01]  /*0a80*/  VIADD R132, R133, 0x20 ;  /* 0x0000002085847836 */ /* 0x000fe20000000000 */
[----:B------:R-:W-:Y:S01]  /*0a90*/  SEL R136, R136, 0xffffffe0, !P0 ;  /* 0xffffffe088887807 */ /* 0x000fe20004000000 */
[----:B------:R-:W-:Y:S01]  /*0aa0*/  IMAD.IADD R157, R157, 0x1, R152 ;  /* 0x000000019d9d7824 */ /* 0x000fe200078e0298 */
[----:B------:R-:W-:Y:S01]  /*0ab0*/  LEA R134, R134, UR4, 0x1 ;  /* 0x0000000486867c11 */ /* 0x000fe2000f8e08ff */
        /* <DEDUP_REMOVED lines=13> */
.L_x_1271:
        /* <DEDUP_REMOVED lines=16> */
[----:B------:R-:W-:Y:S01]  /*0c90*/  IMAD.U32 R14, RZ, RZ, UR6 ;  /* 0x00000006ff0e7e24 */ /* 0x000fe2000f8e00ff */
[----:B------:R-:W-:-:S02]  /*0ca0*/  @UP4 UIADD3 UR8, UP1, UR14, UR8, URZ ;  /* 0x000000080e084290 */ /* 0x000fc4000ff3e03f */
[----:B------:R-:W-:Y:S01]  /*0cb0*/  UIADD3.X UR12, UR5, UR11, URZ, UP2, !UPT ;  /* 0x0000000b050c7290 */ /* 0x000fe200097fe43f */
[----:B------:R-:W-:Y:S01]  /*0cc0*/  IMAD.U32 R15, RZ, RZ, UR7 ;  /* 0x00000007ff0f7e24 */ /* 0x000fe2000f8e00ff */
[----:B------:R-:W-:Y:S01]  /*0cd0*/  UISETP.NE.AND.EX UP0, UPT, UR11, URZ, UPT, UP0 ;  /* 0x0000003f0b00728c */ /* 0x000fe2000bf05300 */
[----:B------:R-:W-:Y:S02]  /*0ce0*/  ULDC.U8 UR15, c[0x0][0x3c2] ;  /* 0x0000f080000f7ab9 */ /* 0x000fe40000000000 */
[----:B------:R-:W-:Y:S01]  /*0cf0*/  ULDC.64 UR10, c[0x0][0x2f8] ;  /* 0x0000be00000a7ab9 */ /* 0x000fe20000000a00 */
[----:B------:R-:W-:Y:S01]  /*0d00*/  @UP4 UIADD3.X UR9, UR5, UR9, URZ, UP1, !UPT ;  /* 0x0000000905094290 */ /* 0x000fe20008ffe43f */
[----:B-1-3--:R-:W-:Y:S01]  /*0d10*/  IMAD.U32 R6, RZ, RZ, UR8 ;  /* 0x00000008ff067e24 */ /* 0x00afe2000f8e00ff */
[----:B------:R-:W-:Y:S01]  /*0d20*/  UISETP.NE.AND UP2, UPT, UR15, URZ, UPT ;  /* 0x0000003f0f00728c */ /* 0x000fe2000bf45270 */
[----:B--2---:R-:W2:Y:S01]  /*0d30*/  @P0 LDG.E R4, desc[UR16][R14.64] ;  /* 0x000000100e040981 */ /* 0x004ea2000c1e1900 */
[----:B------:R-:W-:Y:S01]  /*0d40*/  UISETP.EQ.U32.AND UP4, UPT, UR10, URZ, UPT ;  /* 0x0000003f0a00728c */ /* 0x000fe2000bf82070 */
[----:B------:R-:W-:Y:S01]  /*0d50*/  PLOP3.LUT P3, PT, PT, PT, UP0, 0x80, 0x0 ;  /* 0x000000000000781c */ /* 0x000fe20003f6f008 */
[----:B------:R-:W-:-:S02]  /*0d60*/  IMAD.U32 R7, RZ, RZ, UR9 ;  /* 0x00000009ff077e24 */ /* 0x000fc4000f8e00ff */
[----:B------:R-:W-:Y:S02]  /*0d70*/  UISETP.EQ.OR.EX UP4, UPT, UR11, URZ, !UP2, UP4 ;  /* 0x0000003f0b00728c */ /* 0x000fe4000d782740 */
[----:B------:R-:W-:Y:S01]  /*0d80*/  UIADD3 UR6, UP1, UR14, UR10, URZ ;  /* 0x0000000a0e067290 */ /* 0x000fe2000ff3e03f */
[----:B------:R-:W3:Y:S03]  /*0d90*/  @P1 LDG.E R6, desc[UR16][R6.64] ;  /* 0x0000001006061981 */ /* 0x000ee6000c1e1900 */
[----:B------:R-:W-:Y:S01]  /*0da0*/  PLOP3.LUT P2, PT, PT, PT, UP4, 0x80, 0x0 ;  /* 0x000000000000781c */ /* 0x000fe20003f4f048 */
[----:B------:R-:W-:Y:S01]  /*0db0*/  UIADD3.X UR5, UR5, UR11, URZ, UP1, !UPT ;  /* 0x0000000b05057290 */ /* 0x000fe20008ffe43f */
[----:B------:R-:W-:Y:S02]  /*0dc0*/  IMAD.U32 R12, RZ, RZ, UR13 ;  /* 0x0000000dff0c7e24 */ /* 0x000fe4000f8e00ff */
[----:B------:R-:W-:-:S02]  /*0dd0*/  IMAD.U32 R13, RZ, RZ, UR12 ;  /* 0x0000000cff0d7e24 */ /* 0x000fc4000f8e00ff */
[----:B----4-:R-:W-:Y:S01]  /*0de0*/  IMAD.U32 R10, RZ, RZ, UR6 ;  /* 0x00000006ff0a7e24 */ /* 0x010fe2000f8e00ff */
[----:B------:R-:W-:Y:S01]  /*0df0*/  UMOV UR53, URZ ;  /* 0x0000003f00357c82 */ /* 0x000fe20008000000 */
[----:B------:R-:W-:Y:S01]  /*0e00*/  IMAD.U32 R11, RZ, RZ, UR5 ;  /* 0x00000005ff0b7e24 */ /* 0x000fe2000f8e00ff */
[----:B------:R-:W4:Y:S01]  /*0e10*/  @P3 LDG.E R8, desc[UR16][R12.64] ;  /* 0x000000100c083981 */ /* 0x000f22000c1e1900 */
[----:B------:R-:W-:-:S03]  /*0e20*/  @!UP3 ULDC.64 UR6, c[0x0][0x318] ;  /* 0x0000c6000006bab9 */ /* 0x000fc60000000a00 */
[----:B-----5:R-:W5:Y:S04]  /*0e30*/  @P3 LDG.E R5, desc[UR16][R12.64+0x4] ;  /* 0x000004100c053981 */ /* 0x020f68000c1e1900 */
        /* <DEDUP_REMOVED lines=24> */
.L_x_1225:
        /* <DEDUP_REMOVED lines=20> */
[----:B------:R-:W-:Y:S02]  /*1100*/  UIADD3 UR9, UR13, 0x7f, URZ ;  /* 0x0000007f0d097890 */ /* 0x000fe4000fffe03f */
[----:B------:R-:W-:Y:S01]  /*1110*/  UIADD3 UR6, UR13, 0x80, UR24 ;  /* 0x000000800d067890 */ /* 0x000fe2000fffe018 */
        /* <DEDUP_REMOVED lines=9> */
[----:B------:R-:W-:Y:S02]  /*11b0*/  USHF.R.S32.HI UR20, URZ, 0x1f, UR9 ;  /* 0x0000001f3f147899 */ /* 0x000fe40008011409 */
[----:B------:R-:W-:Y:S02]  /*11c0*/  UIMAD UR47, UR12, UR11, UR31 ;  /* 0x0000000b0c2f72a4 */ /* 0x000fe4000f8e021f */
[----:B------:R-:W-:Y:S01]  /*11d0*/  USHF.L.U64.HI UR12, UR58, 0x7, UR51 ;  /* 0x000000073a0c7899 */ /* 0x000fe20008010233 */
[----:B------:R-:W-:Y:S01]  /*11e0*/  @UP2 ULDC.64 UR10, c[0x0][0x420] ;  /* 0x00010800000a2ab9 */ /* 0x000fe20000000a00 */
[----:B------:R-:W-:Y:S01]  /*11f0*/  USHF.R.S32.HI UR31, URZ, 0x1f, UR52 ;  /* 0x0000001f3f1f7899 */ /* 0x000fe20008011434 */
[----:B-1----:R-:W1:Y:S01]  /*1200*/  MUFU.RCP R8, R8 ;  /* 0x0000000800087308 */ /* 0x002e620000001000 */
[----:B------:R-:W-:Y:S01]  /*1210*/  @UP2 UIMAD.WIDE.U32 UR42, UR5, UR10, URZ ;  /* 0x0000000a052a22a5 */ /* 0x000fe2000f8e003f */
[----:B------:R-:W-:Y:S01]  /*1220*/  ULDC.U8 UR27, c[0x0][0x480] ;  /* 0x00012000001b7ab9 */ /* 0x000fe20000000000 */
[----:B------:R-:W-:-:S02]  /*1230*/  UIADD3 UR22, UR6, UR22, -UR8 ;  /* 0x0000001606167290 */ /* 0x000fc4000fffe808 */
[----:B------:R-:W-:Y:S02]  /*1240*/  @UP2 UIMAD UR45, UR5, UR11, UR43 ;  /* 0x0000000b052d22a4 */ /* 0x000fe4000f8e022b */
[----:B------:R-:W-:Y:S02]  /*1250*/  UIMAD.WIDE.U32 UR14, UR5, UR32, URZ ;  /* 0x00000020050e72a5 */ /* 0x000fe4000f8e003f */
[----:B------:R-:W-:Y:S02]  /*1260*/  UIMAD UR25, UR5, UR33, URZ ;  /* 0x00000021051972a4 */ /* 0x000fe4000f8e023f */
[----:B------:R-:W-:Y:S02]  /*1270*/  UIMAD.WIDE UR6, UR57, UR55, URZ ;  /* 0x00000037390672a5 */ /* 0x000fe4000f8e023f */
[----:B------:R-:W-:Y:S02]  /*1280*/  UIMAD.WIDE.U32 UR10, UR58, UR52, URZ ;  /* 0x000000343a0a72a5 */ /* 0x000fe4000f8e003f */
[----:B------:R-:W-:Y:S01]  /*1290*/  USEL UR34, UR12, URZ, UP0 ;  /* 0x0000003f0c227287 */ /* 0x000fe20008000000 */
[----:B-1----:R-:W-:Y:S01]  /*12a0*/  VIADD R8, R8, 0xffffffe ;  /* 0x0ffffffe08087836 */ /* 0x002fe20000000000 */
[----:B------:R-:W-:-:S02]  /*12b0*/  UISETP.NE.AND UP4, UPT, UR27, URZ, UPT ;  /* 0x0000003f1b00728c */ /* 0x000fc4000bf85270 */
[----:B------:R-:W-:Y:S01]  /*12c0*/  UIMAD UR12, UR31, UR58, URZ ;  /* 0x0000003a1f0c72a4 */ /* 0x000fe2000f8e023f */
[----:B------:R-:W1:Y:S01]  /*12d0*/  F2I.FTZ.U32.TRUNC.NTZ R9, R8 ;  /* 0x0000000800097305 */ /* 0x000e62000021f000 */
[----:B------:R-:W-:Y:S02]  /*12e0*/  ULEA.HI UR27, UR20, UR9, URZ, 0x7 ;  /* 0x00000009141b7291 */ /* 0x000fe4000f8f383f */
[----:B------:R-:W-:Y:S02]  /*12f0*/  UIADD3 UR36, UR19, UR23, URZ ;  /* 0x0000001713247290 */ /* 0x000fe4000fffe03f */
[----:B------:R-:W-:Y:S02]  /*1300*/  UIADD3 UR9, UR22, 0x7f, URZ ;  /* 0x0000007f16097890 */ /* 0x000fe4000fffe03f */
[----:B------:R-:W-:Y:S02]  /*1310*/  @UP2 UIADD3 UR36, UR15, UR25, URZ ;  /* 0x000000190f242290 */ /* 0x000fe4000fffe03f */
[----:B------:R-:W-:-:S02]  /*1320*/  UIMAD.WIDE.U32 UR22, UR6, UR10, URZ ;  /* 0x0000000a061672a5 */ /* 0x000fc4000f8e003f */
[----:B------:R-:W-:Y:S02]  /*1330*/  UIMAD UR15, UR7, UR10, URZ ;  /* 0x0000000a070f72a4 */ /* 0x000fe4000f8e023f */
[----:B------:R-:W-:Y:S01]  /*1340*/  UIMAD UR10, UR51, UR52, UR12 ;  /* 0x00000034330a72a4 */ /* 0x000fe2000f8e020c */
[--C-:B-1----:R-:W-:Y:S01]  /*1350*/  IMAD.MOV R5, RZ, RZ, -R9.reuse ;  /* 0x000000ffff057224 */ /* 0x102fe200078e0a09 */
[----:B------:R-:W-:Y:S01]  /*1360*/  USEL UR49, UR18, UR14, !UP2 ;  /* 0x0000000e12317287 */ /* 0x000fe2000d000000 */
[----:B------:R-:W-:Y:S01]  /*1370*/  IMAD.MOV.U32 R8, RZ, RZ, RZ ;  /* 0x000000ffff087224 */ /* 0x000fe200078e00ff */
[----:B------:R-:W-:Y:S01]  /*1380*/  USHF.R.S32.HI UR14, URZ, 0x1f, UR9 ;  /* 0x0000001f3f0e7899 */ /* 0x000fe20008011409 */
[----:B------:R-:W-:Y:S01]  /*1390*/  IMAD R6, R5, R7, RZ ;  /* 0x0000000705067224 */ /* 0x000fe200078e02ff */
[----:B------:R-:W-:Y:S01]  /*13a0*/  IABS R5, UR59 ;  /* 0x0000003b00057c13 */ /* 0x000fe20008000000 */
[----:B------:R-:W-:Y:S02]  /*13b0*/  UIADD3 UR12, UR11, UR10, URZ ;  /* 0x0000000a0b0c7290 */ /* 0x000fe4000fffe03f */
[----:B------:R-:W-:Y:S01]  /*13c0*/  IMAD.HI.U32 R6, R9, R6, R8 ;  /* 0x0000000609067227 */ /* 0x000fe200078e0008 */
[----:B------:R-:W-:Y:S01]  /*13d0*/  ULDC.U8 UR21, c[0x0][0x3d8] ;  /* 0x0000f60000157ab9 */ /* 0x000fe20000000000 */
[----:B------:R-:W-:-:S02]  /*13e0*/  UIMAD.WIDE.U32 UR10, UR6, UR5, URZ ;  /* 0x00000005060a72a5 */ /* 0x000fc4000f8e003f */
[----:B------:R-:W-:Y:S02]  /*13f0*/  UISETP.NE.AND UP3, UPT, UR21, URZ, UPT ;  /* 0x0000003f1500728c */ /* 0x000fe4000bf65270 */
[----:B------:R-:W-:Y:S01]  /*1400*/  IMAD.HI.U32 R12, R6, R5, RZ ;  /* 0x00000005060c7227 */ /* 0x000fe200078e00ff */
[----:B------:R-:W-:Y:S02]  /*1410*/  ULEA.HI UR9, UR14, UR9, URZ, 0x7 ;  /* 0x000000090e097291 */ /* 0x000fe4000f8f383f */
[----:B------:R-:W-:Y:S01]  /*1420*/  UIMAD UR12, UR6, UR12, UR15 ;  /* 0x0000000c060c72a4 */ /* 0x000fe2000f8e020f */
[----:B------:R-:W-:Y:S01]  /*1430*/  IMAD.MOV R6, RZ, RZ, -R12 ;  /* 0x000000ffff067224 */ /* 0x000fe200078e0a0c */
[----:B------:R-:W-:Y:S02]  /*1440*/  USEL UR50, UR22, UR10, !UP2 ;  /* 0x0000000a16327287 */ /* 0x000fe4000d000000 */
[----:B------:R-:W-:Y:S01]  /*1450*/  USHF.R.S32.HI UR10, URZ, 0x7, UR27 ;  /* 0x000000073f0a7899 */ /* 0x000fe2000801141b */
[----:B------:R-:W-:Y:S01]  /*1460*/  IMAD R6, R7, R6, R5 ;  /* 0x0000000607067224 */ /* 0x000fe200078e0205 */
[----:B------:R-:W-:Y:S01]  /*1470*/  USHF.R.S32.HI UR9, URZ, 0x7, UR9 ;  /* 0x000000073f097899 */ /* 0x000fe20008011409 */
[----:B------:R-:W-:Y:S01]  /*1480*/  LOP3.LUT R5, R4, UR59, RZ, 0x3c, !PT ;  /* 0x0000003b04057c12 */ /* 0x000fe2000f8e3cff */
[----:B------:R-:W-:-:S02]  /*1490*/  UIADD3 UR44, UR23, UR12, URZ ;  /* 0x0000000c172c7290 */ /* 0x000fc4000fffe03f */
[----:B------:R-:W-:Y:S01]  /*14a0*/  ISETP.GT.U32.AND P1, PT, R7, R6, PT ;  /* 0x000000060700720c */ /* 0x000fe20003f24070 */
[----:B------:R-:W-:Y:S01]  /*14b0*/  UIMAD UR12, UR7, UR5, URZ ;  /* 0x00000005070c72a4 */ /* 0x000fe2000f8e023f */
[----:B------:R-:W-:Y:S01]  /*14c0*/  ISETP.GE.AND P2, PT, R5, RZ, PT ;  /* 0x000000ff0500720c */ /* 0x000fe20003f46270 */
[----:B------:R-:W-:Y:S01]  /*14d0*/  UISETP.LT.AND UP0, UPT, UR10, UR9, UPT ;  /* 0x000000090a00728c */ /* 0x000fe2000bf01270 */
[----:B------:R-:W-:Y:S01]  /*14e0*/  ULDC UR38, c[0x0][0x2c4] ;  /* 0x0000b10000267ab9 */ /* 0x000fe20000000800 */
[----:B------:R-:W-:Y:S02]  /*14f0*/  @UP2 UIADD3 UR44, UR11, UR12, URZ ;  /* 0x0000000c0b2c2290 */ /* 0x000fe4000fffe03f */
[----:B------:R-:W-:Y:S02]  /*1500*/  @UP3 UIMAD UR11, UR58, UR38, URZ ;  /* 0x000000263a0b32a4 */ /* 0x000fe4000f8e023f */
[----:B------:R-:W-:Y:S02]  /*1510*/  USEL UR31, UR10, UR9, UP0 ;  /* 0x000000090a1f7287 */ /* 0x000fe40008000000 */
[----:B------:R-:W-:-:S02]  /*1520*/  UISETP.NE.AND UP1, UPT, UR56, -0x1, UPT ;  /* 0xffffffff3800788c */ /* 0x000fc4000bf25270 */
[-C--:B------:R-:W-:Y:S01]  /*1530*/  @!P1 IADD3 R6, R6, -R7.reuse, RZ ;  /* 0x8000000706069210 */ /* 0x080fe20007ffe0ff */
[----:B------:R-:W-:Y:S01]  /*1540*/  @UP3 USEL UR11, UR11, UR5, !UP2 ;  /* 0x000000050b0b3287 */ /* 0x000fe2000d000000 */
[----:B------:R-:W-:Y:S01]  /*1550*/  @!P1 VIADD R12, R12, 0x1 ;  /* 0x000000010c0c9836 */ /* 0x000fe20000000000 */
[----:B------:R-:W-:Y:S01]  /*1560*/  ULEA UR10, UR31, 0xffffff80, 0x7 ;  /* 0xffffff801f0a7891 */ /* 0x000fe2000f8e383f */
[----:B------:R-:W-:Y:S01]  /*1570*/  ISETP.GE.U32.AND P0, PT, R6, R7, PT ;  /* 0x000000070600720c */ /* 0x000fe20003f06070 */
[----:B------:R-:W-:Y:S01]  /*1580*/  @UP3 ULDC UR9, c[0x0][0x2e4] ;  /* 0x0000b90000093ab9 */ /* 0x000fe20000000800 */
[----:B------:R-:W-:Y:S01]  /*1590*/  @!UP3 UIMAD UR12, UR58, UR55, UR59 ;  /* 0x000000373a0cb2a4 */ /* 0x000fe2000f8e023b */
[----:B------:R-:W-:Y:S01]  /*15a0*/  PLOP3.LUT P1, PT, PT, PT, UP1, 0x80, 0x0 ;  /* 0x000000000000781c */ /* 0x000fe20003f2f018 */
[----:B------:R-:W-:Y:S02]  /*15b0*/  @UP3 UIMAD UR23, UR59, UR9, UR11 ;  /* 0x000000093b1732a4 */ /* 0x000fe4000f8e020b */
[----:B------:R-:W-:-:S02]  /*15c0*/  USHF.R.S32.HI UR27, URZ, 0x1f, UR10 ;  /* 0x0000001f3f1b7899 */ /* 0x000fc4000801140a */
[----:B------:R-:W-:Y:S02]  /*15d0*/  UIADD3 UR9, UP0, UR10, UR35, URZ ;  /* 0x000000230a097290 */ /* 0x000fe4000ff1e03f */
[----:B------:R-:W-:Y:S02]  /*15e0*/  @UP1 UIADD3 UR26, UR53, UR56, URZ ;  /* 0x00000038351a1290 */ /* 0x000fe4000fffe03f */
[----:B------:R-:W-:Y:S01]  /*15f0*/  UIADD3.X UR11, UR27, UR34, URZ, UP0, !UPT ;  /* 0x000000221b0b7290 */ /* 0x000fe200087fe43f */
[----:B------:R-:W-:Y:S01]  /*1600*/  @P0 VIADD R12, R12, 0x1 ;  /* 0x000000010c0c0836 */ /* 0x000fe20000000000 */
[----:B------:R-:W-:Y:S01]  /*1610*/  UIMAD UR7, UR7, UR9, URZ ;  /* 0x00000009070772a4 */ /* 0x000fe2000f8e023f */
[----:B------:R-:W-:Y:S01]  /*1620*/  PLOP3.LUT P0, PT, PT, PT, UP3, 0x80, 0x0 ;  /* 0x000000000000781c */ /* 0x000fe20003f0f038 */
[----:B------:R-:W-:Y:S02]  /*1630*/  @UP1 UIADD3 UR28, UR53, UR56, URZ ;  /* 0x00000038351c1290 */ /* 0x000fe4000fffe03f */
[----:B------:R-:W-:Y:S01]  /*1640*/  @!UP3 UIMAD UR23, UR12, UR38, URZ ;  /* 0x000000260c17b2a4 */ /* 0x000fe2000f8e023f */
[----:B------:R-:W-:Y:S01]  /*1650*/  @!P2 IADD3 R12, -R12, RZ, RZ ;  /* 0x000000ff0c0ca210 */ /* 0x000fe20007ffe1ff */
[----:B------:R-:W-:Y:S01]  /*1660*/  @UP1 ULDC.64 UR20, c[0x0][0x248] ;  /* 0x0000920000141ab9 */ /* 0x000fe20000000a00 */
[----:B------:R-:W-:Y:S01]  /*1670*/  @UP1 ULDC.64 UR18, c[0x0][0x250] ;  /* 0x0000940000121ab9 */ /* 0x000fe20000000a00 */
[----:B------:R-:W-:Y:S01]  /*1680*/  UIMAD.WIDE.U32 UR38, UR6, UR9, URZ ;  /* 0x00000009062672a5 */ /* 0x000fe2000f8e003f */
[----:B------:R-:W-:Y:S01]  /*1690*/  @!P3 LOP3.LUT R12, RZ, R4, RZ, 0x33, !PT ;  /* 0x00000004ff0cb212 */ /* 0x000fe200078e33ff */
[----:B------:R-:W-:-:S02]  /*16a0*/  UIMAD UR9, UR6, UR11, UR7 ;  /* 0x0000000b060972a4 */ /* 0x000fc4000f8e0207 */
[----:B------:R-:W-:Y:S02]  /*16b0*/  @UP1 UIMAD.WIDE.U32 UR14, UR26, UR20, URZ ;  /* 0x000000141a0e12a5 */ /* 0x000fe4000f8e003f */
[----:B------:R-:W-:Y:S02]  /*16c0*/  @UP1 UIMAD.WIDE.U32 UR6, UR28, UR18, URZ ;  /* 0x000000121c0612a5 */ /* 0x000fe4000f8e003f */
[----:B------:R-:W-:Y:S02]  /*16d0*/  UIMAD UR46, UR59, UR57, URZ ;  /* 0x000000393b2e72a4 */ /* 0x000fe4000f8e023f */
[----:B------:R-:W-:Y:S02]  /*16e0*/  @UP1 UIMAD UR22, UR26, UR21, URZ ;  /* 0x000000151a1612a4 */ /* 0x000fe4000f8e023f */
[----:B------:R-:W-:Y:S02]  /*16f0*/  @UP1 UIMAD UR11, UR28, UR19, URZ ;  /* 0x000000131c0b12a4 */ /* 0x000fe4000f8e023f */
[----:B------:R-:W-:-:S02]  /*1700*/  @!UP2 UIADD3 UR45, UR41, UR29, URZ ;  /* 0x0000001d292da290 */ /* 0x000fc4000fffe03f */
[----:B------:R-:W-:Y:S02]  /*1710*/  USHF.R.S32.HI UR37, URZ, 0x1f, UR24 ;  /* 0x0000001f3f257899 */ /* 0x000fe40008011418 */
[----:B------:R-:W-:Y:S02]  /*1720*/  USHF.R.S32.HI UR26, URZ, 0x1f, UR46 ;  /* 0x0000001f3f1a7899 */ /* 0x000fe4000801142e */
[----:B------:R-:W-:Y:S02]  /*1730*/  USEL UR48, UR30, URZ, UP4 ;  /* 0x0000003f1e307287 */ /* 0x000fe4000a000000 */
[----:B------:R-:W-:Y:S02]  /*1740*/  @UP1 UIADD3 UR35, UR7, UR11, URZ ;  /* 0x0000000b07231290 */ /* 0x000fe4000fffe03f */
[----:B------:R-:W-:Y:S02]  /*1750*/  USEL UR47, UR47, URZ, UP4 ;  /* 0x0000003f2f2f7287 */ /* 0x000fe4000a000000 */
        /* <DEDUP_REMOVED lines=17> */
.L_x_1227:
        /* <DEDUP_REMOVED lines=13> */
.L_x_1228:
        /* <DEDUP_REMOVED lines=11> */
.L_x_1229:
[----:B------:R-:W-:-:S04]  /*19f0*/  UIMAD UR5, UR58, UR55, UR59 ;  /* 0x000000373a0572a4 */ /* 0x000fc8000f8e023b */
[----:B------:R-:W-:-:S12]  /*1a00*/  UIMAD UR5, UR5, UR52, URZ ;  /* 0x00000034050572a4 */ /* 0x000fd8000f8e023f */
.L_x_1230:
[----:B------:R-:W1:Y:S01]  /*1a10*/  S2R R7, SR_TID.X ;  /* 0x0000000000077919 */ /* 0x000e620000002100 */
[----:B------:R-:W2:Y:S01]  /*1a20*/  LDC.64 R4, c[0x0][0x420] ;  /* 0x00010800ff047b82 */ /* 0x000ea20000000a00 */
[----:B------:R-:W-:Y:S01]  /*1a30*/  USHF.R.S32.HI UR43, URZ, 0x1f, UR59 ;  /* 0x0000001f3f2b7899 */ /* 0x000fe2000801143b */
[----:B------:R-:W-:Y:S01]  /*1a40*/  SHF.R.S32.HI R147, RZ, 0x1f, R146 ;  /* 0x0000001fff937819 */ /* 0x000fe20000011492 */
[----:B------:R-:W-:Y:S01]  /*1a50*/  ULDC.64 UR14, c[0x0][0x428] ;  /* 0x00010a00000e7ab9 */ /* 0x000fe20000000a00 */
[----:B------:R-:W-:Y:S01]  /*1a60*/  UIADD3 UR11, UR10, UR5, URZ ;  /* 0x000000050a0b7290 */ /* 0x000fe2000fffe03f */
[----:B------:R-:W-:Y:S01]  /*1a70*/  BSSY B1, `(.L_x_1226) ;  /* 0x00009bb000017945 */ /* 0x000fe20003800000 */
[----:B------:R-:W-:Y:S01]  /*1a80*/  UIMAD UR5, UR43, UR14, URZ ;  /* 0x0000000e2b0572a4 */ /* 0x000fe2000f8e023f */
[----:B------:R-:W-:Y:S01]  /*1a90*/  ULDC UR30, c[0x0][0x398] ;  /* 0x0000e600001e7ab9 */ /* 0x000fe20000000800 */
[----:B------:R-:W-:Y:S02]  /*1aa0*/  UIMAD UR6, UR57, UR55, URZ ;  /* 0x00000037390672a4 */ /* 0x000fe4000f8e023f */
[----:B------:R-:W-:-:S02]  /*1ab0*/  UIMAD UR15, UR59, UR15, UR5 ;  /* 0x0000000f3b0f72a4 */ /* 0x000fc4000f8e0205 */
[----:B------:R-:W-:Y:S01]  /*1ac0*/  UIADD3 UR42, UR10, UR23, URZ ;  /* 0x000000170a2a7290 */ /* 0x000fe2000fffe03f */
[----:B------:R-:W-:Y:S02]  /*1ad0*/  ULDC.64 UR40, c[0x0][0x478] ;  /* 0x00011e0000287ab9 */ /* 0x000fe40000000a00 */
[----:B------:R-:W-:Y:S01]  /*1ae0*/  ULDC.64 UR22, c[0x0][0x258] ;  /* 0x0000960000167ab9 */ /* 0x000fe20000000a00 */
[----:B------:R-:W-:Y:S01]  /*1af0*/  UIADD3 UR9, UR31, -0x1, URZ ;  /* 0xffffffff1f097890 */ /* 0x000fe2000fffe03f */
[----:B-1----:R-:W-:-:S04]  /*1b00*/  SHF.R.S32.HI R6, RZ, 0x1f, R7 ;  /* 0x0000001fff067819 */ /* 0x002fc80000011407 */
[CC--:B------:R-:W-:Y:S02]  /*1b10*/  LEA.HI R8, R6.reuse, R7.reuse, RZ, 0x2 ;  /* 0x0000000706087211 */ /* 0x0c0fe400078f10ff */
[----:B------:R-:W-:Y:S02]  /*1b20*/  LEA.HI R6, R6, R7, RZ, 0x5 ;  /* 0x0000000706067211 */ /* 0x000fe400078f28ff */
[----:B------:R-:W-:Y:S02]  /*1b30*/  SHF.R.S32.HI R8, RZ, 0x2, R8 ;  /* 0x00000002ff087819 */ /* 0x000fe40000011408 */
[----:B------:R-:W-:Y:S02]  /*1b40*/  LOP3.LUT R164, R6, 0xffffffe0, RZ, 0xc0, !PT ;  /* 0xffffffe006a47812 */ /* 0x000fe400078ec0ff */
[----:B------:R-:W-:Y:S02]  /*1b50*/  SHF.R.S32.HI R9, RZ, 0x1f, R8 ;  /* 0x0000001fff097819 */ /* 0x000fe40000011408 */
[----:B------:R-:W-:Y:S01]  /*1b60*/  IADD3 R13, P0, R8, UR10, RZ ;  /* 0x0000000a080d7c10 */ /* 0x000fe2000ff1e0ff */
[----:B------:R-:W-:Y:S01]  /*1b70*/  IMAD.IADD R164, R7, 0x1, -R164 ;  /* 0x0000000107a47824 */ /* 0x000fe200078e0aa4 */
[----:B------:R-:W-:Y:S01]  /*1b80*/  SHF.R.S32.HI R177, RZ, 0x5, R6 ;  /* 0x00000005ffb17819 */ /* 0x000fe20000011406 */
[C---:B--2---:R-:W-:Y:S01]  /*1b90*/  IMAD R7, R9.reuse, R4, RZ ;  /* 0x0000000409077224 */ /* 0x044fe200078e02ff */
[----:B------:R-:W-:Y:S01]  /*1ba0*/  IADD3.X R10, R9, UR27, RZ, P0, !PT ;  /* 0x0000001b090a7c10 */ /* 0x000fe200087fe4ff */
[----:B------:R-:W-:Y:S01]  /*1bb0*/  IMAD.WIDE.U32 R14, R13, UR32, R146 ;  /* 0x000000200d0e7c25 */ /* 0x000fe2000f8e0092 */
[----:B------:R-:W-:Y:S01]  /*1bc0*/  IADD3 R16, P0, R146, UR7, RZ ;  /* 0x0000000792107c10 */ /* 0x000fe2000ff1e0ff */
[----:B------:R-:W-:-:S02]  /*1bd0*/  UIADD3 UR7, -UR8, UR13, UR24 ;  /* 0x0000000d08077290 */ /* 0x000fc4000fffe118 */
[----:B------:R-:W-:Y:S01]  /*1be0*/  IMAD R10, R10, UR32, RZ ;  /* 0x000000200a0a7c24 */ /* 0x000fe2000f8e02ff */
[----:B------:R-:W-:Y:S01]  /*1bf0*/  IADD3 R18, P2, R14, UR49, RZ ;  /* 0x000000310e127c10 */ /* 0x000fe2000ff5e0ff */
[----:B------:R-:W-:Y:S01]  /*1c00*/  UIADD3 UR5, UR7, -UR30, URZ ;  /* 0x8000001e07057290 */ /* 0x000fe2000fffe03f */
[----:B------:R-:W-:Y:S01]  /*1c10*/  IADD3.X R17, R147, UR45, RZ, P0, !PT ;  /* 0x0000002d93117c10 */ /* 0x000fe200087fe4ff */
[----:B------:R-:W-:Y:S02]  /*1c20*/  IMAD R10, R13, UR33, R10 ;  /* 0x000000210d0a7c24 */ /* 0x000fe4000f8e020a */
[----:B------:R-:W-:Y:S01]  /*1c30*/  USHF.R.S32.HI UR34, URZ, 0x1f, UR5 ;  /* 0x0000001f3f227899 */ /* 0x000fe20008011405 */
[----:B------:R-:W-:Y:S02]  /*1c40*/  IMAD.U32 R14, RZ, RZ, UR14 ;  /* 0x0000000eff0e7e24 */ /* 0x000fe4000f8e00ff */
[----:B------:R-:W-:Y:S01]  /*1c50*/  IADD3.X R19, R15, UR36, R10, P2, !PT ;  /* 0x000000240f137c10 */ /* 0x000fe200097fe40a */
[----:B------:R-:W-:Y:S01]  /*1c60*/  USHF.L.U32 UR36, UR6, 0x7, URZ ;  /* 0x0000000706247899 */ /* 0x000fe2000800063f */
[C---:B------:R-:W-:Y:S01]  /*1c70*/  IMAD R10, R4.reuse, UR27, RZ ;  /* 0x0000001b040a7c24 */ /* 0x040fe2000f8e02ff */
[----:B------:R-:W-:Y:S01]  /*1c80*/  ULEA.HI UR34, UR34, UR5, URZ, 0x7 ;  /* 0x0000000522227291 */ /* 0x000fe2000f8f383f */
[----:B------:R-:W-:Y:S01]  /*1c90*/  IMAD.WIDE.U32 R16, R4, UR10, R16 ;  /* 0x0000000a04107c25 */ /* 0x000fe2000f8e0010 */
[----:B------:R-:W-:-:S02]  /*1ca0*/  USHF.R.S32.HI UR7, URZ, 0x1f, UR36 ;  /* 0x0000001f3f077899 */ /* 0x000fc40008011424 */
[----:B------:R-:W-:Y:S01]  /*1cb0*/  UIADD3 UR30, UP2, UP0, UR38, UR36, UR46 ;  /* 0x00000024261e7290 */ /* 0x000fe2000f85e02e */
[----:B------:R-:W-:Y:S01]  /*1cc0*/  IMAD R10, R5, UR10, R10 ;  /* 0x0000000a050a7c24 */ /* 0x000fe2000f8e020a */
[----:B------:R-:W-:Y:S01]  /*1cd0*/  USHF.R.S32.HI UR34, URZ, 0x7, UR34 ;  /* 0x000000073f227899 */ /* 0x000fe20008011422 */
[----:B------:R-:W-:Y:S01]  /*1ce0*/  IMAD R177, R177, UR6, R164 ;  /* 0x00000006b1b17c24 */ /* 0x000fe2000f8e02a4 */
[----:B------:R-:W-:Y:S01]  /*1cf0*/  UIADD3.X UR14, UR12, UR7, UR26, UP2, UP0 ;  /* 0x000000070c0e7290 */ /* 0x000fe200097e041a */
[----:B------:R-:W-:Y:S01]  /*1d00*/  IMAD.IADD R17, R17, 0x1, R10 ;  /* 0x0000000111117824 */ /* 0x000fe200078e020a */
[----:B------:R-:W-:Y:S01]  /*1d10*/  UISETP.LT.AND UP0, UPT, URZ, UR34, UPT ;  /* 0x000000223f00728c */ /* 0x000fe2000bf01270 */
[----:B------:R-:W-:Y:S01]  /*1d20*/  IMAD R7, R8, R5, R7 ;  /* 0x0000000508077224 */ /* 0x000fe200078e0207 */
[----:B------:R-:W-:Y:S01]  /*1d30*/  UIMAD UR5, UR43, UR22, URZ ;  /* 0x000000162b0572a4 */ /* 0x000fe2000f8e023f */
[----:B------:R-:W-:Y:S01]  /*1d40*/  IMAD.WIDE.U32 R14, R14, UR59, R16 ;  /* 0x0000003b0e0e7c25 */ /* 0x000fe2000f8e0010 */
[----:B------:R-:W-:-:S02]  /*1d50*/  UIADD3 UR7, UP3, UP2, UR48, UR30, UR50 ;  /* 0x0000001e30077290 */ /* 0x000fc4000fa7e032 */
[----:B------:R-:W-:Y:S01]  /*1d60*/  USEL UR34, URZ, UR34, !UP0 ;  /* 0x000000223f227287 */ /* 0x000fe2000c000000 */
[----:B------:R-:W-:Y:S01]  /*1d70*/  VIADD R15, R15, UR15 ;  /* 0x0000000f0f0f7c36 */ /* 0x000fe20008000000 */
[----:B------:R-:W-:Y:S01]  /*1d80*/  UIMAD UR12, UR59, UR23, UR5 ;  /* 0x000000173b0c72a4 */ /* 0x000fe2000f8e0205 */
[----:B------:R-:W-:Y:S01]  /*1d90*/  IMAD.U32 R16, RZ, RZ, UR22 ;  /* 0x00000016ff107e24 */ /* 0x000fe2000f8e00ff */
[----:B------:R-:W-:Y:S01]  /*1da0*/  UIADD3.X UR5, UR47, UR14, UR44, UP3, UP2 ;  /* 0x0000000e2f057290 */ /* 0x000fe20009fe442c */
[C---:B------:R-:W-:Y:S01]  /*1db0*/  IADD3 R10, P0, R177.reuse, UR7, RZ ;  /* 0x00000007b10a7c10 */ /* 0x040fe2000ff1e0ff */
[----:B------:R-:W-:Y:S01]  /*1dc0*/  UISETP.GT.AND UP0, UPT, UR31, UR34, UPT ;  /* 0x000000221f00728c */ /* 0x000fe2000bf04270 */
[----:B------:R-:W-:Y:S01]  /*1dd0*/  IMAD.WIDE.U32 R14, R8, R4, R14 ;  /* 0x00000004080e7225 */ /* 0x000fe200078e000e */
[----:B------:R-:W-:Y:S02]  /*1de0*/  UIMAD.WIDE UR10, UR11, 0x4, UR40 ;  /* 0x000000040b0a78a5 */ /* 0x000fe4000f8e0228 */
[----:B------:R-:W-:Y:S01]  /*1df0*/  LEA.HI.X.SX32 R177, R177, UR5, 0x1, P0 ;  /* 0x00000005b1b17c11 */ /* 0x000fe200080f0eff */
[----:B------:R-:W-:Y:S01]  /*1e00*/  IMAD.WIDE.U32 R16, R16, UR59, R18 ;  /* 0x0000003b10107c25 */ /* 0x000fe2000f8e0012 */
[----:B------:R-:W-:Y:S01]  /*1e10*/  PLOP3.LUT P0, PT, PT, PT, UP0, 0x80, 0x0 ;  /* 0x000000000000781c */ /* 0x000fe20003f0f008 */
[----:B------:R-:W-:Y:S01]  /*1e20*/  ULDC.64 UR40, c[0x0][0x210] ;  /* 0x0000840000287ab9 */ /* 0x000fe20000000a00 */
        /* <DEDUP_REMOVED lines=34> */
.L_x_1232:
        /* <DEDUP_REMOVED lines=19> */
.L_x_1233:
        /* <DEDUP_REMOVED lines=31> */
.L_x_1235:
[----:B------:R-:W-:Y:S05]  /*2370*/  BSYNC B0 ;  /* 0x0000000000007941 */ /* 0x000fea0003800000 */
.L_x_1234:
        /* <DEDUP_REMOVED lines=13> */
.L_x_1237:
[----:B------:R-:W-:Y:S05]  /*2450*/  BSYNC B0 ;  /* 0x0000000000007941 */ /* 0x000fea0003800000 */
.L_x_1236:
        /* <DEDUP_REMOVED lines=25> */
.L_x_1239:
[----:B------:R-:W-:Y:S05]  /*25f0*/  BSYNC B0 ;  /* 0x0000000000007941 */ /* 0x000fea0003800000 */
.L_x_1238:
[----:B------:R-:W-:Y:S05]  /*2600*/  @P0 BRA `(.L_x_1240) ;  /* 0x0000009000040947 */ /* 0x000fea0003800000 */
[----:B------:R-:W-:Y:S01]  /*2610*/  IADD3 R8, P0, R8, 0x40, RZ ;  /* 0x0000004008087810 */ /* 0x000fe20007f1e0ff */
[----:B------:R-:W-:Y:S01]  /*2620*/  ULDC.64 UR6, c[0x0][0x3f8] ;  /* 0x0000fe0000067ab9 */ /* 0x000fe20000000a00 */
[----:B------:R-:W-:Y:S02]  /*2630*/  MOV R4, R10 ;  /* 0x0000000a00047202 */ /* 0x000fe40000000f00 */
[----:B------:R-:W-:-:S03]  /*2640*/  IADD3.X R9, RZ, R9, RZ, P0, !PT ;  /* 0x00000009ff097210 */ /* 0x000fc600007fe4ff */
[----:B------:R-:W-:-:S04]  /*2650*/  IMAD.WIDE.U32 R4, R8, UR10, R4 ;  /* 0x0000000a08047c25 */ /* 0x000fc8000f8e0004 */
[----:B------:R-:W-:Y:S01]  /*2660*/  IMAD R9, R9, UR10, RZ ;  /* 0x0000000a09097c24 */ /* 0x000fe2000f8e02ff */
[----:B-1----:R-:W-:-:S03]  /*2670*/  LEA R6, P0, R4, UR6, 0x1 ;  /* 0x0000000604067c11 */ /* 0x002fc6000f8008ff */
[----:B------:R-:W-:-:S05]  /*2680*/  IMAD R9, R8, UR11, R9 ;  /* 0x0000000b08097c24 */ /* 0x000fca000f8e0209 */
[----:B------:R-:W-:-:S04]  /*2690*/  IADD3 R9, R5, R9, RZ ;  /* 0x0000000905097210 */ /* 0x000fc80007ffe0ff */
[----:B------:R-:W-:-:S05]  /*26a0*/  LEA.HI.X R7, R4, UR7, R9, 0x1, P0 ;  /* 0x0000000704077c11 */ /* 0x000fca00080f0c09 */
[----:B------:R1:W-:Y:S01]  /*26b0*/  STG.E.128 desc[UR16][R6.64], RZ ;  /* 0x000000ff06007986 */ /* 0x0003e2000c101d10 */
[----:B------:R-:W-:Y:S05]  /*26c0*/  BRA `(.L_x_1240) ;  /* 0x0000008c00d47947 */ /* 0x000fea0003800000 */
.L_x_1231:
[----:B------:R-:W-:Y:S01]  /*26d0*/  PLOP3.LUT P1, PT, PT, PT, UP4, 0x80, 0x0 ;  /* 0x000000000000781c */ /* 0x000fe20003f2f048 */
[----:B------:R-:W-:Y:S01]  /*26e0*/  UIMAD UR5, UR9, -0x80, UR13 ;  /* 0xffffff80090578a4 */ /* 0x000fe2000f8e020d */
[C---:B------:R-:W-:Y:S01]  /*26f0*/  LEA R7, R143.reuse, UR4, 0x1 ;  /* 0x000000048f077c11 */ /* 0x040fe2000f8e08ff */
        /* <DEDUP_REMOVED lines=27> */
.L_x_1242:
[----:B------:R-:W-:Y:S05]  /*28b0*/  BSYNC B0 ;  /* 0x0000000000007941 */ /* 0x000fea0003800000 */
.L_x_1241:
        /* <DEDUP_REMOVED lines=14> */
.L_x_1244:
[----:B------:R-:W-:Y:S05]  /*29a0*/  BSYNC B0 ;  /* 0x0000000000007941 */ /* 0x000fea0003800000 */
.L_x_1243:
        /* <DEDUP_REMOVED lines=17> */
.L_x_1246:
[----:B------:R-:W-:Y:S05]  /*2ac0*/  BSYNC B0 ;  /* 0x0000000000007941 */ /* 0x000fea0003800000 */
.L_x_1245:
        /* <DEDUP_REMOVED lines=21> */
.L_x_1248:
[----:B------:R-:W-:Y:S05]  /*2c20*/  BSYNC B0 ;  /* 0x0000000000007941 */ /* 0x000fea0003800000 */
.L_x_1247:
        /* <DEDUP_REMOVED lines=13> */
[C---:B------:R-:W-:Y:S01]  /*2d00*/  VIADD R6, R140.reuse, 0x48 ;  /* 0x000000488c067836 */ /* 0x040fe20000000000 */
        /* <DEDUP_REMOVED lines=31> */
.L_x_1250:
[----:B------:R-:W-:Y:S05]  /*2f00*/  BSYNC B0 ;  /* 0x0000000000007941 */ /* 0x000fea0003800000 */
.L_x_1249:
        /* <DEDUP_REMOVED lines=22> */
.L_x_1252:
[----:B------:R-:W-:Y:S05]  /*3070*/  BSYNC B0 ;  /* 0x0000000000007941 */ /* 0x000fea0003800000 */
.L_x_1251:
        /* <DEDUP_REMOVED lines=32> */
[----:B------:R-:W-:Y:S01]  /*3280*/  @!PT LDS RZ, [RZ] ;  /* 0x00000000fffff984 */ /* 0x000fe20000000800 */
[----:B------:R-:W-:Y:S01]  /*3290*/  @!PT LDS RZ, [RZ] ;  /* 0x00000000fffff984 */ /* 0x000fe20000000800 */
[----:B------:R-:W-:Y:S01]  /*32a0*/  @!PT LDS RZ, [RZ] ;  /* 0x00000000fffff984 */ /* 0x000fe20000000800 */
[----:B------:R1:W-:Y:S04]  /*32b0*/  LDGSTS.E.BYPASS.LTC128B.128 [R7+0x8000], desc[UR16][R16.64] ;  /* 0x0800000010077fae */ /* 0x0003e8000b901d50 */
.L_x_1254:
[----:B------:R-:W-:Y:S05]  /*32c0*/  BSYNC B0 ;  /* 0x0000000000007941 */ /* 0x000fea0003800000 */
.L_x_1253:
        /* <DEDUP_REMOVED lines=22> */
.L_x_1256:
[----:B------:R-:W-:Y:S05]  /*3430*/  BSYNC B0 ;  /* 0x0000000000007941 */ /* 0x000fea0003800000 */
.L_x_1255:
        /* <DEDUP_REMOVED lines=12> */
[----:B------:R-:W-:Y:S01]  /*3500*/  IMAD.MOV.U32 R167, RZ, RZ, 0x7f800000 ;  /* 0x7f800000ffa77424 */ /* 0x000fe200078e00ff */
[----:B------:R-:W2:Y:S01]  /*3510*/  S2R R162, SR_TID.X ;  /* 0x0000000000a27919 */ /* 0x000ea20000002100 */
[----:B------:R-:W-:Y:S01]  /*3520*/  IMAD.MOV.U32 R169, RZ, RZ, 0x7f800000 ;  /* 0x7f800000ffa97424 */ /* 0x000fe200078e00ff */
[----:B------:R-:W-:Y:S01]  /*3530*/  SHF.R.S32.HI R166, RZ, 0x1f, R164 ;  /* 0x0000001fffa67819 */ /* 0x000fe200000114a4 */
[----:B------:R-:W-:Y:S01]  /*3540*/  @UP1 ULDC.64 UR20, c[0x0][0x3d0] ;  /* 0x0000f40000141ab9 */ /* 0x000fe20000000a00 */
[----:B------:R-:W-:Y:S01]  /*3550*/  @UP1 UMOV UR10, UR59 ;  /* 0x0000003b000a1c82 */ /* 0x000fe20008000000 */
[----:B------:R-:W-:Y:S01]  /*3560*/  @UP1 UIMAD UR5, UR51, UR20, URZ ;  /* 0x00000014330512a4 */ /* 0x000fe2000f8e023f */
[----:B------:R-:W-:Y:S01]  /*3570*/  @UP1 UMOV UR11, UR7 ;  /* 0x00000007000b1c82 */ /* 0x000fe20008000000 */
[----:B------:R-:W-:Y:S01]  /*3580*/  IMAD.U32 R163, RZ, RZ, UR8 ;  /* 0x00000008ffa37e24 */ /* 0x000fe2000f8e00ff */
[----:B------:R-:W-:-:S02]  /*3590*/  @UP1 UIMAD.WIDE.U32 UR10, UR58, UR20, UR10 ;  /* 0x000000143a0a12a5 */ /* 0x000fc4000f8e000a */
[----:B------:R-:W-:Y:S01]  /*35a0*/  @UP1 UIMAD UR5, UR58, UR21, UR5 ;  /* 0x000000153a0512a4 */ /* 0x000fe2000f8e0205 */
[----:B-1----:R-:W2:Y:S01]  /*35b0*/  LDG.E.64 R4, desc[UR16][R16.64] ;  /* 0x0000001010047981 */ /* 0x002ea2000c1e1b00 */
[----:B------:R-:W-:Y:S02]  /*35c0*/  @UP1 ULEA UR18, UP0, UR10, UR18, 0x2 ;  /* 0x000000120a121291 */ /* 0x000fe4000f80103f */
[----:B------:R-:W-:Y:S01]  /*35d0*/  @UP1 UIADD3 UR5, UR11, UR5, URZ ;  /* 0x000000050b051290 */ /* 0x000fe2000fffe03f */
[----:B------:R-:W2:Y:S01]  /*35e0*/  LDG.E.64 R10, desc[UR16][R16.64+0x8] ;  /* 0x00000810100a7981 */ /* 0x000ea2000c1e1b00 */
[----:B------:R-:W-:Y:S01]  /*35f0*/  IMAD.MOV.U32 R161, RZ, RZ, 0x4 ;  /* 0x00000004ffa17424 */ /* 0x000fe200078e00ff */
[----:B------:R-:W-:Y:S01]  /*3600*/  CS2R R94, SRZ ;  /* 0x00000000005e7805 */ /* 0x000fe2000001ff00 */
[----:B------:R-:W-:Y:S01]  /*3610*/  @UP1 ULEA.HI.X UR19, UR10, UR19, UR5, 0x2, UP0 ;  /* 0x000000130a131291 */ /* 0x000fe200080f1405 */
[----:B------:R-:W-:Y:S01]  /*3620*/  IMAD.U32 R18, RZ, RZ, UR18 ;  /* 0x00000012ff127e24 */ /* 0x000fe2000f8e00ff */
[----:B------:R-:W-:Y:S01]  /*3630*/  CS2R R92, SRZ ;  /* 0x00000000005c7805 */ /* 0x000fe2000001ff00 */
[----:B------:R-:W-:Y:S01]  /*3640*/  IMAD.WIDE R12, R140, R13, UR14 ;  /* 0x0000000e8c0c7e25 */ /* 0x000fe2000f8e020d */
[----:B------:R-:W-:Y:S01]  /*3650*/  @UP1 ULDC UR5, c[0x0][0x2e8] ;  /* 0x0000ba0000051ab9 */ /* 0x000fe20000000800 */
[----:B------:R-:W-:-:S02]  /*3660*/  CS2R R98, SRZ ;  /* 0x0000000000627805 */ /* 0x000fc4000001ff00 */
[----:B------:R-:W-:Y:S01]  /*3670*/  CS2R R96, SRZ ;  /* 0x0000000000607805 */ /* 0x000fe2000001ff00 */
[----:B------:R-:W-:Y:S01]  /*3680*/  IMAD.U32 R19, RZ, RZ, UR19 ;  /* 0x00000013ff137e24 */ /* 0x000fe2000f8e00ff */
[----:B------:R1:W5:Y:S01]  /*3690*/  @!P6 LDG.E R170, desc[UR16][R12.64+0x20] ;  /* 0x000020100caae981 */ /* 0x000362000c1e1900 */
[----:B------:R-:W-:Y:S02]  /*36a0*/  CS2R R90, SRZ ;  /* 0x00000000005a7805 */ /* 0x000fe4000001ff00 */
[----:B------:R-:W-:Y:S02]  /*36b0*/  CS2R R88, SRZ ;  /* 0x0000000000587805 */ /* 0x000fe4000001ff00 */
[----:B------:R-:W-:Y:S01]  /*36c0*/  CS2R R86, SRZ ;  /* 0x0000000000567805 */ /* 0x000fe2000001ff00 */
[----:B--234-:R-:W2:Y:S01]  /*36d0*/  @P1 LDG.E R7, desc[UR16][R18.64] ;  /* 0x0000001012071981 */ /* 0x01cea2000c1e1900 */
[----:B------:R-:W-:Y:S01]  /*36e0*/  @!P4 IMAD.WIDE R14, R6, R9, UR14 ;  /* 0x0000000e060ece25 */ /* 0x000fe2000f8e0209 */
[----:B------:R-:W-:-:S02]  /*36f0*/  CS2R R84, SRZ ;  /* 0x0000000000547805 */ /* 0x000fc4000001ff00 */
[----:B------:R-:W-:Y:S01]  /*3700*/  CS2R R78, SRZ ;  /* 0x00000000004e7805 */ /* 0x000fe2000001ff00 */
[----:B------:R1:W5:Y:S01]  /*3710*/  @!P5 LDG.E R167, desc[UR16][R12.64+0x100] ;  /* 0x000100100ca7d981 */ /* 0x000362000c1e1900 */
[----:B------:R-:W-:Y:S02]  /*3720*/  CS2R R76, SRZ ;  /* 0x00000000004c7805 */ /* 0x000fe4000001ff00 */
[----:B------:R-:W-:Y:S02]  /*3730*/  CS2R R82, SRZ ;  /* 0x0000000000527805 */ /* 0x000fe4000001ff00 */
[----:B------:R-:W-:Y:S01]  /*3740*/  CS2R R80, SRZ ;  /* 0x0000000000507805 */ /* 0x000fe2000001ff00 */
[----:B------:R1:W5:Y:S01]  /*3750*/  @!P4 LDG.E R168, desc[UR16][R14.64] ;  /* 0x000000100ea8c981 */ /* 0x000362000c1e1900 */
[----:B------:R-:W2:Y:S01]  /*3760*/  @P1 MUFU.RCP R6, UR5 ;  /* 0x0000000500061d08 */ /* 0x000ea20008001000 */
[----:B------:R-:W-:Y:S01]  /*3770*/  IMAD.SHL.U32 R9, R162, 0x2, RZ ;  /* 0x00000002a2097824 */ /* 0x000fe200078e00ff */
[----:B------:R-:W-:Y:S01]  /*3780*/  UIMAD UR5, UR58, UR55, UR59 ;  /* 0x000000373a0572a4 */ /* 0x000fe2000f8e023b */
[----:B------:R1:W5:Y:S01]  /*3790*/  @!P2 LDG.E R169, desc[UR16][R12.64] ;  /* 0x000000100ca9a981 */ /* 0x000362000c1e1900 */
[----:B------:R-:W-:-:S02]  /*37a0*/  CS2R R74, SRZ ;  /* 0x00000000004a7805 */ /* 0x000fc4000001ff00 */
[----:B------:R-:W-:Y:S02]  /*37b0*/  CS2R R72, SRZ ;  /* 0x0000000000487805 */ /* 0x000fe4000001ff00 */
[----:B------:R-:W-:Y:S01]  /*37c0*/  LOP3.LUT R9, R9, 0x6, RZ, 0xc0, !PT ;  /* 0x0000000609097812 */ /* 0x000fe200078ec0ff */
[----:B------:R-:W-:Y:S01]  /*37d0*/  USHF.L.U32 UR5, UR5, 0x5, URZ ;  /* 0x0000000505057899 */ /* 0x000fe2000800063f */
[----:B------:R-:W-:Y:S02]  /*37e0*/  CS2R R70, SRZ ;  /* 0x0000000000467805 */ /* 0x000fe4000001ff00 */
[----:B------:R-:W-:Y:S01]  /*37f0*/  CS2R R68, SRZ ;  /* 0x0000000000447805 */ /* 0x000fe2000001ff00 */
[----:B------:R-:W-:Y:S01]  /*3800*/  ULDC UR29, c[0x0][0x398] ;  /* 0x0000e600001d7ab9 */ /* 0x000fe20000000800 */
[----:B------:R-:W-:Y:S01]  /*3810*/  IMAD R9, R142, 0x40, R9 ;  /* 0x000000408e097824 */ /* 0x000fe200078e0209 */
[----:B------:R-:W-:Y:S01]  /*3820*/  USHF.R.S32.HI UR10, URZ, 0x1f, UR5 ;  /* 0x0000001f3f0a7899 */ /* 0x000fe20008011405 */
[----:B------:R-:W-:Y:S01]  /*3830*/  IMAD.MOV.U32 R165, RZ, RZ, R171 ;  /* 0x000000ffffa57224 */ /* 0x000fe200078e00ab */
[----:B------:R-:W-:Y:S01]  /*3840*/  ULDC UR12, c[0x0][0x394] ;  /* 0x0000e500000c7ab9 */ /* 0x000fe20000000800 */
[----:B------:R-:W-:Y:S01]  /*3850*/  USHF.L.U32 UR50, UR6, 0x3, URZ ;  /* 0x0000000306327899 */ /* 0x000fe2000800063f */
[----:B------:R-:W-:Y:S01]  /*3860*/  IADD3 R8, R140, -UR24, -R9 ;  /* 0x800000188c087c10 */ /* 0x000fe2000fffe809 */
[----:B------:R-:W-:-:S02]  /*3870*/  UIADD3 UR24, UR24, UR13, URZ ;  /* 0x0000000d18187290 */ /* 0x000fc4000fffe03f */
[----:B------:R-:W-:Y:S02]  /*3880*/  USHF.L.U32 UR49, UR6, 0x4, URZ ;  /* 0x0000000406317899 */ /* 0x000fe4000800063f */
[----:B------:R-:W-:Y:S01]  /*3890*/  UIADD3 UR51, -UR8, 0x80, UR24 ;  /* 0x0000008008337890 */ /* 0x000fe2000fffe118 */
[----:B------:R-:W-:Y:S01]  /*38a0*/  IADD3 R163, R163, -UR13, R8 ;  /* 0x8000000da3a37c10 */ /* 0x000fe2000fffe008 */
[----:B------:R-:W-:Y:S02]  /*38b0*/  UIMAD UR48, UR6, 0x18, URZ ;  /* 0x00000018063078a4 */ /* 0x000fe4000f8e023f */
[----:B------:R-:W-:Y:S02]  /*38c0*/  USHF.L.U32 UR47, UR6, 0x5, URZ ;  /* 0x00000005062f7899 */ /* 0x000fe4000800063f */
[----:B------:R-:W-:Y:S02]  /*38d0*/  UIMAD UR46, UR6, 0x28, URZ ;  /* 0x00000028062e78a4 */ /* 0x000fe4000f8e023f */
[----:B------:R-:W-:-:S02]  /*38e0*/  UIMAD UR45, UR6, 0x30, URZ ;  /* 0x00000030062d78a4 */ /* 0x000fc4000f8e023f */
[----:B------:R-:W-:Y:S02]  /*38f0*/  UIMAD UR44, UR6, 0x38, URZ ;  /* 0x00000038062c78a4 */ /* 0x000fe4000f8e023f */
[----:B------:R-:W-:Y:S02]  /*3900*/  USHF.L.U32 UR43, UR6, 0x6, URZ ;  /* 0x00000006062b7899 */ /* 0x000fe4000800063f */
[----:B------:R-:W-:Y:S02]  /*3910*/  UIMAD UR42, UR6, 0x48, URZ ;  /* 0x00000048062a78a4 */ /* 0x000fe4000f8e023f */
[----:B------:R-:W-:Y:S02]  /*3920*/  UIMAD UR41, UR6, 0x50, URZ ;  /* 0x00000050062978a4 */ /* 0x000fe4000f8e023f */
[----:B------:R-:W-:Y:S02]  /*3930*/  UIMAD UR40, UR6, 0x58, URZ ;  /* 0x00000058062878a4 */ /* 0x000fe4000f8e023f */
[----:B------:R-:W-:-:S02]  /*3940*/  UIMAD UR39, UR6, 0x60, URZ ;  /* 0x00000060062778a4 */ /* 0x000fc4000f8e023f */
[----:B------:R-:W-:Y:S02]  /*3950*/  UIMAD UR38, UR6, 0x68, URZ ;  /* 0x00000068062678a4 */ /* 0x000fe4000f8e023f */
[----:B------:R-:W-:Y:S02]  /*3960*/  UIMAD UR37, UR6, 0x70, URZ ;  /* 0x00000070062578a4 */ /* 0x000fe4000f8e023f */
[----:B------:R-:W-:Y:S02]  /*3970*/  UIMAD UR35, UR6, 0x78, URZ ;  /* 0x00000078062378a4 */ /* 0x000fe4000f8e023f */
[----:B------:R-:W-:Y:S01]  /*3980*/  UIADD3 UR51, UR51, -UR29, URZ ;  /* 0x8000001d33337290 */ /* 0x000fe2000fffe03f */
[----:B------:R-:W-:Y:S01]  /*3990*/  ULDC UR55, c[0x0][0x2d0] ;  /* 0x0000b40000377ab9 */ /* 0x000fe20000000800 */
[----:B------:R-:W-:Y:S01]  /*39a0*/  ULDC UR57, c[0x0][0x398] ;  /* 0x0000e60000397ab9 */ /* 0x000fe20000000800 */
[----:B------:R-:W-:Y:S01]  /*39b0*/  UIADD3 UR36, -UR36, URZ, URZ ;  /* 0x0000003f24247290 */ /* 0x000fe2000fffe13f */
[----:B------:R-:W-:Y:S01]  /*39c0*/  UMOV UR29, UR12 ;  /* 0x0000000c001d7c82 */ /* 0x000fe20008000000 */
[----:B------:R-:W-:Y:S01]  /*39d0*/  ULDC UR6, c[0x0][0x2ec] ;  /* 0x0000bb0000067ab9 */ /* 0x000fe20000000800 */
[----:B------:R-:W-:Y:S01]  /*39e0*/  R2UR UR7, R4 ;  /* 0x00000000040772ca */ /* 0x000fe200000e0000 */
[----:B------:R-:W-:Y:S01]  /*39f0*/  VIADD R4, R139, 0x1000 ;  /* 0x000010008b047836 */ /* 0x000fe20000000000 */
[----:B------:R-:W-:Y:S01]  /*3a00*/  R2UR UR33, R5 ;  /* 0x00000000052172ca */ /* 0x000fe200000e0000 */
[----:B------:R-:W-:Y:S01]  /*3a10*/  VIADD R5, R138, 0x1000 ;  /* 0x000010008a057836 */ /* 0x000fe20000000000 */
[----:B------:R-:W-:-:S02]  /*3a20*/  IADD3 R164, P3, P2, R10, UR5, R164 ;  /* 0x000000050aa47c10 */ /* 0x000fc4000fa7e0a4 */
[----:B------:R-:W-:Y:S02]  /*3a30*/  SEL R129, R4, R139, !P0 ;  /* 0x0000008b04817207 */ /* 0x000fe40004000000 */
[----:B------:R-:W-:Y:S01]  /*3a40*/  SEL R130, R5, R138, !P0 ;  /* 0x0000008a05827207 */ /* 0x000fe20004000000 */
[----:B--2---:R-:W-:-:S05]  /*3a50*/  @P1 FMUL.FTZ R6, R7, R6 ;  /* 0x0000000607061220 */ /* 0x004fca0000410000 */
[----:B------:R-:W-:Y:S02]  /*3a60*/  @P1 R2UR UR11, R6 ;  /* 0x00000000060b12ca */ /* 0x000fe400000e0000 */
[----:B------:R-:W-:Y:S02]  /*3a70*/  IADD3.X R166, R11, UR10, R166, P3, P2 ;  /* 0x0000000a0ba67c10 */ /* 0x000fe40009fe44a6 */
[----:B------:R-:W-:Y:S02]  /*3a80*/  LEA R130, R130, UR4, 0x1 ;  /* 0x0000000482827c11 */ /* 0x000fe4000f8e08ff */
[----:B------:R-:W-:Y:S01]  /*3a90*/  LEA R129, R129, UR4, 0x1 ;  /* 0x0000000481817c11 */ /* 0x000fe2000f8e08ff */
[----:B------:R-:W-:Y:S01]  /*3aa0*/  UMOV UR5, URZ ;  /* 0x0000003f00057c82 */ /* 0x000fe20008000000 */
[----:B------:R-:W-:Y:S01]  /*3ab0*/  UIADD3 UR28, UR7, -0x61c88647, URZ ;  /* 0x9e3779b9071c7890 */ /* 0x000fe2000fffe03f */
[----:B------:R-:W-:Y:S01]  /*3ac0*/  LOP3.LUT R166, R166, UR7, RZ, 0x3c, !PT ;  /* 0x00000007a6a67c12 */ /* 0x000fe2000f8e3cff */
[----:B------:R-:W-:-:S02]  /*3ad0*/  UIADD3 UR27, UR7, 0x3c6ef372, URZ ;  /* 0x3c6ef372071b7890 */ /* 0x000fc4000fffe03f */
[----:B------:R-:W-:Y:S02]  /*3ae0*/  UIADD3 UR25, UR7, -0x255992d5, URZ ;  /* 0xdaa66d2b07197890 */ /* 0x000fe4000fffe03f */
[----:B------:R-:W-:Y:S02]  /*3af0*/  UIADD3 UR23, UR7, 0x78dde6e4, URZ ;  /* 0x78dde6e407177890 */ /* 0x000fe4000fffe03f */
[----:B------:R-:W-:Y:S02]  /*3b00*/  UIADD3 UR21, UR7, 0x1715609d, URZ ;  /* 0x1715609d07157890 */ /* 0x000fe4000fffe03f */
[----:B------:R-:W-:Y:S02]  /*3b10*/  UIADD3 UR19, UR7, -0x4ab325aa, URZ ;  /* 0xb54cda5607137890 */ /* 0x000fe4000fffe03f */
[----:B------:R-:W-:Y:S02]  /*3b20*/  UIADD3 UR52, UR33, -0x4498517b, URZ ;  /* 0xbb67ae8521347890 */ /* 0x000fe4000fffe03f */
[----:B------:R-:W-:-:S02]  /*3b30*/  UIADD3 UR26, UR33, 0x76cf5d0a, URZ ;  /* 0x76cf5d0a211a7890 */ /* 0x000fc4000fffe03f */
[----:B------:R-:W-:Y:S02]  /*3b40*/  UIADD3 UR24, UR33, 0x32370b8f, URZ ;  /* 0x32370b8f21187890 */ /* 0x000fe4000fffe03f */
[----:B------:R-:W-:Y:S01]  /*3b50*/  UIADD3 UR22, UR33, -0x126145ec, URZ ;  /* 0xed9eba1421167890 */ /* 0x000fe2000fffe03f */
[----:B------:R-:W-:Y:S01]  /*3b60*/  @UP1 UMOV UR5, UR11 ;  /* 0x0000000b00051c82 */ /* 0x000fe20008000000 */
[----:B------:R-:W-:Y:S02]  /*3b70*/  UIADD3 UR20, UR33, -0x56f99767, URZ ;  /* 0xa906689921147890 */ /* 0x000fe4000fffe03f */
[----:B------:R-:W-:Y:S01]  /*3b80*/  UIADD3 UR18, UR33, 0x646e171e, URZ ;  /* 0x646e171e21127890 */ /* 0x000fe2000fffe03f */
[----:B-1----:R-:W-:-:S11]  /*3b90*/  ULDC.U8 UR7, c[0x0][0x388] ;  /* 0x0000e20000077ab9 */ /* 0x002fd60000000000 */
.L_x_1261:
[----:B------:R-:W0:Y:S01]  /*3ba0*/  LDGDEPBAR ;  /* 0x00000000000079af */ /* 0x000e220000000000 */
[----:B------:R-:W-:Y:S01]  /*3bb0*/  IMAD.U32 R126, RZ, RZ, UR31 ;  /* 0x0000001fff7e7e24 */ /* 0x000fe2000f8e00ff */
[----:B------:R-:W-:Y:S01]  /*3bc0*/  USHF.L.U32 UR10, UR9, 0x7, URZ ;  /* 0x00000007090a7899 */ /* 0x000fe2000800063f */
[----:B------:R-:W-:Y:S01]  /*3bd0*/  IMAD.U32 R127, RZ, RZ, UR30 ;  /* 0x0000001eff7f7e24 */ /* 0x000fe2000f8e00ff */
[----:B------:R-:W-:Y:S02]  /*3be0*/  USHF.L.U32 UR12, UR54, 0x7, URZ ;  /* 0x00000007360c7899 */ /* 0x000fe4000800063f */
[C---:B------:R-:W-:Y:S01]  /*3bf0*/  LEA R124, P0, R140.reuse, R126, 0x2 ;  /* 0x0000007e8c7c7211 */ /* 0x040fe200078010ff */
[----:B------:R-:W-:Y:S01]  /*3c00*/  UISETP.GE.AND UP0, UPT, UR10, UR51, UPT ;  /* 0x000000330a00728c */ /* 0x000fe2000bf06270 */
[----:B------:R-:W-:Y:S01]  /*3c10*/  VIADD R207, R163, UR10 ;  /* 0x0000000aa3cf7c36 */ /* 0x000fe20008000000 */
[----:B------:R-:W-:Y:S01]  /*3c20*/  UMOV UR11, UR60 ;  /* 0x0000003c000b7c82 */ /* 0x000fe20008000000 */
[----:B------:R-:W-:Y:S02]  /*3c30*/  LEA.HI.X.SX32 R125, R140, R127, 0x2, P0 ;  /* 0x0000007f8c7d7211 */ /* 0x000fe400000f16ff */
[C---:B------:R-:W-:Y:S01]  /*3c40*/  VIADD R209, R207.reuse, 0x47 ;  /* 0x00000047cfd17836 */ /* 0x040fe20000000000 */
[----:B------:R-:W-:Y:S01]  /*3c50*/  IABS R211, R207 ;  /* 0x000000cf00d37213 */ /* 0x000fe20000000000 */
[C---:B------:R-:W-:Y:S02]  /*3c60*/  VIADD R208, R207.reuse, 0xffffffff ;  /* 0xffffffffcfd07836 */ /* 0x040fe40000000000 */
[----:B------:R-:W-:Y:S01]  /*3c70*/  VIADD R193, R207, 0x8 ;  /* 0x00000008cfc17836 */ /* 0x000fe20000000000 */
[----:B------:R-:W-:Y:S01]  /*3c80*/  ISETP.GE.AND P0, PT, R209, RZ, PT ;  /* 0x000000ffd100720c */ /* 0x000fe20003f06270 */
[C---:B------:R-:W-:Y:S01]  /*3c90*/  VIADD R194, R207.reuse, 0x7 ;  /* 0x00000007cfc27836 */ /* 0x040fe20000000000 */
[----:B------:R-:W-:Y:S01]  /*3ca0*/  ISETP.GE.AND P3, PT, R208, RZ, PT ;  /* 0x000000ffd000720c */ /* 0x000fe20003f66270 */
[----:B------:R-:W-:Y:S01]  /*3cb0*/  VIADD R210, R207, 0x48 ;  /* 0x00000048cfd27836 */ /* 0x000fe20000000000 */
[----:B------:R-:W-:Y:S01]  /*3cc0*/  ISETP.GE.AND P2, PT, R193, RZ, PT ;  /* 0x000000ffc100720c */ /* 0x000fe20003f46270 */
[C---:B------:R-:W-:Y:S01]  /*3cd0*/  VIADD R201, R207.reuse, 0xfffffff7 ;  /* 0xfffffff7cfc97836 */ /* 0x040fe20000000000 */
[----:B------:R-:W-:Y:S01]  /*3ce0*/  ISETP.GE.AND P6, PT, R194, RZ, PT ;  /* 0x000000ffc200720c */ /* 0x000fe20003fc6270 */
[----:B------:R-:W-:Y:S04]  /*3cf0*/  DEPBAR.LE SB0, 0x0 ;  /* 0x000080000000791a */ /* 0x000fe80000000000 */
[----:B------:R-:W-:Y:S01]  /*3d00*/  ISETP.GE.AND P1, PT, R210, RZ, PT ;  /* 0x000000ffd200720c */ /* 0x000fe20003f26270 */
[----:B------:R-:W-:Y:S01]  /*3d10*/  BAR.SYNC.DEFER_BLOCKING 0x0 ;  /* 0x0000000000007b1d */ /* 0x000fe20000010000 */
[C---:B------:R-:W-:Y:S01]  /*3d20*/  VIADD R206, R207.reuse, 0x40 ;  /* 0x00000040cfce7836 */ /* 0x040fe20000000000 */
[C---:B------:R-:W-:Y:S01]  /*3d30*/  @!P0 IADD3 R209, -R207.reuse, -0x47, RZ ;  /* 0xffffffb9cfd18810 */ /* 0x040fe20007ffe1ff */
        /* <DEDUP_REMOVED lines=19> */
[----:B------:R-:W-:Y:S01]  /*3e70*/  ISETP.GE.AND P6, PT, R202, RZ, PT ;  /* 0x000000ffca00720c */ /* 0x000fe20003fc6270 */
[C---:B------:R-:W-:Y:S01]  /*3e80*/  VIADD R195, R207.reuse, 0x27 ;  /* 0x00000027cfc37836 */ /* 0x040fe20000000000 */
[----:B-----5:R-:W5:Y:S01]  /*3e90*/  LDG.E R181, desc[UR16][R124.64] ;  /* 0x000000107cb57981 */ /* 0x020f62000c1e1900 */
[----:B------:R-:W-:Y:S01]  /*3ea0*/  ISETP.GE.AND P1, PT, R200, RZ, PT ;  /* 0x000000ffc800720c */ /* 0x000fe20003f26270 */
[C---:B------:R-:W-:Y:S01]  /*3eb0*/  VIADD R191, R207.reuse, 0xffffffe7 ;  /* 0xffffffe7cfbf7836 */ /* 0x040fe20000000000 */
[C---:B------:R-:W-:Y:S01]  /*3ec0*/  @!P0 IADD3 R201, -R207.reuse, 0x9, RZ ;  /* 0x00000009cfc98810 */ /* 0x040fe20007ffe1ff */
[----:B------:R-:W5:Y:S01]  /*3ed0*/  LDG.E R180, desc[UR16][R124.64+0x20] ;  /* 0x000020107cb47981 */ /* 0x000f62000c1e1900 */
[----:B------:R-:W-:Y:S01]  /*3ee0*/  ISETP.GE.AND P0, PT, R192, RZ, PT ;  /* 0x000000ffc000720c */ /* 0x000fe20003f06270 */
[C---:B------:R-:W-:Y:S01]  /*3ef0*/  VIADD R185, R207.reuse, 0x17 ;  /* 0x00000017cfb97836 */ /* 0x040fe20000000000 */
[----:B------:R-:W-:Y:S01]  /*3f00*/  @!P5 IADD3 R206, -R207, -0x40, RZ ;  /* 0xffffffc0cfced810 */ /* 0x000fe20007ffe1ff */
[----:B------:R-:W5:Y:S01]  /*3f10*/  LDG.E R179, desc[UR16][R124.64+0x100] ;  /* 0x000100107cb37981 */ /* 0x000f62000c1e1900 */
[----:B------:R-:W-:Y:S01]  /*3f20*/  ISETP.GE.AND P5, PT, R199, RZ, PT ;  /* 0x000000ffc700720c */ /* 0x000fe20003fa6270 */
[C---:B------:R-:W-:Y:S01]  /*3f30*/  VIADD R190, R207.reuse, 0xffffffe0 ;  /* 0xffffffe0cfbe7836 */ /* 0x040fe20000000000 */
[C---:B------:R-:W-:Y:S01]  /*3f40*/  @!P4 IADD3 R205, -R207.reuse, -0x3f, RZ ;  /* 0xffffffc1cfcdc810 */ /* 0x040fe20007ffe1ff */
[----:B------:R1:W5:Y:S01]  /*3f50*/  LDG.E R178, desc[UR16][R124.64+0x120] ;  /* 0x000120107cb27981 */ /* 0x000362000c1e1900 */
[----:B------:R-:W-:Y:S01]  /*3f60*/  ISETP.GE.AND P4, PT, R198, RZ, PT ;  /* 0x000000ffc600720c */ /* 0x000fe20003f86270 */
[C---:B------:R-:W-:Y:S01]  /*3f70*/  VIADD R189, R207.reuse, 0xffffffdf ;  /* 0xffffffdfcfbd7836 */ /* 0x040fe20000000000 */
[C---:B------:R-:W-:Y:S01]  /*3f80*/  @!P3 IADD3 R204, -R207.reuse, -0x38, RZ ;  /* 0xffffffc8cfccb810 */ /* 0x040fe20007ffe1ff */
[----:B------:R-:W-:Y:S01]  /*3f90*/  LDSM.16.M88.4 R100, [R129] ;  /* 0x000000008164783b */ /* 0x000fe20000000200 */
[C---:B------:R-:W-:Y:S01]  /*3fa0*/  @!P2 IADD3 R203, -R207.reuse, -0x37, RZ ;  /* 0xffffffc9cfcba810 */ /* 0x040fe20007ffe1ff */
[C---:B------:R-:W-:Y:S01]  /*3fb0*/  VIADD R188, R207.reuse, 0x20 ;  /* 0x00000020cfbc7836 */ /* 0x040fe20000000000 */
[C---:B------:R-:W-:Y:S01]  /*3fc0*/  @!P6 IADD3 R202, -R207.reuse, 0x8, RZ ;  /* 0x00000008cfcae810 */ /* 0x040fe20007ffe1ff */
[C---:B------:R-:W-:Y:S01]  /*3fd0*/  VIADD R187, R207.reuse, 0x1f ;  /* 0x0000001fcfbb7836 */ /* 0x040fe20000000000 */
[C---:B------:R-:W-:Y:S01]  /*3fe0*/  @!P1 IADD3 R200, -R207.reuse, 0x10, RZ ;  /* 0x00000010cfc89810 */ /* 0x040fe20007ffe1ff */
[----:B------:R-:W-:Y:S01]  /*3ff0*/  VIADD R186, R207, 0x18 ;  /* 0x00000018cfba7836 */ /* 0x000fe20000000000 */
[----:B------:R-:W-:Y:S01]  /*4000*/  ISETP.GE.AND P3, PT, R197, RZ, PT ;  /* 0x000000ffc500720c */ /* 0x000fe20003f66270 */
[----:B------:R-:W2:Y:S01]  /*4010*/  LDSM.16.M88.4 R104, [R137+UR4+0x6000] ;  /* 0x006000048968783b */ /* 0x000ea20008000200 */
[----:B------:R-:W-:Y:S01]  /*4020*/  ISETP.GE.AND P2, PT, R196, RZ, PT ;  /* 0x000000ffc400720c */ /* 0x000fe20003f46270 */
[----:B------:R-:W-:Y:S01]  /*4030*/  VIADD R184, R207, 0xffffffd8 ;  /* 0xffffffd8cfb87836 */ /* 0x000fe20000000000 */
[----:B------:R-:W-:Y:S01]  /*4040*/  ISETP.GE.AND P6, PT, R195, RZ, PT ;  /* 0x000000ffc300720c */ /* 0x000fe20003fc6270 */
[----:B------:R-:W-:Y:S01]  /*4050*/  VIADD R127, R207, 0xffffffc8 ;  /* 0xffffffc8cf7f7836 */ /* 0x000fe20000000000 */
[----:B------:R-:W-:Y:S01]  /*4060*/  ISETP.GE.AND P1, PT, R191, RZ, PT ;  /* 0x000000ffbf00720c */ /* 0x000fe20003f26270 */
[C---:B------:R-:W-:Y:S01]  /*4070*/  VIADD R183, R207.reuse, 0xffffffd7 ;  /* 0xffffffd7cfb77836 */ /* 0x040fe20000000000 */
[----:B------:R-:W-:Y:S01]  /*4080*/  @!P0 IADD3 R192, -R207, 0x18, RZ ;  /* 0x00000018cfc08810 */ /* 0x000fe20007ffe1ff */
[----:B------:R-:W3:Y:S01]  /*4090*/  LDSM.16.M88.4 R108, [R129+0x1000] ;  /* 0x00100000816c783b */ /* 0x000ee20000000200 */
[----:B------:R-:W-:Y:S01]  /*40a0*/  ISETP.GE.AND P0, PT, R185, RZ, PT ;  /* 0x000000ffb900720c */ /* 0x000fe20003f06270 */
[C---:B------:R-:W-:Y:S01]  /*40b0*/  VIADD R182, R207.reuse, 0xffffffd0 ;  /* 0xffffffd0cfb67836 */ /* 0x040fe20000000000 */
[C---:B------:R-:W-:Y:S01]  /*40c0*/  @!P5 IADD3 R199, -R207.reuse, 0x11, RZ ;  /* 0x00000011cfc7d810 */ /* 0x040fe20007ffe1ff */
[C---:B------:R-:W-:Y:S01]  /*40d0*/  VIADD R141, R207.reuse, 0xffffffcf ;  /* 0xffffffcfcf8d7836 */ /* 0x040fe20000000000 */
[----:B------:R-:W-:Y:S01]  /*40e0*/  ISETP.GE.AND P5, PT, R190, RZ, PT ;  /* 0x000000ffbe00720c */ /* 0x000fe20003fa6270 */
[C---:B-1----:R-:W-:Y:S01]  /*40f0*/  VIADD R125, R207.reuse, 0x10 ;  /* 0x00000010cf7d7836 */ /* 0x042fe20000000000 */
[----:B------:R-:W-:Y:S01]  /*4100*/  @!P4 IADD3 R198, -R207, -0x30, RZ ;  /* 0xffffffd0cfc6c810 */ /* 0x000fe20007ffe1ff */
[----:B------:R-:W1:Y:S01]  /*4110*/  LDSM.16.M88.4 R112, [R137+UR4+0x6400] ;  /* 0x006400048970783b */ /* 0x000e620008000200 */
[----:B------:R-:W-:Y:S01]  /*4120*/  ISETP.GE.AND P4, PT, R189, RZ, PT ;  /* 0x000000ffbd00720c */ /* 0x000fe20003f86270 */
[C---:B------:R-:W-:Y:S01]  /*4130*/  VIADD R124, R207.reuse, 0xf ;  /* 0x0000000fcf7c7836 */ /* 0x040fe20000000000 */
[C---:B------:R-:W-:Y:S01]  /*4140*/  @!P3 IADD3 R197, -R207.reuse, -0x2f, RZ ;  /* 0xffffffd1cfc5b810 */ /* 0x040fe20007ffe1ff */
[C---:B------:R-:W-:Y:S01]  /*4150*/  VIADD R126, R207.reuse, 0xffffffc7 ;  /* 0xffffffc7cf7e7836 */ /* 0x040fe20000000000 */
[C---:B------:R-:W-:Y:S02]  /*4160*/  @!P2 IADD3 R196, -R207.reuse, -0x28, RZ ;  /* 0xffffffd8cfc4a810 */ /* 0x040fe40007ffe1ff */
[C---:B------:R-:W-:Y:S01]  /*4170*/  @!P6 IADD3 R195, -R207.reuse, -0x27, RZ ;  /* 0xffffffd9cfc3e810 */ /* 0x040fe20007ffe1ff */
[----:B------:R-:W4:Y:S01]  /*4180*/  LDSM.16.M88.4 R116, [R137+UR4+0x6800] ;  /* 0x006800048974783b */ /* 0x000f220008000200 */
[----:B------:R-:W-:Y:S02]  /*4190*/  @!P1 IADD3 R191, -R207, 0x19, RZ ;  /* 0x00000019cfbf9810 */ /* 0x000fe40007ffe1ff */
[----:B------:R-:W-:Y:S02]  /*41a0*/  ISETP.GE.AND P3, PT, R188, RZ, PT ;  /* 0x000000ffbc00720c */ /* 0x000fe40003f66270 */
[----:B------:R-:W-:Y:S02]  /*41b0*/  ISETP.GE.AND P2, PT, R187, RZ, PT ;  /* 0x000000ffbb00720c */ /* 0x000fe40003f46270 */
[----:B------:R-:W-:Y:S01]  /*41c0*/  ISETP.GE.AND P6, PT, R186, RZ, PT ;  /* 0x000000ffba00720c */ /* 0x000fe20003fc6270 */
[----:B------:R-:W4:Y:S01]  /*41d0*/  LDSM.16.M88.4 R120, [R137+UR4+0x6c00] ;  /* 0x006c00048978783b */ /* 0x000f220008000200 */
[----:B------:R-:W-:Y:S02]  /*41e0*/  ISETP.GE.AND P1, PT, R184, RZ, PT ;  /* 0x000000ffb800720c */ /* 0x000fe40003f26270 */
[----:B------:R-:W-:Y:S02]  /*41f0*/  I2FP.F32.S32 R212, R209 ;  /* 0x000000d100d47245 */ /* 0x000fe40000201400 */
[----:B------:R-:W-:Y:S02]  /*4200*/  I2FP.F32.S32 R209, R210 ;  /* 0x000000d200d17245 */ /* 0x000fe40000201400 */
[----:B------:R-:W-:Y:S01]  /*4210*/  @!P0 IADD3 R185, -R207, -0x17, RZ ;  /* 0xffffffe9cfb98810 */ /* 0x000fe20007ffe1ff */
[-C--:B--2---:R-:W-:Y:S03]  /*4220*/  HMMA.16816.F32 R4, R100, R104.reuse, RZ ;  /* 0x000000686404723c */ /* 0x084fe600000018ff */
[----:B------:R-:W-:Y:S02]  /*4230*/  ISETP.GE.AND P0, PT, R127, RZ, PT ;  /* 0x000000ff7f00720c */ /* 0x000fe40003f06270 */
[----:B------:R-:W-:Y:S02]  /*4240*/  @!P5 IADD3 R190, -R207, 0x20, RZ ;  /* 0x00000020cfbed810 */ /* 0x000fe40007ffe1ff */
[----:B------:R-:W-:Y:S01]  /*4250*/  ISETP.GE.AND P5, PT, R183, RZ, PT ;  /* 0x000000ffb700720c */ /* 0x000fe20003fa6270 */
[C---:B---3--:R-:W-:Y:S03]  /*4260*/  HMMA.16816.F32 R8, R108.reuse, R104, RZ ;  /* 0x000000686c08723c */ /* 0x048fe600000018ff */
[C---:B------:R-:W-:Y:S02]  /*4270*/  @!P4 IADD3 R189, -R207.reuse, 0x21, RZ ;  /* 0x00000021cfbdc810 */ /* 0x040fe40007ffe1ff */
[----:B------:R-:W-:Y:S01]  /*4280*/  ISETP.GE.AND P4, PT, R182, RZ, PT ;  /* 0x000000ffb600720c */ /* 0x000fe20003f86270 */
[-C--:B------:R-:W-:Y:S01]  /*4290*/  HMMA.16816.F32 R12, R108, R106.reuse, RZ ;  /* 0x0000006a6c0c723c */ /* 0x080fe200000018ff */
[----:B------:R-:W-:Y:S02]  /*42a0*/  @!P3 IADD3 R188, -R207, -0x20, RZ ;  /* 0xffffffe0cfbcb810 */ /* 0x000fe40007ffe1ff */
[----:B------:R-:W-:Y:S02]  /*42b0*/  ISETP.GE.AND P3, PT, R141, RZ, PT ;  /* 0x000000ff8d00720c */ /* 0x000fe40003f66270 */
[C---:B------:R-:W-:Y:S01]  /*42c0*/  @!P2 IADD3 R187, -R207.reuse, -0x1f, RZ ;  /* 0xffffffe1cfbba810 */ /* 0x040fe20007ffe1ff */
[C---:B------:R-:W-:Y:S01]  /*42d0*/  HMMA.16816.F32 R16, R100.reuse, R106, RZ ;  /* 0x0000006a6410723c */ /* 0x040fe200000018ff */
[----:B------:R-:W-:Y:S01]  /*42e0*/  LDSM.16.M88.4 R104, [R135] ;  /* 0x000000008768783b */ /* 0x000fe20000000200 */
[----:B------:R-:W-:Y:S02]  /*42f0*/  @!P6 IADD3 R186, -R207, -0x18, RZ ;  /* 0xffffffe8cfbae810 */ /* 0x000fe40007ffe1ff */
[----:B------:R-:W-:Y:S02]  /*4300*/  ISETP.GE.AND P2, PT, R125, RZ, PT ;  /* 0x000000ff7d00720c */ /* 0x000fe40003f46270 */
[-C--:B-1----:R-:W-:Y:S01]  /*4310*/  HMMA.16816.F32 R20, R100, R112.reuse, RZ ;  /* 0x000000706414723c */ /* 0x082fe200000018ff */
[C---:B------:R-:W-:Y:S02]  /*4320*/  @!P1 IADD3 R184, -R207.reuse, 0x28, RZ ;  /* 0x00000028cfb89810 */ /* 0x040fe40007ffe1ff */
[----:B------:R-:W-:Y:S02]  /*4330*/  ISETP.GE.AND P6, PT, R124, RZ, PT ;  /* 0x000000ff7c00720c */ /* 0x000fe40003fc6270 */
[----:B------:R-:W-:Y:S01]  /*4340*/  ISETP.GE.AND P1, PT, R126, RZ, PT ;  /* 0x000000ff7e00720c */ /* 0x000fe20003f26270 */
[C---:B------:R-:W-:Y:S02]  /*4350*/  HMMA.16816.F32 R24, R108.reuse, R112, RZ ;  /* 0x000000706c18723c */ /* 0x040fe400000018ff */
[C---:B------:R-:W-:Y:S02]  /*4360*/  @!P0 IADD3 R127, -R207.reuse, 0x38, RZ ;  /* 0x00000038cf7f8810 */ /* 0x040fe40007ffe1ff */
[----:B------:R-:W-:Y:S02]  /*4370*/  PLOP3.LUT P0, PT, PT, PT, UP0, 0x80, 0x0 ;  /* 0x000000000000781c */ /* 0x000fe40003f0f008 */
[-C--:B------:R-:W-:Y:S01]  /*4380*/  HMMA.16816.F32 R28, R108, R114.reuse, RZ ;  /* 0x000000726c1c723c */ /* 0x080fe200000018ff */
[----:B------:R-:W-:Y:S01]  /*4390*/  IMAD.IADD R112, R136, 0x1, R129 ;  /* 0x0000000188707824 */ /* 0x000fe200078e0281 */
[C---:B------:R-:W-:Y:S03]  /*43a0*/  @!P5 IADD3 R183, -R207.reuse, 0x29, RZ ;  /* 0x00000029cfb7d810 */ /* 0x040fe60007ffe1ff */
[C---:B------:R-:W-:Y:S01]  /*43b0*/  @!P4 IADD3 R182, -R207.reuse, 0x30, RZ ;  /* 0x00000030cfb6c810 */ /* 0x040fe20007ffe1ff */
[C---:B------:R-:W-:Y:S02]  /*43c0*/  HMMA.16816.F32 R32, R100.reuse, R114, RZ ;  /* 0x000000726420723c */ /* 0x040fe400000018ff */
[C---:B------:R-:W-:Y:S03]  /*43d0*/  @!P3 IADD3 R141, -R207.reuse, 0x31, RZ ;  /* 0x00000031cf8db810 */ /* 0x040fe60007ffe1ff */
[C---:B------:R-:W-:Y:S01]  /*43e0*/  @!P2 IADD3 R125, -R207.reuse, -0x10, RZ ;  /* 0xfffffff0cf7da810 */ /* 0x040fe20007ffe1ff */
[-C--:B----4-:R-:W-:Y:S01]  /*43f0*/  HMMA.16816.F32 R36, R100, R116.reuse, RZ ;  /* 0x000000746424723c */ /* 0x090fe200000018ff */
[C---:B------:R-:W-:Y:S04]  /*4400*/  @!P6 IADD3 R124, -R207.reuse, -0xf, RZ ;  /* 0xfffffff1cf7ce810 */ /* 0x040fe80007ffe1ff */
[----:B------:R-:W-:Y:S01]  /*4410*/  @!P1 IADD3 R126, -R207, 0x39, RZ ;  /* 0x00000039cf7e9810 */ /* 0x000fe20007ffe1ff */
[C---:B------:R-:W-:Y:S02]  /*4420*/  HMMA.16816.F32 R40, R108.reuse, R116, RZ ;  /* 0x000000746c28723c */ /* 0x040fe400000018ff */
[----:B------:R-:W-:Y:S03]  /*4430*/  I2FP.F32.S32 R207, R211 ;  /* 0x000000d300cf7245 */ /* 0x000fe60000201400 */
[----:B------:R-:W-:Y:S01]  /*4440*/  I2FP.F32.S32 R208, R208 ;  /* 0x000000d000d07245 */ /* 0x000fe20000201400 */
[-C--:B------:R-:W-:Y:S01]  /*4450*/  HMMA.16816.F32 R44, R108, R118.reuse, RZ ;  /* 0x000000766c2c723c */ /* 0x080fe200000018ff */
[----:B------:R-:W-:Y:S04]  /*4460*/  I2FP.F32.S32 R193, R193 ;  /* 0x000000c100c17245 */ /* 0x000fe80000201400 */
[----:B------:R-:W-:Y:S01]  /*4470*/  I2FP.F32.S32 R194, R194 ;  /* 0x000000c200c27245 */ /* 0x000fe20000201400 */
[C---:B------:R-:W-:Y:S01]  /*4480*/  HMMA.16816.F32 R48, R100.reuse, R118, RZ ;  /* 0x000000766430723c */ /* 0x040fe200000018ff */
[----:B------:R-:W-:Y:S01]  /*4490*/  LDSM.16.M88.4 R116, [R135+0x800] ;  /* 0x000800008774783b */ /* 0x000fe20000000200 */
[----:B------:R-:W-:Y:S03]  /*44a0*/  I2FP.F32.S32 R125, R125 ;  /* 0x0000007d007d7245 */ /* 0x000fe60000201400 */
[----:B------:R-:W-:Y:S01]  /*44b0*/  I2FP.F32.S32 R124, R124 ;  /* 0x0000007c007c7245 */ /* 0x000fe20000201400 */
[-C--:B------:R-:W-:Y:S01]  /*44c0*/  HMMA.16816.F32 R52, R100, R120.reuse, RZ ;  /* 0x000000786434723c */ /* 0x080fe200000018ff */
[----:B------:R-:W-:Y:S04]  /*44d0*/  I2FP.F32.S32 R127, R127 ;  /* 0x0000007f007f7245 */ /* 0x000fe80000201400 */
[----:B------:R-:W-:Y:S01]  /*44e0*/  I2FP.F32.S32 R126, R126 ;  /* 0x0000007e007e7245 */ /* 0x000fe20000201400 */
[C---:B------:R-:W-:Y:S06]  /*44f0*/  HMMA.16816.F32 R56, R108.reuse, R120, RZ ;  /* 0x000000786c38723c */ /* 0x040fec00000018ff */
[-C--:B------:R-:W-:Y:S01]  /*4500*/  HMMA.16816.F32 R60, R108, R122.reuse, RZ ;  /* 0x0000007a6c3c723c */ /* 0x080fe200000018ff */
[----:B------:R-:W-:Y:S05]  /*4510*/  LDSM.16.M88.4 R108, [R112+0x1000] ;  /* 0x00100000706c783b */ /* 0x000fea0000000200 */
[----:B------:R-:W-:Y:S03]  /*4520*/  HMMA.16816.F32 R64, R100, R122, RZ ;  /* 0x0000007a6440723c */ /* 0x000fe600000018ff */
[----:B------:R-:W1:Y:S08]  /*4530*/  LDSM.16.M88.4 R100, [R112] ;  /* 0x000000007064783b */ /* 0x000e700000000200 */
[----:B------:R-:W2:Y:S01]  /*4540*/  LDSM.16.M88.4 R112, [R135+0x400] ;  /* 0x000400008770783b */ /* 0x000ea20000000200 */
[-C--:B-1----:R-:W-:Y:S06]  /*4550*/  HMMA.16816.F32 R4, R100, R104.reuse, R4 ;  /* 0x000000686404723c */ /* 0x082fec0000001804 */
[C---:B------:R-:W-:Y:S06]  /*4560*/  HMMA.16816.F32 R8, R108.reuse, R104, R8 ;  /* 0x000000686c08723c */ /* 0x040fec0000001808 */
[-C--:B------:R-:W-:Y:S06]  /*4570*/  HMMA.16816.F32 R12, R108, R106.reuse, R12 ;  /* 0x0000006a6c0c723c */ /* 0x080fec000000180c */
[C---:B------:R-:W-:Y:S01]  /*4580*/  HMMA.16816.F32 R16, R100.reuse, R106, R16 ;  /* 0x0000006a6410723c */ /* 0x040fe20000001810 */
[----:B------:R-:W1:Y:S05]  /*4590*/  LDSM.16.M88.4 R104, [R135+0xc00] ;  /* 0x000c00008768783b */ /* 0x000e6a0000000200 */
[-C--:B--2---:R-:W-:Y:S05]  /*45a0*/  HMMA.16816.F32 R20, R100, R112.reuse, R20 ;  /* 0x000000706414723c */ /* 0x084fea0000001814 */
[----:B------:R-:W-:Y:S01]  /*45b0*/  FFMA.FTZ R5, R208, -UR5, R5 ;  /* 0x80000005d0057c23 */ /* 0x000fe20008010005 */
[C---:B------:R-:W-:Y:S05]  /*45c0*/  HMMA.16816.F32 R24, R108.reuse, R112, R24 ;  /* 0x000000706c18723c */ /* 0x040fea0000001818 */
[----:B------:R-:W-:Y:S01]  /*45d0*/  FFMA.FTZ R10, R209, -UR5, R10 ;  /* 0x80000005d10a7c23 */ /* 0x000fe2000801000a */
[-C--:B------:R-:W-:Y:S05]  /*45e0*/  HMMA.16816.F32 R28, R108, R114.reuse, R28 ;  /* 0x000000726c1c723c */ /* 0x080fea000000181c */
[----:B------:R-:W-:Y:S01]  /*45f0*/  I2FP.F32.S32 R209, R206 ;  /* 0x000000ce00d17245 */ /* 0x000fe20000201400 */
[C---:B------:R-:W-:Y:S05]  /*4600*/  HMMA.16816.F32 R32, R100.reuse, R114, R32 ;  /* 0x000000726420723c */ /* 0x040fea0000001820 */
[----:B------:R-:W-:Y:S01]  /*4610*/  I2FP.F32.S32 R206, R205 ;  /* 0x000000cd00ce7245 */ /* 0x000fe20000201400 */
        /* <DEDUP_REMOVED lines=8> */
[-C--:B-1----:R-:W-:Y:S05]  /*46a0*/  HMMA.16816.F32 R52, R100, R104.reuse, R52 ;  /* 0x000000686434723c */ /* 0x082fea0000001834 */
[----:B------:R-:W-:Y:S01]  /*46b0*/  I2FP.F32.S32 R201, R200 ;  /* 0x000000c800c97245 */ /* 0x000fe20000201400 */
[C---:B------:R-:W-:Y:S05]  /*46c0*/  HMMA.16816.F32 R56, R108.reuse, R104, R56 ;  /* 0x000000686c38723c */ /* 0x040fea0000001838 */
[----:B------:R-:W-:Y:S01]  /*46d0*/  I2FP.F32.S32 R200, R199 ;  /* 0x000000c700c87245 */ /* 0x000fe20000201400 */
[-C--:B------:R-:W-:Y:S05]  /*46e0*/  HMMA.16816.F32 R60, R108, R106.reuse, R60 ;  /* 0x0000006a6c3c723c */ /* 0x080fea000000183c */
[----:B------:R-:W-:Y:S01]  /*46f0*/  I2FP.F32.S32 R199, R198 ;  /* 0x000000c600c77245 */ /* 0x000fe20000201400 */
[----:B------:R-:W-:Y:S05]  /*4700*/  HMMA.16816.F32 R64, R100, R106, R64 ;  /* 0x0000006a6440723c */ /* 0x000fea0000001840 */
[----:B------:R-:W-:Y:S01]  /*4710*/  I2FP.F32.S32 R198, R197 ;  /* 0x000000c500c67245 */ /* 0x000fe20000201400 */
[----:B------:R-:W-:Y:S01]  /*4720*/  FFMA.FTZ R6, R193, -UR5, R6 ;  /* 0x80000005c1067c23 */ /* 0x000fe20008010006 */
[----:B------:R-:W-:Y:S01]  /*4730*/  I2FP.F32.S32 R197, R196 ;  /* 0x000000c400c57245 */ /* 0x000fe20000201400 */
[----:B------:R-:W-:Y:S03]  /*4740*/  FFMA.FTZ R7, R194, -UR5, R7 ;  /* 0x80000005c2077c23 */ /* 0x000fe60008010007 */
        /* <DEDUP_REMOVED lines=26> */
[----:B------:R-:W-:Y:S01]  /*48f0*/  FFMA.FTZ R23, R202, -UR5, R23 ;  /* 0x80000005ca177c23 */ /* 0x000fe20008010017 */
[----:B------:R-:W-:Y:S01]  /*4900*/  FFMA.FTZ R20, R201, -UR5, R20 ;  /* 0x80000005c9147c23 */ /* 0x000fe20008010014 */
[----:B------:R-:W-:Y:S01]  /*4910*/  FFMA.FTZ R21, R200, -UR5, R21 ;  /* 0x80000005c8157c23 */ /* 0x000fe20008010015 */
[----:B------:R-:W-:Y:S01]  /*4920*/  FFMA.FTZ R26, R205, -UR5, R26 ;  /* 0x80000005cd1a7c23 */ /* 0x000fe2000801001a */
[----:B------:R-:W-:Y:S01]  /*4930*/  FFMA.FTZ R27, R204, -UR5, R27 ;  /* 0x80000005cc1b7c23 */ /* 0x000fe2000801001b */
[C---:B------:R-:W-:Y:S01]  /*4940*/  FFMA.FTZ R24, R199.reuse, -UR5, R24 ;  /* 0x80000005c7187c23 */ /* 0x040fe20008010018 */
[C---:B------:R-:W-:Y:S01]  /*4950*/  FFMA.FTZ R25, R198.reuse, -UR5, R25 ;  /* 0x80000005c6197c23 */ /* 0x040fe20008010019 */
        /* <DEDUP_REMOVED lines=52> */
.L_x_1257:
        /* <DEDUP_REMOVED lines=16> */
[----:B------:R-:W-:Y:S02]  /*4da0*/  VIADD R106, R106, UR12 ;  /* 0x0000000c6a6a7c36 */ /* 0x000fe40008000000 */
[----:B------:R-:W-:Y:S01]  /*4db0*/  IMAD.U32 R111, RZ, RZ, UR10 ;  /* 0x0000000aff6f7e24 */ /* 0x000fe2000f8e00ff */
[----:B------:R-:W-:Y:S01]  /*4dc0*/  VIADDMNMX R121, R108, R121, UR8, PT ;  /* 0x000000086c797e46 */ /* 0x000fe2000b800179 */
[----:B------:R-:W-:Y:S01]  /*4dd0*/  IMAD.U32 R109, RZ, RZ, UR10 ;  /* 0x0000000aff6d7e24 */ /* 0x000fe2000f8e00ff */
[C---:B------:R-:W-:Y:S01]  /*4de0*/  ISETP.GE.AND P0, PT, R106.reuse, R123, PT ;  /* 0x0000007b6a00720c */ /* 0x040fe20003f06270 */
[----:B------:R-:W-:Y:S01]  /*4df0*/  IMAD.U32 R107, RZ, RZ, UR10 ;  /* 0x0000000aff6b7e24 */ /* 0x000fe2000f8e00ff */
[--C-:B------:R-:W-:Y:S01]  /*4e00*/  IADD3 R104, R111, 0x8, R108.reuse ;  /* 0x000000086f687810 */ /* 0x100fe20007ffe06c */
[C---:B------:R-:W-:Y:S01]  /*4e10*/  VIADD R120, R106.reuse, 0x1 ;  /* 0x000000016a787836 */ /* 0x040fe20000000000 */
[C---:B------:R-:W-:Y:S01]  /*4e20*/  ISETP.GE.OR P0, PT, R106.reuse, R121, !P0 ;  /* 0x000000796a00720c */ /* 0x040fe20004706670 */
[C---:B------:R-:W-:Y:S01]  /*4e30*/  VIADD R119, R106.reuse, 0x8 ;  /* 0x000000086a777836 */ /* 0x040fe20000000000 */
[--C-:B------:R-:W-:Y:S01]  /*4e40*/  IADD3 R102, R109, 0x40, R108.reuse ;  /* 0x000000406d667810 */ /* 0x100fe20007ffe06c */
[C---:B------:R-:W-:Y:S01]  /*4e50*/  VIADD R118, R106.reuse, 0x9 ;  /* 0x000000096a767836 */ /* 0x040fe20000000000 */
[----:B------:R-:W-:Y:S01]  /*4e60*/  IADD3 R100, R107, 0x48, R108 ;  /* 0x000000486b647810 */ /* 0x000fe20007ffe06c */
        /* <DEDUP_REMOVED lines=21> */
[----:B------:R-:W-:Y:S02]  /*4fc0*/  ISETP.GE.AND P0, PT, R117, R123, PT ;  /* 0x0000007b7500720c */ /* 0x000fe40003f06270 */
[C---:B------:R-:W-:Y:S02]  /*4fd0*/  ISETP.GE.OR P6, PT, R106.reuse, R104, !P6 ;  /* 0x000000686a00720c */ /* 0x040fe400077c6670 */
[C---:B------:R-:W-:Y:S02]  /*4fe0*/  ISETP.GE.OR P5, PT, R106.reuse, R102, !P5 ;  /* 0x000000666a00720c */ /* 0x040fe40006fa6670 */
[C---:B------:R-:W-:Y:S01]  /*4ff0*/  ISETP.GE.OR P4, PT, R106.reuse, R100, !P4 ;  /* 0x000000646a00720c */ /* 0x040fe20006786670 */
[----:B------:R-:W-:Y:S01]  /*5000*/  VIADD R106, R106, 0x39 ;  /* 0x000000396a6a7836 */ /* 0x000fe20000000000 */
        /* <DEDUP_REMOVED lines=179> */
.L_x_1258:
[----:B------:R-:W-:Y:S01]  /*5b40*/  FSETP.NEU.FTZ.AND P1, PT, R169, -INF , PT ;  /* 0xff800000a900780b */ /* 0x000fe20003f3d000 */
[----:B------:R-:W-:Y:S01]  /*5b50*/  IMAD.SHL.U32 R141, R139, 0x2, RZ ;  /* 0x000000028b8d7824 */ /* 0x000fe200078e00ff */
[C---:B------:R-:W-:Y:S01]  /*5b60*/  FSETP.NEU.FTZ.AND P0, PT, R170.reuse, -INF , PT ;  /* 0xff800000aa00780b */ /* 0x040fe20003f1d000 */
[----:B------:R-:W-:Y:S02]  /*5b70*/  IMAD.U32 R116, RZ, RZ, UR4 ;  /* 0x00000004ff747e24 */ /* 0x000fe4000f8e00ff */
[----:B------:R-:W-:Y:S01]  /*5b80*/  FMUL.FTZ R117, R169, 1.4426950216293334961 ;  /* 0x3fb8aa3ba9757820 */ /* 0x000fe20000410000 */
[----:B------:R-:W-:Y:S01]  /*5b90*/  FMUL.FTZ R118, R170, 1.4426950216293334961 ;  /* 0x3fb8aa3baa767820 */ /* 0x000fe20000410000 */
[----:B------:R-:W-:Y:S03]  /*5ba0*/  UISETP.GT.AND UP2, UPT, UR9, UR34, UPT ;  /* 0x000000220900728c */ /* 0x000fe6000bf44270 */
[----:B------:R-:W-:Y:S02]  /*5bb0*/  FSEL R117, R117, RZ, P1 ;  /* 0x000000ff75757208 */ /* 0x000fe40000800000 */
[----:B------:R-:W-:Y:S02]  /*5bc0*/  FSEL R118, R118, RZ, P0 ;  /* 0x000000ff76767208 */ /* 0x000fe40000000000 */
[----:B------:R-:W-:Y:S01]  /*5bd0*/  FSETP.NEU.FTZ.AND P0, PT, R168, -INF , PT ;  /* 0xff800000a800780b */ /* 0x000fe20003f1d000 */
[--C-:B------:R-:W-:Y:S01]  /*5be0*/  FFMA.FTZ R237, R16, UR6, -R117.reuse ;  /* 0x0000000610ed7c23 */ /* 0x100fe20008010875 */
[----:B------:R-:W-:Y:S01]  /*5bf0*/  FSETP.NEU.FTZ.AND P1, PT, R167, -INF , PT ;  /* 0xff800000a700780b */ /* 0x000fe20003f3d000 */
        /* <DEDUP_REMOVED lines=23> */
[----:B------:R-:W-:Y:S01]  /*5d70*/  FMUL.FTZ R16, R168, 1.4426950216293334961 ;  /* 0x3fb8aa3ba8107820 */ /* 0x000fe20000410000 */
[--C-:B------:R-:W-:Y:S01]  /*5d80*/  FFMA.FTZ R234, R19, UR6, -R118.reuse ;  /* 0x0000000613ea7c23 */ /* 0x100fe20008010876 */
[----:B------:R-:W-:Y:S01]  /*5d90*/  FMUL.FTZ R19, R167, 1.4426950216293334961 ;  /* 0x3fb8aa3ba7137820 */ /* 0x000fe20000410000 */
[--C-:B------:R-:W-:Y:S03]  /*5da0*/  FFMA.FTZ R7, R7, UR6, -R118.reuse ;  /* 0x0000000607077c23 */ /* 0x100fe60008010876 */
[----:B------:R-:W-:Y:S01]  /*5db0*/  MUFU.EX2 R200, R49 ;  /* 0x0000003100c87308 */ /* 0x000fe20000000800 */
[----:B------:R-:W-:Y:S01]  /*5dc0*/  FSEL R16, R16, RZ, P0 ;  /* 0x000000ff10107208 */ /* 0x000fe20000000000 */
[--C-:B------:R-:W-:Y:S01]  /*5dd0*/  FFMA.FTZ R35, R35, UR6, -R118.reuse ;  /* 0x0000000623237c23 */ /* 0x100fe20008010876 */
[----:B------:R-:W-:Y:S01]  /*5de0*/  FSEL R19, R19, RZ, P1 ;  /* 0x000000ff13137208 */ /* 0x000fe20000800000 */
[--C-:B------:R-:W-:Y:S01]  /*5df0*/  FFMA.FTZ R51, R51, UR6, -R118.reuse ;  /* 0x0000000633337c23 */ /* 0x100fe20008010876 */
[----:B------:R-:W-:Y:S01]  /*5e00*/  FFMA.FTZ R18, R18, UR6, -R118 ;  /* 0x0000000612127c23 */ /* 0x000fe20008010876 */
        /* <DEDUP_REMOVED lines=15> */
[----:B------:R-:W-:Y:S01]  /*5f00*/  FFMA.FTZ R54, R54, UR6, -R118 ;  /* 0x0000000636367c23 */ /* 0x000fe20008010876 */
[----:B------:R-:W-:Y:S04]  /*5f10*/  IMAD.WIDE.U32 R118, R164, -0x2daee0ad, RZ ;  /* 0xd2511f53a4767825 */ /* 0x000fe800078e00ff */
        /* <DEDUP_REMOVED lines=33> */
[----:B------:R1:W-:Y:S10]  /*6130*/  MUFU.EX2 R242, R7 ;  /* 0x0000000700f27308 */ /* 0x0003f40000000800 */
[----:B------:R2:W-:Y:S10]  /*6140*/  MUFU.EX2 R230, R15 ;  /* 0x0000000f00e67308 */ /* 0x0005f40000000800 */
[----:B------:R3:W-:Y:S01]  /*6150*/  MUFU.EX2 R233, R12 ;  /* 0x0000000c00e97308 */ /* 0x0007e20000000800 */
[----:B-1----:R-:W-:Y:S04]  /*6160*/  IMAD.U32 R7, RZ, RZ, UR54 ;  /* 0x00000036ff077e24 */ /* 0x002fe8000f8e00ff */
[----:B------:R-:W-:Y:S05]  /*6170*/  IMAD R7, R7, 0x2, R142 ;  /* 0x0000000207077824 */ /* 0x000fea00078e028e */
[----:B------:R1:W-:Y:S01]  /*6180*/  MUFU.EX2 R218, R30 ;  /* 0x0000001e00da7308 */ /* 0x0003e20000000800 */
[----:B--2---:R-:W-:Y:S04]  /*6190*/  IMAD.U32 R15, RZ, RZ, UR9 ;  /* 0x00000009ff0f7e24 */ /* 0x004fe8000f8e00ff */
[----:B------:R-:W-:Y:S05]  /*61a0*/  IMAD R120, R15, 0x8, R144 ;  /* 0x000000080f787824 */ /* 0x000fea00078e0290 */
[----:B------:R2:W-:Y:S01]  /*61b0*/  MUFU.EX2 R245, R4 ;  /* 0x0000000400f57308 */ /* 0x0005e20000000800 */
[----:B---3--:R-:W-:Y:S01]  /*61c0*/  IMAD.SHL.U32 R12, R7, 0x2, RZ ;  /* 0x00000002070c7824 */ /* 0x008fe200078e00ff */
[----:B------:R-:W-:Y:S01]  /*61d0*/  LOP3.LUT R7, R118, UR52, RZ, 0x3c, !PT ;  /* 0x0000003476077c12 */ /* 0x000fe2000f8e3cff */
[C---:B------:R-:W-:Y:S02]  /*61e0*/  VIADD R118, R120.reuse, 0x4 ;  /* 0x0000000478767836 */ /* 0x040fe40000000000 */
[----:B------:R-:W-:Y:S05]  /*61f0*/  IMAD.WIDE.U32 R120, R120, -0x326172a9, RZ ;  /* 0xcd9e8d5778787825 */ /* 0x000fea00078e00ff */
[----:B------:R3:W-:Y:S01]  /*6200*/  MUFU.EX2 R217, R31 ;  /* 0x0000001f00d97308 */ /* 0x0007e20000000800 */
[----:B------:R-:W-:Y:S01]  /*6210*/  VIADD R19, R12, 0x1 ;  /* 0x000000010c137836 */ /* 0x000fe20000000000 */
[-C--:B-1----:R-:W-:Y:S02]  /*6220*/  LOP3.LUT R30, R121, R166.reuse, RZ, 0x3c, !PT ;  /* 0x000000a6791e7212 */ /* 0x082fe400078e3cff */
[C---:B------:R-:W-:Y:S06]  /*6230*/  LOP3.LUT R12, R119.reuse, UR33, R12, 0x96, !PT ;  /* 0x00000021770c7c12 */ /* 0x040fec000f8e960c */
[----:B------:R1:W-:Y:S01]  /*6240*/  MUFU.EX2 R235, R18 ;  /* 0x0000001200eb7308 */ /* 0x0003e20000000800 */
[----:B--2---:R-:W-:Y:S01]  /*6250*/  LOP3.LUT R4, R119, UR33, R19, 0x96, !PT ;  /* 0x0000002177047c12 */ /* 0x004fe2000f8e9613 */
[----:B------:R-:W-:Y:S04]  /*6260*/  IMAD.WIDE.U32 R10, R12, -0x326172a9, RZ ;  /* 0xcd9e8d570c0a7825 */ /* 0x000fe800078e00ff */
[----:B------:R-:W-:Y:S01]  /*6270*/  IMAD.WIDE.U32 R118, R118, -0x326172a9, RZ ;  /* 0xcd9e8d5776767825 */ /* 0x000fe200078e00ff */
[C---:B------:R-:W-:Y:S03]  /*6280*/  LOP3.LUT R182, R11.reuse, UR28, R120, 0x96, !PT ;  /* 0x0000001c0bb67c12 */ /* 0x040fe6000f8e9678 */
[----:B------:R-:W-:Y:S01]  /*6290*/  MUFU.EX2 R214, R35 ;  /* 0x0000002300d67308 */ /* 0x000fe20000000800 */
[----:B---3--:R-:W-:Y:S01]  /*62a0*/  IMAD.WIDE.U32 R30, R30, -0x2daee0ad, RZ ;  /* 0xd2511f531e1e7825 */ /* 0x008fe200078e00ff */
[----:B------:R-:W-:Y:S03]  /*62b0*/  LOP3.LUT R126, R11, UR28, R118, 0x96, !PT ;  /* 0x0000001c0b7e7c12 */ /* 0x000fe6000f8e9676 */
[----:B------:R-:W-:Y:S01]  /*62c0*/  IMAD.WIDE.U32 R182, R182, -0x2daee0ad, RZ ;  /* 0xd2511f53b6b67825 */ /* 0x000fe200078e00ff */
[----:B------:R-:W-:Y:S04]  /*62d0*/  LOP3.LUT R124, R7, R31, RZ, 0x3c, !PT ;  /* 0x0000001f077c7212 */ /* 0x000fe800078e3cff */
[----:B------:R-:W-:Y:S01]  /*62e0*/  MUFU.EX2 R215, R34 ;  /* 0x0000002200d77308 */ /* 0x000fe20000000800 */
[----:B-1----:R-:W-:Y:S01]  /*62f0*/  LOP3.LUT R18, R119, R166, RZ, 0x3c, !PT ;  /* 0x000000a677127212 */ /* 0x002fe200078e3cff */
[----:B------:R-:W-:Y:S01]  /*6300*/  IMAD.WIDE.U32 R126, R126, -0x2daee0ad, RZ ;  /* 0xd2511f537e7e7825 */ /* 0x000fe200078e00ff */
[----:B------:R-:W-:Y:S03]  /*6310*/  LOP3.LUT R14, R183, UR26, R30, 0x96, !PT ;  /* 0x0000001ab70e7c12 */ /* 0x000fe6000f8e961e */
[----:B------:R-:W-:Y:S04]  /*6320*/  IMAD.WIDE.U32 R18, R18, -0x2daee0ad, RZ ;  /* 0xd2511f5312127825 */ /* 0x000fe800078e00ff */
[----:B------:R1:W-:Y:S01]  /*6330*/  MUFU.EX2 R199, R50 ;  /* 0x0000003200c77308 */ /* 0x0003e20000000800 */
[----:B------:R-:W-:Y:S01]  /*6340*/  IMAD.WIDE.U32 R124, R124, -0x326172a9, RZ ;  /* 0xcd9e8d577c7c7825 */ /* 0x000fe200078e00ff */
[----:B------:R-:W-:Y:S02]  /*6350*/  LOP3.LUT R122, R7, R19, RZ, 0x3c, !PT ;  /* 0x00000013077a7212 */ /* 0x000fe400078e3cff */
[----:B------:R-:W-:Y:S01]  /*6360*/  LOP3.LUT R188, R127, UR26, R18, 0x96, !PT ;  /* 0x0000001a7fbc7c12 */ /* 0x000fe2000f8e9612 */
[----:B------:R-:W-:Y:S01]  /*6370*/  IMAD.WIDE.U32 R14, R14, -0x326172a9, RZ ;  /* 0xcd9e8d570e0e7825 */ /* 0x000fe200078e00ff */
[----:B------:R-:W-:Y:S04]  /*6380*/  LOP3.LUT R192, R125, UR27, R10, 0x96, !PT ;  /* 0x0000001b7dc07c12 */ /* 0x000fe8000f8e960a */
[----:B------:R2:W-:Y:S01]  /*6390*/  MUFU.EX2 R198, R51 ;  /* 0x0000003300c67308 */ /* 0x0005e20000000800 */
[----:B------:R-:W-:Y:S01]  /*63a0*/  IMAD.WIDE.U32 R122, R122, -0x326172a9, RZ ;  /* 0xcd9e8d577a7a7825 */ /* 0x000fe200078e00ff */
[----:B------:R-:W-:Y:S03]  /*63b0*/  LOP3.LUT R184, R15, UR25, R124, 0x96, !PT ;  /* 0x000000190fb87c12 */ /* 0x000fe6000f8e967c */
[----:B------:R-:W-:Y:S05]  /*63c0*/  IMAD.WIDE.U32 R188, R188, -0x326172a9, RZ ;  /* 0xcd9e8d57bcbc7825 */ /* 0x000fea00078e00ff */
[----:B------:R-:W-:Y:S01]  /*63d0*/  MUFU.EX2 R236, R17 ;  /* 0x0000001100ec7308 */ /* 0x000fe20000000800 */
[----:B-1----:R-:W-:Y:S01]  /*63e0*/  LOP3.LUT R50, R123, UR27, R10, 0x96, !PT ;  /* 0x0000001b7b327c12 */ /* 0x002fe2000f8e960a */
[----:B------:R-:W-:Y:S01]  /*63f0*/  IMAD.WIDE.U32 R34, R4, -0x326172a9, RZ ;  /* 0xcd9e8d5704227825 */ /* 0x000fe200078e00ff */
[----:B------:R-:W-:Y:S03]  /*6400*/  LOP3.LUT R196, R189, UR25, R122, 0x96, !PT ;  /* 0x00000019bdc47c12 */ /* 0x000fe6000f8e967a */
[----:B------:R-:W-:Y:S01]  /*6410*/  IMAD.WIDE.U32 R192, R192, -0x2daee0ad, RZ ;  /* 0xd2511f53c0c07825 */ /* 0x000fe200078e00ff */
[----:B------:R-:W-:Y:S03]  /*6420*/  LOP3.LUT R120, R35, UR28, R120, 0x96, !PT ;  /* 0x0000001c23787c12 */ /* 0x000fe6000f8e9678 */
[----:B------:R-:W-:Y:S01]  /*6430*/  MUFU.EX2 R229, R20 ;  /* 0x0000001400e57308 */ /* 0x000fe20000000800 */
[----:B------:R-:W-:Y:S01]  /*6440*/  LOP3.LUT R10, R125, UR27, R34, 0x96, !PT ;  /* 0x0000001b7d0a7c12 */ /* 0x000fe2000f8e9622 */
[----:B--2---:R-:W-:Y:S01]  /*6450*/  IMAD.WIDE.U32 R50, R50, -0x2daee0ad, RZ ;  /* 0xd2511f5332327825 */ /* 0x004fe200078e00ff */
        /* <DEDUP_REMOVED lines=8> */
[----:B------:R-:W-:Y:S01]  /*64e0*/  IMAD.WIDE.U32 R126, R126, -0x326172a9, RZ ;  /* 0xcd9e8d577e7e7825 */ /* 0x000fe200078e00ff */
[----:B------:R-:W-:Y:S03]  /*64f0*/  LOP3.LUT R120, R11, UR24, R120, 0x96, !PT ;  /* 0x000000180b787c12 */ /* 0x000fe6000f8e9678 */
[----:B------:R-:W2:Y:S01]  /*6500*/  MUFU.EX2 R237, R237 ;  /* 0x000000ed00ed7308 */ /* 0x000ea20000000800 */
[----:B------:R-:W-:Y:S01]  /*6510*/  IMAD.WIDE.U32 R30, R30, -0x326172a9, RZ ;  /* 0xcd9e8d571e1e7825 */ /* 0x000fe200078e00ff */
[----:B------:R-:W-:Y:S03]  /*6520*/  LOP3.LUT R188, R127, UR23, R188, 0x96, !PT ;  /* 0x000000177fbc7c12 */ /* 0x000fe6000f8e96bc */
[----:B------:R-:W-:Y:S01]  /*6530*/  IMAD.WIDE.U32 R120, R120, -0x326172a9, RZ ;  /* 0xcd9e8d5778787825 */ /* 0x000fe200078e00ff */
[----:B------:R-:W-:Y:S04]  /*6540*/  LOP3.LUT R124, R31, UR25, R124, 0x96, !PT ;  /* 0x000000191f7c7c12 */ /* 0x000fe8000f8e967c */
[----:B------:R-:W3:Y:S01]  /*6550*/  MUFU.EX2 R234, R234 ;  /* 0x000000ea00ea7308 */ /* 0x000ee20000000800 */
[----:B------:R-:W-:Y:S01]  /*6560*/  IMAD.WIDE.U32 R188, R188, -0x2daee0ad, RZ ;  /* 0xd2511f53bcbc7825 */ /* 0x000fe200078e00ff */
[----:B------:R-:W-:Y:S03]  /*6570*/  LOP3.LUT R30, R121, UR23, R30, 0x96, !PT ;  /* 0x00000017791e7c12 */ /* 0x000fe6000f8e961e */
[----:B------:R-:W-:Y:S05]  /*6580*/  IMAD.WIDE.U32 R118, R118, -0x2daee0ad, RZ ;  /* 0xd2511f5376767825 */ /* 0x000fea00078e00ff */
[----:B------:R4:W3:Y:S01]  /*6590*/  MUFU.EX2 R221, R32 ;  /* 0x0000002000dd7308 */ /* 0x0008e20000000800 */
[----:B------:R-:W-:Y:S01]  /*65a0*/  IMAD.WIDE.U32 R30, R30, -0x2daee0ad, RZ ;  /* 0xd2511f531e1e7825 */ /* 0x000fe200078e00ff */
[----:B------:R-:W-:Y:S03]  /*65b0*/  LOP3.LUT R18, R119, UR26, R18, 0x96, !PT ;  /* 0x0000001a77127c12 */ /* 0x000fe6000f8e9612 */
[----:B------:R-:W-:Y:S05]  /*65c0*/  IMAD.WIDE.U32 R34, R34, -0x2daee0ad, RZ ;  /* 0xd2511f5322227825 */ /* 0x000fea00078e00ff */
[----:B------:R2:W-:Y:S01]  /*65d0*/  MUFU.EX2 R225, R24 ;  /* 0x0000001800e17308 */ /* 0x0005e20000000800 */
[----:B------:R-:W-:Y:S01]  /*65e0*/  IMAD.WIDE.U32 R196, R196, -0x2daee0ad, RZ ;  /* 0xd2511f53c4c47825 */ /* 0x000fe200078e00ff */
[----:B------:R-:W-:Y:S03]  /*65f0*/  LOP3.LUT R118, R35, UR24, R118, 0x96, !PT ;  /* 0x0000001823767c12 */ /* 0x000fe6000f8e9676 */
[----:B------:R-:W-:Y:S01]  /*6600*/  IMAD.WIDE.U32 R124, R124, -0x2daee0ad, RZ ;  /* 0xd2511f537c7c7825 */ /* 0x000fe200078e00ff */
[----:B------:R-:W-:Y:S04]  /*6610*/  LOP3.LUT R50, R197, UR22, R50, 0x96, !PT ;  /* 0x00000016c5327c12 */ /* 0x000fe8000f8e9632 */
[----:B------:R3:W-:Y:S01]  /*6620*/  MUFU.EX2 R211, R38 ;  /* 0x0000002600d37308 */ /* 0x0007e20000000800 */
[----:B-1----:R-:W-:Y:S01]  /*6630*/  LOP3.LUT R6, R189, UR20, R196, 0x96, !PT ;  /* 0x00000014bd067c12 */ /* 0x002fe2000f8e96c4 */
[----:B------:R-:W-:Y:S01]  /*6640*/  IMAD.WIDE.U32 R118, R118, -0x326172a9, RZ ;  /* 0xcd9e8d5776767825 */ /* 0x000fe200078e00ff */
[----:B------:R-:W-:Y:S02]  /*6650*/  LOP3.LUT R124, R31, UR20, R124, 0x96, !PT ;  /* 0x000000141f7c7c12 */ /* 0x000fe4000f8e967c */
[----:B------:R-:W-:Y:S01]  /*6660*/  LOP3.LUT R10, R125, UR22, R10, 0x96, !PT ;  /* 0x000000167d0a7c12 */ /* 0x000fe2000f8e960a */
[----:B------:R-:W-:Y:S04]  /*6670*/  IMAD.WIDE.U32 R50, R50, -0x326172a9, RZ ;  /* 0xcd9e8d5732327825 */ /* 0x000fe800078e00ff */
[----:B------:R1:W-:Y:S01]  /*6680*/  MUFU.EX2 R202, R47 ;  /* 0x0000002f00ca7308 */ /* 0x0003e20000000800 */
[----:B------:R-:W-:Y:S01]  /*6690*/  IMAD.WIDE.U32 R124, R124, -0x326172a9, RZ ;  /* 0xcd9e8d577c7c7825 */ /* 0x000fe200078e00ff */
[----:B------:R-:W-:Y:S03]  /*66a0*/  LOP3.LUT R126, R51, UR21, R126, 0x96, !PT ;  /* 0x00000015337e7c12 */ /* 0x000fe6000f8e967e */
[----:B------:R-:W-:Y:S01]  /*66b0*/  IMAD.WIDE.U32 R10, R10, -0x326172a9, RZ ;  /* 0xcd9e8d570a0a7825 */ /* 0x000fe200078e00ff */
[----:B------:R-:W-:Y:S04]  /*66c0*/  LOP3.LUT R20, R124, 0xff, RZ, 0xc0, !PT ;  /* 0x000000ff7c147812 */ /* 0x000fe800078ec0ff */
[----:B------:R1:W-:Y:S01]  /*66d0*/  MUFU.EX2 R205, R44 ;  /* 0x0000002c00cd7308 */ /* 0x0003e20000000800 */
[----:B----4-:R-:W-:Y:S01]  /*66e0*/  SHF.R.U32.HI R32, RZ, 0x10, R124 ;  /* 0x00000010ff207819 */ /* 0x010fe2000001167c */
[----:B------:R-:W-:Y:S01]  /*66f0*/  IMAD.WIDE.U32 R126, R126, -0x2daee0ad, RZ ;  /* 0xd2511f537e7e7825 */ /* 0x000fe200078e00ff */
[----:B------:R-:W-:Y:S02]  /*6700*/  LOP3.LUT R12, R125, UR19, R10, 0x96, !PT ;  /* 0x000000137d0c7c12 */ /* 0x000fe4000f8e960a */
[----:B------:R-:W-:Y:S01]  /*6710*/  ISETP.LE.U32.AND P0, PT, R20, UR7, PT ;  /* 0x0000000714007c0c */ /* 0x000fe2000bf03070 */
[----:B------:R-:W-:Y:S01]  /*6720*/  IMAD.WIDE.U32 R18, R18, -0x326172a9, RZ ;  /* 0xcd9e8d5712127825 */ /* 0x000fe200078e00ff */
[----:B------:R-:W-:Y:S03]  /*6730*/  LOP3.LUT R10, R126, 0xff, RZ, 0xc0, !PT ;  /* 0x000000ff7e0a7812 */ /* 0x000fe600078ec0ff */
[----:B------:R4:W4:Y:S01]  /*6740*/  MUFU.EX2 R220, R28 ;  /* 0x0000001c00dc7308 */ /* 0x0009220000000800 */
[----:B------:R-:W-:Y:S01]  /*6750*/  SHF.R.U32.HI R8, RZ, 0x18, R126 ;  /* 0x00000018ff087819 */ /* 0x000fe2000001167e */
[----:B------:R-:W-:Y:S01]  /*6760*/  IMAD.WIDE.U32 R182, R182, -0x326172a9, RZ ;  /* 0xcd9e8d57b6b67825 */ /* 0x000fe200078e00ff */
[----:B------:R-:W-:Y:S02]  /*6770*/  LOP3.LUT R122, R19, UR25, R122, 0x96, !PT ;  /* 0x00000019137a7c12 */ /* 0x000fe4000f8e967a */
[----:B------:R-:W-:Y:S01]  /*6780*/  LOP3.LUT R18, R119, UR23, R18, 0x96, !PT ;  /* 0x0000001777127c12 */ /* 0x000fe2000f8e9612 */
[----:B------:R-:W-:Y:S01]  /*6790*/  IMAD.WIDE.U32 R184, R184, -0x2daee0ad, RZ ;  /* 0xd2511f53b8b87825 */ /* 0x000fe200078e00ff */
[----:B------:R-:W-:Y:S03]  /*67a0*/  LOP3.LUT R14, R183, UR23, R14, 0x96, !PT ;  /* 0x00000017b70e7c12 */ /* 0x000fe6000f8e960e */
[----:B------:R4:W4:Y:S01]  /*67b0*/  MUFU.EX2 R222, R27 ;  /* 0x0000001b00de7308 */ /* 0x0009220000000800 */
[----:B------:R-:W-:Y:S01]  /*67c0*/  ISETP.LE.U32.AND P6, PT, R10, UR7, PT ;  /* 0x000000070a007c0c */ /* 0x000fe2000bfc3070 */
[----:B------:R-:W-:Y:S01]  /*67d0*/  IMAD.WIDE.U32 R122, R122, -0x2daee0ad, RZ ;  /* 0xd2511f537a7a7825 */ /* 0x000fe200078e00ff */
[----:B------:R-:W-:Y:S02]  /*67e0*/  LOP3.LUT R192, R185, UR22, R192, 0x96, !PT ;  /* 0x00000016b9c07c12 */ /* 0x000fe4000f8e96c0 */
[----:B--2---:R-:W-:Y:S01]  /*67f0*/  LOP3.LUT R24, R124, 0xffff, RZ, 0xc0, !PT ;  /* 0x0000ffff7c187812 */ /* 0x004fe200078ec0ff */
[----:B------:R-:W-:Y:S01]  /*6800*/  IMAD.WIDE.U32 R18, R18, -0x2daee0ad, RZ ;  /* 0xd2511f5312127825 */ /* 0x000fe200078e00ff */
[----:B------:R-:W-:Y:S03]  /*6810*/  ISETP.LE.U32.AND P5, PT, R8, UR7, PT ;  /* 0x0000000708007c0c */ /* 0x000fe6000bfa3070 */
[----:B------:R2:W-:Y:S01]  /*6820*/  MUFU.EX2 R244, R5 ;  /* 0x0000000500f47308 */ /* 0x0005e20000000800 */
[----:B------:R-:W-:Y:S01]  /*6830*/  LOP3.LUT R120, R11, UR21, R120, 0x96, !PT ;  /* 0x000000150b787c12 */ /* 0x000fe2000f8e9678 */
[----:B------:R-:W-:Y:S01]  /*6840*/  IMAD.WIDE.U32 R14, R14, -0x2daee0ad, RZ ;  /* 0xd2511f530e0e7825 */ /* 0x000fe200078e00ff */
[----:B------:R-:W-:Y:S02]  /*6850*/  LOP3.LUT R122, R19, UR20, R122, 0x96, !PT ;  /* 0x00000014137a7c12 */ /* 0x000fe4000f8e967a */
[----:B------:R-:W-:Y:S01]  /*6860*/  LOP3.LUT R11, R127, UR18, R188, 0x96, !PT ;  /* 0x000000127f0b7c12 */ /* 0x000fe2000f8e96bc */
[----:B------:R-:W-:Y:S01]  /*6870*/  IMAD.WIDE.U32 R120, R120, -0x2daee0ad, RZ ;  /* 0xd2511f5378787825 */ /* 0x000fe200078e00ff */
[----:B------:R-:W-:Y:S03]  /*6880*/  LOP3.LUT R184, R15, UR20, R184, 0x96, !PT ;  /* 0x000000140fb87c12 */ /* 0x000fe6000f8e96b8 */
[----:B------:R-:W2:Y:S01]  /*6890*/  MUFU.EX2 R187, R60 ;  /* 0x0000003c00bb7308 */ /* 0x000ea20000000800 */
[----:B------:R-:W-:Y:S01]  /*68a0*/  LOP3.LUT R34, R123, UR22, R34, 0x96, !PT ;  /* 0x000000167b227c12 */ /* 0x000fe2000f8e9622 */
[----:B------:R-:W-:Y:S01]  /*68b0*/  IMAD.WIDE.U32 R122, R122, -0x326172a9, RZ ;  /* 0xcd9e8d577a7a7825 */ /* 0x000fe200078e00ff */
[----:B------:R-:W-:Y:S02]  /*68c0*/  SHF.R.U32.HI R31, RZ, 0x10, R126 ;  /* 0x00000010ff1f7819 */ /* 0x000fe4000001167e */
[----:B------:R-:W-:Y:S01]  /*68d0*/  LOP3.LUT R32, R32, 0xff, RZ, 0xc0, !PT ;  /* 0x000000ff20207812 */ /* 0x000fe200078ec0ff */
[----:B------:R-:W-:Y:S01]  /*68e0*/  IMAD.WIDE.U32 R34, R34, -0x326172a9, RZ ;  /* 0xcd9e8d5722227825 */ /* 0x000fe200078e00ff */
[----:B------:R-:W-:Y:S03]  /*68f0*/  LOP3.LUT R31, R31, 0xff, RZ, 0xc0, !PT ;  /* 0x000000ff1f1f7812 */ /* 0x000fe600078ec0ff */
[----:B------:R-:W-:Y:S01]  /*6900*/  MUFU.EX2 R238, R238 ;  /* 0x000000ee00ee7308 */ /* 0x000fe20000000800 */
[----:B------:R-:W-:Y:S01]  /*6910*/  LOP3.LUT R39, R120, 0xff, RZ, 0xc0, !PT ;  /* 0x000000ff78277812 */ /* 0x000fe200078ec0ff */
[----:B------:R-:W-:Y:S01]  /*6920*/  IMAD.WIDE.U32 R192, R192, -0x326172a9, RZ ;  /* 0xcd9e8d57c0c07825 */ /* 0x000fe200078e00ff */
[----:B------:R-:W-:Y:S02]  /*6930*/  LOP3.LUT R118, R35, UR21, R118, 0x96, !PT ;  /* 0x0000001523767c12 */ /* 0x000fe4000f8e9676 */
[----:B------:R-:W-:Y:S01]  /*6940*/  LOP3.LUT R35, R122, 0xff, RZ, 0xc0, !PT ;  /* 0x000000ff7a237812 */ /* 0x000fe200078ec0ff */
[----:B------:R-:W-:Y:S01]  /*6950*/  IMAD.WIDE.U32 R184, R184, -0x326172a9, RZ ;  /* 0xcd9e8d57b8b87825 */ /* 0x000fe200078e00ff */
[----:B------:R-:W-:Y:S03]  /*6960*/  LOP3.LUT R182, R193, UR21, R182, 0x96, !PT ;  /* 0x00000015c1b67c12 */ /* 0x000fe6000f8e96b6 */
[----:B------:R-:W-:Y:S01]  /*6970*/  MUFU.EX2 R231, R231 ;  /* 0x000000e700e77308 */ /* 0x000fe20000000800 */
[----:B------:R-:W-:Y:S01]  /*6980*/  LOP3.LUT R8, R123, UR19, R34, 0x96, !PT ;  /* 0x000000137b087c12 */ /* 0x000fe2000f8e9622 */
[----:B------:R-:W-:Y:S01]  /*6990*/  IMAD.WIDE.U32 R118, R118, -0x2daee0ad, RZ ;  /* 0xd2511f5376767825 */ /* 0x000fe200078e00ff */
[----:B------:R-:W-:Y:S02]  /*69a0*/  LOP3.LUT R4, R184, 0xff, RZ, 0xc0, !PT ;  /* 0x000000ffb8047812 */ /* 0x000fe400078ec0ff */
[----:B------:R-:W-:Y:S01]  /*69b0*/  SHF.R.U32.HI R7, RZ, 0x18, R184 ;  /* 0x00000018ff077819 */ /* 0x000fe200000116b8 */
[----:B------:R-:W-:Y:S01]  /*69c0*/  IMAD.WIDE.U32 R182, R182, -0x2daee0ad, RZ ;  /* 0xd2511f53b6b67825 */ /* 0x000fe200078e00ff */
[----:B------:R-:W-:Y:S03]  /*69d0*/  ISETP.LE.U32.AND P3, PT, R4, UR7, PT ;  /* 0x0000000704007c0c */ /* 0x000fe6000bf63070 */
[----:B------:R-:W-:Y:S01]  /*69e0*/  MUFU.EX2 R197, R52 ;  /* 0x0000003400c57308 */ /* 0x000fe20000000800 */
[----:B------:R-:W-:Y:S02]  /*69f0*/  ISETP.LE.U32.AND P4, PT, R7, UR7, PT ;  /* 0x0000000707007c0c */ /* 0x000fe4000bf83070 */
[----:B------:R-:W-:Y:S02]  /*6a00*/  LOP3.LUT R17, R182, 0xff, RZ, 0xc0, !PT ;  /* 0x000000ffb6117812 */ /* 0x000fe400078ec0ff */
[----:B------:R-:W-:Y:S02]  /*6a10*/  SHF.R.U32.HI R15, RZ, 0x18, R182 ;  /* 0x00000018ff0f7819 */ /* 0x000fe400000116b6 */
[----:B------:R-:W-:Y:S03]  /*6a20*/  ISETP.LE.U32.AND P2, PT, R17, UR7, PT ;  /* 0x0000000711007c0c */ /* 0x000fe6000bf43070 */
[----:B------:R-:W-:Y:S01]  /*6a30*/  MUFU.EX2 R203, R46 ;  /* 0x0000002e00cb7308 */ /* 0x000fe20000000800 */
[----:B------:R-:W-:Y:S02]  /*6a40*/  LOP3.LUT R19, R185, UR19, R192, 0x96, !PT ;  /* 0x00000013b9137c12 */ /* 0x000fe4000f8e96c0 */
[----:B------:R-:W-:Y:S01]  /*6a50*/  SHF.R.U32.HI R4, RZ, 0x18, R124 ;  /* 0x00000018ff047819 */ /* 0x000fe2000001167c */
[----:B------:R-:W-:Y:S01]  /*6a60*/  IMAD.WIDE.U32 R124, R6, -0x326172a9, RZ ;  /* 0xcd9e8d57067c7825 */ /* 0x000fe200078e00ff */
[----:B------:R-:W-:Y:S02]  /*6a70*/  ISETP.LE.U32.AND P1, PT, R15, UR7, PT ;  /* 0x000000070f007c0c */ /* 0x000fe4000bf23070 */
[----:B------:R-:W-:Y:S03]  /*6a80*/  SHF.R.U32.HI R51, RZ, 0x18, R19 ;  /* 0x00000018ff337819 */ /* 0x000fe60000011613 */
[----:B------:R-:W-:Y:S01]  /*6a90*/  MUFU.EX2 R239, R239 ;  /* 0x000000ef00ef7308 */ /* 0x000fe20000000800 */
[----:B---3--:R-:W-:Y:S02]  /*6aa0*/  LOP3.LUT R38, R19, 0xff, RZ, 0xc0, !PT ;  /* 0x000000ff13267812 */ /* 0x008fe400078ec0ff */
[----:B------:R-:W-:Y:S02]  /*6ab0*/  LOP3.LUT R14, R183, UR18, R14, 0x96, !PT ;  /* 0x00000012b70e7c12 */ /* 0x000fe4000f8e960e */
[----:B-1----:R-:W-:Y:S02]  /*6ac0*/  SHF.R.U32.HI R47, RZ, 0x10, R184 ;  /* 0x00000010ff2f7819 */ /* 0x002fe400000116b8 */
[----:B------:R-:W-:Y:S03]  /*6ad0*/  LOP3.LUT R10, R125, UR19, R50, 0x96, !PT ;  /* 0x000000137d0a7c12 */ /* 0x000fe6000f8e9632 */
[----:B------:R-:W-:Y:S01]  /*6ae0*/  MUFU.EX2 R228, R21 ;  /* 0x0000001500e47308 */ /* 0x000fe20000000800 */
[----:B------:R-:W-:Y:S02]  /*6af0*/  LOP3.LUT R47, R47, 0xff, RZ, 0xc0, !PT ;  /* 0x000000ff2f2f7812 */ /* 0x000fe400078ec0ff */
[----:B------:R-:W-:Y:S02]  /*6b00*/  SHF.R.U32.HI R44, RZ, 0x10, R182 ;  /* 0x00000010ff2c7819 */ /* 0x000fe400000116b6 */
[----:B------:R-:W-:Y:S02]  /*6b10*/  LOP3.LUT R50, R124, 0xff, RZ, 0xc0, !PT ;  /* 0x000000ff7c327812 */ /* 0x000fe400078ec0ff */
[----:B------:R-:W-:Y:S03]  /*6b20*/  SHF.R.U32.HI R48, RZ, 0x18, R124 ;  /* 0x00000018ff307819 */ /* 0x000fe6000001167c */
[----:B------:R1:W-:Y:S01]  /*6b30*/  MUFU.EX2 R232, R13 ;  /* 0x0000000d00e87308 */ /* 0x0003e20000000800 */
[----:B------:R-:W-:Y:S02]  /*6b40*/  LOP3.LUT R44, R44, 0xff, RZ, 0xc0, !PT ;  /* 0x000000ff2c2c7812 */ /* 0x000fe400078ec0ff */
[----:B------:R-:W-:Y:S02]  /*6b50*/  SHF.R.U32.HI R34, RZ, 0x18, R122 ;  /* 0x00000018ff227819 */ /* 0x000fe4000001167a */
[----:B----4-:R-:W-:Y:S02]  /*6b60*/  LOP3.LUT R28, R184, 0xffff, RZ, 0xc0, !PT ;  /* 0x0000ffffb81c7812 */ /* 0x010fe400078ec0ff */
[----:B------:R-:W-:Y:S03]  /*6b70*/  SHF.R.U32.HI R36, RZ, 0x18, R120 ;  /* 0x00000018ff247819 */ /* 0x000fe60000011678 */
[----:B------:R-:W-:Y:S01]  /*6b80*/  MUFU.EX2 R212, R37 ;  /* 0x0000002500d47308 */ /* 0x000fe20000000800 */
[----:B------:R-:W-:Y:S02]  /*6b90*/  SHF.R.U32.HI R28, RZ, 0x8, R28 ;  /* 0x00000008ff1c7819 */ /* 0x000fe4000001161c */
[----:B------:R-:W-:Y:S02]  /*6ba0*/  LOP3.LUT R33, R118, 0xff, RZ, 0xc0, !PT ;  /* 0x000000ff76217812 */ /* 0x000fe400078ec0ff */
[----:B------:R-:W-:Y:S02]  /*6bb0*/  LOP3.LUT R28, R28, 0xffff, RZ, 0xc0, !PT ;  /* 0x0000ffff1c1c7812 */ /* 0x000fe400078ec0ff */
[----:B------:R-:W-:Y:S03]  /*6bc0*/  SHF.R.U32.HI R29, RZ, 0x18, R118 ;  /* 0x00000018ff1d7819 */ /* 0x000fe60000011676 */
[----:B------:R-:W-:Y:S01]  /*6bd0*/  MUFU.EX2 R224, R25 ;  /* 0x0000001900e07308 */ /* 0x000fe20000000800 */
[----:B------:R-:W-:Y:S02]  /*6be0*/  LOP3.LUT R6, R121, UR18, R30, 0x96, !PT ;  /* 0x0000001279067c12 */ /* 0x000fe4000f8e961e */
[----:B------:R-:W-:Y:S02]  /*6bf0*/  LOP3.LUT R27, R182, 0xffff, RZ, 0xc0, !PT ;  /* 0x0000ffffb61b7812 */ /* 0x000fe400078ec0ff */
[----:B------:R-:W-:Y:S02]  /*6c00*/  SHF.R.U32.HI R30, RZ, 0x10, R124 ;  /* 0x00000010ff1e7819 */ /* 0x000fe4000001167c */
[----:B--2---:R-:W-:Y:S03]  /*6c10*/  SHF.R.U32.HI R5, RZ, 0x8, R27 ;  /* 0x00000008ff057819 */ /* 0x004fe6000001161b */
[----:B------:R-:W-:Y:S01]  /*6c20*/  MUFU.EX2 R193, R54 ;  /* 0x0000003600c17308 */ /* 0x000fe20000000800 */
[----:B------:R-:W-:Y:S02]  /*6c30*/  LOP3.LUT R30, R30, 0xff, RZ, 0xc0, !PT ;  /* 0x000000ff1e1e7812 */ /* 0x000fe400078ec0ff */
[----:B------:R-:W-:Y:S02]  /*6c40*/  LOP3.LUT R23, R126, 0xffff, RZ, 0xc0, !PT ;  /* 0x0000ffff7e177812 */ /* 0x000fe400078ec0ff */
[----:B------:R-:W-:Y:S02]  /*6c50*/  LOP3.LUT R5, R5, 0xffff, RZ, 0xc0, !PT ;  /* 0x0000ffff05057812 */ /* 0x000fe400078ec0ff */
[----:B------:R-:W-:Y:S03]  /*6c60*/  SHF.R.U32.HI R23, RZ, 0x8, R23 ;  /* 0x00000008ff177819 */ /* 0x000fe60000011617 */
[----:B------:R-:W-:Y:S01]  /*6c70*/  MUFU.EX2 R204, R45 ;  /* 0x0000002d00cc7308 */ /* 0x000fe20000000800 */
[----:B------:R-:W-:Y:S02]  /*6c80*/  SHF.R.U32.HI R27, RZ, 0x10, R11 ;  /* 0x00000010ff1b7819 */ /* 0x000fe4000001160b */
[----:B------:R-:W-:Y:S02]  /*6c90*/  LOP3.LUT R23, R23, 0xffff, RZ, 0xc0, !PT ;  /* 0x0000ffff17177812 */ /* 0x000fe400078ec0ff */
[----:B------:R-:W-:Y:S02]  /*6ca0*/  LOP3.LUT R27, R27, 0xff, RZ, 0xc0, !PT ;  /* 0x000000ff1b1b7812 */ /* 0x000fe400078ec0ff */
[----:B------:R-:W-:Y:S03]  /*6cb0*/  SHF.R.U32.HI R24, RZ, 0x8, R24 ;  /* 0x00000008ff187819 */ /* 0x000fe60000011618 */
[----:B------:R-:W-:Y:S01]  /*6cc0*/  MUFU.EX2 R192, R55 ;  /* 0x0000003700c07308 */ /* 0x000fe20000000800 */
[----:B------:R-:W-:Y:S02]  /*6cd0*/  SHF.R.U32.HI R26, RZ, 0x10, R122 ;  /* 0x00000010ff1a7819 */ /* 0x000fe4000001167a */
[----:B------:R-:W-:Y:S02]  /*6ce0*/  LOP3.LUT R24, R24, 0xffff, RZ, 0xc0, !PT ;  /* 0x0000ffff18187812 */ /* 0x000fe400078ec0ff */
[----:B------:R-:W-:Y:S02]  /*6cf0*/  SHF.R.U32.HI R22, RZ, 0x10, R120 ;  /* 0x00000010ff167819 */ /* 0x000fe40000011678 */
[----:B------:R-:W-:Y:S03]  /*6d00*/  LOP3.LUT R26, R26, 0xff, RZ, 0xc0, !PT ;  /* 0x000000ff1a1a7812 */ /* 0x000fe600078ec0ff */
[----:B------:R-:W-:Y:S01]  /*6d10*/  MUFU.EX2 R208, R41 ;  /* 0x0000002900d07308 */ /* 0x000fe20000000800 */
[----:B------:R-:W-:Y:S02]  /*6d20*/  LOP3.LUT R22, R22, 0xff, RZ, 0xc0, !PT ;  /* 0x000000ff16167812 */ /* 0x000fe400078ec0ff */
[----:B------:R-:W-:Y:S02]  /*6d30*/  LOP3.LUT R15, R122, 0xffff, RZ, 0xc0, !PT ;  /* 0x0000ffff7a0f7812 */ /* 0x000fe400078ec0ff */
[----:B-1----:R-:W-:Y:S02]  /*6d40*/  SHF.R.U32.HI R13, RZ, 0x18, R8 ;  /* 0x00000018ff0d7819 */ /* 0x002fe40000011608 */
[----:B------:R-:W-:Y:S03]  /*6d50*/  SHF.R.U32.HI R15, RZ, 0x8, R15 ;  /* 0x00000008ff0f7819 */ /* 0x000fe6000001160f */
[----:B------:R-:W-:Y:S01]  /*6d60*/  MUFU.EX2 R207, R42 ;  /* 0x0000002a00cf7308 */ /* 0x000fe20000000800 */
[----:B------:R-:W-:Y:S02]  /*6d70*/  LOP3.LUT R20, R124, 0xffff, RZ, 0xc0, !PT ;  /* 0x0000ffff7c147812 */ /* 0x000fe400078ec0ff */
[----:B------:R-:W-:Y:S02]  /*6d80*/  LOP3.LUT R15, R15, 0xffff, RZ, 0xc0, !PT ;  /* 0x0000ffff0f0f7812 */ /* 0x000fe400078ec0ff */
[----:B------:R-:W-:Y:S02]  /*6d90*/  SHF.R.U32.HI R20, RZ, 0x8, R20 ;  /* 0x00000008ff147819 */ /* 0x000fe40000011614 */
[----:B------:R-:W-:Y:S03]  /*6da0*/  LOP3.LUT R7, R118, 0xffff, RZ, 0xc0, !PT ;  /* 0x0000ffff76077812 */ /* 0x000fe600078ec0ff */
[----:B------:R-:W-:Y:S01]  /*6db0*/  MUFU.EX2 R209, R40 ;  /* 0x0000002800d17308 */ /* 0x000fe20000000800 */
[----:B------:R-:W-:Y:S02]  /*6dc0*/  LOP3.LUT R20, R20, 0xffff, RZ, 0xc0, !PT ;  /* 0x0000ffff14147812 */ /* 0x000fe400078ec0ff */
[----:B------:R-:W-:Y:S02]  /*6dd0*/  LOP3.LUT R17, R120, 0xffff, RZ, 0xc0, !PT ;  /* 0x0000ffff78117812 */ /* 0x000fe400078ec0ff */
[----:B------:R-:W-:Y:S02]  /*6de0*/  SHF.R.U32.HI R7, RZ, 0x8, R7 ;  /* 0x00000008ff077819 */ /* 0x000fe40000011607 */
[----:B------:R-:W-:Y:S03]  /*6df0*/  SHF.R.U32.HI R17, RZ, 0x8, R17 ;  /* 0x00000008ff117819 */ /* 0x000fe60000011611 */
[----:B------:R-:W-:Y:S01]  /*6e00*/  MUFU.EX2 R206, R43 ;  /* 0x0000002b00ce7308 */ /* 0x000fe20000000800 */
[----:B------:R-:W-:Y:S02]  /*6e10*/  LOP3.LUT R7, R7, 0xffff, RZ, 0xc0, !PT ;  /* 0x0000ffff07077812 */ /* 0x000fe400078ec0ff */
[----:B------:R-:W-:Y:S07]  /*6e20*/  LOP3.LUT R17, R17, 0xffff, RZ, 0xc0, !PT ;  /* 0x0000ffff11117812 */ /* 0x000fee00078ec0ff */
[----:B------:R-:W-:Y:S10]  /*6e30*/  MUFU.EX2 R196, R53 ;  /* 0x0000003500c47308 */ /* 0x000ff40000000800 */
[----:B------:R-:W-:Y:S10]  /*6e40*/  MUFU.EX2 R189, R56 ;  /* 0x0000003800bd7308 */ /* 0x000ff40000000800 */
[----:B------:R-:W-:Y:S10]  /*6e50*/  MUFU.EX2 R184, R59 ;  /* 0x0000003b00b87308 */ /* 0x000ff40000000800 */
[----:B------:R-:W-:Y:S10]  /*6e60*/  MUFU.EX2 R188, R57 ;  /* 0x0000003900bc7308 */ /* 0x000ff40000000800 */
[----:B------:R-:W-:Y:S10]  /*6e70*/  MUFU.EX2 R185, R58 ;  /* 0x0000003a00b97308 */ /* 0x000ff40000000800 */
[----:B------:R-:W1:Y:S10]  /*6e80*/  MUFU.EX2 R183, R63 ;  /* 0x0000003f00b77308 */ /* 0x000e740000000800 */
[----:B------:R-:W2:Y:S10]  /*6e90*/  MUFU.EX2 R186, R61 ;  /* 0x0000003d00ba7308 */ /* 0x000eb40000000800 */
[----:B------:R-:W3:Y:S01]  /*6ea0*/  MUFU.EX2 R182, R16 ;  /* 0x0000001000b67308 */ /* 0x000ee20000000800 */
[----:B------:R-:W-:Y:S01]  /*6eb0*/  @!P3 FADD.FTZ R237, -R237, -RZ ;  /* 0x800000ffededb221 */ /* 0x000fe20000010100 */
[----:B------:R-:W-:Y:S01]  /*6ec0*/  ISETP.LE.U32.AND P3, PT, R4, UR7, PT ;  /* 0x0000000704007c0c */ /* 0x000fe2000bf63070 */
        /* <DEDUP_REMOVED lines=11> */
[----:B------:R-:W-:Y:S01]  /*6f80*/  SHF.R.U32.HI R38, RZ, 0x18, R14 ;  /* 0x00000018ff267819 */ /* 0x000fe2000001160e */
[----:B------:R-:W-:Y:S01]  /*6f90*/  @!P3 FADD.FTZ R198, -R198, -RZ ;  /* 0x800000ffc6c6b221 */ /* 0x000fe20000010100 */
[----:B------:R-:W-:Y:S01]  /*6fa0*/  ISETP.LE.U32.AND P6, PT, R50, UR7, PT ;  /* 0x0000000732007c0c */ /* 0x000fe2000bfc3070 */
[----:B------:R-:W-:Y:S01]  /*6fb0*/  @!P4 FADD.FTZ R242, -R242, -RZ ;  /* 0x800000fff2f2c221 */ /* 0x000fe20000010100 */
        /* <DEDUP_REMOVED lines=8> */
[----:B------:R-:W-:Y:S01]  /*7040*/  SHF.R.U32.HI R38, RZ, 0x18, R11 ;  /* 0x00000018ff267819 */ /* 0x000fe2000001160b */
[----:B------:R-:W-:Y:S01]  /*7050*/  @!P6 FADD.FTZ R233, -R233, -RZ ;  /* 0x800000ffe9e9e221 */ /* 0x000fe20000010100 */
[----:B------:R-:W-:Y:S01]  /*7060*/  ISETP.LE.U32.AND P6, PT, R31, UR7, PT ;  /* 0x000000071f007c0c */ /* 0x000fe2000bfc3070 */
[----:B------:R-:W-:Y:S01]  /*7070*/  @!P3 FADD.FTZ R226, -R226, -RZ ;  /* 0x800000ffe2e2b221 */ /* 0x000fe20000010100 */
[----:B------:R-:W-:Y:S01]  /*7080*/  ISETP.LE.U32.AND P1, PT, R38, UR7, PT ;  /* 0x0000000726007c0c */ /* 0x000fe2000bf23070 */
[----:B------:R-:W-:Y:S01]  /*7090*/  @!P5 FADD.FTZ R230, -R230, -RZ ;  /* 0x800000ffe6e6d221 */ /* 0x000fe20000010100 */
[----:B------:R-:W-:Y:S02]  /*70a0*/  LOP3.LUT R38, R12, 0xff, RZ, 0xc0, !PT ;  /* 0x000000ff0c267812 */ /* 0x000fe400078ec0ff */
[----:B------:R-:W-:Y:S01]  /*70b0*/  SHF.R.U32.HI R31, RZ, 0x18, R12 ;  /* 0x00000018ff1f7819 */ /* 0x000fe2000001160c */
        /* <DEDUP_REMOVED lines=8> */
[----:B------:R-:W-:Y:S02]  /*7140*/  ISETP.LE.U32.AND P2, PT, R34, UR7, PT ;  /* 0x0000000722007c0c */ /* 0x000fe4000bf43070 */
[----:B------:R-:W-:Y:S02]  /*7150*/  SHF.R.U32.HI R31, RZ, 0x10, R19 ;  /* 0x00000010ff1f7819 */ /* 0x000fe40000011613 */
        /* <DEDUP_REMOVED lines=15> */
[----:B------:R-:W-:Y:S02]  /*7250*/  SHF.R.U32.HI R29, RZ, 0x18, R10 ;  /* 0x00000018ff1d7819 */ /* 0x000fe4000001160a */
[----:B------:R-:W-:Y:S01]  /*7260*/  ISETP.LE.U32.AND P2, PT, R28, UR7, PT ;  /* 0x000000071c007c0c */ /* 0x000fe2000bf43070 */
[----:B------:R-:W-:Y:S01]  /*7270*/  @!P5 FADD.FTZ R187, -R187, -RZ ;  /* 0x800000ffbbbbd221 */ /* 0x000fe20000010100 */
[----:B------:R-:W-:Y:S01]  /*7280*/  SHF.R.U32.HI R28, RZ, 0x10, R14 ;  /* 0x00000010ff1c7819 */ /* 0x000fe2000001160e */
[----:B------:R-:W-:Y:S01]  /*7290*/  @!P3 FADD.FTZ R243, -R243, -RZ ;  /* 0x800000fff3f3b221 */ /* 0x000fe20000010100 */
[----:B------:R-:W-:Y:S01]  /*72a0*/  ISETP.LE.U32.AND P1, PT, R29, UR7, PT ;  /* 0x000000071d007c0c */ /* 0x000fe2000bf23070 */
[----:B------:R-:W-:Y:S01]  /*72b0*/  @!P4 FADD.FTZ R236, -R236, -RZ ;  /* 0x800000ffececc221 */ /* 0x000fe20000010100 */
[----:B------:R-:W-:Y:S02]  /*72c0*/  ISETP.LE.U32.AND P6, PT, R30, UR7, PT ;  /* 0x000000071e007c0c */ /* 0x000fe4000bfc3070 */
[----:B------:R-:W-:Y:S01]  /*72d0*/  LOP3.LUT R28, R28, 0xff, RZ, 0xc0, !PT ;  /* 0x000000ff1c1c7812 */ /* 0x000fe200078ec0ff */
[----:B-1----:R-:W-:Y:S01]  /*72e0*/  @!P0 FADD.FTZ R183, -R183, -RZ ;  /* 0x800000ffb7b78221 */ /* 0x002fe20000010100 */
[----:B------:R-:W-:Y:S02]  /*72f0*/  ISETP.LE.U32.AND P3, PT, R5, UR7, PT ;  /* 0x0000000705007c0c */ /* 0x000fe4000bf63070 */
        /* <DEDUP_REMOVED lines=8> */
[----:B------:R-:W-:Y:S01]  /*7380*/  ISETP.LE.U32.AND P1, PT, R5, UR7, PT ;  /* 0x0000000705007c0c */ /* 0x000fe2000bf23070 */
[----:B------:R-:W-:Y:S01]  /*7390*/  @!P3 FADD.FTZ R216, -R216, -RZ ;  /* 0x800000ffd8d8b221 */ /* 0x000fe20000010100 */
[----:B------:R-:W-:Y:S01]  /*73a0*/  LOP3.LUT R5, R8, 0xff, RZ, 0xc0, !PT ;  /* 0x000000ff08057812 */ /* 0x000fe200078ec0ff */
[----:B------:R-:W-:Y:S01]  /*73b0*/  @!P5 FADD.FTZ R227, -R227, -RZ ;  /* 0x800000ffe3e3d221 */ /* 0x000fe20000010100 */
[----:B------:R-:W-:Y:S02]  /*73c0*/  ISETP.LE.U32.AND P6, PT, R24, UR7, PT ;  /* 0x0000000718007c0c */ /* 0x000fe4000bfc3070 */
[----:B------:R-:W-:Y:S01]  /*73d0*/  ISETP.LE.U32.AND P5, PT, R5, UR7, PT ;  /* 0x0000000705007c0c */ /* 0x000fe2000bfa3070 */
[----:B------:R-:W-:Y:S01]  /*73e0*/  @!P2 FADD.FTZ R219, -R219, -RZ ;  /* 0x800000ffdbdba221 */ /* 0x000fe20000010100 */
[----:B------:R-:W-:Y:S02]  /*73f0*/  LOP3.LUT R5, R6, 0xff, RZ, 0xc0, !PT ;  /* 0x000000ff06057812 */ /* 0x000fe400078ec0ff */
[----:B------:R-:W-:Y:S01]  /*7400*/  LOP3.LUT R14, R14, 0xffff, RZ, 0xc0, !PT ;  /* 0x0000ffff0e0e7812 */ /* 0x000fe200078ec0ff */
        /* <DEDUP_REMOVED lines=15> */
[----:B------:R-:W-:Y:S01]  /*7500*/  ISETP.LE.U32.AND P2, PT, R19, UR7, PT ;  /* 0x0000000713007c0c */ /* 0x000fe2000bf43070 */
[----:B------:R-:W-:Y:S01]  /*7510*/  @!P6 FADD.FTZ R190, -R190, -RZ ;  /* 0x800000ffbebee221 */ /* 0x000fe20000010100 */
[----:B------:R-:W-:Y:S02]  /*7520*/  ISETP.LE.U32.AND P4, PT, R5, UR7, PT ;  /* 0x0000000705007c0c */ /* 0x000fe4000bf83070 */
[----:B------:R-:W-:Y:S02]  /*7530*/  LOP3.LUT R14, R14, 0xffff, RZ, 0xc0, !PT ;  /* 0x0000ffff0e0e7812 */ /* 0x000fe400078ec0ff */
[----:B------:R-:W-:Y:S02]  /*7540*/  LOP3.LUT R12, R12, 0xffff, RZ, 0xc0, !PT ;  /* 0x0000ffff0c0c7812 */ /* 0x000fe400078ec0ff */
[----:B------:R-:W-:Y:S02]  /*7550*/  LOP3.LUT R11, R11, 0xffff, RZ, 0xc0, !PT ;  /* 0x0000ffff0b0b7812 */ /* 0x000fe400078ec0ff */
[----:B------:R-:W-:Y:S02]  /*7560*/  ISETP.LE.U32.AND P6, PT, R14, UR7, PT ;  /* 0x000000070e007c0c */ /* 0x000fe4000bfc3070 */
[----:B------:R-:W-:Y:S01]  /*7570*/  SHF.R.U32.HI R12, RZ, 0x8, R12 ;  /* 0x00000008ff0c7819 */ /* 0x000fe2000001160c */
[----:B------:R-:W-:Y:S01]  /*7580*/  @!P2 FADD.FTZ R239, -R239, -RZ ;  /* 0x800000ffefefa221 */ /* 0x000fe20000010100 */
[----:B------:R-:W-:Y:S01]  /*7590*/  SHF.R.U32.HI R11, RZ, 0x8, R11 ;  /* 0x00000008ff0b7819 */ /* 0x000fe2000001160b */
[----:B------:R-:W-:Y:S01]  /*75a0*/  @!P4 FADD.FTZ R244, -R244, -RZ ;  /* 0x800000fff4f4c221 */ /* 0x000fe20000010100 */
[----:B------:R-:W-:Y:S02]  /*75b0*/  LOP3.LUT R12, R12, 0xffff, RZ, 0xc0, !PT ;  /* 0x0000ffff0c0c7812 */ /* 0x000fe400078ec0ff */
[----:B------:R-:W-:Y:S02]  /*75c0*/  LOP3.LUT R11, R11, 0xffff, RZ, 0xc0, !PT ;  /* 0x0000ffff0b0b7812 */ /* 0x000fe400078ec0ff */
[----:B------:R-:W-:Y:S02]  /*75d0*/  SHF.R.U32.HI R5, RZ, 0x10, R8 ;  /* 0x00000010ff057819 */ /* 0x000fe40000011608 */
[----:B------:R-:W-:Y:S01]  /*75e0*/  ISETP.LE.U32.AND P2, PT, R12, UR7, PT ;  /* 0x000000070c007c0c */ /* 0x000fe2000bf43070 */
[----:B------:R-:W-:Y:S01]  /*75f0*/  @!P6 FADD.FTZ R228, -R228, -RZ ;  /* 0x800000ffe4e4e221 */ /* 0x000fe20000010100 */
[----:B------:R-:W-:Y:S02]  /*7600*/  ISETP.LE.U32.AND P4, PT, R11, UR7, PT ;  /* 0x000000070b007c0c */ /* 0x000fe4000bf83070 */
[----:B------:R-:W-:Y:S02]  /*7610*/  LOP3.LUT R5, R5, 0xff, RZ, 0xc0, !PT ;  /* 0x000000ff05057812 */ /* 0x000fe400078ec0ff */
[----:B------:R-:W-:Y:S02]  /*7620*/  ISETP.LE.U32.AND P3, PT, R13, UR7, PT ;  /* 0x000000070d007c0c */ /* 0x000fe4000bf63070 */
[----:B------:R-:W-:Y:S02]  /*7630*/  ISETP.LE.U32.AND P6, PT, R5, UR7, PT ;  /* 0x0000000705007c0c */ /* 0x000fe4000bfc3070 */
[--C-:B------:R-:W-:Y:S02]  /*7640*/  SHF.R.U32.HI R5, RZ, 0x10, R6.reuse ;  /* 0x00000010ff057819 */ /* 0x100fe40000011606 */
[----:B------:R-:W-:Y:S01]  /*7650*/  SHF.R.U32.HI R13, RZ, 0x18, R6 ;  /* 0x00000018ff0d7819 */ /* 0x000fe20000011606 */
        /* <DEDUP_REMOVED lines=8> */
[----:B------:R-:W-:Y:S02]  /*76e0*/  LOP3.LUT R10, R10, 0xffff, RZ, 0xc0, !PT ;  /* 0x0000ffff0a0a7812 */ /* 0x000fe400078ec0ff */
[----:B------:R-:W-:Y:S02]  /*76f0*/  ISETP.LE.U32.AND P1, PT, R13, UR7, PT ;  /* 0x000000070d007c0c */ /* 0x000fe4000bf23070 */
[----:B------:R-:W-:Y:S02]  /*7700*/  SHF.R.U32.HI R8, RZ, 0x8, R8 ;  /* 0x00000008ff087819 */ /* 0x000fe40000011608 */
[----:B------:R-:W-:Y:S01]  /*7710*/  SHF.R.U32.HI R10, RZ, 0x8, R10 ;  /* 0x00000008ff0a7819 */ /* 0x000fe2000001160a */
[----:B------:R-:W-:Y:S01]  /*7720*/  @!P4 FADD.FTZ R204, -R204, -RZ ;  /* 0x800000ffccccc221 */ /* 0x000fe20000010100 */
[----:B------:R-:W-:Y:S01]  /*7730*/  LOP3.LUT R8, R8, 0xffff, RZ, 0xc0, !PT ;  /* 0x0000ffff08087812 */ /* 0x000fe200078ec0ff */
[----:B------:R-:W-:Y:S01]  /*7740*/  @!P2 FADD.FTZ R193, -R193, -RZ ;  /* 0x800000ffc1c1a221 */ /* 0x000fe20000010100 */
[----:B------:R-:W-:Y:S02]  /*7750*/  LOP3.LUT R10, R10, 0xffff, RZ, 0xc0, !PT ;  /* 0x0000ffff0a0a7812 */ /* 0x000fe400078ec0ff */
[----:B------:R-:W-:Y:S02]  /*7760*/  ISETP.LE.U32.AND P2, PT, R8, UR7, PT ;  /* 0x0000000708007c0c */ /* 0x000fe4000bf43070 */
[----:B------:R-:W-:Y:S01]  /*7770*/  ISETP.LE.U32.AND P4, PT, R10, UR7, PT ;  /* 0x000000070a007c0c */ /* 0x000fe2000bf83070 */
[----:B------:R-:W-:Y:S01]  /*7780*/  @!P1 FADD.FTZ R192, -R192, -RZ ;  /* 0x800000ffc0c09221 */ /* 0x000fe20000010100 */
[----:B------:R-:W-:Y:S02]  /*7790*/  ISETP.LE.U32.AND P1, PT, R20, UR7, PT ;  /* 0x0000000714007c0c */ /* 0x000fe4000bf23070 */
[----:B------:R-:W-:Y:S02]  /*77a0*/  LOP3.LUT R4, R119, UR18, R18, 0x96, !PT ;  /* 0x0000001277047c12 */ /* 0x000fe4000f8e9612 */
[----:B------:R-:W-:Y:S02]  /*77b0*/  F2FP.RELU.F16.F32.PACK_AB R9, R242, R243 ;  /* 0x000000f3f209723e */ /* 0x000fe400000008ff */
[----:B------:R-:W-:Y:S02]  /*77c0*/  F2FP.RELU.F16.F32.PACK_AB R11, R244, R245 ;  /* 0x000000f5f40b723e */ /* 0x000fe400000008ff */
[----:B------:R-:W-:Y:S01]  /*77d0*/  SHF.R.U32.HI R5, RZ, 0x10, R4 ;  /* 0x00000010ff057819 */ /* 0x000fe20000011604 */
[----:B------:R-:W-:Y:S01]  /*77e0*/  @!P2 FADD.FTZ R208, -R208, -RZ ;  /* 0x800000ffd0d0a221 */ /* 0x000fe20000010100 */
[----:B------:R-:W-:Y:S01]  /*77f0*/  ISETP.LE.U32.AND P2, PT, R7, UR7, PT ;  /* 0x0000000707007c0c */ /* 0x000fe2000bf43070 */
[----:B------:R-:W-:Y:S01]  /*7800*/  @!P4 FADD.FTZ R240, -R240, -RZ ;  /* 0x800000fff0f0c221 */ /* 0x000fe20000010100 */
[----:B------:R-:W-:Y:S01]  /*7810*/  F2FP.RELU.F16.F32.PACK_AB R15, R236, R237 ;  /* 0x000000edec0f723e */ /* 0x000fe200000008ff */
[----:B------:R-:W-:Y:S01]  /*7820*/  STS [R148+0x12400], R9 ;  /* 0x0124000994007388 */ /* 0x000fe20000000800 */
[----:B------:R-:W-:Y:S01]  /*7830*/  F2FP.RELU.F16.F32.PACK_AB R7, R234, R235 ;  /* 0x000000ebea07723e */ /* 0x000fe200000008ff */
[----:B------:R-:W-:Y:S01]  /*7840*/  @!P1 FADD.FTZ R232, -R232, -RZ ;  /* 0x800000ffe8e89221 */ /* 0x000fe20000010100 */
[----:B------:R-:W-:Y:S01]  /*7850*/  ISETP.LE.U32.AND P6, PT, R17, UR7, PT ;  /* 0x0000000711007c0c */ /* 0x000fe2000bfc3070 */
[----:B------:R1:W-:Y:S01]  /*7860*/  STS [R148+0x12000], R11 ;  /* 0x0120000b94007388 */ /* 0x0003e20000000800 */
[----:B------:R-:W-:Y:S02]  /*7870*/  LOP3.LUT R6, R6, 0xffff, RZ, 0xc0, !PT ;  /* 0x0000ffff06067812 */ /* 0x000fe400078ec0ff */
[----:B------:R-:W-:Y:S01]  /*7880*/  LOP3.LUT R5, R5, 0xff, RZ, 0xc0, !PT ;  /* 0x000000ff05057812 */ /* 0x000fe200078ec0ff */
[----:B------:R4:W-:Y:S01]  /*7890*/  STS [R154+0x12000], R15 ;  /* 0x0120000f9a007388 */ /* 0x0009e20000000800 */
[----:B------:R-:W-:Y:S01]  /*78a0*/  F2FP.RELU.F16.F32.PACK_AB R19, R240, R241 ;  /* 0x000000f1f013723e */ /* 0x000fe200000008ff */
[----:B--2---:R-:W-:Y:S01]  /*78b0*/  @!P2 FADD.FTZ R186, -R186, -RZ ;  /* 0x800000ffbabaa221 */ /* 0x004fe20000010100 */
[----:B------:R-:W-:Y:S01]  /*78c0*/  F2FP.RELU.F16.F32.PACK_AB R17, R238, R239 ;  /* 0x000000efee11723e */ /* 0x000fe200000008ff */
[----:B------:R2:W-:Y:S01]  /*78d0*/  STS [R154+0x12400], R7 ;  /* 0x012400079a007388 */ /* 0x0005e20000000800 */
[----:B------:R-:W-:Y:S02]  /*78e0*/  SHF.R.U32.HI R6, RZ, 0x8, R6 ;  /* 0x00000008ff067819 */ /* 0x000fe40000011606 */
[----:B------:R-:W-:Y:S01]  /*78f0*/  ISETP.LE.U32.AND P4, PT, R5, UR7, PT ;  /* 0x0000000705007c0c */ /* 0x000fe2000bf83070 */
[----:B------:R-:W-:Y:S01]  /*7900*/  STS [R148+0x14000], R19 ;  /* 0x0140001394007388 */ /* 0x000fe20000000800 */
[----:B------:R-:W-:Y:S01]  /*7910*/  LOP3.LUT R13, R4, 0xff, RZ, 0xc0, !PT ;  /* 0x000000ff040d7812 */ /* 0x000fe200078ec0ff */
[----:B------:R-:W-:Y:S01]  /*7920*/  @!P6 FADD.FTZ R194, -R194, -RZ ;  /* 0x800000ffc2c2e221 */ /* 0x000fe20000010100 */
[----:B------:R-:W-:Y:S01]  /*7930*/  F2FP.RELU.F16.F32.PACK_AB R5, R232, R233 ;  /* 0x000000e9e805723e */ /* 0x000fe200000008ff */
[----:B------:R-:W-:Y:S01]  /*7940*/  STS [R148+0x14400], R17 ;  /* 0x0144001194007388 */ /* 0x000fe20000000800 */
[----:B------:R-:W-:Y:S02]  /*7950*/  LOP3.LUT R6, R6, 0xffff, RZ, 0xc0, !PT ;  /* 0x0000ffff06067812 */ /* 0x000fe400078ec0ff */
[----:B------:R-:W-:Y:S01]  /*7960*/  ISETP.LE.U32.AND P5, PT, R13, UR7, PT ;  /* 0x000000070d007c0c */ /* 0x000fe2000bfa3070 */
[----:B------:R3:W-:Y:S01]  /*7970*/  STS [R154+0x14000], R5 ;  /* 0x014000059a007388 */ /* 0x0007e20000000800 */
[----:B------:R-:W-:Y:S02]  /*7980*/  SHF.R.U32.HI R13, RZ, 0x18, R4 ;  /* 0x00000018ff0d7819 */ /* 0x000fe40000011604 */
[----:B------:R-:W-:Y:S01]  /*7990*/  ISETP.LE.U32.AND P6, PT, R6, UR7, PT ;  /* 0x0000000706007c0c */ /* 0x000fe2000bfc3070 */
[----:B------:R-:W-:Y:S01]  /*79a0*/  @!P4 FADD.FTZ R185, -R185, -RZ ;  /* 0x800000ffb9b9c221 */ /* 0x000fe20000010100 */
[----:B------:R-:W-:Y:S02]  /*79b0*/  ISETP.LE.U32.AND P3, PT, R13, UR7, PT ;  /* 0x000000070d007c0c */ /* 0x000fe4000bf63070 */
[----:B------:R-:W-:Y:S02]  /*79c0*/  LOP3.LUT R4, R4, 0xffff, RZ, 0xc0, !PT ;  /* 0x0000ffff04047812 */ /* 0x000fe400078ec0ff */
[----:B------:R-:W-:Y:S02]  /*79d0*/  F2FP.RELU.F16.F32.PACK_AB R13, R230, R231 ;  /* 0x000000e7e60d723e */ /* 0x000fe400000008ff */
[----:B------:R-:W-:Y:S01]  /*79e0*/  SHF.R.U32.HI R4, RZ, 0x8, R4 ;  /* 0x00000008ff047819 */ /* 0x000fe20000011604 */
[----:B------:R-:W-:Y:S01]  /*79f0*/  @!P5 FADD.FTZ R189, -R189, -RZ ;  /* 0x800000ffbdbdd221 */ /* 0x000fe20000010100 */
[----:B------:R-:W-:Y:S01]  /*7a00*/  F2FP.RELU.F16.F32.PACK_AB R10, R228, R229 ;  /* 0x000000e5e40a723e */ /* 0x000fe200000008ff */
[----:B------:R3:W-:Y:S01]  /*7a10*/  STS [R154+0x14400], R13 ;  /* 0x0144000d9a007388 */ /* 0x0007e20000000800 */
[----:B------:R-:W-:Y:S01]  /*7a20*/  F2FP.RELU.F16.F32.PACK_AB R8, R226, R227 ;  /* 0x000000e3e208723e */ /* 0x000fe200000008ff */
[----:B------:R-:W-:Y:S01]  /*7a30*/  @!P6 FADD.FTZ R196, -R196, -RZ ;  /* 0x800000ffc4c4e221 */ /* 0x000fe20000010100 */
[----:B------:R-:W-:Y:S01]  /*7a40*/  LOP3.LUT R4, R4, 0xffff, RZ, 0xc0, !PT ;  /* 0x0000ffff04047812 */ /* 0x000fe200078ec0ff */
[----:B------:R3:W-:Y:S01]  /*7a50*/  STS [R153+0x12000], R10 ;  /* 0x0120000a99007388 */ /* 0x0007e20000000800 */
[----:B-1----:R-:W-:Y:S01]  /*7a60*/  F2FP.RELU.F16.F32.PACK_AB R11, R216, R221 ;  /* 0x000000ddd80b723e */ /* 0x002fe200000008ff */
[----:B------:R-:W-:Y:S01]  /*7a70*/  @!P3 FADD.FTZ R184, -R184, -RZ ;  /* 0x800000ffb8b8b221 */ /* 0x000fe20000010100 */
[----:B------:R-:W-:Y:S01]  /*7a80*/  F2FP.RELU.F16.F32.PACK_AB R9, R214, R215 ;  /* 0x000000d7d609723e */ /* 0x000fe200000008ff */
[----:B------:R1:W-:Y:S01]  /*7a90*/  STS [R153+0x12400], R8 ;  /* 0x0124000899007388 */ /* 0x0003e20000000800 */
[----:B------:R-:W-:Y:S02]  /*7aa0*/  ISETP.LE.U32.AND P6, PT, R4, UR7, PT ;  /* 0x0000000704007c0c */ /* 0x000fe4000bfc3070 */
[----:B------:R-:W-:Y:S01]  /*7ab0*/  F2FP.RELU.F16.F32.PACK_AB R6, R224, R225 ;  /* 0x000000e1e006723e */ /* 0x000fe200000008ff */
[----:B------:R1:W-:Y:S01]  /*7ac0*/  STS [R160+0x12000], R11 ;  /* 0x0120000ba0007388 */ /* 0x0003e20000000800 */
[----:B------:R-:W-:Y:S02]  /*7ad0*/  F2FP.RELU.F16.F32.PACK_AB R4, R222, R223 ;  /* 0x000000dfde04723e */ /* 0x000fe400000008ff */
[----:B----4-:R-:W-:Y:S01]  /*7ae0*/  F2FP.RELU.F16.F32.PACK_AB R15, R219, R220 ;  /* 0x000000dcdb0f723e */ /* 0x010fe200000008ff */
[----:B------:R4:W-:Y:S01]  /*7af0*/  STS [R160+0x12400], R9 ;  /* 0x01240009a0007388 */ /* 0x0009e20000000800 */
[----:B--2---:R-:W-:Y:S02]  /*7b00*/  F2FP.RELU.F16.F32.PACK_AB R7, R217, R218 ;  /* 0x000000dad907723e */ /* 0x004fe400000008ff */
[----:B---3--:R-:W-:Y:S01]  /*7b10*/  F2FP.RELU.F16.F32.PACK_AB R5, R212, R213 ;  /* 0x000000d5d405723e */ /* 0x008fe200000008ff */
[----:B------:R2:W-:Y:S01]  /*7b20*/  STS [R153+0x14000], R6 ;  /* 0x0140000699007388 */ /* 0x0005e20000000800 */
[----:B------:R-:W-:Y:S01]  /*7b30*/  F2FP.RELU.F16.F32.PACK_AB R12, R200, R201 ;  /* 0x000000c9c80c723e */ /* 0x000fe200000008ff */
[----:B------:R-:W-:Y:S01]  /*7b40*/  @!P6 FADD.FTZ R188, -R188, -RZ ;  /* 0x800000ffbcbce221 */ /* 0x000fe20000010100 */
[----:B------:R-:W-:Y:S01]  /*7b50*/  SHF.R.U32.HI R18, RZ, 0x10, R118 ;  /* 0x00000010ff127819 */ /* 0x000fe20000011676 */
[----:B------:R3:W-:Y:S01]  /*7b60*/  STS [R153+0x14400], R4 ;  /* 0x0144000499007388 */ /* 0x0007e20000000800 */
[----:B------:R-:W-:Y:S02]  /*7b70*/  F2FP.RELU.F16.F32.PACK_AB R13, R210, R211 ;  /* 0x000000d3d20d723e */ /* 0x000fe400000008ff */
[----:B------:R-:W-:Y:S01]  /*7b80*/  LOP3.LUT R18, R18, 0xff, RZ, 0xc0, !PT ;  /* 0x000000ff12127812 */ /* 0x000fe200078ec0ff */
[----:B------:R-:W-:Y:S01]  /*7b90*/  STS [R160+0x14000], R15 ;  /* 0x0140000fa0007388 */ /* 0x000fe20000000800 */
[----:B------:R-:W-:Y:S02]  /*7ba0*/  F2FP.RELU.F16.F32.PACK_AB R10, R198, R199 ;  /* 0x000000c7c60a723e */ /* 0x000fe400000008ff */
[----:B------:R-:W-:Y:S01]  /*7bb0*/  ISETP.LE.U32.AND P1, PT, R18, UR7, PT ;  /* 0x0000000712007c0c */ /* 0x000fe2000bf23070 */
[----:B------:R3:W-:Y:S01]  /*7bc0*/  STS [R160+0x14400], R7 ;  /* 0x01440007a0007388 */ /* 0x0007e20000000800 */
[----:B-1----:R-:W-:Y:S02]  /*7bd0*/  F2FP.RELU.F16.F32.PACK_AB R8, R204, R205 ;  /* 0x000000cdcc08723e */ /* 0x002fe400000008ff */
[----:B------:R-:W-:Y:S01]  /*7be0*/  FSETP.GE.FTZ.AND P2, PT, R244, RZ, PT ;  /* 0x000000fff400720b */ /* 0x000fe20003f56000 */
[----:B------:R1:W-:Y:S01]  /*7bf0*/  STS [R152+0x12000], R5 ;  /* 0x0120000598007388 */ /* 0x0003e20000000800 */
[----:B------:R-:W-:Y:S02]  /*7c00*/  F2FP.RELU.F16.F32.PACK_AB R11, R208, R209 ;  /* 0x000000d1d00b723e */ /* 0x000fe400000008ff */
[----:B------:R-:W-:Y:S01]  /*7c10*/  FSETP.GE.FTZ.AND P0, PT, R242, RZ, PT ;  /* 0x000000fff200720b */ /* 0x000fe20003f16000 */
[----:B------:R-:W-:Y:S01]  /*7c20*/  STS [R152+0x12400], R13 ;  /* 0x0124000d98007388 */ /* 0x000fe20000000800 */
[----:B----4-:R-:W-:Y:S02]  /*7c30*/  F2FP.RELU.F16.F32.PACK_AB R9, R206, R207 ;  /* 0x000000cfce09723e */ /* 0x010fe400000008ff */
[----:B------:R-:W-:Y:S01]  /*7c40*/  FSETP.GE.FTZ.AND P3, PT, R245, RZ, PT ;  /* 0x000000fff500720b */ /* 0x000fe20003f76000 */
[----:B------:R-:W-:Y:S01]  /*7c50*/  STS [R157+0x12000], R12 ;  /* 0x0120000c9d007388 */ /* 0x000fe20000000800 */
[----:B--2---:R-:W-:Y:S01]  /*7c60*/  F2FP.RELU.F16.F32.PACK_AB R6, R202, R203 ;  /* 0x000000cbca06723e */ /* 0x004fe200000008ff */
[----:B------:R-:W-:Y:S01]  /*7c70*/  @!P1 FADD.FTZ R182, -R182, -RZ ;  /* 0x800000ffb6b69221 */ /* 0x000fe20000010100 */
[----:B------:R-:W-:Y:S01]  /*7c80*/  FSETP.GE.FTZ.AND P1, PT, R243, RZ, PT ;  /* 0x000000fff300720b */ /* 0x000fe20003f36000 */
[----:B------:R2:W-:Y:S01]  /*7c90*/  STS [R157+0x12400], R10 ;  /* 0x0124000a9d007388 */ /* 0x0005e20000000800 */
[----:B---3--:R-:W-:Y:S03]  /*7ca0*/  F2FP.RELU.F16.F32.PACK_AB R4, R194, R195 ;  /* 0x000000c3c204723e */ /* 0x008fe600000008ff */
[----:B------:R-:W-:Y:S04]  /*7cb0*/  STS [R152+0x14000], R11 ;  /* 0x0140000b98007388 */ /* 0x000fe80000000800 */
[----:B------:R3:W-:Y:S01]  /*7cc0*/  STS [R152+0x14400], R9 ;  /* 0x0144000998007388 */ /* 0x0007e20000000800 */
[----:B------:R-:W-:Y:S03]  /*7cd0*/  F2FP.RELU.F16.F32.PACK_AB R7, R196, R197 ;  /* 0x000000c5c407723e */ /* 0x000fe600000008ff */
[----:B------:R-:W-:Y:S01]  /*7ce0*/  STS [R157+0x14000], R8 ;  /* 0x014000089d007388 */ /* 0x000fe20000000800 */
[----:B-1----:R-:W-:Y:S03]  /*7cf0*/  F2FP.RELU.F16.F32.PACK_AB R5, R192, R193 ;  /* 0x000000c1c005723e */ /* 0x002fe600000008ff */
[----:B------:R1:W-:Y:S04]  /*7d00*/  STS [R157+0x14400], R6 ;  /* 0x014400069d007388 */ /* 0x0003e80000000800 */
[----:B------:R4:W-:Y:S04]  /*7d10*/  STS [R156+0x12000], R7 ;  /* 0x012000079c007388 */ /* 0x0009e80000000800 */
[----:B------:R4:W-:Y:S01]  /*7d20*/  STS [R156+0x12400], R5 ;  /* 0x012400059c007388 */ /* 0x0009e20000000800 */
[----:B--2---:R-:W-:Y:S03]  /*7d30*/  F2FP.RELU.F16.F32.PACK_AB R10, R191, R190 ;  /* 0x000000bebf0a723e */ /* 0x004fe600000008ff */
[----:B------:R2:W-:Y:S04]  /*7d40*/  STS [R155+0x12000], R4 ;  /* 0x012000049b007388 */ /* 0x0005e80000000800 */
[----:B------:R-:W-:Y:S01]  /*7d50*/  STS [R155+0x12400], R10 ;  /* 0x0124000a9b007388 */ /* 0x000fe20000000800 */
[----:B---3--:R-:W-:Y:S05]  /*7d60*/  F2FP.RELU.F16.F32.PACK_AB R9, R188, R189 ;  /* 0x000000bdbc09723e */ /* 0x008fea00000008ff */
[----:B------:R-:W-:Y:S01]  /*7d70*/  STS [R156+0x14000], R9 ;  /* 0x014000099c007388 */ /* 0x000fe20000000800 */
[----:B-1----:R-:W-:Y:S02]  /*7d80*/  F2FP.RELU.F16.F32.PACK_AB R6, R186, R187 ;  /* 0x000000bbba06723e */ /* 0x002fe400000008ff */
[----:B----4-:R-:W-:Y:S02]  /*7d90*/  F2FP.RELU.F16.F32.PACK_AB R7, R184, R185 ;  /* 0x000000b9b807723e */ /* 0x010fe400000008ff */
[----:B------:R-:W-:Y:S03]  /*7da0*/  IADD3 R5, R141, 0x4000, R116 ;  /* 0x000040008d057810 */ /* 0x000fe60007ffe074 */
[----:B------:R-:W-:Y:S01]  /*7db0*/  STS [R156+0x14400], R7 ;  /* 0x014400079c007388 */ /* 0x000fe20000000800 */
[----:B--2---:R-:W-:Y:S03]  /*7dc0*/  F2FP.RELU.F16.F32.PACK_AB R4, R183, R182 ;  /* 0x000000b6b704723e */ /* 0x004fe600000008ff */
[----:B------:R-:W-:Y:S01]  /*7dd0*/  STS [R155+0x14000], R6 ;  /* 0x014000069b007388 */ /* 0x000fe20000000800 */
[----:B------:R-:W-:Y:S03]  /*7de0*/  IMAD.IADD R44, R5, 0x1, R136 ;  /* 0x00000001052c7824 */ /* 0x000fe600078e0288 */
[----:B------:R-:W-:Y:S04]  /*7df0*/  STS [R155+0x14400], R4 ;  /* 0x014400049b007388 */ /* 0x000fe80000000800 */
        /* <DEDUP_REMOVED lines=55> */
[----:B------:R-:W-:Y:S01]  /*8170*/  FADD.FTZ R10, -R181, R17 ;  /* 0x00000011b50a7221 */ /* 0x000fe20000010100 */
[----:B------:R-:W-:Y:S01]  /*8180*/  F2FP.F16.F32.PACK_AB R15, R123, R120 ;  /* 0x000000787b0f723e */ /* 0x000fe200000000ff */
[----:B------:R-:W-:Y:S01]  /*8190*/  FADD.FTZ R123, -R180, R19 ;  /* 0x00000013b47b7221 */ /* 0x000fe20000010100 */
[----:B------:R-:W-:Y:S01]  /*81a0*/  FSEL R11, R11, R178, P0 ;  /* 0x000000b20b0b7208 */ /* 0x000fe20000000000 */
[----:B------:R-:W-:Y:S01]  /*81b0*/  FMUL.FTZ R238, R238, R121 ;  /* 0x00000079eeee7220 */ /* 0x000fe20000410000 */
[----:B------:R-:W-:Y:S01]  /*81c0*/  FSETP.GE.FTZ.AND P0, PT, R234, RZ, PT ;  /* 0x000000ffea00720b */ /* 0x000fe20003f16000 */
[----:B------:R-:W-:Y:S01]  /*81d0*/  FADD.FTZ R121, -R180, R18 ;  /* 0x00000012b4797221 */ /* 0x000fe20000010100 */
[----:B------:R-:W-:Y:S01]  /*81e0*/  FMUL.FTZ R247, R242, R247 ;  /* 0x000000f7f2f77220 */ /* 0x000fe20000410000 */
[----:B------:R-:W-:Y:S01]  /*81f0*/  FSEL R242, R8, R179, P3 ;  /* 0x000000b308f27208 */ /* 0x000fe20001800000 */
[----:B------:R-:W-:Y:S01]  /*8200*/  FMUL.FTZ R11, R230, R11 ;  /* 0x0000000be60b7220 */ /* 0x000fe20000410000 */
[----:B------:R-:W-:Y:S01]  /*8210*/  FSETP.GE.FTZ.AND P3, PT, R233, RZ, PT ;  /* 0x000000ffe900720b */ /* 0x000fe20003f76000 */
[----:B------:R-:W-:Y:S01]  /*8220*/  FADD.FTZ R8, -R179, R13 ;  /* 0x0000000db3087221 */ /* 0x000fe20000010100 */
[----:B------:R-:W-:Y:S01]  /*8230*/  FMUL.FTZ R122, R243, R122 ;  /* 0x0000007af37a7220 */ /* 0x000fe20000410000 */
[-C--:B------:R-:W-:Y:S01]  /*8240*/  FSEL R243, R246, R179.reuse, P2 ;  /* 0x000000b3f6f37208 */ /* 0x080fe20001000000 */
[----:B------:R-:W-:Y:S01]  /*8250*/  FADD.FTZ R12, -R179, R12 ;  /* 0x0000000cb30c7221 */ /* 0x000fe20000010100 */
[----:B------:R-:W-:Y:S01]  /*8260*/  FSETP.GE.FTZ.AND P2, PT, R232, RZ, PT ;  /* 0x000000ffe800720b */ /* 0x000fe20003f56000 */
[----:B------:R-:W-:Y:S01]  /*8270*/  FADD.FTZ R16, -R181, R16 ;  /* 0x00000010b5107221 */ /* 0x000fe20000010100 */
[----:B------:R-:W-:Y:S01]  /*8280*/  F2FP.F16.F32.PACK_AB R13, R247, R122 ;  /* 0x0000007af70d723e */ /* 0x000fe200000000ff */
[----:B------:R-:W-:Y:S01]  /*8290*/  FMUL.FTZ R241, R241, R242 ;  /* 0x000000f2f1f17220 */ /* 0x000fe20000410000 */
[----:B------:R-:W-:Y:S01]  /*82a0*/  FSEL R17, R8, R179, P2 ;  /* 0x000000b308117208 */ /* 0x000fe20001000000 */
[-C--:B-1----:R-:W-:Y:S03]  /*82b0*/  HMMA.16816.F32 R20, R116, R4.reuse, R20 ;  /* 0x000000047414723c */ /* 0x082fe60000001814 */
[----:B------:R-:W-:Y:S01]  /*82c0*/  FSEL R8, R9, R178, P1 ;  /* 0x000000b209087208 */ /* 0x000fe20000800000 */
[----:B------:R-:W-:Y:S01]  /*82d0*/  FMUL.FTZ R240, R240, R243 ;  /* 0x000000f3f0f07220 */ /* 0x000fe20000410000 */
[----:B------:R-:W-:Y:S01]  /*82e0*/  FSETP.GE.FTZ.AND P2, PT, R236, RZ, PT ;  /* 0x000000ffec00720b */ /* 0x000fe20003f56000 */
[C---:B------:R-:W-:Y:S04]  /*82f0*/  HMMA.16816.F32 R24, R124.reuse, R4, R24 ;  /* 0x000000047c18723c */ /* 0x040fe80000001818 */
[----:B------:R-:W-:Y:S01]  /*8300*/  FSETP.GE.FTZ.AND P1, PT, R235, RZ, PT ;  /* 0x000000ffeb00720b */ /* 0x000fe20003f36000 */
[----:B------:R-:W-:Y:S01]  /*8310*/  FMUL.FTZ R8, R231, R8 ;  /* 0x00000008e7087220 */ /* 0x000fe20000410000 */
[----:B------:R-:W-:Y:S01]  /*8320*/  FSEL R231, R10, R181, P2 ;  /* 0x000000b50ae77208 */ /* 0x000fe20001000000 */
[-C--:B------:R-:W-:Y:S03]  /*8330*/  HMMA.16816.F32 R28, R124, R6.reuse, R28 ;  /* 0x000000067c1c723c */ /* 0x080fe6000000181c */
[----:B------:R-:W-:Y:S01]  /*8340*/  FSETP.GE.FTZ.AND P2, PT, R228, RZ, PT ;  /* 0x000000ffe400720b */ /* 0x000fe20003f56000 */
[----:B------:R-:W-:Y:S01]  /*8350*/  FMUL.FTZ R5, R232, R17 ;  /* 0x00000011e8057220 */ /* 0x000fe20000410000 */
[----:B------:R-:W-:Y:S01]  /*8360*/  FSEL R10, R121, R180, P1 ;  /* 0x000000b4790a7208 */ /* 0x000fe20000800000 */
[C---:B------:R-:W-:Y:S04]  /*8370*/  HMMA.16816.F32 R32, R116.reuse, R6, R32 ;  /* 0x000000067420723c */ /* 0x040fe80000001820 */
[----:B------:R-:W-:Y:S01]  /*8380*/  FSETP.GE.FTZ.AND P1, PT, R227, RZ, PT ;  /* 0x000000ffe300720b */ /* 0x000fe20003f36000 */
[----:B------:R-:W-:Y:S01]  /*8390*/  FMUL.FTZ R235, R235, R10 ;  /* 0x0000000aebeb7220 */ /* 0x000fe20000410000 */
[----:B------:R-:W-:Y:S01]  /*83a0*/  FSEL R9, R123, R180, P0 ;  /* 0x000000b47b097208 */ /* 0x000fe20000000000 */
[----:B------:R-:W-:Y:S01]  /*83b0*/  FADD.FTZ R4, -R181, R21 ;  /* 0x00000015b5047221 */ /* 0x000fe20000010100 */
[----:B------:R-:W-:Y:S02]  /*83c0*/  F2FP.F16.F32.PACK_AB R21, R11, R8 ;  /* 0x000000080b15723e */ /* 0x000fe400000000ff */
[----:B------:R-:W-:Y:S01]  /*83d0*/  FSETP.GE.FTZ.AND P0, PT, R226, RZ, PT ;  /* 0x000000ffe200720b */ /* 0x000fe20003f16000 */
[----:B------:R-:W-:Y:S01]  /*83e0*/  FMUL.FTZ R234, R234, R9 ;  /* 0x00000009eaea7220 */ /* 0x000fe20000410000 */
[----:B------:R-:W-:Y:S01]  /*83f0*/  FSEL R12, R12, R179, P3 ;  /* 0x000000b30c0c7208 */ /* 0x000fe20001800000 */
[----:B------:R-:W1:Y:S01]  /*8400*/  LDSM.16.M88.4 R8, [R135+0x2800] ;  /* 0x002800008708783b */ /* 0x000e620000000200 */
[----:B------:R-:W-:Y:S01]  /*8410*/  FSETP.GE.FTZ.AND P3, PT, R237, RZ, PT ;  /* 0x000000ffed00720b */ /* 0x000fe20003f76000 */
[----:B------:R-:W-:Y:S01]  /*8420*/  FADD.FTZ R121, -R180, R22 ;  /* 0x00000016b4797221 */ /* 0x000fe20000010100 */
[----:B------:R-:W-:Y:S01]  /*8430*/  F2FP.F16.F32.PACK_AB R19, R240, R241 ;  /* 0x000000f1f013723e */ /* 0x000fe200000000ff */
        /* <DEDUP_REMOVED lines=24> */
[C---:B------:R-:W-:Y:S01]  /*85c0*/  FADD.FTZ R5, -R178.reuse, R30 ;  /* 0x0000001eb2057221 */ /* 0x040fe20000010100 */
[----:B------:R-:W-:Y:S01]  /*85d0*/  FSETP.GE.FTZ.AND P2, PT, R219, RZ, PT ;  /* 0x000000ffdb00720b */ /* 0x000fe20003f56000 */
[----:B------:R-:W-:Y:S01]  /*85e0*/  FADD.FTZ R231, -R178, R27 ;  /* 0x0000001bb2e77221 */ /* 0x000fe20000010100 */
[----:B------:R-:W-:Y:S01]  /*85f0*/  FSETP.GE.FTZ.AND P1, PT, R218, RZ, PT ;  /* 0x000000ffda00720b */ /* 0x000fe20003f36000 */
[----:B------:R-:W-:Y:S01]  /*8600*/  FMUL.FTZ R223, R223, R12 ;  /* 0x0000000cdfdf7220 */ /* 0x000fe20000410000 */
[----:B------:R-:W-:Y:S01]  /*8610*/  F2FP.F16.F32.PACK_AB R14, R7, R14 ;  /* 0x0000000e070e723e */ /* 0x000fe200000000ff */
[----:B------:R-:W-:Y:S01]  /*8620*/  FADD.FTZ R7, -R180, R34 ;  /* 0x00000022b4077221 */ /* 0x000fe20000010100 */
[----:B------:R-:W-:Y:S01]  /*8630*/  F2FP.F16.F32.PACK_AB R12, R123, R4 ;  /* 0x000000047b0c723e */ /* 0x000fe200000000ff */
[----:B------:R-:W-:Y:S01]  /*8640*/  FADD.FTZ R4, -R181, R33 ;  /* 0x00000021b5047221 */ /* 0x000fe20000010100 */
[----:B------:R-:W-:Y:S01]  /*8650*/  FSEL R6, R6, R179, P2 ;  /* 0x000000b306067208 */ /* 0x000fe20001000000 */
[----:B------:R-:W-:Y:S01]  /*8660*/  FADD.FTZ R28, -R179, R28 ;  /* 0x0000001cb31c7221 */ /* 0x000fe20000010100 */
[----:B------:R-:W-:Y:S01]  /*8670*/  FSEL R5, R5, R178, P1 ;  /* 0x000000b205057208 */ /* 0x000fe20000800000 */
[-C--:B-1----:R-:W-:Y:S03]  /*8680*/  HMMA.16816.F32 R36, R116, R8.reuse, R36 ;  /* 0x000000087424723c */ /* 0x082fe60000001824 */
[----:B------:R-:W-:Y:S01]  /*8690*/  FSETP.GE.FTZ.AND P1, PT, R215, RZ, PT ;  /* 0x000000ffd700720b */ /* 0x000fe20003f36000 */
[----:B------:R-:W-:Y:S01]  /*86a0*/  FMUL.FTZ R18, R219, R6 ;  /* 0x00000006db127220 */ /* 0x000fe20000410000 */
[----:B------:R-:W-:Y:S01]  /*86b0*/  FSETP.GE.FTZ.AND P2, PT, R216, RZ, PT ;  /* 0x000000ffd800720b */ /* 0x000fe20003f56000 */
[C---:B------:R-:W-:Y:S04]  /*86c0*/  HMMA.16816.F32 R40, R124.reuse, R8, R40 ;  /* 0x000000087c28723c */ /* 0x040fe80000001828 */
[----:B------:R-:W-:Y:S01]  /*86d0*/  FSETP.GE.FTZ.AND P3, PT, R225, RZ, PT ;  /* 0x000000ffe100720b */ /* 0x000fe20003f76000 */
[----:B------:R-:W-:Y:S01]  /*86e0*/  FADD.FTZ R31, -R178, R31 ;  /* 0x0000001fb21f7221 */ /* 0x000fe20000010100 */
[----:B------:R-:W-:Y:S01]  /*86f0*/  FSEL R33, R4, R181, P2 ;  /* 0x000000b504217208 */ /* 0x000fe20001000000 */
[----:B------:R-:W-:Y:S01]  /*8700*/  FMUL.FTZ R9, R218, R5 ;  /* 0x00000005da097220 */ /* 0x000fe20000410000 */
[----:B------:R-:W-:Y:S01]  /*8710*/  FSEL R22, R7, R180, P1 ;  /* 0x000000b407167208 */ /* 0x000fe20000800000 */
[-C--:B------:R-:W-:Y:S01]  /*8720*/  HMMA.16816.F32 R44, R124, R10.reuse, R44 ;  /* 0x0000000a7c2c723c */ /* 0x080fe2000000182c */
[----:B------:R-:W1:Y:S02]  /*8730*/  LDSM.16.M88.4 R4, [R135+0x2c00] ;  /* 0x002c00008704783b */ /* 0x000e640000000200 */
[----:B------:R-:W-:Y:S01]  /*8740*/  FSETP.GE.FTZ.AND P0, PT, R222, RZ, PT ;  /* 0x000000ffde00720b */ /* 0x000fe20003f16000 */
[----:B------:R-:W-:Y:S01]  /*8750*/  FMUL.FTZ R237, R237, R16 ;  /* 0x00000010eded7220 */ /* 0x000fe20000410000 */
[-C--:B------:R-:W-:Y:S01]  /*8760*/  FSEL R24, R24, R179.reuse, P3 ;  /* 0x000000b318187208 */ /* 0x080fe20001800000 */
[C---:B------:R-:W-:Y:S04]  /*8770*/  HMMA.16816.F32 R48, R116.reuse, R10, R48 ;  /* 0x0000000a7430723c */ /* 0x040fe80000001830 */
[----:B------:R-:W-:Y:S01]  /*8780*/  FSETP.GE.FTZ.AND P3, PT, R220, RZ, PT ;  /* 0x000000ffdc00720b */ /* 0x000fe20003f76000 */
[----:B------:R-:W-:Y:S01]  /*8790*/  FADD.FTZ R35, -R180, R35 ;  /* 0x00000023b4237221 */ /* 0x000fe20000010100 */
[-C--:B------:R-:W-:Y:S01]  /*87a0*/  FSEL R231, R231, R178.reuse, P0 ;  /* 0x000000b2e7e77208 */ /* 0x080fe20000000000 */
[----:B------:R-:W-:Y:S01]  /*87b0*/  FADD.FTZ R32, -R181, R32 ;  /* 0x00000020b5207221 */ /* 0x000fe20000010100 */
[----:B------:R-:W-:Y:S02]  /*87c0*/  FSETP.GE.FTZ.AND P0, PT, R217, RZ, PT ;  /* 0x000000ffd900720b */ /* 0x000fe40003f16000 */
[----:B------:R-:W-:Y:S01]  /*87d0*/  FSETP.GE.FTZ.AND P2, PT, R212, RZ, PT ;  /* 0x000000ffd400720b */ /* 0x000fe20003f56000 */
[C---:B------:R-:W-:Y:S01]  /*87e0*/  FADD.FTZ R36, -R181.reuse, R36 ;  /* 0x00000024b5247221 */ /* 0x040fe20000010100 */
        /* <DEDUP_REMOVED lines=15> */
[C---:B------:R-:W-:Y:S01]  /*88e0*/  FADD.FTZ R40, -R179.reuse, R40 ;  /* 0x00000028b3287221 */ /* 0x040fe20000010100 */
[----:B------:R-:W-:Y:S01]  /*88f0*/  FSETP.GE.FTZ.AND P0, PT, R210, RZ, PT ;  /* 0x000000ffd200720b */ /* 0x000fe20003f16000 */
[----:B------:R-:W-:Y:S01]  /*8900*/  FADD.FTZ R33, -R178, R42 ;  /* 0x0000002ab2217221 */ /* 0x000fe20000010100 */
[----:B------:R-:W-:Y:S01]  /*8910*/  F2FP.F16.F32.PACK_AB R29, R18, R29 ;  /* 0x0000001d121d723e */ /* 0x000fe200000000ff */
[----:B------:R-:W-:Y:S01]  /*8920*/  FADD.FTZ R43, -R178, R43 ;  /* 0x0000002bb22b7221 */ /* 0x000fe20000010100 */
[----:B------:R-:W-:Y:S01]  /*8930*/  F2FP.F16.F32.PACK_AB R9, R16, R9 ;  /* 0x000000091009723e */ /* 0x000fe200000000ff */
[C---:B------:R-:W-:Y:S01]  /*8940*/  FADD.FTZ R16, -R179.reuse, R41 ;  /* 0x00000029b3107221 */ /* 0x040fe20000010100 */
[-C--:B------:R-:W-:Y:S01]  /*8950*/  FSEL R36, R36, R181.reuse, P3 ;  /* 0x000000b524247208 */ /* 0x080fe20001800000 */
[-C--:B-1----:R-:W-:Y:S03]  /*8960*/  HMMA.16816.F32 R52, R116, R4.reuse, R52 ;  /* 0x000000047434723c */ /* 0x082fe60000001834 */
[----:B------:R-:W-:Y:S01]  /*8970*/  FSEL R35, R20, R181, P2 ;  /* 0x000000b514237208 */ /* 0x000fe20001000000 */
[----:B------:R-:W-:Y:S01]  /*8980*/  FADD.FTZ R44, -R179, R44 ;  /* 0x0000002cb32c7221 */ /* 0x000fe20000010100 */
[----:B------:R-:W-:Y:S01]  /*8990*/  FSEL R18, R31, R180, P1 ;  /* 0x000000b41f127208 */ /* 0x000fe20000800000 */
[C---:B------:R-:W-:Y:S04]  /*89a0*/  HMMA.16816.F32 R56, R124.reuse, R4, R56 ;  /* 0x000000047c38723c */ /* 0x040fe80000001838 */
[----:B------:R-:W-:Y:S01]  /*89b0*/  FSETP.GE.FTZ.AND P3, PT, R209, RZ, PT ;  /* 0x000000ffd100720b */ /* 0x000fe20003f76000 */
[----:B------:R-:W-:Y:S01]  /*89c0*/  FMUL.FTZ R18, R211, R18 ;  /* 0x00000012d3127220 */ /* 0x000fe20000410000 */
[----:B------:R-:W-:Y:S01]  /*89d0*/  FSEL R39, R39, R180, P0 ;  /* 0x000000b427277208 */ /* 0x000fe20000000000 */
[-C--:B------:R-:W-:Y:S03]  /*89e0*/  HMMA.16816.F32 R60, R124, R6.reuse, R60 ;  /* 0x000000067c3c723c */ /* 0x080fe6000000183c */
[----:B------:R-:W-:Y:S01]  /*89f0*/  FSETP.GE.FTZ.AND P2, PT, R208, RZ, PT ;  /* 0x000000ffd000720b */ /* 0x000fe20003f56000 */
[----:B------:R-:W-:Y:S01]  /*8a00*/  FMUL.FTZ R39, R210, R39 ;  /* 0x00000027d2277220 */ /* 0x000fe20000410000 */
[----:B------:R-:W-:Y:S01]  /*8a10*/  FSETP.GE.FTZ.AND P0, PT, R206, RZ, PT ;  /* 0x000000ffce00720b */ /* 0x000fe20003f16000 */
[----:B------:R-:W-:Y:S01]  /*8a20*/  FADD.FTZ R10, -R179, R45 ;  /* 0x0000002db30a7221 */ /* 0x000fe20000010100 */
[----:B------:R-:W-:Y:S01]  /*8a30*/  FSETP.GE.FTZ.AND P1, PT, R207, RZ, PT ;  /* 0x000000ffcf00720b */ /* 0x000fe20003f36000 */
[----:B------:R-:W-:Y:S01]  /*8a40*/  FADD.FTZ R11, -R178, R46 ;  /* 0x0000002eb20b7221 */ /* 0x000fe20000010100 */
[----:B------:R-:W-:Y:S04]  /*8a50*/  HMMA.16816.F32 R64, R116, R6, R64 ;  /* 0x000000067440723c */ /* 0x000fe80000001840 */
[-C--:B------:R-:W-:Y:S01]  /*8a60*/  FSEL R40, R40, R179.reuse, P3 ;  /* 0x000000b328287208 */ /* 0x080fe20001800000 */
[----:B------:R-:W-:Y:S01]  /*8a70*/  FADD.FTZ R47, -R178, R47 ;  /* 0x0000002fb22f7221 */ /* 0x000fe20000010100 */
[----:B------:R-:W-:Y:S01]  /*8a80*/  FSEL R31, R16, R179, P2 ;  /* 0x000000b3101f7208 */ /* 0x000fe20001000000 */
[----:B------:R-:W-:Y:S01]  /*8a90*/  FADD.FTZ R51, -R180, R51 ;  /* 0x00000033b4337221 */ /* 0x000fe20000010100 */
[-C--:B------:R-:W-:Y:S02]  /*8aa0*/  FSEL R16, R33, R178.reuse, P1 ;  /* 0x000000b221107208 */ /* 0x080fe40000800000 */
        /* <DEDUP_REMOVED lines=11> */
[----:B------:R-:W-:Y:S01]  /*8b60*/  FADD.FTZ R4, -R181, R53 ;  /* 0x00000035b5047221 */ /* 0x000fe20000010100 */
        /* <DEDUP_REMOVED lines=25> */
[----:B------:R-:W-:Y:S01]  /*8d00*/  FADD.FTZ R64, -R181, R64 ;  /* 0x00000040b5407221 */ /* 0x000fe20000010100 */
[----:B------:R-:W-:Y:S01]  /*8d10*/  F2FP.F16.F32.PACK_AB R44, R33, R44 ;  /* 0x0000002c212c723e */ /* 0x000fe200000000ff */
[----:B------:R-:W-:Y:S01]  /*8d20*/  FMUL.FTZ R225, R225, R24 ;  /* 0x00000018e1e17220 */ /* 0x000fe20000410000 */
        /* <DEDUP_REMOVED lines=41> */
[----:B------:R-:W-:Y:S01]  /*8fc0*/  @P0 FADD.FTZ R178, -R178, R63 ;  /* 0x0000003fb2b20221 */ /* 0x000fe20000010100 */
        /* <DEDUP_REMOVED lines=14> */
[----:B------:R-:W-:Y:S01]  /*90b0*/  FADD.FTZ R5, -R180, R66 ;  /* 0x00000042b4057221 */ /* 0x000fe20000010100 */
[----:B------:R-:W-:Y:S01]  /*90c0*/  F2FP.F16.F32.PACK_AB R27, R236, R237 ;  /* 0x000000edec1b723e */ /* 0x000fe200000000ff */
        /* <DEDUP_REMOVED lines=54> */
.L_x_1259:
[----:B------:R-:W-:Y:S01]  /*9430*/  STS [R148+0xa000], R15 ;  /* 0x00a0000f94007388 */ /* 0x000fe20000000800 */
[----:B------:R-:W-:Y:S02]  /*9440*/  F2FP.F16.F32.PACK_AB R180, R180, R5 ;  /* 0x00000005b4b4723e */ /* 0x000fe400000000ff */
[----:B------:R-:W-:Y:S01]  /*9450*/  LEA R52, R138, UR4, 0x1 ;  /* 0x000000048a347c11 */ /* 0x000fe2000f8e08ff */
        /* <DEDUP_REMOVED lines=116> */
.L_x_1260:
        /* <DEDUP_REMOVED lines=290> */
[----:B------:R-:W2:Y:S03]  /*adc0*/  S2R R4, SR_TID.X ;  /* 0x0000000000047919 */ /* 0x000ea60000002100 */
        /* <DEDUP_REMOVED lines=16> */
.L_x_1262:
        /* <DEDUP_REMOVED lines=19> */
.L_x_1263:
[----:B------:R-:W-:Y:S01]  /*b000*/  BAR.SYNC.DEFER_BLOCKING 0x0 ;  /* 0x0000000000007b1d */ /* 0x000fe20000010000 */
[----:B------:R-:W-:Y:S01]  /*b010*/  USHF.R.S32.HI UR9, URZ, 0x1f, UR5 ;  /* 0x0000001f3f097899 */ /* 0x000fe20008011405 */
[----:B--2---:R-:W-:Y:S01]  /*b020*/  SHF.R.S32.HI R17, RZ, 0x1f, R4 ;  /* 0x0000001fff117819 */ /* 0x004fe20000011404 */
        /* <DEDUP_REMOVED lines=40> */
.L_x_1265:
[----:B------:R-:W-:Y:S05]  /*b2b0*/  BSYNC B0 ;  /* 0x0000000000007941 */ /* 0x000fea0003800000 */
.L_x_1264:
        /* <DEDUP_REMOVED lines=13> */
.L_x_1267:
[----:B------:R-:W-:Y:S05]  /*b390*/  BSYNC B0 ;  /* 0x0000000000007941 */ /* 0x000fea0003800000 */
.L_x_1266:
[----:B-1----:R1:W1:Y:S01]  /*b3a0*/  LDS.128 R4, [R53+0x8000] ;  /* 0x0080000035047984 */ /* 0x0022620000000c00 */
        /* <DEDUP_REMOVED lines=26> */
.L_x_1269:
[----:B------:R-:W-:Y:S05]  /*b550*/  BSYNC B0 ;  /* 0x0000000000007941 */ /* 0x000fea0003800000 */
.L_x_1268:
[----:B------:R-:W-:Y:S05]  /*b560*/  @P1 BRA `(.L_x_1240) ;  /* 0x00000000002c1947 */ /* 0x000fea0003800000 */
[----:B------:R-:W-:Y:S01]  /*b570*/  IADD3 R17, P0, R17, 0x40, RZ ;  /* 0x0000004011117810 */ /* 0x000fe20007f1e0ff */
[----:B------:R-:W-:Y:S01]  /*b580*/  ULDC.64 UR6, c[0x0][0x3f8] ;  /* 0x0000fe0000067ab9 */ /* 0x000fe20000000a00 */
[----:B------:R-:W-:Y:S02]  /*b590*/  MOV R12, R14 ;  /* 0x0000000e000c7202 */ /* 0x000fe40000000f00 */
[----:B-1-3--:R-:W-:-:S03]  /*b5a0*/  IADD3.X R4, RZ, R16, RZ, P0, !PT ;  /* 0x00000010ff047210 */ /* 0x00afc600007fe4ff */
[----:B------:R-:W-:-:S04]  /*b5b0*/  IMAD.WIDE.U32 R6, R17, UR10, R12 ;  /* 0x0000000a11067c25 */ /* 0x000fc8000f8e000c */
[----:B------:R-:W-:Y:S01]  /*b5c0*/  IMAD R4, R4, UR10, RZ ;  /* 0x0000000a04047c24 */ /* 0x000fe2000f8e02ff */
[----:B------:R-:W-:-:S03]  /*b5d0*/  LEA R12, P0, R6, UR6, 0x1 ;  /* 0x00000006060c7c11 */ /* 0x000fc6000f8008ff */
[----:B------:R-:W-:-:S05]  /*b5e0*/  IMAD R4, R17, UR11, R4 ;  /* 0x0000000b11047c24 */ /* 0x000fca000f8e0204 */
[----:B------:R-:W-:-:S04]  /*b5f0*/  IADD3 R4, R4, R7, RZ ;  /* 0x0000000704047210 */ /* 0x000fc80007ffe0ff */
[----:B------:R-:W-:-:S05]  /*b600*/  LEA.HI.X R13, R6, UR7, R4, 0x1, P0 ;  /* 0x00000007060d7c11 */ /* 0x000fca00080f0c04 */
[----:B----4-:R1:W-:Y:S02]  /*b610*/  STG.E.128 desc[UR16][R12.64], R8 ;  /* 0x000000080c007986 */ /* 0x0103e4000c101d10 */
.L_x_1240:
[----:B------:R-:W-:Y:S05]  /*b620*/  BSYNC B1 ;  /* 0x0000000000017941 */ /* 0x000fea0003800000 */
.L_x_1226:
        /* <DEDUP_REMOVED lines=11> */
.L_x_1270:
[----:B------:R-:W-:Y:S05]  /*b6e0*/  EXIT ;  /* 0x000000000000794d */ /* 0x000fea0003800000 */
.L_x_1272:
        /* <DEDUP_REMOVED lines=9> */
.L_x_1365:


//--------------------- .text._ZN5flash44flash_bwd_dq_dk_dv_loop_seqk_parallel_kernelI23Flash_bwd_kernel_traitsILi32ELi128ELi128ELi8ELi4ELi4ELi4ELb0ELb0EN7cutlass6half_tE19Flash_kernel_traitsILi32ELi128ELi128ELi8ES3_EELb0ELb0ELb1ELb1ELb0ELb0ELb1EEEvNS_16Flash_bwd_paramsE --------------------------
	.section	.text._ZN5flash44flash_bwd_dq_dk_dv_loop_seqk_parallel_kernelI23Flash_bwd_kernel_traitsILi32ELi128ELi128ELi8ELi4ELi4ELi4ELb0ELb0EN7cutlass6half_tE19Flash_kernel_traitsILi32ELi128ELi128ELi8ES3_EELb0ELb0ELb1ELb1ELb0ELb0ELb1EEEvNS_16Flash_bwd_paramsE,"ax",@progbits
	.align	128
        .global         _ZN5flash44flash_bwd_dq_dk_dv_loop_seqk_parallel_kernelI23Flash_bwd_kernel_traitsILi32ELi128ELi128ELi8ELi4ELi4ELi4ELb0ELb0EN7cutlass6half_tE19Flash_kernel_traitsILi32ELi128ELi128ELi8ES3_EELb0ELb0ELb1ELb1ELb0ELb0ELb1EEEvNS_16Flash_bwd_paramsE
        .type           _ZN5flash44flash_bwd_dq_dk_dv_loop_seqk_parallel_kernelI23Flash_bwd_kernel_traitsILi32ELi128ELi128ELi8ELi4ELi4ELi4ELb0ELb0EN7cutlass6half_tE19Flash_kernel_traitsILi32ELi128ELi128ELi8ES3_EELb0ELb0ELb1ELb1ELb0ELb0ELb1EEEvNS_16Flash_bwd_paramsE,@function
        .size           _ZN5flash44flash_bwd_dq_dk_dv_loop_seqk_parallel_kernelI23Flash_bwd_kernel_traitsILi32ELi128ELi128ELi8ELi4ELi4ELi4ELb0ELb0EN7cutlass6half_tE19Flash_kernel_traitsILi32ELi128ELi128ELi8ES3_EELb0ELb0ELb1ELb1ELb0ELb0ELb1EEEvNS_16Flash_bwd_paramsE,(.L_x_1366 - _ZN5flash44flash_bwd_dq_dk_dv_loop_seqk_parallel_kernelI23Flash_bwd_kernel_traitsILi32ELi128ELi128ELi8ELi4ELi4ELi4ELb0ELb0EN7cutlass6half_tE19Flash_kernel_traitsILi32ELi128ELi128ELi8ES3_EELb0ELb0ELb1ELb1ELb0ELb0ELb1EEEvNS_16Flash_bwd_paramsE)
        .other          _ZN5flash44flash_bwd_dq_dk_dv_loop_seqk_parallel_kernelI23Flash_bwd_kernel_traitsILi32ELi128ELi128ELi8ELi4ELi4ELi4ELb0ELb0EN7cutlass6half_tE19Flash_kernel_traitsILi32ELi128ELi128ELi8ES3_EELb0ELb0ELb1ELb1ELb0ELb0ELb1EEEvNS_16Flash_bwd_paramsE,@"STO_CUDA_ENTRY STV_DEFAULT"
_ZN5flash44flash_bwd_dq_dk_dv_loop_seqk_parallel_kernelI23Flash_bwd_kernel_traitsILi32ELi128ELi128ELi8ELi4ELi4ELi4ELb0ELb0EN7cutlass6half_tE19Flash_kernel_traitsILi32ELi128ELi128ELi8ES3_EELb0ELb0ELb1ELb1ELb0ELb0ELb1EEEvNS_16Flash_bwd_paramsE:
.text._ZN5flash44flash_bwd_dq_dk_dv_loop_seqk_parallel_kernelI23Flash_bwd_kernel_traitsILi32ELi128ELi128ELi8ELi4ELi4ELi4ELb0ELb0EN7cutlass6half_tE19Flash_kernel_traitsILi32ELi128ELi128ELi8ES3_EELb0ELb0ELb1ELb1ELb0ELb0ELb1EEEvNS_16Flash_bwd_paramsE:
        /* <DEDUP_REMOVED lines=14> */
[----:B------:R-:W-:Y:S01]  /*00e0*/  IMAD.MOV.U32 R126, RZ, RZ, 0x20 ;  /* 0x00000020ff7e7424 */ /* 0x000fe200078e00ff */
[----:B------:R-:W-:Y:S01]  /*00f0*/  ULDC.64 UR14, c[0x0][0x208] ;  /* 0x00008200000e7ab9 */ /* 0x000fe20000000a00 */
[----:B------:R-:W-:Y:S01]  /*0100*/  IMAD.MOV.U32 R177, RZ, RZ, -0x10 ;  /* 0xfffffff0ffb17424 */ /* 0x000fe200078e00ff */
[----:B------:R-:W-:Y:S01]  /*0110*/  ULDC UR60, c[0x0][0x394] ;  /* 0x0000e500003c7ab9 */ /* 0x000fe20000000800 */
[----:B------:R-:W-:Y:S01]  /*0120*/  IMAD.MOV.U32 R120, RZ, RZ, 0x40 ;  /* 0x00000040ff787424 */ /* 0x000fe200078e00ff */
[----:B------:R-:W-:Y:S01]  /*0130*/  UMOV UR61, 0xffffe000 ;  /* 0xffffe000003d7882 */ /* 0x000fe20000000000 */
[----:B------:R-:W-:Y:S08]  /*0140*/  S2UR UR48, SR_CTAID.Y ;  /* 0x00000000003079c3 */ /* 0x000ff00000002600 */
[----:B------:R-:W3:Y:S01]  /*0150*/  S2UR UR4, SR_CgaCtaId ;  /* 0x00000000000479c3 */ /* 0x000ee20000008800 */
[----:B--2---:R-:W-:Y:S01]  /*0160*/  USHF.R.S32.HI UR6, URZ, 0x1f, UR56 ;  /* 0x0000001f3f067899 */ /* 0x004fe20008011438 */
[----:B-1----:R-:W-:-:S04]  /*0170*/  SHF.R.S32.HI R2, RZ, 0x1f, R8 ;  /* 0x0000001fff027819 */ /* 0x002fc80000011408 */
[CC--:B------:R-:W-:Y:S02]  /*0180*/  LEA.HI R4, R2.reuse, R8.reuse, RZ, 0x2 ;  /* 0x0000000802047211 */ /* 0x0c0fe400078f10ff */
[CC--:B------:R-:W-:Y:S02]  /*0190*/  LEA.HI R3, R2.reuse, R8.reuse, RZ, 0x5 ;  /* 0x0000000802037211 */ /* 0x0c0fe400078f28ff */
[CC--:B------:R-:W-:Y:S01]  /*01a0*/  LEA.HI R13, R2.reuse, R8.reuse, RZ, 0x7 ;  /* 0x00000008020d7211 */ /* 0x0c0fe200078f38ff */
[----:B---3--:R-:W-:Y:S01]  /*01b0*/  ULEA UR4, UR4, UR5, 0x18 ;  /* 0x0000000504047291 */ /* 0x008fe2000f8ec03f */
[CC--:B------:R-:W-:Y:S01]  /*01c0*/  LEA.HI R15, R2.reuse, R8.reuse, RZ, 0x3 ;  /* 0x00000008020f7211 */ /* 0x0c0fe200078f18ff */
[----:B------:R-:W-:Y:S01]  /*01d0*/  USHF.L.U32 UR5, UR48, 0x7, URZ ;  /* 0x0000000730057899 */ /* 0x000fe2000800063f */
        /* <DEDUP_REMOVED lines=111> */
[----:B------:R-:W-:Y:S01]  /*08d0*/  VIADD R176, R180, 0x40 ;  /* 0x00000040b4b07836 */ /* 0x000fe20000000000 */
        /* <DEDUP_REMOVED lines=23> */
[----:B------:R-:W-:Y:S01]  /*0a50*/  IMAD.IADD R8, R8, 0x1, R13 ;  /* 0x0000000108087824 */ /* 0x000fe200078e020d */
[----:B------:R-:W-:Y:S01]  /*0a60*/  LEA R116, R116, UR4, 0x1 ;  /* 0x0000000474747c11 */ /* 0x000fe2000f8e08ff */
[----:B------:R-:W-:-:S02]  /*0a70*/  IMAD.IADD R124, R0, 0x1, R2 ;  /* 0x00000001007c7824 */ /* 0x000fc400078e0202 */
[----:B------:R-:W-:Y:S01]  /*0a80*/  IMAD.U32 R2, RZ, RZ, UR6 ;  /* 0x00000006ff027e24 */ /* 0x000fe2000f8e00ff */
[----:B------:R-:W-:Y:S01]  /*0a90*/  UIADD3 UR6, UR4, 0x6000, URZ ;  /* 0x0000600004067890 */ /* 0x000fe2000fffe03f */
[----:B------:R-:W-:Y:S01]  /*0aa0*/  IMAD R130, R130, 0x200, R0 ;  /* 0x0000020082827824 */ /* 0x000fe200078e0200 */
[----:B------:R-:W-:Y:S01]  /*0ab0*/  LEA R2, R3, UR4, 0x1 ;  /* 0x0000000403027c11 */ /* 0x000fe2000f8e08ff */
[----:B------:R-:W-:Y:S01]  /*0ac0*/  IMAD.U32 R0, RZ, RZ, UR5 ;  /* 0x00000005ff007e24 */ /* 0x000fe2000f8e00ff */
[----:B------:R-:W-:Y:S01]  /*0ad0*/  USHF.R.S32.HI UR5, URZ, 0x1f, UR56 ;  /* 0x0000001f3f057899 */ /* 0x000fe20008011438 */
[----:B------:R-:W-:Y:S01]  /*0ae0*/  IMAD.IADD R130, R130, 0x1, R6 ;  /* 0x0000000182827824 */ /* 0x000fe200078e0206 */
[----:B------:R-:W-:Y:S01]  /*0af0*/  LEA R4, R8, UR6, 0x1 ;  /* 0x0000000608047c11 */ /* 0x000fe2000f8e08ff */
[----:B------:R-:W-:Y:S02]  /*0b00*/  IMAD.IADD R117, R117, 0x1, R116 ;  /* 0x0000000175757824 */ /* 0x000fe400078e0274 */
[----:B------:R-:W-:-:S02]  /*0b10*/  IMAD.SHL.U32 R122, R130, 0x2, RZ ;  /* 0x00000002827a7824 */ /* 0x000fc400078e00ff */
[----:B------:R-:W-:Y:S01]  /*0b20*/  IMAD.U32 R0, RZ, RZ, UR5 ;  /* 0x00000005ff007e24 */ /* 0x000fe2000f8e00ff */
[----:B------:R1:W-:Y:S01]  /*0b30*/  STL [R1+0x34], R4 ;  /* 0x0000340401007387 */ /* 0x0003e20000100800 */
[C---:B------:R-:W-:Y:S01]  /*0b40*/  VIADD R0, R4.reuse, 0x20 ;  /* 0x0000002004007836 */ /* 0x040fe20000000000 */
[----:B------:R-:W-:Y:S01]  /*0b50*/  UIADD3 UR5, UR4, 0xa000, URZ ;  /* 0x0000a00004057890 */ /* 0x000fe2000fffe03f */
[----:B------:R-:W-:Y:S01]  /*0b60*/  @P3 VIADD R0, R4, 0xffffffe0 ;  /* 0xffffffe004003836 */ /* 0x000fe20000000000 */
[----:B------:R-:W-:Y:S01]  /*0b70*/  IADD3 R123, R122, 0x4000, R123 ;  /* 0x000040007a7b7810 */ /* 0x000fe20007ffe07b */
[----:B------:R-:W-:-:S03]  /*0b80*/  IMAD.IADD R178, R178, 0x1, R177 ;  /* 0x00000001b2b27824 */ /* 0x000fc600078e02b1 */
[----:B------:R1:W-:Y:S01]  /*0b90*/  STL [R1+0x38], R0 ;  /* 0x0000380001007387 */ /* 0x0003e20000100800 */
[----:B------:R-:W-:Y:S01]  /*0ba0*/  LEA R119, R119, UR5, 0x1 ;  /* 0x0000000577777c11 */ /* 0x000fe2000f8e08ff */
[----:B------:R-:W-:-:S04]  /*0bb0*/  IMAD.IADD R123, R123, 0x1, R126 ;  /* 0x000000017b7b7824 */ /* 0x000fc800078e027e */
[C---:B------:R-:W-:Y:S02]  /*0bc0*/  VIADD R125, R119.reuse, 0x20 ;  /* 0x00000020777d7836 */ /* 0x040fe40000000000 */
[C---:B------:R-:W-:Y:S02]  /*0bd0*/  @P1 VIADD R125, R119.reuse, 0xffffffe0 ;  /* 0xffffffe0777d1836 */ /* 0x040fe40000000000 */
[----:B------:R-:W-:Y:S02]  /*0be0*/  IMAD.IADD R121, R119, 0x1, R120 ;  /* 0x0000000177797824 */ /* 0x000fe400078e0278 */
[----:B------:R-:W-:Y:S02]  /*0bf0*/  IMAD.IADD R120, R120, 0x1, R125 ;  /* 0x0000000178787824 */ /* 0x000fe400078e027d */
[C---:B------:R-:W-:Y:S02]  /*0c00*/  VIADD R129, R125.reuse, 0x2000 ;  /* 0x000020007d817836 */ /* 0x040fe40000000000 */
[----:B------:R-:W-:-:S02]  /*0c10*/  VIADD R128, R125, 0x4000 ;  /* 0x000040007d807836 */ /* 0x000fc40000000000 */
[----:B------:R-:W-:-:S07]  /*0c20*/  VIADD R127, R125, 0x6000 ;  /* 0x000060007d7f7836 */ /* 0x000fce0000000000 */
.L_x_1319:
        /* <DEDUP_REMOVED lines=67> */
.L_x_1273:
        /* <DEDUP_REMOVED lines=20> */
[----:B------:R-:W-:Y:S01]  /*11a0*/  USHF.L.U32 UR16, UR48, 0x7, URZ ;  /* 0x0000000730107899 */ /* 0x000fe2000800063f */
[----:B------:R-:W-:Y:S01]  /*11b0*/  ULDC UR8, c[0x0][0x394] ;  /* 0x0000e50000087ab9 */ /* 0x000fe20000000800 */
[----:B------:R-:W-:Y:S01]  /*11c0*/  ULDC.64 UR32, c[0x0][0x240] ;  /* 0x0000900000207ab9 */ /* 0x000fe20000000a00 */
[----:B------:R-:W-:Y:S01]  /*11d0*/  ULDC UR29, c[0x0][0x2dc] ;  /* 0x0000b700001d7ab9 */ /* 0x000fe20000000800 */
[----:B-1----:R-:W-:Y:S01]  /*11e0*/  IABS R6, R7 ;  /* 0x0000000700067213 */ /* 0x002fe20000000000 */
[----:B------:R-:W-:Y:S01]  /*11f0*/  ULDC UR40, c[0x0][0x270] ;  /* 0x00009c0000287ab9 */ /* 0x000fe20000000800 */
[----:B------:R-:W-:Y:S01]  /*1200*/  USEL UR34, UR16, URZ, UP0 ;  /* 0x0000003f10227287 */ /* 0x000fe20008000000 */
[----:B------:R-:W-:Y:S01]  /*1210*/  ISETP.NE.AND P3, PT, R7, RZ, PT ;  /* 0x000000ff0700720c */ /* 0x000fe20003f65270 */
[----:B------:R-:W1:Y:S01]  /*1220*/  I2F.RP R4, R6 ;  /* 0x0000000600047306 */ /* 0x000e620000209400 */
[----:B------:R-:W-:-:S02]  /*1230*/  UIMAD.WIDE.U32 UR16, UR5, UR32, URZ ;  /* 0x00000020051072a5 */ /* 0x000fc4000f8e003f */
[----:B------:R-:W-:Y:S02]  /*1240*/  UIMAD UR22, UR5, UR33, URZ ;  /* 0x00000021051672a4 */ /* 0x000fe4000f8e023f */
[----:B--2---:R-:W-:Y:S02]  /*1250*/  UIMAD.WIDE.U32 UR30, UR12, UR10, URZ ;  /* 0x0000000a0c1e72a5 */ /* 0x004fe4000f8e003f */
[----:B------:R-:W-:Y:S02]  /*1260*/  UIADD3 UR49, UR19, UR23, URZ ;  /* 0x0000001713317290 */ /* 0x000fe4000fffe03f */
[----:B------:R-:W-:Y:S02]  /*1270*/  UIMAD UR50, UR12, UR11, UR31 ;  /* 0x0000000b0c3272a4 */ /* 0x000fe4000f8e021f */
[----:B------:R-:W-:Y:S02]  /*1280*/  @!UP2 UIMAD UR31, UR48, UR9, UR6 ;  /* 0x00000009301fa2a4 */ /* 0x000fe4000f8e0206 */
[----:B------:R-:W-:Y:S01]  /*1290*/  UIADD3 UR12, UR13, 0x7f, URZ ;  /* 0x0000007f0d0c7890 */ /* 0x000fe2000fffe03f */
[----:B-1----:R-:W1:Y:S01]  /*12a0*/  MUFU.RCP R4, R4 ;  /* 0x0000000400047308 */ /* 0x002e620000001000 */
[----:B------:R-:W-:-:S02]  /*12b0*/  UIADD3 UR6, UR13, 0x80, UR43 ;  /* 0x000000800d067890 */ /* 0x000fc4000fffe02b */
[----:B------:R-:W-:Y:S02]  /*12c0*/  USHF.R.S32.HI UR21, URZ, 0x1f, UR12 ;  /* 0x0000001f3f157899 */ /* 0x000fe4000801140c */
[----:B------:R-:W-:Y:S01]  /*12d0*/  UIADD3 UR6, UR6, UR8, -UR7 ;  /* 0x0000000806067290 */ /* 0x000fe2000fffe807 */
[----:B------:R-:W-:Y:S01]  /*12e0*/  @UP2 ULDC.64 UR10, c[0x0][0x420] ;  /* 0x00010800000a2ab9 */ /* 0x000fe20000000a00 */
[----:B------:R-:W-:Y:S02]  /*12f0*/  ULEA.HI UR21, UR21, UR12, URZ, 0x7 ;  /* 0x0000000c15157291 */ /* 0x000fe4000f8f383f */
[----:B------:R-:W-:Y:S02]  /*1300*/  @UP2 UIMAD.WIDE.U32 UR46, UR5, UR10, URZ ;  /* 0x0000000a052e22a5 */ /* 0x000fe4000f8e003f */
[----:B------:R-:W-:Y:S02]  /*1310*/  UIADD3 UR12, UR6, 0x7f, URZ ;  /* 0x0000007f060c7890 */ /* 0x000fe4000fffe03f */
[----:B------:R-:W-:-:S02]  /*1320*/  UIMAD UR6, UR26, UR48, URZ ;  /* 0x000000301a0672a4 */ /* 0x000fc4000f8e023f */
[----:B------:R-:W-:Y:S01]  /*1330*/  @UP2 UIMAD UR53, UR5, UR11, UR47 ;  /* 0x0000000b053522a4 */ /* 0x000fe2000f8e022f */
[----:B-1----:R-:W-:Y:S01]  /*1340*/  VIADD R4, R4, 0xffffffe ;  /* 0x0ffffffe04047836 */ /* 0x002fe20000000000 */
[----:B------:R-:W-:Y:S02]  /*1350*/  UIMAD.WIDE UR8, UR29, UR40, URZ ;  /* 0x000000281d0872a5 */ /* 0x000fe4000f8e023f */
[----:B------:R-:W-:Y:S01]  /*1360*/  UIMAD.WIDE.U32 UR10, UR48, UR59, URZ ;  /* 0x0000003b300a72a5 */ /* 0x000fe2000f8e003f */
[----:B------:R-:W1:Y:S01]  /*1370*/  F2I.FTZ.U32.TRUNC.NTZ R5, R4 ;  /* 0x0000000400057305 */ /* 0x000e62000021f000 */
[----:B------:R-:W-:Y:S02]  /*1380*/  UIMAD UR6, UR58, UR59, UR6 ;  /* 0x0000003b3a0672a4 */ /* 0x000fe4000f8e0206 */
[----:B------:R-:W-:Y:S02]  /*1390*/  @UP2 UIADD3 UR49, UR17, UR22, URZ ;  /* 0x0000001611312290 */ /* 0x000fe4000fffe03f */
[----:B------:R-:W-:-:S02]  /*13a0*/  USEL UR57, UR18, UR16, !UP2 ;  /* 0x0000001012397287 */ /* 0x000fc4000d000000 */
        /* <DEDUP_REMOVED lines=23> */
[----:B------:R-:W-:Y:S02]  /*1520*/  UIMAD.WIDE.U32 UR10, UR8, UR5, URZ ;  /* 0x00000005080a72a5 */ /* 0x000fe4000f8e003f */
[----:B------:R-:W-:Y:S02]  /*1530*/  @UP3 UIMAD UR16, UR48, UR35, URZ ;  /* 0x00000023301032a4 */ /* 0x000fe4000f8e023f */
[----:B------:R-:W-:Y:S01]  /*1540*/  ISETP.GT.U32.AND P1, PT, R6, R0, PT ;  /* 0x000000000600720c */ /* 0x000fe20003f24070 */
[----:B------:R-:W-:Y:S02]  /*1550*/  USEL UR37, UR12, UR6, UP0 ;  /* 0x000000060c257287 */ /* 0x000fe40008000000 */
[----:B------:R-:W-:Y:S02]  /*1560*/  UISETP.NE.AND UP1, UPT, UR45, -0x1, UPT ;  /* 0xffffffff2d00788c */ /* 0x000fe4000bf25270 */
[----:B------:R-:W-:-:S02]  /*1570*/  USEL UR55, UR18, UR10, !UP2 ;  /* 0x0000000a12377287 */ /* 0x000fc4000d000000 */
[----:B------:R-:W-:Y:S02]  /*1580*/  @UP3 USEL UR12, UR16, UR5, !UP2 ;  /* 0x00000005100c3287 */ /* 0x000fe4000d000000 */
[----:B------:R-:W-:Y:S01]  /*1590*/  ULEA UR18, UR37, 0xffffff80, 0x7 ;  /* 0xffffff8025127891 */ /* 0x000fe2000f8e383f */
[----:B------:R-:W-:Y:S01]  /*15a0*/  @UP3 ULDC UR6, c[0x0][0x2e4] ;  /* 0x0000b90000063ab9 */ /* 0x000fe20000000800 */
[----:B------:R-:W-:Y:S02]  /*15b0*/  @!UP3 UIMAD UR16, UR48, UR40, UR56 ;  /* 0x000000283010b2a4 */ /* 0x000fe4000f8e0238 */
[----:B------:R-:W-:Y:S01]  /*15c0*/  @!P1 IMAD.IADD R0, R0, 0x1, -R6 ;  /* 0x0000000100009824 */ /* 0x000fe200078e0a06 */
[----:B------:R-:W-:Y:S01]  /*15d0*/  @UP3 UIMAD UR40, UR56, UR6, UR12 ;  /* 0x00000006382832a4 */ /* 0x000fe2000f8e020c */
[----:B------:R-:W-:Y:S01]  /*15e0*/  @!P1 IADD3 R4, R4, 0x1, RZ ;  /* 0x0000000104049810 */ /* 0x000fe20007ffe0ff */
[----:B------:R-:W-:Y:S01]  /*15f0*/  USHF.R.S32.HI UR19, URZ, 0x1f, UR18 ;  /* 0x0000001f3f137899 */ /* 0x000fe20008011412 */
[----:B------:R-:W-:Y:S01]  /*1600*/  PLOP3.LUT P1, PT, PT, PT, UP1, 0x80, 0x0 ;  /* 0x000000000000781c */ /* 0x000fe20003f2f018 */
[----:B------:R-:W-:Y:S01]  /*1610*/  UIADD3 UR6, UP0, UR18, UR34, URZ ;  /* 0x0000002212067290 */ /* 0x000fe2000ff1e03f */
        /* <DEDUP_REMOVED lines=48> */
.L_x_1275:
        /* <DEDUP_REMOVED lines=13> */
.L_x_1276:
        /* <DEDUP_REMOVED lines=11> */
.L_x_1277:
[----:B------:R-:W-:Y:S02]  /*1aa0*/  ULDC UR5, c[0x0][0x270] ;  /* 0x00009c0000057ab9 */ /* 0x000fe40000000800 */
[----:B------:R-:W-:-:S04]  /*1ab0*/  UIMAD UR5, UR48, UR5, UR56 ;  /* 0x00000005300572a4 */ /* 0x000fc8000f8e0238 */
[----:B------:R-:W-:-:S12]  /*1ac0*/  UIMAD UR5, UR5, UR59, URZ ;  /* 0x0000003b050572a4 */ /* 0x000fd8000f8e023f */
.L_x_1278:
[----:B------:R-:W2:Y:S01]  /*1ad0*/  LDL.64 R6, [R1+0x8] ;  /* 0x0000080001067983 */ /* 0x000ea20000100a00 */
[----:B------:R-:W-:Y:S01]  /*1ae0*/  ULDC UR9, c[0x0][0x270] ;  /* 0x00009c0000097ab9 */ /* 0x000fe20000000800 */
[----:B------:R-:W-:Y:S02]  /*1af0*/  ULDC UR8, c[0x0][0x2dc] ;  /* 0x0000b70000087ab9 */ /* 0x000fe40000000800 */
[----:B------:R1:W2:Y:S01]  /*1b00*/  LDL.64 R22, [R1+0x8] ;  /* 0x0000080001167983 */ /* 0x0002a20000100a00 */
[----:B------:R-:W-:Y:S01]  /*1b10*/  UIMAD UR23, UR8, UR9, URZ ;  /* 0x00000009081772a4 */ /* 0x000fe2000f8e023f */
[----:B------:R-:W-:Y:S01]  /*1b20*/  BSSY B1, `(.L_x_1274) ;  /* 0x000095e000017945 */ /* 0x000fe20003800000 */
[----:B------:R-:W-:Y:S01]  /*1b30*/  UIADD3 UR35, UR18, UR5, URZ ;  /* 0x0000000512237290 */ /* 0x000fe2000fffe03f */
[----:B------:R-:W3:Y:S01]  /*1b40*/  S2R R18, SR_TID.X ;  /* 0x0000000000127919 */ /* 0x000ee20000002100 */
        /* <DEDUP_REMOVED lines=9> */
[----:B------:R-:W-:-:S04]  /*1be0*/  UIMAD UR9, UR38, UR10, URZ ;  /* 0x0000000a260972a4 */ /* 0x000fc8000f8e023f */
[----:B------:R-:W-:Y:S01]  /*1bf0*/  UIMAD UR11, UR56, UR11, UR9 ;  /* 0x0000000b380b72a4 */ /* 0x000fe2000f8e0209 */
[----:B---3--:R-:W-:-:S04]  /*1c00*/  SHF.R.S32.HI R19, RZ, 0x1f, R18 ;  /* 0x0000001fff137819 */ /* 0x008fc80000011412 */
        /* <DEDUP_REMOVED lines=8> */
[----:B------:R-:W-:-:S03]  /*1c90*/  IMAD R5, R9, UR23, R5 ;  /* 0x0000001709057c24 */ /* 0x000fc6000f8e0205 */
[----:B------:R-:W-:-:S05]  /*1ca0*/  IADD3.X R10, R17, UR19, RZ, P2, !PT ;  /* 0x00000013110a7c10 */ /* 0x000fca00097fe4ff */
[----:B------:R-:W-:-:S04]  /*1cb0*/  IMAD R10, R10, UR32, RZ ;  /* 0x000000200a0a7c24 */ /* 0x000fc8000f8e02ff */
[----:B------:R-:W-:Y:S02]  /*1cc0*/  IMAD R13, R0, UR33, R10 ;  /* 0x00000021000d7c24 */ /* 0x000fe4000f8e020a */
[----:B--2---:R-:W-:Y:S02]  /*1cd0*/  IMAD.MOV.U32 R22, RZ, RZ, R6 ;  /* 0x000000ffff167224 */ /* 0x004fe400078e0006 */
[----:B------:R-:W2:Y:S03]  /*1ce0*/  LDC.64 R6, c[0x0][0x420] ;  /* 0x00010800ff067b82 */ /* 0x000ea60000000a00 */
[----:B------:R-:W-:Y:S01]  /*1cf0*/  IADD3 R8, P0, R22, UR6, RZ ;  /* 0x0000000616087c10 */ /* 0x000fe2000ff1e0ff */
[----:B------:R-:W-:Y:S01]  /*1d00*/  USHF.R.S32.HI UR6, URZ, 0x1f, UR22 ;  /* 0x0000001f3f067899 */ /* 0x000fe20008011416 */
[----:B------:R-:W-:-:S03]  /*1d10*/  SHF.R.S32.HI R23, RZ, 0x1f, R22 ;  /* 0x0000001fff177819 */ /* 0x000fc60000011416 */
[----:B------:R-:W-:Y:S01]  /*1d20*/  UIADD3.X UR6, UR21, UR6, UR52, UP2, UP0 ;  /* 0x0000000615067290 */ /* 0x000fe200097e0434 */
[----:B------:R-:W-:Y:S01]  /*1d30*/  IADD3.X R9, R23, UR53, RZ, P0, !PT ;  /* 0x0000003517097c10 */ /* 0x000fe200087fe4ff */
[----:B------:R-:W-:Y:S01]  /*1d40*/  UIADD3 UR8, UP2, UP0, UR51, UR8, UR55 ;  /* 0x0000000833087290 */ /* 0x000fe2000f85e037 */
[----:B------:R-:W-:Y:S01]  /*1d50*/  IMAD.WIDE.U32 R10, R0, UR32, R22 ;  /* 0x00000020000a7c25 */ /* 0x000fe2000f8e0016 */
[----:B------:R-:W-:Y:S01]  /*1d60*/  USHF.R.S32.HI UR21, URZ, 0x1f, UR5 ;  /* 0x0000001f3f157899 */ /* 0x000fe20008011405 */
[----:B------:R1:W-:Y:S01]  /*1d70*/  STL [R1+0xc], R23 ;  /* 0x00000c1701007387 */ /* 0x0003e20000100800 */
[----:B------:R-:W-:Y:S02]  /*1d80*/  UIADD3.X UR6, UR50, UR6, UR42, UP2, UP0 ;  /* 0x0000000632067290 */ /* 0x000fe400097e042a */
[C---:B------:R-:W-:Y:S01]  /*1d90*/  IADD3 R0, P0, R5.reuse, UR8, RZ ;  /* 0x0000000805007c10 */ /* 0x040fe2000ff1e0ff */
[----:B------:R-:W-:Y:S01]  /*1da0*/  ULEA.HI UR21, UR21, UR5, URZ, 0x7 ;  /* 0x0000000515157291 */ /* 0x000fe2000f8f383f */
[----:B------:R-:W-:Y:S01]  /*1db0*/  IADD3 R10, P2, R10, UR57, RZ ;  /* 0x000000390a0a7c10 */ /* 0x000fe2000ff5e0ff */
[----:B------:R-:W-:Y:S01]  /*1dc0*/  UIMAD UR8, UR38, UR16, URZ ;  /* 0x00000010260872a4 */ /* 0x000fe2000f8e023f */
[----:B------:R-:W-:Y:S01]  /*1dd0*/  LEA.HI.X.SX32 R5, R5, UR6, 0x1, P0 ;  /* 0x0000000605057c11 */ /* 0x000fe200080f0eff */
[----:B------:R-:W-:Y:S01]  /*1de0*/  USHF.R.S32.HI UR21, URZ, 0x7, UR21 ;  /* 0x000000073f157899 */ /* 0x000fe20008011415 */
[----:B------:R-:W-:Y:S01]  /*1df0*/  LEA R163, P0, R0, UR24, 0x2 ;  /* 0x0000001800a37c11 */ /* 0x000fe2000f8010ff */
[----:B------:R-:W-:Y:S01]  /*1e00*/  UIMAD UR6, UR56, UR17, UR8 ;  /* 0x00000011380672a4 */ /* 0x000fe2000f8e0208 */
[C---:B--2---:R-:W-:Y:S01]  /*1e10*/  IMAD R12, R6.reuse, UR19, RZ ;  /* 0x00000013060c7c24 */ /* 0x044fe2000f8e02ff */
[----:B------:R-:W-:Y:S01]  /*1e20*/  IADD3.X R11, R11, UR49, R13, P2, !PT ;  /* 0x000000310b0b7c10 */ /* 0x000fe200097fe40d */
[----:B------:R-:W-:Y:S01]  /*1e30*/  IMAD.WIDE.U32 R8, R6, UR18, R8 ;  /* 0x0000001206087c25 */ /* 0x000fe2000f8e0008 */
[----:B------:R-:W-:Y:S01]  /*1e40*/  LEA.HI.X R162, R0, UR25, R5, 0x2, P0 ;  /* 0x0000001900a27c11 */ /* 0x000fe200080f1405 */
[----:B------:R-:W-:-:S02]  /*1e50*/  UISETP.LT.AND UP0, UPT, URZ, UR21, UPT ;  /* 0x000000153f00728c */ /* 0x000fc4000bf01270 */
[----:B------:R-:W-:Y:S01]  /*1e60*/  IMAD R12, R7, UR18, R12 ;  /* 0x00000012070c7c24 */ /* 0x000fe2000f8e020c */
[----:B------:R-:W-:Y:S01]  /*1e70*/  ULDC.64 UR8, c[0x0][0x210] ;  /* 0x0000840000087ab9 */ /* 0x000fe20000000a00 */
[----:B------:R-:W-:Y:S01]  /*1e80*/  IMAD.U32 R5, RZ, RZ, UR16 ;  /* 0x00000010ff057e24 */ /* 0x000fe2000f8e00ff */
[----:B------:R-:W-:Y:S01]  /*1e90*/  USEL UR21, URZ, UR21, !UP0 ;  /* 0x000000153f157287 */ /* 0x000fe2000c000000 */
[----:B------:R-:W-:Y:S01]  /*1ea0*/  IMAD.IADD R9, R9, 0x1, R12 ;  /* 0x0000000109097824 */ /* 0x000fe200078e020c */
[----:B------:R-:W-:Y:S01]  /*1eb0*/  ULDC.64 UR24, c[0x0][0x478] ;  /* 0x00011e0000187ab9 */ /* 0x000fe20000000a00 */
[----:B------:R-:W-:Y:S01]  /*1ec0*/  IMAD.U32 R0, RZ, RZ, UR10 ;  /* 0x0000000aff007e24 */ /* 0x000fe2000f8e00ff */
[----:B------:R-:W-:Y:S01]  /*1ed0*/  UISETP.GT.AND UP0, UPT, UR37, UR21, UPT ;  /* 0x000000152500728c */ /* 0x000fe2000bf04270 */
[----:B------:R-:W-:Y:S01]  /*1ee0*/  IMAD.WIDE.U32 R10, R5, UR56, R10 ;  /* 0x00000038050a7c25 */ /* 0x000fe2000f8e000a */
[----:B------:R-:W-:Y:S01]  /*1ef0*/  UIADD3 UR10, UR18, UR40, URZ ;  /* 0x00000028120a7290 */ /* 0x000fe2000fffe03f */
[----:B------:R-:W-:-:S02]  /*1f00*/  ULDC.64 UR16, c[0x0][0x3e0] ;  /* 0x0000f80000107ab9 */ /* 0x000fc40000000a00 */
[----:B------:R-:W-:Y:S01]  /*1f10*/  IMAD.WIDE.U32 R8, R0, UR56, R8 ;  /* 0x0000003800087c25 */ /* 0x000fe2000f8e0008 */
[C---:B------:R-:W-:Y:S01]  /*1f20*/  LEA R192, P0, R10.reuse, UR8, 0x1 ;  /* 0x000000080ac07c11 */ /* 0x040fe2000f8008ff */
[----:B------:R-:W-:Y:S01]  /*1f30*/  ULDC.64 UR18, c[0x0][0x2b0] ;  /* 0x0000ac0000127ab9 */ /* 0x000fe20000000a00 */
[----:B------:R-:W-:Y:S01]  /*1f40*/  UIMAD.WIDE UR24, UR35, 0x4, UR24 ;  /* 0x00000004231878a5 */ /* 0x000fe2000f8e0218 */
[----:B------:R-:W-:Y:S02]  /*1f50*/  VIADD R5, R11, UR6 ;  /* 0x000000060b057c36 */ /* 0x000fe40008000000 */
        /* <DEDUP_REMOVED lines=15> */
[----:B-1----:R-:W-:Y:S05]  /*2050*/  @P0 BRA `(.L_x_1279) ;  /* 0x0000000400fc0947 */ /* 0x002fea0003800000 */
        /* <DEDUP_REMOVED lines=19> */
.L_x_1280:
        /* <DEDUP_REMOVED lines=19> */
.L_x_1281:
        /* <DEDUP_REMOVED lines=32> */
.L_x_1283:
[----:B------:R-:W-:Y:S05]  /*24c0*/  BSYNC B0 ;  /* 0x0000000000007941 */ /* 0x000fea0003800000 */
.L_x_1282:
        /* <DEDUP_REMOVED lines=14> */
.L_x_1285:
[----:B------:R-:W-:Y:S05]  /*25b0*/  BSYNC B0 ;  /* 0x0000000000007941 */ /* 0x000fea0003800000 */
.L_x_1284:
        /* <DEDUP_REMOVED lines=26> */
.L_x_1287:
[----:B------:R-:W-:Y:S05]  /*2760*/  BSYNC B0 ;  /* 0x0000000000007941 */ /* 0x000fea0003800000 */
.L_x_1286:
        /* <DEDUP_REMOVED lines=14> */
.L_x_1279:
[----:B------:R-:W2:Y:S01]  /*2850*/  LDL R8, [R1+0x30] ;  /* 0x0000300001087983 */ /* 0x000ea20000100800 */
[----:B------:R-:W-:Y:S01]  /*2860*/  PLOP3.LUT P1, PT, PT, PT, UP4, 0x80, 0x0 ;  /* 0x000000000000781c */ /* 0x000fe20003f2f048 */
[----:B------:R-:W-:Y:S01]  /*2870*/  UIMAD UR5, UR9, -0x80, UR13 ;  /* 0xffffff80090578a4 */ /* 0x000fe2000f8e020d */
[----:B------:R-:W-:Y:S01]  /*2880*/  VIADD R16, R3, 0x40 ;  /* 0x0000004003107836 */ /* 0x000fe20000000000 */
[----:B------:R-:W-:Y:S01]  /*2890*/  ULEA.HI UR6, UR9, UR9, URZ, 0x1 ;  /* 0x0000000909067291 */ /* 0x000fe2000f8f083f */
[----:B------:R-:W-:Y:S01]  /*28a0*/  BSSY B0, `(.L_x_1289) ;  /* 0x000001a000007945 */ /* 0x000fe20003800000 */
[----:B------:R-:W-:-:S08]  /*28b0*/  IMAD.U32 R10, RZ, RZ, UR28 ;  /* 0x0000001cff0a7e24 */ /* 0x000fd0000f8e00ff */
[----:B------:R-:W-:Y:S01]  /*28c0*/  @P1 BAR.SYNC.DEFER_BLOCKING 0x0 ;  /* 0x0000000000001b1d */ /* 0x000fe20000010000 */
[----:B------:R-:W-:Y:S01]  /*28d0*/  ISETP.GE.AND P3, PT, R3, UR5, PT ;  /* 0x0000000503007c0c */ /* 0x000fe2000bf66270 */
[----:B------:R-:W-:Y:S01]  /*28e0*/  ULOP3.LUT UR6, UR6, 0xfffffffe, URZ, 0xc0, !UPT ;  /* 0xfffffffe06067892 */ /* 0x000fe2000f8ec03f */
[----:B------:R-:W-:-:S03]  /*28f0*/  ISETP.GE.AND P2, PT, R16, UR5, PT ;  /* 0x0000000510007c0c */ /* 0x000fc6000bf46270 */
[----:B------:R-:W-:-:S04]  /*2900*/  UIADD3 UR6, UR9, -UR6, URZ ;  /* 0x8000000609067290 */ /* 0x000fc8000fffe03f */
        /* <DEDUP_REMOVED lines=19> */
.L_x_1290:
[----:B------:R-:W-:Y:S05]  /*2a40*/  BSYNC B0 ;  /* 0x0000000000007941 */ /* 0x000fea0003800000 */
.L_x_1289:
        /* <DEDUP_REMOVED lines=14> */
.L_x_1292:
[----:B------:R-:W-:Y:S05]  /*2b30*/  BSYNC B0 ;  /* 0x0000000000007941 */ /* 0x000fea0003800000 */
.L_x_1291:
        /* <DEDUP_REMOVED lines=17> */
.L_x_1294:
[----:B------:R-:W-:Y:S05]  /*2c50*/  BSYNC B0 ;  /* 0x0000000000007941 */ /* 0x000fea0003800000 */
.L_x_1293:
        /* <DEDUP_REMOVED lines=21> */
.L_x_1296:
[----:B------:R-:W-:Y:S05]  /*2db0*/  BSYNC B0 ;  /* 0x0000000000007941 */ /* 0x000fea0003800000 */
.L_x_1295:
        /* <DEDUP_REMOVED lines=46> */
.L_x_1298:
[----:B------:R-:W-:Y:S05]  /*30a0*/  BSYNC B0 ;  /* 0x0000000000007941 */ /* 0x000fea0003800000 */
.L_x_1297:
        /* <DEDUP_REMOVED lines=23> */
.L_x_1300:
[----:B------:R-:W-:Y:S05]  /*3220*/  BSYNC B0 ;  /* 0x0000000000007941 */ /* 0x000fea0003800000 */
.L_x_1299:
[----:B------:R-:W-:Y:S01]  /*3230*/  UIMAD UR5, UR36, UR26, URZ ;  /* 0x0000001a240572a4 */ /* 0x000fe2000f8e023f */
[----:B-1----:R-:W-:Y:S01]  /*3240*/  MOV R6, UR26 ;  /* 0x0000001a00067c02 */ /* 0x002fe20008000f00 */
        /* <DEDUP_REMOVED lines=34> */
.L_x_1302:
[----:B------:R-:W-:Y:S05]  /*3470*/  BSYNC B0 ;  /* 0x0000000000007941 */ /* 0x000fea0003800000 */
.L_x_1301:
        /* <DEDUP_REMOVED lines=22> */
.L_x_1304:
[----:B------:R-:W-:Y:S05]  /*35e0*/  BSYNC B0 ;  /* 0x0000000000007941 */ /* 0x000fea0003800000 */
.L_x_1303:
[----:B------:R-:W-:Y:S01]  /*35f0*/  ULDC.64 UR24, c[0x0][0x3c8] ;  /* 0x0000f20000187ab9 */ /* 0x000fe20000000a00 */
[----:B------:R-:W-:Y:S01]  /*3600*/  USHF.R.S32.HI UR6, URZ, 0x1f, UR56 ;  /* 0x0000001f3f067899 */ /* 0x000fe20008011438 */
[----:B------:R-:W-:Y:S01]  /*3610*/  ISETP.NE.AND P3, PT, R15, RZ, PT ;  /* 0x000000ff0f00720c */ /* 0x000fe20003f65270 */
[----:B------:R-:W-:Y:S01]  /*3620*/  UISETP.NE.U32.AND UP1, UPT, UR24, URZ, UPT ;  /* 0x0000003f1800728c */ /* 0x000fe2000bf25070 */
[----:B-1----:R-:W-:Y:S01]  /*3630*/  SHF.R.S32.HI R9, RZ, 0x1f, R20 ;  /* 0x0000001fff097819 */ /* 0x002fe20000011414 */
[----:B------:R-:W-:Y:S01]  /*3640*/  IMAD.MOV.U32 R14, RZ, RZ, 0x7f800000 ;  /* 0x7f800000ff0e7424 */ /* 0x000fe200078e00ff */
[----:B------:R-:W-:Y:S01]  /*3650*/  SHF.R.S32.HI R3, RZ, 0x1f, R13 ;  /* 0x0000001fff037819 */ /* 0x000fe2000001140d */
[----:B------:R-:W-:Y:S01]  /*3660*/  UISETP.NE.AND.EX UP1, UPT, UR25, URZ, UPT, UP1 ;  /* 0x0000003f1900728c */ /* 0x000fe2000bf25310 */
[----:B------:R-:W-:Y:S01]  /*3670*/  IMAD.MOV.U32 R12, RZ, RZ, 0x7f800000 ;  /* 0x7f800000ff0c7424 */ /* 0x000fe200078e00ff */
[----:B------:R-:W0:Y:S01]  /*3680*/  LDGDEPBAR ;  /* 0x00000000000079af */ /* 0x000e220000000000 */
[----:B------:R-:W-:Y:S01]  /*3690*/  IMAD.MOV.U32 R11, RZ, RZ, 0x7f800000 ;  /* 0x7f800000ff0b7424 */ /* 0x000fe200078e00ff */
[----:B------:R-:W-:Y:S01]  /*36a0*/  ULDC UR42, c[0x0][0x2d0] ;  /* 0x0000b400002a7ab9 */ /* 0x000fe20000000800 */
[----:B------:R-:W-:Y:S01]  /*36b0*/  IMAD.MOV.U32 R10, RZ, RZ, 0x7f800000 ;  /* 0x7f800000ff0a7424 */ /* 0x000fe200078e00ff */
[----:B------:R-:W-:Y:S01]  /*36c0*/  PLOP3.LUT P1, PT, PT, PT, UP1, 0x80, 0x0 ;  /* 0x000000000000781c */ /* 0x000fe20003f2f018 */
[----:B------:R-:W-:Y:S01]  /*36d0*/  IMAD.U32 R135, RZ, RZ, UR54 ;  /* 0x00000036ff877e24 */ /* 0x000fe2000f8e00ff */
[----:B------:R-:W-:-:S03]  /*36e0*/  ULDC UR44, c[0x0][0x398] ;  /* 0x0000e600002c7ab9 */ /* 0x000fc60000000800 */
[----:B------:R-:W-:Y:S01]  /*36f0*/  @UP1 ULDC.64 UR26, c[0x0][0x3d0] ;  /* 0x0000f400001a1ab9 */ /* 0x000fe20000000a00 */
[----:B------:R-:W-:Y:S01]  /*3700*/  @UP1 UMOV UR10, UR56 ;  /* 0x00000038000a1c82 */ /* 0x000fe20008000000 */
[----:B------:R-:W-:Y:S01]  /*3710*/  @UP1 UIMAD UR5, UR58, UR26, URZ ;  /* 0x0000001a3a0512a4 */ /* 0x000fe2000f8e023f */
[----:B------:R-:W-:Y:S02]  /*3720*/  @UP1 UMOV UR11, UR6 ;  /* 0x00000006000b1c82 */ /* 0x000fe40008000000 */
[----:B------:R-:W-:Y:S02]  /*3730*/  @UP1 UIMAD.WIDE.U32 UR10, UR48, UR26, UR10 ;  /* 0x0000001a300a12a5 */ /* 0x000fe4000f8e000a */
[----:B------:R-:W-:Y:S02]  /*3740*/  @UP1 UIMAD UR5, UR48, UR27, UR5 ;  /* 0x0000001b300512a4 */ /* 0x000fe4000f8e0205 */
[----:B------:R-:W-:Y:S02]  /*3750*/  @UP1 ULEA UR24, UP0, UR10, UR24, 0x2 ;  /* 0x000000180a181291 */ /* 0x000fe4000f80103f */
[----:B------:R-:W-:-:S04]  /*3760*/  @UP1 UIADD3 UR5, UR11, UR5, URZ ;  /* 0x000000050b051290 */ /* 0x000fc8000fffe03f */
[----:B------:R-:W-:Y:S01]  /*3770*/  @UP1 ULEA.HI.X UR25, UR10, UR25, UR5, 0x2, UP0 ;  /* 0x000000190a191291 */ /* 0x000fe200080f1405 */
[----:B------:R-:W-:Y:S01]  /*3780*/  IMAD.U32 R4, RZ, RZ, UR24 ;  /* 0x00000018ff047e24 */ /* 0x000fe2000f8e00ff */
[----:B--234-:R-:W-:Y:S01]  /*3790*/  SHF.L.U64.HI R0, R20, 0x2, R9 ;  /* 0x0000000214007819 */ /* 0x01cfe20000010209 */
[----:B------:R-:W-:-:S03]  /*37a0*/  @UP1 ULDC UR5, c[0x0][0x2e8] ;  /* 0x0000ba0000051ab9 */ /* 0x000fc60000000800 */
[----:B------:R-:W-:-:S05]  /*37b0*/  IMAD.U32 R5, RZ, RZ, UR25 ;  /* 0x00000019ff057e24 */ /* 0x000fca000f8e00ff */
[----:B------:R1:W2:Y:S02]  /*37c0*/  @P1 LDG.E R8, desc[UR14][R4.64] ;  /* 0x0000000e04081981 */ /* 0x0002a4000c1e1900 */
[----:B-1----:R-:W-:-:S05]  /*37d0*/  IMAD.SHL.U32 R4, R20, 0x4, RZ ;  /* 0x0000000414047824 */ /* 0x002fca00078e00ff */
[----:B------:R-:W-:-:S04]  /*37e0*/  IADD3 R4, P2, R4, UR17, RZ ;  /* 0x0000001104047c10 */ /* 0x000fc8000ff5e0ff */
[----:B------:R-:W-:Y:S02]  /*37f0*/  IADD3.X R5, R0, UR16, RZ, P2, !PT ;  /* 0x0000001000057c10 */ /* 0x000fe400097fe4ff */
[----:B------:R-:W-:-:S03]  /*3800*/  @!P4 LEA R6, P2, R13, UR17, 0x2 ;  /* 0x000000110d06cc11 */ /* 0x000fc6000f8410ff */
[----:B------:R-:W3:Y:S01]  /*3810*/  @!P3 LDG.E R14, desc[UR14][R4.64] ;  /* 0x0000000e040eb981 */ /* 0x000ee2000c1e1900 */
[----:B------:R-:W-:-:S03]  /*3820*/  @!P4 LEA.HI.X R7, R13, UR16, R3, 0x2, P2 ;  /* 0x000000100d07cc11 */ /* 0x000fc600090f1403 */
[----:B------:R-:W4:Y:S04]  /*3830*/  @!P6 LDG.E R12, desc[UR14][R4.64+0x20] ;  /* 0x0000200e040ce981 */ /* 0x000f28000c1e1900 */
[----:B------:R1:W5:Y:S04]  /*3840*/  @!P5 LDG.E R11, desc[UR14][R4.64+0x100] ;  /* 0x0001000e040bd981 */ /* 0x000368000c1e1900 */
[----:B------:R-:W5:Y:S01]  /*3850*/  @!P4 LDG.E R10, desc[UR14][R6.64] ;  /* 0x0000000e060ac981 */ /* 0x000f62000c1e1900 */
[----:B------:R-:W2:Y:S01]  /*3860*/  @P1 MUFU.RCP R3, UR5 ;  /* 0x0000000500031d08 */ /* 0x000ea20008001000 */
[----:B------:R-:W-:-:S04]  /*3870*/  LEA.HI R0, R19, R18, RZ, 0x7 ;  /* 0x0000001213007211 */ /* 0x000fc800078f38ff */
[----:B------:R-:W-:Y:S01]  /*3880*/  SHF.R.S32.HI R0, RZ, 0x7, R0 ;  /* 0x00000007ff007819 */ /* 0x000fe20000011400 */
[----:B-1----:R-:W-:-:S05]  /*3890*/  IMAD.SHL.U32 R4, R18, 0x2, RZ ;  /* 0x0000000212047824 */ /* 0x002fca00078e00ff */
[----:B------:R-:W-:-:S05]  /*38a0*/  LOP3.LUT R4, R4, 0x6, RZ, 0xc0, !PT ;  /* 0x0000000604047812 */ /* 0x000fca00078ec0ff */
[----:B------:R-:W-:-:S04]  /*38b0*/  IMAD R0, R0, 0x40, R4 ;  /* 0x0000004000007824 */ /* 0x000fc800078e0204 */
[----:B------:R-:W-:Y:S02]  /*38c0*/  IMAD R135, R135, 0x80, R0 ;  /* 0x0000008087877824 */ /* 0x000fe400078e0200 */
[C---:B------:R-:W-:Y:S01]  /*38d0*/  VIADD R0, R20.reuse, 0xffffff80 ;  /* 0xffffff8014007836 */ /* 0x040fe20000000000 */
[----:B------:R-:W-:Y:S01]  /*38e0*/  SHF.L.U64.HI R5, R20, 0x2, R9 ;  /* 0x0000000214057819 */ /* 0x000fe20000010209 */
[----:B------:R-:W-:Y:S02]  /*38f0*/  VIADD R4, R124, 0x1000 ;  /* 0x000010007c047836 */ /* 0x000fe40000000000 */
        /* <DEDUP_REMOVED lines=46> */
[----:B------:R1:W-:Y:S02]  /*3be0*/  STL [R1+0x2c], R3 ;  /* 0x00002c0301007387 */ /* 0x0003e40000100800 */
[----:B-1----:R-:W-:Y:S02]  /*3bf0*/  SHF.R.S32.HI R3, RZ, 0x1f, R0 ;  /* 0x0000001fff037819 */ /* 0x002fe40000011400 */
[----:B---3--:R-:W-:Y:S02]  /*3c00*/  STL [R1+0x14], R14 ;  /* 0x0000140e01007387 */ /* 0x008fe40000100800 */
[C---:B------:R-:W-:Y:S01]  /*3c10*/  SHF.L.U64.HI R3, R0.reuse, 0x2, R3 ;  /* 0x0000000200037819 */ /* 0x040fe20000010203 */
[----:B------:R-:W-:Y:S01]  /*3c20*/  IMAD.SHL.U32 R0, R0, 0x4, RZ ;  /* 0x0000000400007824 */ /* 0x000fe200078e00ff */
[----:B----4-:R-:W-:Y:S04]  /*3c30*/  STL [R1+0x18], R12 ;  /* 0x0000180c01007387 */ /* 0x010fe80000100800 */
[----:B-----5:R-:W-:Y:S04]  /*3c40*/  STL [R1+0x4], R11 ;  /* 0x0000040b01007387 */ /* 0x020fe80000100800 */
[----:B------:R-:W-:Y:S04]  /*3c50*/  STL [R1+0x10], R10 ;  /* 0x0000100a01007387 */ /* 0x000fe80000100800 */
[----:B------:R-:W-:Y:S04]  /*3c60*/  STL [R1+0x28], R5 ;  /* 0x0000280501007387 */ /* 0x000fe80000100800 */
[----:B------:R1:W-:Y:S04]  /*3c70*/  STL [R1+0x24], R3 ;  /* 0x0000240301007387 */ /* 0x0003e80000100800 */
[----:B------:R2:W-:Y:S04]  /*3c80*/  STL [R1+0x20], R0 ;  /* 0x0000200001007387 */ /* 0x0005e80000100800 */
[----:B------:R2:W-:Y:S01]  /*3c90*/  STL [R1], R146 ;  /* 0x0000009201007387 */ /* 0x0005e20000100800 */
[----:B------:R-:W-:Y:S01]  /*3ca0*/  @UP1 UMOV UR5, UR6 ;  /* 0x0000000600051c82 */ /* 0x000fe20008000000 */
[----:B------:R-:W-:Y:S01]  /*3cb0*/  ULDC UR6, c[0x0][0x39c] ;  /* 0x0000e70000067ab9 */ /* 0x000fe20000000800 */
[----:B-1----:R-:W-:-:S04]  /*3cc0*/  SEL R3, R4, R124, !P0 ;  /* 0x0000007c04037207 */ /* 0x002fc80004000000 */
[----:B------:R-:W-:-:S07]  /*3cd0*/  LEA R3, R3, UR4, 0x1 ;  /* 0x0000000403037c11 */ /* 0x000fce000f8e08ff */
.L_x_1309:
[----:B------:R-:W3:Y:S01]  /*3ce0*/  LDL R131, [R1+0x2c] ;  /* 0x00002c0001837983 */ /* 0x000ee20000100800 */
[----:B------:R-:W-:Y:S01]  /*3cf0*/  IADD3 R112, R126, R118, RZ ;  /* 0x000000767e707210 */ /* 0x000fe20007ffe0ff */
[----:B------:R-:W-:Y:S01]  /*3d00*/  USHF.L.U32 UR10, UR9, 0x7, URZ ;  /* 0x00000007090a7899 */ /* 0x000fe2000800063f */
[----:B------:R-:W-:Y:S01]  /*3d10*/  MOV R238, R163 ;  /* 0x000000a300ee7202 */ /* 0x000fe20000000f00 */
[----:B--2---:R-:W2:Y:S01]  /*3d20*/  LDL R0, [R1+0x28] ;  /* 0x0000280001007983 */ /* 0x004ea20000100800 */
[----:B------:R-:W-:Y:S01]  /*3d30*/  UMOV UR12, UR60 ;  /* 0x0000003c000c7c82 */ /* 0x000fe20008000000 */
[----:B------:R-:W-:Y:S01]  /*3d40*/  UISETP.GE.AND UP0, UPT, UR10, UR39, UPT ;  /* 0x000000270a00728c */ /* 0x000fe2000bf06270 */
[----:B------:R-:W-:Y:S01]  /*3d50*/  MOV R239, R162 ;  /* 0x000000a200ef7202 */ /* 0x000fe20000000f00 */
        /* <DEDUP_REMOVED lines=44> */
[----:B------:R-:W1:Y:S01]  /*4020*/  MUFU.TANH R171, R6 ;  /* 0x0000000600ab7308 */ /* 0x000e620000002400 */
        /* <DEDUP_REMOVED lines=11> */
[----:B------:R-:W4:Y:S02]  /*40e0*/  MUFU.TANH R165, R10 ;  /* 0x0000000a00a57308 */ /* 0x000f240000002400 */
        /* <DEDUP_REMOVED lines=16> */
[----:B------:R-:W-:Y:S01]  /*41f0*/  FMUL.FTZ R110, R33, UR6 ;  /* 0x00000006216e7c20 */ /* 0x000fe20008410000 */
[----:B------:R-:W-:Y:S06]  /*4200*/  FMUL.FTZ R111, R32, UR6 ;  /* 0x00000006206f7c20 */ /* 0x000fec0008410000 */
[----:B------:R1:W-:Y:S10]  /*4210*/  MUFU.TANH R167, R9 ;  /* 0x0000000900a77308 */ /* 0x0003f40000002400 */
[----:B------:R3:W-:Y:S10]  /*4220*/  MUFU.TANH R164, R14 ;  /* 0x0000000e00a47308 */ /* 0x0007f40000002400 */
[----:B------:R2:W4:Y:S01]  /*4230*/  MUFU.TANH R160, R15 ;  /* 0x0000000f00a07308 */ /* 0x0005220000002400 */
[----:B-1----:R-:W1:Y:S09]  /*4240*/  LDSM.16.M88.4 R8, [R117+0x6c00] ;  /* 0x006c00007508783b */ /* 0x002e720000000200 */
[----:B------:R-:W-:Y:S01]  /*4250*/  MUFU.TANH R147, R22 ;  /* 0x0000001600937308 */ /* 0x000fe20000002400 */
[----:B---3--:R-:W-:Y:S01]  /*4260*/  IADD3 R14, P0, R131, UR19, RZ ;  /* 0x00000013830e7c10 */ /* 0x008fe2000ff1e0ff */
[-C--:B------:R-:W-:Y:S08]  /*4270*/  HMMA.16816.F32 R36, R104, R4.reuse, R36 ;  /* 0x000000046824723c */ /* 0x080ff00000001824 */
[----:B------:R3:W-:Y:S03]  /*4280*/  MUFU.TANH R138, R23 ;  /* 0x00000017008a7308 */ /* 0x0007e60000002400 */
[----:B--2---:R-:W-:Y:S01]  /*4290*/  IADD3.X R15, R0, UR18, RZ, P0, !PT ;  /* 0x00000012000f7c10 */ /* 0x004fe200087fe4ff */
        /* <DEDUP_REMOVED lines=9> */
[----:B------:R-:W-:Y:S01]  /*4330*/  MUFU.TANH R152, R18 ;  /* 0x0000001200987308 */ /* 0x000fe20000002400 */
[----:B------:R2:W5:Y:S01]  /*4340*/  LDG.E R131, desc[UR14][R14.64+0x120] ;  /* 0x0001200e0e837981 */ /* 0x000562000c1e1900 */
[----:B------:R-:W-:Y:S01]  /*4350*/  IADD3 R0, R0, UR10, RZ ;  /* 0x0000000a00007c10 */ /* 0x000fe2000fffe0ff */
[----:B------:R-:W-:Y:S01]  /*4360*/  FMUL.FTZ R100, R39, UR6 ;  /* 0x0000000627647c20 */ /* 0x000fe20008410000 */
[----:B------:R-:W-:Y:S01]  /*4370*/  FMUL.FTZ R102, R36, UR6 ;  /* 0x0000000624667c20 */ /* 0x000fe20008410000 */
[----:B------:R-:W-:Y:S05]  /*4380*/  FMUL.FTZ R103, R37, UR6 ;  /* 0x0000000625677c20 */ /* 0x000fea0008410000 */
[----:B------:R4:W4:Y:S01]  /*4390*/  MUFU.TANH R158, R12 ;  /* 0x0000000c009e7308 */ /* 0x0009220000002400 */
[-C--:B-1----:R-:W-:Y:S03]  /*43a0*/  HMMA.16816.F32 R52, R104, R8.reuse, R52 ;  /* 0x000000086834723c */ /* 0x082fe60000001834 */
[----:B------:R-:W-:Y:S01]  /*43b0*/  IADD3 R4, R0, 0x47, RZ ;  /* 0x0000004700047810 */ /* 0x000fe20007ffe0ff */
[----:B------:R-:W-:Y:S01]  /*43c0*/  FMUL.FTZ R137, R42, UR6 ;  /* 0x000000062a897c20 */ /* 0x000fe20008410000 */
[----:B------:R-:W-:Y:S01]  /*43d0*/  IADD3 R42, R0, -0x1, RZ ;  /* 0xffffffff002a7810 */ /* 0x000fe20007ffe0ff */
[----:B------:R-:W-:Y:S03]  /*43e0*/  FMUL.FTZ R149, R40, UR6 ;  /* 0x0000000628957c20 */ /* 0x000fe60008410000 */
[----:B------:R-:W-:Y:S02]  /*43f0*/  MUFU.TANH R156, R13 ;  /* 0x0000000d009c7308 */ /* 0x000fe40000002400 */
[----:B------:R-:W-:Y:S01]  /*4400*/  FMUL.FTZ R151, R47, UR6 ;  /* 0x000000062f977c20 */ /* 0x000fe20008410000 */
[----:B------:R-:W-:Y:S01]  /*4410*/  ISETP.GE.AND P0, PT, R4, RZ, PT ;  /* 0x000000ff0400720c */ /* 0x000fe20003f06270 */
[C---:B------:R-:W-:Y:S04]  /*4420*/  HMMA.16816.F32 R56, R112.reuse, R8, R56 ;  /* 0x000000087038723c */ /* 0x040fe80000001838 */
[C---:B------:R-:W-:Y:S02]  /*4430*/  IADD3 R5, R0.reuse, 0x48, RZ ;  /* 0x0000004800057810 */ /* 0x040fe40007ffe0ff */
[----:B------:R1:W-:Y:S01]  /*4440*/  MUFU.TANH R47, R20 ;  /* 0x00000014002f7308 */ /* 0x0003e20000002400 */
[----:B---3--:R-:W-:Y:S01]  /*4450*/  IADD3 R23, R0, 0x8, RZ ;  /* 0x0000000800177810 */ /* 0x008fe20007ffe0ff */
[----:B------:R-:W-:Y:S03]  /*4460*/  FMUL.FTZ R155, R48, UR6 ;  /* 0x00000006309b7c20 */ /* 0x000fe60008410000 */
[----:B------:R-:W-:Y:S01]  /*4470*/  IADD3 R22, R0, 0x7, RZ ;  /* 0x0000000700167810 */ /* 0x000fe20007ffe0ff */
[-C--:B------:R-:W-:Y:S03]  /*4480*/  HMMA.16816.F32 R60, R112, R10.reuse, R60 ;  /* 0x0000000a703c723c */ /* 0x080fe6000000183c */
[----:B------:R-:W-:Y:S01]  /*4490*/  ISETP.GE.AND P3, PT, R42, RZ, PT ;  /* 0x000000ff2a00720c */ /* 0x000fe20003f66270 */
[----:B------:R-:W-:Y:S01]  /*44a0*/  MUFU.TANH R34, R24 ;  /* 0x0000001800227308 */ /* 0x000fe20000002400 */
[----:B------:R-:W-:Y:S01]  /*44b0*/  ISETP.GE.AND P1, PT, R5, RZ, PT ;  /* 0x000000ff0500720c */ /* 0x000fe20003f26270 */
[----:B--2---:R-:W-:Y:S01]  /*44c0*/  FMUL.FTZ R14, R21, UR6 ;  /* 0x00000006150e7c20 */ /* 0x004fe20008410000 */
[----:B------:R-:W-:Y:S01]  /*44d0*/  ISETP.GE.AND P2, PT, R23, RZ, PT ;  /* 0x000000ff1700720c */ /* 0x000fe20003f46270 */
[----:B------:R-:W-:Y:S01]  /*44e0*/  FMUL.FTZ R150, R41, UR6 ;  /* 0x0000000629967c20 */ /* 0x000fe20008410000 */
[----:B------:R-:W-:Y:S01]  /*44f0*/  ISETP.GE.AND P6, PT, R22, RZ, PT ;  /* 0x000000ff1600720c */ /* 0x000fe20003fc6270 */
[----:B------:R-:W-:Y:S04]  /*4500*/  HMMA.16816.F32 R64, R104, R10, R64 ;  /* 0x0000000a6840723c */ /* 0x000fe80000001840 */
[----:B------:R2:W-:Y:S01]  /*4510*/  MUFU.TANH R48, R14 ;  /* 0x0000000e00307308 */ /* 0x0005e20000002400 */
[C---:B------:R-:W-:Y:S01]  /*4520*/  IADD3 R39, R0.reuse, -0x10, RZ ;  /* 0xfffffff000277810 */ /* 0x040fe20007ffe0ff */
[----:B----4-:R-:W-:Y:S01]  /*4530*/  FMUL.FTZ R12, R17, UR6 ;  /* 0x00000006110c7c20 */ /* 0x010fe20008410000 */
[----:B-1----:R-:W-:Y:S01]  /*4540*/  IADD3 R20, R0, 0x3f, RZ ;  /* 0x0000003f00147810 */ /* 0x002fe20007ffe0ff */
[----:B------:R-:W-:Y:S03]  /*4550*/  FMUL.FTZ R13, R16, UR6 ;  /* 0x00000006100d7c20 */ /* 0x000fe60008410000 */
[----:B------:R-:W-:Y:S03]  /*4560*/  @!P0 IADD3 R4, -R0, -0x47, RZ ;  /* 0xffffffb900048810 */ /* 0x000fe60007ffe1ff */
[----:B------:R-:W-:Y:S01]  /*4570*/  MUFU.TANH R109, R27 ;  /* 0x0000001b006d7308 */ /* 0x000fe20000002400 */
[----:B------:R-:W-:Y:S01]  /*4580*/  ISETP.GE.AND P0, PT, R39, RZ, PT ;  /* 0x000000ff2700720c */ /* 0x000fe20003f06270 */
[----:B------:R-:W-:Y:S01]  /*4590*/  FMUL.FTZ R101, R38, UR6 ;  /* 0x0000000626657c20 */ /* 0x000fe20008410000 */
[C---:B------:R-:W-:Y:S01]  /*45a0*/  IADD3 R19, R0.reuse, 0x38, RZ ;  /* 0x0000003800137810 */ /* 0x040fe20007ffe0ff */
[----:B------:R-:W-:Y:S01]  /*45b0*/  FMUL.FTZ R112, R51, UR6 ;  /* 0x0000000633707c20 */ /* 0x000fe20008410000 */
[----:B------:R-:W-:Y:S01]  /*45c0*/  IADD3 R40, R0, -0x9, RZ ;  /* 0xfffffff700287810 */ /* 0x000fe20007ffe0ff */
[----:B------:R-:W-:Y:S01]  /*45d0*/  FMUL.FTZ R148, R43, UR6 ;  /* 0x000000062b947c20 */ /* 0x000fe20008410000 */
[----:B------:R-:W-:Y:S03]  /*45e0*/  ISETP.GE.AND P4, PT, R20, RZ, PT ;  /* 0x000000ff1400720c */ /* 0x000fe60003f86270 */
[----:B------:R-:W-:Y:S01]  /*45f0*/  MUFU.TANH R108, R26 ;  /* 0x0000001a006c7308 */ /* 0x000fe20000002400 */
[----:B------:R-:W-:Y:S01]  /*4600*/  @!P3 IADD3 R42, -R0, 0x1, RZ ;  /* 0x00000001002ab810 */ /* 0x000fe20007ffe1ff */
[----:B------:R-:W-:Y:S01]  /*4610*/  FMUL.FTZ R44, R44, UR6 ;  /* 0x000000062c2c7c20 */ /* 0x000fe20008410000 */
[----:B------:R-:W-:Y:S01]  /*4620*/  @!P1 IADD3 R5, -R0, -0x48, RZ ;  /* 0xffffffb800059810 */ /* 0x000fe20007ffe1ff */
[----:B------:R-:W-:Y:S01]  /*4630*/  FMUL.FTZ R175, R62, UR6 ;  /* 0x000000063eaf7c20 */ /* 0x000fe20008410000 */
[----:B------:R-:W-:Y:S01]  /*4640*/  IADD3 R21, R0, 0x40, RZ ;  /* 0x0000004000157810 */ /* 0x000fe20007ffe0ff */
[----:B------:R-:W-:Y:S01]  /*4650*/  FMUL.FTZ R186, R64, UR6 ;  /* 0x0000000640ba7c20 */ /* 0x000fe20008410000 */
[C---:B------:R-:W-:Y:S03]  /*4660*/  IADD3 R18, R0.reuse, 0x37, RZ ;  /* 0x0000003700127810 */ /* 0x040fe60007ffe0ff */
[----:B------:R-:W-:Y:S01]  /*4670*/  MUFU.TANH R113, R142 ;  /* 0x0000008e00717308 */ /* 0x000fe20000002400 */
[----:B------:R-:W-:Y:S01]  /*4680*/  IADD3 R41, R0, -0x8, RZ ;  /* 0xfffffff800297810 */ /* 0x000fe20007ffe0ff */
[----:B------:R-:W-:Y:S01]  /*4690*/  FMUL.FTZ R188, R65, UR6 ;  /* 0x0000000641bc7c20 */ /* 0x000fe20008410000 */
[----:B------:R-:W-:Y:S01]  /*46a0*/  ISETP.GE.AND P3, PT, R19, RZ, PT ;  /* 0x000000ff1300720c */ /* 0x000fe20003f66270 */
[----:B------:R-:W-:Y:S01]  /*46b0*/  FMUL.FTZ R46, R46, UR6 ;  /* 0x000000062e2e7c20 */ /* 0x000fe20008410000 */
[----:B------:R-:W-:Y:S01]  /*46c0*/  ISETP.GE.AND P1, PT, R40, RZ, PT ;  /* 0x000000ff2800720c */ /* 0x000fe20003f26270 */
        /* <DEDUP_REMOVED lines=10> */
[----:B------:R-:W-:Y:S01]  /*4770*/  MUFU.TANH R140, R101 ;  /* 0x00000065008c7308 */ /* 0x000fe20000002400 */
[C---:B------:R-:W-:Y:S01]  /*4780*/  IADD3 R36, R0.reuse, -0x19, RZ ;  /* 0xffffffe700247810 */ /* 0x040fe20007ffe0ff */
[----:B------:R-:W-:Y:S01]  /*4790*/  FMUL.FTZ R189, R67, UR6 ;  /* 0x0000000643bd7c20 */ /* 0x000fe20008410000 */
[C---:B------:R-:W-:Y:S01]  /*47a0*/  IADD3 R17, R0.reuse, 0x30, RZ ;  /* 0x0000003000117810 */ /* 0x040fe20007ffe0ff */
[----:B------:R-:W-:Y:S01]  /*47b0*/  FMUL.FTZ R159, R59, UR6 ;  /* 0x000000063b9f7c20 */ /* 0x000fe20008410000 */
[----:B------:R-:W-:Y:S01]  /*47c0*/  @!P0 IADD3 R39, -R0, 0x10, RZ ;  /* 0x0000001000278810 */ /* 0x000fe20007ffe1ff */
[----:B------:R-:W-:Y:S01]  /*47d0*/  FMUL.FTZ R157, R58, UR6 ;  /* 0x000000063a9d7c20 */ /* 0x000fe20008410000 */
[----:B------:R-:W-:Y:S03]  /*47e0*/  ISETP.GE.AND P0, PT, R36, RZ, PT ;  /* 0x000000ff2400720c */ /* 0x000fe60003f06270 */
[----:B------:R-:W-:Y:S01]  /*47f0*/  MUFU.TANH R35, R139 ;  /* 0x0000008b00237308 */ /* 0x000fe20000002400 */
[----:B------:R-:W-:Y:S01]  /*4800*/  IADD3 R16, R0, 0x2f, RZ ;  /* 0x0000002f00107810 */ /* 0x000fe20007ffe0ff */
[----:B------:R-:W-:Y:S01]  /*4810*/  FMUL.FTZ R54, R54, UR6 ;  /* 0x0000000636367c20 */ /* 0x000fe20008410000 */
[C---:B------:R-:W-:Y:S01]  /*4820*/  IADD3 R37, R0.reuse, -0x18, RZ ;  /* 0xffffffe800257810 */ /* 0x040fe20007ffe0ff */
[----:B------:R-:W-:Y:S01]  /*4830*/  FMUL.FTZ R53, R53, UR6 ;  /* 0x0000000635357c20 */ /* 0x000fe20008410000 */
[----:B------:R-:W-:Y:S01]  /*4840*/  @!P4 IADD3 R20, -R0, -0x3f, RZ ;  /* 0xffffffc10014c810 */ /* 0x000fe20007ffe1ff */
[----:B------:R-:W-:Y:S01]  /*4850*/  FMUL.FTZ R161, R56, UR6 ;  /* 0x0000000638a17c20 */ /* 0x000fe20008410000 */
[----:B------:R-:W-:Y:S03]  /*4860*/  ISETP.GE.AND P4, PT, R17, RZ, PT ;  /* 0x000000ff1100720c */ /* 0x000fe60003f86270 */
[----:B------:R-:W-:Y:S01]  /*4870*/  MUFU.TANH R139, R141 ;  /* 0x0000008d008b7308 */ /* 0x000fe20000002400 */
[C---:B------:R-:W-:Y:S01]  /*4880*/  @!P3 IADD3 R19, -R0.reuse, -0x38, RZ ;  /* 0xffffffc80013b810 */ /* 0x040fe20007ffe1ff */
[----:B------:R-:W-:Y:S01]  /*4890*/  FMUL.FTZ R174, R57, UR6 ;  /* 0x0000000639ae7c20 */ /* 0x000fe20008410000 */
[C---:B------:R-:W-:Y:S01]  /*48a0*/  @!P1 IADD3 R40, -R0.reuse, 0x9, RZ ;  /* 0x0000000900289810 */ /* 0x040fe20007ffe1ff */
[----:B------:R-:W-:Y:S01]  /*48b0*/  FMUL.FTZ R45, R45, UR6 ;  /* 0x000000062d2d7c20 */ /* 0x000fe20008410000 */
[C---:B------:R-:W-:Y:S01]  /*48c0*/  IADD3 R38, R0.reuse, -0x11, RZ ;  /* 0xffffffef00267810 */ /* 0x040fe20007ffe0ff */
[----:B------:R-:W-:Y:S01]  /*48d0*/  FMUL.FTZ R184, R61, UR6 ;  /* 0x000000063db87c20 */ /* 0x000fe20008410000 */
[C---:B------:R-:W-:Y:S03]  /*48e0*/  IADD3 R15, R0.reuse, 0x28, RZ ;  /* 0x00000028000f7810 */ /* 0x040fe60007ffe0ff */
[----:B------:R-:W-:Y:S01]  /*48f0*/  MUFU.TANH R141, R100 ;  /* 0x00000064008d7308 */ /* 0x000fe20000002400 */
[----:B--2---:R-:W-:Y:S01]  /*4900*/  IADD3 R14, R0, 0x27, RZ ;  /* 0x00000027000e7810 */ /* 0x004fe20007ffe0ff */
[----:B------:R-:W-:Y:S01]  /*4910*/  FMUL.FTZ R49, R49, UR6 ;  /* 0x0000000631317c20 */ /* 0x000fe20008410000 */
[----:B------:R-:W-:Y:S01]  /*4920*/  ISETP.GE.AND P3, PT, R16, RZ, PT ;  /* 0x000000ff1000720c */ /* 0x000fe20003f66270 */
[----:B------:R-:W-:Y:S01]  /*4930*/  FMUL.FTZ R185, R63, UR6 ;  /* 0x000000063fb97c20 */ /* 0x000fe20008410000 */
[----:B------:R-:W-:Y:S02]  /*4940*/  ISETP.GE.AND P1, PT, R37, RZ, PT ;  /* 0x000000ff2500720c */ /* 0x000fe40003f26270 */
[C---:B------:R-:W-:Y:S03]  /*4950*/  @!P5 IADD3 R21, -R0.reuse, -0x40, RZ ;  /* 0xffffffc00015d810 */ /* 0x040fe60007ffe1ff */
[----:B------:R-:W-:Y:S01]  /*4960*/  MUFU.TANH R51, R103 ;  /* 0x0000006700337308 */ /* 0x000fe20000002400 */
[C---:B------:R-:W-:Y:S02]  /*4970*/  @!P2 IADD3 R18, -R0.reuse, -0x37, RZ ;  /* 0xffffffc90012a810 */ /* 0x040fe40007ffe1ff */
[----:B------:R-:W-:Y:S02]  /*4980*/  @!P6 IADD3 R41, -R0, 0x8, RZ ;  /* 0x000000080029e810 */ /* 0x000fe40007ffe1ff */
[----:B------:R-:W-:Y:S02]  /*4990*/  ISETP.GE.AND P5, PT, R38, RZ, PT ;  /* 0x000000ff2600720c */ /* 0x000fe40003fa6270 */
[----:B------:R-:W-:Y:S03]  /*49a0*/  ISETP.GE.AND P2, PT, R15, RZ, PT ;  /* 0x000000ff0f00720c */ /* 0x000fe60003f46270 */
[----:B------:R-:W-:Y:S01]  /*49b0*/  MUFU.TANH R64, R148 ;  /* 0x0000009400407308 */ /* 0x000fe20000002400 */
[----:B------:R-:W-:Y:S02]  /*49c0*/  ISETP.GE.AND P6, PT, R14, RZ, PT ;  /* 0x000000ff0e00720c */ /* 0x000fe40003fc6270 */
[C---:B------:R-:W-:Y:S02]  /*49d0*/  IADD3 R29, R0.reuse, -0x28, RZ ;  /* 0xffffffd8001d7810 */ /* 0x040fe40007ffe0ff */
[C---:B------:R-:W-:Y:S02]  /*49e0*/  IADD3 R30, R0.reuse, -0x21, RZ ;  /* 0xffffffdf001e7810 */ /* 0x040fe40007ffe0ff */
[C---:B------:R-:W-:Y:S03]  /*49f0*/  @!P0 IADD3 R36, -R0.reuse, 0x19, RZ ;  /* 0x0000001900248810 */ /* 0x040fe60007ffe1ff */
[----:B------:R-:W1:Y:S01]  /*4a00*/  MUFU.TANH R13, R13 ;  /* 0x0000000d000d7308 */ /* 0x000e620000002400 */
[----:B------:R-:W-:Y:S02]  /*4a10*/  ISETP.GE.AND P0, PT, R29, RZ, PT ;  /* 0x000000ff1d00720c */ /* 0x000fe40003f06270 */
[C---:B------:R-:W-:Y:S02]  /*4a20*/  IADD3 R11, R0.reuse, 0x20, RZ ;  /* 0x00000020000b7810 */ /* 0x040fe40007ffe0ff */
[C---:B------:R-:W-:Y:S02]  /*4a30*/  IADD3 R8, R0.reuse, 0x17, RZ ;  /* 0x0000001700087810 */ /* 0x040fe40007ffe0ff */
[----:B------:R-:W-:Y:S03]  /*4a40*/  @!P4 IADD3 R17, -R0, -0x30, RZ ;  /* 0xffffffd00011c810 */ /* 0x000fe60007ffe1ff */
[----:B------:R-:W-:Y:S01]  /*4a50*/  MUFU.TANH R107, R151 ;  /* 0x00000097006b7308 */ /* 0x000fe20000002400 */
[----:B------:R-:W-:Y:S02]  /*4a60*/  ISETP.GE.AND P4, PT, R30, RZ, PT ;  /* 0x000000ff1e00720c */ /* 0x000fe40003f86270 */
[C---:B------:R-:W-:Y:S02]  /*4a70*/  @!P3 IADD3 R16, -R0.reuse, -0x2f, RZ ;  /* 0xffffffd10010b810 */ /* 0x040fe40007ffe1ff */
[C---:B------:R-:W-:Y:S02]  /*4a80*/  @!P1 IADD3 R37, -R0.reuse, 0x18, RZ ;  /* 0x0000001800259810 */ /* 0x040fe40007ffe1ff */
[C---:B------:R-:W-:Y:S03]  /*4a90*/  IADD3 R31, R0.reuse, -0x20, RZ ;  /* 0xffffffe0001f7810 */ /* 0x040fe60007ffe0ff */
[----:B------:R2:W-:Y:S01]  /*4aa0*/  MUFU.TANH R145, R110 ;  /* 0x0000006e00917308 */ /* 0x0005e20000002400 */
[C---:B------:R-:W-:Y:S02]  /*4ab0*/  IADD3 R10, R0.reuse, 0x1f, RZ ;  /* 0x0000001f000a7810 */ /* 0x040fe40007ffe0ff */
[----:B------:R-:W-:Y:S02]  /*4ac0*/  IADD3 R9, R0, 0x18, RZ ;  /* 0x0000001800097810 */ /* 0x000fe40007ffe0ff */
[----:B------:R-:W-:Y:S02]  /*4ad0*/  ISETP.GE.AND P3, PT, R11, RZ, PT ;  /* 0x000000ff0b00720c */ /* 0x000fe40003f66270 */
[----:B------:R-:W-:Y:S03]  /*4ae0*/  ISETP.GE.AND P1, PT, R8, RZ, PT ;  /* 0x000000ff0800720c */ /* 0x000fe60003f26270 */
[----:B------:R-:W-:Y:S01]  /*4af0*/  MUFU.TANH R106, R46 ;  /* 0x0000002e006a7308 */ /* 0x000fe20000002400 */
[C---:B------:R-:W-:Y:S02]  /*4b00*/  @!P5 IADD3 R38, -R0.reuse, 0x11, RZ ;  /* 0x000000110026d810 */ /* 0x040fe40007ffe1ff */
[C---:B------:R-:W-:Y:S02]  /*4b10*/  @!P2 IADD3 R15, -R0.reuse, -0x28, RZ ;  /* 0xffffffd8000fa810 */ /* 0x040fe40007ffe1ff */
[----:B------:R-:W-:Y:S02]  /*4b20*/  @!P6 IADD3 R14, -R0, -0x27, RZ ;  /* 0xffffffd9000ee810 */ /* 0x000fe40007ffe1ff */
[----:B------:R-:W-:Y:S03]  /*4b30*/  ISETP.GE.AND P5, PT, R31, RZ, PT ;  /* 0x000000ff1f00720c */ /* 0x000fe60003fa6270 */
[----:B------:R-:W-:Y:S01]  /*4b40*/  MUFU.TANH R52, R102 ;  /* 0x0000006600347308 */ /* 0x000fe20000002400 */
[----:B------:R-:W-:Y:S01]  /*4b50*/  ISETP.GE.AND P2, PT, R10, RZ, PT ;  /* 0x000000ff0a00720c */ /* 0x000fe20003f46270 */
[----:B--2---:R-:W-:Y:S01]  /*4b60*/  FMUL.FTZ R110, R55, UR6 ;  /* 0x00000006376e7c20 */ /* 0x004fe20008410000 */
[----:B------:R-:W-:Y:S02]  /*4b70*/  ISETP.GE.AND P6, PT, R9, RZ, PT ;  /* 0x000000ff0900720c */ /* 0x000fe40003fc6270 */
[C---:B------:R-:W-:Y:S02]  /*4b80*/  IADD3 R24, R0.reuse, -0x39, RZ ;  /* 0xffffffc700187810 */ /* 0x040fe40007ffe0ff */
[C---:B------:R-:W-:Y:S03]  /*4b90*/  IADD3 R27, R0.reuse, -0x30, RZ ;  /* 0xffffffd0001b7810 */ /* 0x040fe60007ffe0ff */
[----:B------:R-:W2:Y:S01]  /*4ba0*/  MUFU.TANH R12, R12 ;  /* 0x0000000c000c7308 */ /* 0x000ea20000002400 */
[----:B------:R-:W-:Y:S02]  /*4bb0*/  @!P0 IADD3 R29, -R0, 0x28, RZ ;  /* 0x00000028001d8810 */ /* 0x000fe40007ffe1ff */
[----:B------:R-:W-:Y:S02]  /*4bc0*/  ISETP.GE.AND P0, PT, R24, RZ, PT ;  /* 0x000000ff1800720c */ /* 0x000fe40003f06270 */
[C---:B------:R-:W-:Y:S02]  /*4bd0*/  IADD3 R26, R0.reuse, -0x31, RZ ;  /* 0xffffffcf001a7810 */ /* 0x040fe40007ffe0ff */
[C---:B------:R-:W-:Y:S03]  /*4be0*/  IADD3 R25, R0.reuse, -0x38, RZ ;  /* 0xffffffc800197810 */ /* 0x040fe60007ffe0ff */
[----:B------:R-:W-:Y:S01]  /*4bf0*/  MUFU.TANH R32, R143 ;  /* 0x0000008f00207308 */ /* 0x000fe20000002400 */
[C---:B------:R-:W-:Y:S02]  /*4c00*/  @!P4 IADD3 R30, -R0.reuse, 0x21, RZ ;  /* 0x00000021001ec810 */ /* 0x040fe40007ffe1ff */
[----:B------:R-:W-:Y:S02]  /*4c10*/  ISETP.GE.AND P4, PT, R27, RZ, PT ;  /* 0x000000ff1b00720c */ /* 0x000fe40003f86270 */
[C---:B------:R-:W-:Y:S02]  /*4c20*/  @!P3 IADD3 R11, -R0.reuse, -0x20, RZ ;  /* 0xffffffe0000bb810 */ /* 0x040fe40007ffe1ff */
[C---:B------:R-:W-:Y:S03]  /*4c30*/  @!P1 IADD3 R8, -R0.reuse, -0x17, RZ ;  /* 0xffffffe900089810 */ /* 0x040fe60007ffe1ff */
[----:B------:R-:W3:Y:S01]  /*4c40*/  MUFU.TANH R143, R136 ;  /* 0x00000088008f7308 */ /* 0x000ee20000002400 */
[C---:B------:R-:W-:Y:S02]  /*4c50*/  IADD3 R28, R0.reuse, -0x29, RZ ;  /* 0xffffffd7001c7810 */ /* 0x040fe40007ffe0ff */
[C---:B------:R-:W-:Y:S02]  /*4c60*/  IADD3 R7, R0.reuse, 0x10, RZ ;  /* 0x0000001000077810 */ /* 0x040fe40007ffe0ff */
[----:B------:R-:W-:Y:S02]  /*4c70*/  IADD3 R6, R0, 0xf, RZ ;  /* 0x0000000f00067810 */ /* 0x000fe40007ffe0ff */
[----:B------:R-:W-:Y:S03]  /*4c80*/  ISETP.GE.AND P3, PT, R26, RZ, PT ;  /* 0x000000ff1a00720c */ /* 0x000fe60003f66270 */
[----:B------:R-:W-:Y:S01]  /*4c90*/  MUFU.TANH R136, R50 ;  /* 0x0000003200887308 */ /* 0x000fe20000002400 */
[----:B------:R-:W-:Y:S02]  /*4ca0*/  ISETP.GE.AND P1, PT, R25, RZ, PT ;  /* 0x000000ff1900720c */ /* 0x000fe40003f26270 */
[C---:B------:R-:W-:Y:S02]  /*4cb0*/  @!P5 IADD3 R31, -R0.reuse, 0x20, RZ ;  /* 0x00000020001fd810 */ /* 0x040fe40007ffe1ff */
[C---:B------:R-:W-:Y:S02]  /*4cc0*/  @!P2 IADD3 R10, -R0.reuse, -0x1f, RZ ;  /* 0xffffffe1000aa810 */ /* 0x040fe40007ffe1ff */
[----:B------:R-:W-:Y:S03]  /*4cd0*/  @!P6 IADD3 R9, -R0, -0x18, RZ ;  /* 0xffffffe80009e810 */ /* 0x000fe60007ffe1ff */
[----:B------:R-:W-:Y:S01]  /*4ce0*/  MUFU.TANH R50, R155 ;  /* 0x0000009b00327308 */ /* 0x000fe20000002400 */
[----:B------:R-:W-:Y:S02]  /*4cf0*/  ISETP.GE.AND P5, PT, R28, RZ, PT ;  /* 0x000000ff1c00720c */ /* 0x000fe40003fa6270 */
[----:B------:R-:W-:Y:S02]  /*4d00*/  ISETP.GE.AND P2, PT, R7, RZ, PT ;  /* 0x000000ff0700720c */ /* 0x000fe40003f46270 */
[----:B------:R-:W-:Y:S02]  /*4d10*/  ISETP.GE.AND P6, PT, R6, RZ, PT ;  /* 0x000000ff0600720c */ /* 0x000fe40003fc6270 */
[----:B------:R-:W-:Y:S03]  /*4d20*/  I2FP.F32.S32 R65, R30 ;  /* 0x0000001e00417245 */ /* 0x000fe60000201400 */
[----:B------:R-:W4:Y:S01]  /*4d30*/  MUFU.TANH R33, R144 ;  /* 0x0000009000217308 */ /* 0x000f220000002400 */
[----:B------:R-:W-:Y:S02]  /*4d40*/  I2FP.F32.S32 R62, R29 ;  /* 0x0000001d003e7245 */ /* 0x000fe40000201400 */
[C---:B------:R-:W-:Y:S02]  /*4d50*/  @!P0 IADD3 R24, -R0.reuse, 0x39, RZ ;  /* 0x0000003900188810 */ /* 0x040fe40007ffe1ff */
[----:B------:R-:W-:Y:S02]  /*4d60*/  I2FP.F32.S32 R101, R23 ;  /* 0x0000001700657245 */ /* 0x000fe40000201400 */
[C---:B------:R-:W-:Y:S03]  /*4d70*/  @!P4 IADD3 R27, -R0.reuse, 0x30, RZ ;  /* 0x00000030001bc810 */ /* 0x040fe60007ffe1ff */
[----:B------:R-:W-:Y:S01]  /*4d80*/  MUFU.TANH R30, R150 ;  /* 0x00000096001e7308 */ /* 0x000fe20000002400 */
[----:B------:R-:W-:Y:S02]  /*4d90*/  I2FP.F32.S32 R23, R5 ;  /* 0x0000000500177245 */ /* 0x000fe40000201400 */
[----:B------:R-:W-:Y:S02]  /*4da0*/  I2FP.F32.S32 R105, R22 ;  /* 0x0000001600697245 */ /* 0x000fe40000201400 */
[----:B------:R-:W-:Y:S01]  /*4db0*/  I2FP.F32.S32 R115, R24 ;  /* 0x0000001800737245 */ /* 0x000fe20000201400 */
[----:B------:R-:W-:Y:S01]  /*4dc0*/  FFMA.FTZ R24, -R171, R171, 1 ;  /* 0x3f800000ab187423 */ /* 0x000fe200000101ab */
[C---:B------:R-:W-:Y:S03]  /*4dd0*/  @!P3 IADD3 R26, -R0.reuse, 0x31, RZ ;  /* 0x00000031001ab810 */ /* 0x040fe60007ffe1ff */
[----:B------:R2:W-:Y:S01]  /*4de0*/  MUFU.TANH R29, R44 ;  /* 0x0000002c001d7308 */ /* 0x0005e20000002400 */
[C---:B------:R-:W-:Y:S02]  /*4df0*/  @!P1 IADD3 R25, -R0.reuse, 0x38, RZ ;  /* 0x0000003800199810 */ /* 0x040fe40007ffe1ff */
[----:B------:R-:W-:Y:S02]  /*4e00*/  I2FP.F32.S32 R22, R4 ;  /* 0x0000000400167245 */ /* 0x000fe40000201400 */
[----:B------:R-:W-:Y:S02]  /*4e10*/  I2FP.F32.S32 R20, R20 ;  /* 0x0000001400147245 */ /* 0x000fe40000201400 */
[----:B------:R-:W-:Y:S03]  /*4e20*/  I2FP.F32.S32 R66, R31 ;  /* 0x0000001f00427245 */ /* 0x000fe60000201400 */
[----:B------:R-:W4:Y:S01]  /*4e30*/  MUFU.TANH R144, R111 ;  /* 0x0000006f00907308 */ /* 0x000f220000002400 */
[----:B------:R-:W-:Y:S01]  /*4e40*/  I2FP.F32.S32 R4, R36 ;  /* 0x0000002400047245 */ /* 0x000fe20000201400 */
[----:B------:R-:W-:Y:S01]  /*4e50*/  FFMA.FTZ R36, -R165, R165, 1 ;  /* 0x3f800000a5247423 */ /* 0x000fe200000101a5 */
[----:B------:R-:W-:Y:S01]  /*4e60*/  I2FP.F32.S32 R100, R8 ;  /* 0x0000000800647245 */ /* 0x000fe20000201400 */
[----:B------:R-:W-:Y:S01]  /*4e70*/  FFMA.FTZ R8, -R169, R169, 1 ;  /* 0x3f800000a9087423 */ /* 0x000fe200000101a9 */
[----:B------:R-:W-:Y:S01]  /*4e80*/  I2FP.F32.S32 R103, R27 ;  /* 0x0000001b00677245 */ /* 0x000fe20000201400 */
[----:B------:R-:W-:Y:S01]  /*4e90*/  FFMA.FTZ R27, R23, -UR5, R165 ;  /* 0x80000005171b7c23 */ /* 0x000fe200080100a5 */
[C---:B------:R-:W-:Y:S03]  /*4ea0*/  @!P5 IADD3 R28, -R0.reuse, 0x29, RZ ;  /* 0x00000029001cd810 */ /* 0x040fe60007ffe1ff */
[----:B------:R3:W4:Y:S01]  /*4eb0*/  MUFU.TANH R31, R149 ;  /* 0x00000095001f7308 */ /* 0x0007220000002400 */
[----:B------:R-:W-:Y:S01]  /*4ec0*/  @!P2 IADD3 R7, -R0, -0x10, RZ ;  /* 0xfffffff00007a810 */ /* 0x000fe20007ffe1ff */
[----:B------:R-:W-:Y:S01]  /*4ed0*/  FMUL.FTZ R165, R24, UR6 ;  /* 0x0000000618a57c20 */ /* 0x000fe20008410000 */
[----:B------:R-:W-:Y:S01]  /*4ee0*/  @!P6 IADD3 R6, -R0, -0xf, RZ ;  /* 0xfffffff10006e810 */ /* 0x000fe20007ffe1ff */
[----:B------:R-:W-:Y:S01]  /*4ef0*/  FFMA.FTZ R24, R20, -UR5, R160 ;  /* 0x8000000514187c23 */ /* 0x000fe200080100a0 */
[----:B------:R-:W-:Y:S01]  /*4f00*/  I2FP.F32.S32 R21, R21 ;  /* 0x0000001500157245 */ /* 0x000fe20000201400 */
[----:B------:R-:W-:Y:S01]  /*4f10*/  FFMA.FTZ R23, -R168, R168, 1 ;  /* 0x3f800000a8177423 */ /* 0x000fe200000101a8 */
[----:B------:R-:W-:Y:S01]  /*4f20*/  I2FP.F32.S32 R43, R38 ;  /* 0x00000026002b7245 */ /* 0x000fe20000201400 */
[----:B------:R-:W-:Y:S01]  /*4f30*/  FFMA.FTZ R38, R20, -UR5, R167 ;  /* 0x8000000514267c23 */ /* 0x000fe200080100a7 */
[----:B------:R-:W-:Y:S01]  /*4f40*/  I2FP.F32.S32 R104, R26 ;  /* 0x0000001a00687245 */ /* 0x000fe20000201400 */
[----:B------:R-:W-:Y:S01]  /*4f50*/  FFMA.FTZ R26, R22, -UR5, R166 ;  /* 0x80000005161a7c23 */ /* 0x000fe200080100a6 */
[----:B------:R-:W-:Y:S01]  /*4f60*/  I2FP.F32.S32 R114, R25 ;  /* 0x0000001900727245 */ /* 0x000fe20000201400 */
[----:B------:R-:W-:Y:S01]  /*4f70*/  FFMA.FTZ R25, -R172, R172, 1 ;  /* 0x3f800000ac197423 */ /* 0x000fe200000101ac */
[----:B------:R-:W-:Y:S01]  /*4f80*/  IABS R0, R0 ;  /* 0x0000000000007213 */ /* 0x000fe20000000000 */
[----:B------:R-:W-:Y:S01]  /*4f90*/  FFMA.FTZ R22, -R166, R166, 1 ;  /* 0x3f800000a6167423 */ /* 0x000fe200000101a6 */
[----:B------:R-:W-:Y:S01]  /*4fa0*/  FFMA.FTZ R20, -R160, R160, 1 ;  /* 0x3f800000a0147423 */ /* 0x000fe200000101a0 */
[----:B------:R-:W-:Y:S01]  /*4fb0*/  FMUL.FTZ R166, R8, UR6 ;  /* 0x0000000608a67c20 */ /* 0x000fe20008410000 */
[----:B------:R-:W-:Y:S01]  /*4fc0*/  I2FP.F32.S32 R42, R42 ;  /* 0x0000002a002a7245 */ /* 0x000fe20000201400 */
[----:B------:R-:W-:Y:S01]  /*4fd0*/  FFMA.FTZ R8, -R167, R167, 1 ;  /* 0x3f800000a7087423 */ /* 0x000fe200000101a7 */
[----:B------:R-:W-:Y:S01]  /*4fe0*/  I2FP.F32.S32 R60, R15 ;  /* 0x0000000f003c7245 */ /* 0x000fe20000201400 */
[----:B------:R-:W-:Y:S01]  /*4ff0*/  FFMA.FTZ R15, R21, -UR5, R168 ;  /* 0x80000005150f7c23 */ /* 0x000fe200080100a8 */
[----:B------:R-:W-:Y:S01]  /*5000*/  I2FP.F32.S32 R67, R9 ;  /* 0x0000000900437245 */ /* 0x000fe20000201400 */
[----:B------:R-:W-:Y:S01]  /*5010*/  FFMA.FTZ R9, -R170, R170, 1 ;  /* 0x3f800000aa097423 */ /* 0x000fe200000101aa */
[----:B------:R-:W-:Y:S01]  /*5020*/  I2FP.F32.S32 R0, R0 ;  /* 0x0000000000007245 */ /* 0x000fe20000201400 */
[----:B------:R-:W-:Y:S01]  /*5030*/  FMUL.FTZ R148, R25, UR6 ;  /* 0x0000000619947c20 */ /* 0x000fe20008410000 */
[----:B------:R-:W-:Y:S01]  /*5040*/  I2FP.F32.S32 R18, R18 ;  /* 0x0000001200127245 */ /* 0x000fe20000201400 */
[----:B------:R-:W-:Y:S01]  /*5050*/  FFMA.FTZ R25, R21, -UR5, R164 ;  /* 0x8000000515197c23 */ /* 0x000fe200080100a4 */
[----:B------:R-:W-:Y:S01]  /*5060*/  I2FP.F32.S32 R41, R41 ;  /* 0x0000002900297245 */ /* 0x000fe20000201400 */
[----:B------:R-:W-:Y:S01]  /*5070*/  FMUL.FTZ R168, R20, UR6 ;  /* 0x0000000614a87c20 */ /* 0x000fe20008410000 */
[----:B------:R-:W-:Y:S01]  /*5080*/  FFMA.FTZ R21, -R158, R158, 1 ;  /* 0x3f8000009e157423 */ /* 0x000fe2000001019e */
[----:B-1----:R-:W-:Y:S01]  /*5090*/  FFMA.FTZ R20, -R13, R13, 1 ;  /* 0x3f8000000d147423 */ /* 0x002fe2000001010d */
[----:B------:R-:W-:Y:S01]  /*50a0*/  I2FP.F32.S32 R59, R14 ;  /* 0x0000000e003b7245 */ /* 0x000fe20000201400 */
[----:B--2---:R-:W-:Y:S01]  /*50b0*/  FFMA.FTZ R44, -R164, R164, 1 ;  /* 0x3f800000a42c7423 */ /* 0x004fe200000101a4 */
[----:B------:R-:W-:Y:S01]  /*50c0*/  FMUL.FTZ R150, R8, UR6 ;  /* 0x0000000608967c20 */ /* 0x000fe20008410000 */
[----:B------:R-:W-:Y:S01]  /*50d0*/  FFMA.FTZ R14, R42, -UR5, R169 ;  /* 0x800000052a0e7c23 */ /* 0x000fe200080100a9 */
[----:B------:R-:W-:Y:S01]  /*50e0*/  FMUL.FTZ R151, R9, UR6 ;  /* 0x0000000609977c20 */ /* 0x000fe20008410000 */
[----:B------:R-:W-:Y:S01]  /*50f0*/  FMUL.FTZ R167, R36, UR6 ;  /* 0x0000000624a77c20 */ /* 0x000fe20008410000 */
[----:B------:R-:W-:Y:S01]  /*5100*/  FMUL.FTZ R164, R22, UR6 ;  /* 0x0000000616a47c20 */ /* 0x000fe20008410000 */
[----:B------:R-:W-:Y:S01]  /*5110*/  FFMA.FTZ R8, R42, -UR5, R154 ;  /* 0x800000052a087c23 */ /* 0x000fe2000801009a */
[----:B------:R-:W-:Y:S01]  /*5120*/  FFMA.FTZ R22, -R156, R156, 1 ;  /* 0x3f8000009c167423 */ /* 0x000fe2000001019c */
[----:B------:R-:W-:Y:S01]  /*5130*/  FFMA.FTZ R36, R18, -UR5, R156 ;  /* 0x8000000512247c23 */ /* 0x000fe2000801009c */
[----:B------:R-:W-:Y:S01]  /*5140*/  FFMA.FTZ R9, R0, -UR5, R152 ;  /* 0x8000000500097c23 */ /* 0x000fe20008010098 */
[----:B------:R-:W-:Y:S01]  /*5150*/  FFMA.FTZ R42, -R152, R152, 1 ;  /* 0x3f800000982a7423 */ /* 0x000fe20000010198 */
[----:B------:R-:W-:Y:S01]  /*5160*/  FFMA.FTZ R13, R41, -UR5, R13 ;  /* 0x80000005290d7c23 */ /* 0x000fe2000801000d */
[----:B------:R-:W-:Y:S01]  /*5170*/  MUFU.TANH R111, R54 ;  /* 0x00000036006f7308 */ /* 0x000fe20000002400 */
[----:B------:R-:W-:Y:S01]  /*5180*/  FMUL.FTZ R152, R21, UR6 ;  /* 0x0000000615987c20 */ /* 0x000fe20008410000 */
[----:B------:R-:W-:Y:S01]  /*5190*/  FFMA.FTZ R46, R41, -UR5, R147 ;  /* 0x80000005292e7c23 */ /* 0x000fe20008010093 */
[----:B------:R-:W-:Y:S01]  /*51a0*/  FMUL.FTZ R156, R20, UR6 ;  /* 0x00000006149c7c20 */ /* 0x000fe20008410000 */
[----:B------:R-:W-:Y:S01]  /*51b0*/  I2FP.F32.S32 R17, R17 ;  /* 0x0000001100117245 */ /* 0x000fe20000201400 */
[----:B------:R-:W-:Y:S01]  /*51c0*/  FFMA.FTZ R41, -R147, R147, 1 ;  /* 0x3f80000093297423 */ /* 0x000fe20000010193 */
[----:B------:R-:W-:Y:S01]  /*51d0*/  FFMA.FTZ R21, -R138, R138, 1 ;  /* 0x3f8000008a157423 */ /* 0x000fe2000001018a */
[----:B------:R-:W-:Y:S01]  /*51e0*/  FFMA.FTZ R20, -R48, R48, 1 ;  /* 0x3f80000030147423 */ /* 0x000fe20000010130 */
[----:B------:R-:W-:Y:S01]  /*51f0*/  FFMA.FTZ R55, R43, -UR5, R48 ;  /* 0x800000052b377c23 */ /* 0x000fe20008010030 */
[----:B------:R-:W-:Y:S01]  /*5200*/  I2FP.F32.S32 R58, R11 ;  /* 0x0000000b003a7245 */ /* 0x000fe20000201400 */
[----:B------:R1:W-:Y:S01]  /*5210*/  MUFU.TANH R48, R153 ;  /* 0x0000009900307308 */ /* 0x0003e20000002400 */
[----:B------:R-:W-:Y:S01]  /*5220*/  I2FP.F32.S32 R102, R7 ;  /* 0x0000000700667245 */ /* 0x000fe20000201400 */
[----:B------:R-:W-:Y:S01]  /*5230*/  FFMA.FTZ R11, R101, -UR5, R171 ;  /* 0x80000005650b7c23 */ /* 0x000fe200080100ab */
[----:B------:R-:W-:Y:S01]  /*5240*/  FFMA.FTZ R7, R0, -UR5, R172 ;  /* 0x8000000500077c23 */ /* 0x000fe200080100ac */
[----:B---3--:R-:W-:Y:S01]  /*5250*/  FMUL.FTZ R149, R22, UR6 ;  /* 0x0000000616957c20 */ /* 0x008fe20008410000 */
[----:B------:R-:W-:Y:S01]  /*5260*/  I2FP.F32.S32 R39, R39 ;  /* 0x0000002700277245 */ /* 0x000fe20000201400 */
[----:B------:R-:W-:Y:S01]  /*5270*/  FFMA.FTZ R0, -R12, R12, 1 ;  /* 0x3f8000000c007423 */ /* 0x000fe2000001010c */
[----:B------:R-:W-:Y:S01]  /*5280*/  FFMA.FTZ R22, R18, -UR5, R109 ;  /* 0x8000000512167c23 */ /* 0x000fe2000801006d */
[----:B------:R-:W-:Y:S01]  /*5290*/  FMUL.FTZ R172, R41, UR6 ;  /* 0x0000000629ac7c20 */ /* 0x000fe20008410000 */
[----:B------:R-:W-:Y:S01]  /*52a0*/  FMUL.FTZ R171, R21, UR6 ;  /* 0x0000000615ab7c20 */ /* 0x000fe20008410000 */
[----:B------:R-:W-:Y:S01]  /*52b0*/  FFMA.FTZ R18, -R35, R35, 1 ;  /* 0x3f80000023127423 */ /* 0x000fe20000010123 */
[----:B------:R-:W-:Y:S01]  /*52c0*/  FFMA.FTZ R21, R17, -UR5, R113 ;  /* 0x8000000511157c23 */ /* 0x000fe20008010071 */
[----:B------:R-:W-:Y:S01]  /*52d0*/  MUFU.TANH R112, R112 ;  /* 0x0000007000707308 */ /* 0x000fe20000002400 */
[----:B------:R-:W-:Y:S01]  /*52e0*/  FFMA.FTZ R41, -R113, R113, 1 ;  /* 0x3f80000071297423 */ /* 0x000fe20000010171 */
[----:B------:R-:W-:Y:S01]  /*52f0*/  I2FP.F32.S32 R19, R19 ;  /* 0x0000001300137245 */ /* 0x000fe20000201400 */
[----:B------:R-:W-:Y:S01]  /*5300*/  FMUL.FTZ R155, R0, UR6 ;  /* 0x00000006009b7c20 */ /* 0x000fe20008410000 */
[----:B------:R-:W-:Y:S01]  /*5310*/  FFMA.FTZ R0, -R47, R47, 1 ;  /* 0x3f8000002f007423 */ /* 0x000fe2000001012f */
[----:B------:R-:W-:Y:S01]  /*5320*/  FFMA.FTZ R56, R39, -UR5, R47 ;  /* 0x8000000527387c23 */ /* 0x000fe2000801002f */
[----:B------:R-:W-:Y:S01]  /*5330*/  FMUL.FTZ R194, R18, UR6 ;  /* 0x0000000612c27c20 */ /* 0x000fe20008410000 */
[----:B------:R-:W-:Y:S03]  /*5340*/  FFMA.FTZ R18, -R143, R143, 1 ;  /* 0x3f8000008f127423 */ /* 0x000fe6000001018f */
[----:B------:R2:W-:Y:S01]  /*5350*/  MUFU.TANH R113, R157 ;  /* 0x0000009d00717308 */ /* 0x0005e20000002400 */
[----:B------:R-:W-:Y:S01]  /*5360*/  I2FP.F32.S32 R5, R37 ;  /* 0x0000002500057245 */ /* 0x000fe20000201400 */
[----:B------:R-:W-:Y:S01]  /*5370*/  FMUL.FTZ R160, R23, UR6 ;  /* 0x0000000617a07c20 */ /* 0x000fe20008410000 */
[----:B------:R-:W-:Y:S01]  /*5380*/  FFMA.FTZ R37, R19, -UR5, R158 ;  /* 0x8000000513257c23 */ /* 0x000fe2000801009e */
[----:B------:R-:W-:Y:S01]  /*5390*/  FMUL.FTZ R169, R44, UR6 ;  /* 0x000000062ca97c20 */ /* 0x000fe20008410000 */
[----:B------:R-:W-:Y:S01]  /*53a0*/  FFMA.FTZ R23, -R154, R154, 1 ;  /* 0x3f8000009a177423 */ /* 0x000fe2000001019a */
[----:B------:R-:W-:Y:S01]  /*53b0*/  FMUL.FTZ R158, R0, UR6 ;  /* 0x00000006009e7c20 */ /* 0x000fe20008410000 */
[----:B------:R-:W-:Y:S03]  /*53c0*/  FFMA.FTZ R44, R39, -UR5, R142 ;  /* 0x80000005272c7c23 */ /* 0x000fe6000801008e */
[----:B------:R3:W-:Y:S01]  /*53d0*/  MUFU.TANH R47, R53 ;  /* 0x00000035002f7308 */ /* 0x0007e20000002400 */
[----:B------:R-:W-:Y:S01]  /*53e0*/  FMUL.FTZ R199, R18, UR6 ;  /* 0x0000000612c77c20 */ /* 0x000fe20008410000 */
[----:B------:R-:W-:Y:S01]  /*53f0*/  FFMA.FTZ R0, -R34, R34, 1 ;  /* 0x3f80000022007423 */ /* 0x000fe20000010122 */
[----:B------:R-:W-:Y:S01]  /*5400*/  FFMA.FTZ R18, R59, -UR5, R64 ;  /* 0x800000053b127c23 */ /* 0x000fe20008010040 */
[----:B------:R-:W-:Y:S01]  /*5410*/  FFMA.FTZ R39, -R64, R64, 1 ;  /* 0x3f80000040277423 */ /* 0x000fe20000010140 */
[----:B------:R-:W-:Y:S01]  /*5420*/  I2FP.F32.S32 R57, R10 ;  /* 0x0000000a00397245 */ /* 0x000fe20000201400 */
[----:B------:R-:W-:Y:S01]  /*5430*/  FFMA.FTZ R10, R105, -UR5, R170 ;  /* 0x80000005690a7c23 */ /* 0x000fe200080100aa */
[----:B------:R-:W-:Y:S03]  /*5440*/  I2FP.F32.S32 R16, R16 ;  /* 0x0000001000107245 */ /* 0x000fe60000201400 */
[----:B------:R3:W-:Y:S01]  /*5450*/  MUFU.TANH R64, R174 ;  /* 0x000000ae00407308 */ /* 0x0007e20000002400 */
[----:B------:R-:W-:Y:S01]  /*5460*/  I2FP.F32.S32 R61, R28 ;  /* 0x0000001c003d7245 */ /* 0x000fe20000201400 */
[----:B------:R-:W-:Y:S01]  /*5470*/  FMUL.FTZ R170, R23, UR6 ;  /* 0x0000000617aa7c20 */ /* 0x000fe20008410000 */
[----:B------:R-:W-:Y:S01]  /*5480*/  FFMA.FTZ R23, R19, -UR5, R108 ;  /* 0x8000000513177c23 */ /* 0x000fe2000801006c */
[----:B-1----:R-:W-:Y:S01]  /*5490*/  FMUL.FTZ R153, R0, UR6 ;  /* 0x0000000600997c20 */ /* 0x002fe20008410000 */
[----:B------:R-:W-:Y:S01]  /*54a0*/  FFMA.FTZ R19, -R109, R109, 1 ;  /* 0x3f8000006d137423 */ /* 0x000fe2000001016d */
[----:B----4-:R-:W-:Y:S01]  /*54b0*/  FFMA.FTZ R0, -R33, R33, 1 ;  /* 0x3f80000021007423 */ /* 0x010fe20000010121 */
[----:B------:R-:W-:Y:S03]  /*54c0*/  FMUL.FTZ R154, R20, UR6 ;  /* 0x00000006149a7c20 */ /* 0x000fe60008410000 */
[----:B------:R-:W1:Y:S01]  /*54d0*/  MUFU.TANH R28, R45 ;  /* 0x0000002d001c7308 */ /* 0x000e620000002400 */
[C---:B------:R-:W-:Y:S01]  /*54e0*/  FFMA.FTZ R34, R16.reuse, -UR5, R34 ;  /* 0x8000000510227c23 */ /* 0x040fe20008010022 */
[----:B------:R-:W-:Y:S01]  /*54f0*/  FFMA.FTZ R20, R16, -UR5, R139 ;  /* 0x8000000510147c23 */ /* 0x000fe2000801008b */
[----:B------:R-:W-:Y:S01]  /*5500*/  FFMA.FTZ R16, -R139, R139, 1 ;  /* 0x3f8000008b107423 */ /* 0x000fe2000001018b */
[----:B------:R-:W-:Y:S01]  /*5510*/  FMUL.FTZ R147, R42, UR6 ;  /* 0x000000062a937c20 */ /* 0x000fe20008410000 */
[----:B------:R-:W-:Y:S01]  /*5520*/  FFMA.FTZ R35, R17, -UR5, R35 ;  /* 0x8000000511237c23 */ /* 0x000fe20008010023 */
[----:B--2---:R-:W-:Y:S01]  /*5530*/  FMUL.FTZ R157, R0, UR6 ;  /* 0x00000006009d7c20 */ /* 0x004fe20008410000 */
[----:B------:R-:W-:Y:S03]  /*5540*/  FFMA.FTZ R17, -R32, R32, 1 ;  /* 0x3f80000020117423 */ /* 0x000fe60000010120 */
[----:B------:R2:W-:Y:S01]  /*5550*/  MUFU.TANH R109, R159 ;  /* 0x0000009f006d7308 */ /* 0x0005e20000002400 */
[----:B------:R-:W-:Y:S01]  /*5560*/  FFMA.FTZ R54, R5, -UR5, R144 ;  /* 0x8000000505367c23 */ /* 0x000fe20008010090 */
[----:B------:R-:W-:Y:S01]  /*5570*/  FFMA.FTZ R0, -R145, R145, 1 ;  /* 0x3f80000091007423 */ /* 0x000fe20000010191 */
[----:B------:R-:W-:Y:S01]  /*5580*/  FFMA.FTZ R42, R5, -UR5, R140 ;  /* 0x80000005052a7c23 */ /* 0x000fe2000801008c */
[----:B------:R-:W-:Y:S01]  /*5590*/  FFMA.FTZ R5, -R141, R141, 1 ;  /* 0x3f8000008d057423 */ /* 0x000fe2000001018d */
[----:B------:R-:W-:Y:S01]  /*55a0*/  FMUL.FTZ R197, R16, UR6 ;  /* 0x0000000610c57c20 */ /* 0x000fe20008410000 */
[----:B------:R-:W-:Y:S01]  /*55b0*/  FMUL.FTZ R198, R41, UR6 ;  /* 0x0000000629c67c20 */ /* 0x000fe20008410000 */
[----:B------:R-:W-:Y:S03]  /*55c0*/  FFMA.FTZ R16, -R144, R144, 1 ;  /* 0x3f80000090107423 */ /* 0x000fe60000010190 */
[----:B------:R-:W4:Y:S01]  /*55d0*/  MUFU.TANH R137, R137 ;  /* 0x0000008900897308 */ /* 0x000f220000002400 */
[C---:B---3--:R-:W-:Y:S01]  /*55e0*/  FFMA.FTZ R53, R4.reuse, -UR5, R145 ;  /* 0x8000000504357c23 */ /* 0x048fe20008010091 */
[----:B------:R-:W-:Y:S01]  /*55f0*/  FMUL.FTZ R144, R17, UR6 ;  /* 0x0000000611907c20 */ /* 0x000fe20008410000 */
[----:B------:R-:W-:Y:S01]  /*5600*/  FFMA.FTZ R41, R4, -UR5, R141 ;  /* 0x8000000504297c23 */ /* 0x000fe2000801008d */
[----:B------:R-:W-:Y:S01]  /*5610*/  FMUL.FTZ R145, R0, UR6 ;  /* 0x0000000600917c20 */ /* 0x000fe20008410000 */
[----:B------:R-:W-:Y:S01]  /*5620*/  FFMA.FTZ R17, -R140, R140, 1 ;  /* 0x3f8000008c117423 */ /* 0x000fe2000001018c */
[----:B------:R-:W-:Y:S01]  /*5630*/  FFMA.FTZ R0, -R52, R52, 1 ;  /* 0x3f80000034007423 */ /* 0x000fe20000010134 */
[----:B------:R-:W-:Y:S03]  /*5640*/  FFMA.FTZ R4, -R51, R51, 1 ;  /* 0x3f80000033047423 */ /* 0x000fe60000010133 */
[----:B------:R-:W3:Y:S01]  /*5650*/  MUFU.TANH R110, R110 ;  /* 0x0000006e006e7308 */ /* 0x000ee20000002400 */
[----:B------:R-:W-:Y:S01]  /*5660*/  FMUL.FTZ R202, R5, UR6 ;  /* 0x0000000605ca7c20 */ /* 0x000fe20008410000 */
[----:B------:R-:W-:Y:S01]  /*5670*/  FFMA.FTZ R5, -R31, R31, 1 ;  /* 0x3f8000001f057423 */ /* 0x000fe2000001011f */
[----:B------:R-:W-:Y:S01]  /*5680*/  I2FP.F32.S32 R40, R40 ;  /* 0x0000002800287245 */ /* 0x000fe20000201400 */
[----:B------:R-:W-:Y:S01]  /*5690*/  FMUL.FTZ R195, R19, UR6 ;  /* 0x0000000613c37c20 */ /* 0x000fe20008410000 */
[----:B------:R-:W-:Y:S01]  /*56a0*/  FMUL.FTZ R203, R17, UR6 ;  /* 0x0000000611cb7c20 */ /* 0x000fe20008410000 */
[----:B------:R-:W-:Y:S01]  /*56b0*/  FMUL.FTZ R201, R0, UR6 ;  /* 0x0000000600c97c20 */ /* 0x000fe20008410000 */
[----:B------:R-:W-:Y:S03]  /*56c0*/  FMUL.FTZ R174, R4, UR6 ;  /* 0x0000000604ae7c20 */ /* 0x000fe60008410000 */
[----:B------:R-:W3:Y:S01]  /*56d0*/  MUFU.TANH R49, R49 ;  /* 0x0000003100317308 */ /* 0x000ee20000002400 */
[----:B------:R-:W-:Y:S01]  /*56e0*/  FFMA.FTZ R32, R59, -UR5, R32 ;  /* 0x800000053b207c23 */ /* 0x000fe20008010020 */
[----:B------:R-:W-:Y:S01]  /*56f0*/  FFMA.FTZ R19, -R142, R142, 1 ;  /* 0x3f8000008e137423 */ /* 0x000fe2000001018e */
[----:B------:R-:W-:Y:S01]  /*5700*/  FFMA.FTZ R31, R58, -UR5, R31 ;  /* 0x800000053a1f7c23 */ /* 0x000fe2000801001f */
[----:B------:R-:W-:Y:S01]  /*5710*/  FFMA.FTZ R0, -R30, R30, 1 ;  /* 0x3f8000001e007423 */ /* 0x000fe2000001011e */
[----:B------:R-:W-:Y:S01]  /*5720*/  FFMA.FTZ R17, R58, -UR5, R106 ;  /* 0x800000053a117c23 */ /* 0x000fe2000801006a */
[----:B------:R-:W-:Y:S01]  /*5730*/  FFMA.FTZ R4, -R107, R107, 1 ;  /* 0x3f8000006b047423 */ /* 0x000fe2000001016b */
[----:B------:R-:W-:Y:S01]  /*5740*/  FMUL.FTZ R205, R5, UR6 ;  /* 0x0000000605cd7c20 */ /* 0x000fe20008410000 */
[----:B------:R-:W-:Y:S01]  /*5750*/  FFMA.FTZ R58, -R106, R106, 1 ;  /* 0x3f8000006a3a7423 */ /* 0x000fe2000001016a */
[----:B-1----:R-:W-:Y:S01]  /*5760*/  FFMA.FTZ R5, -R28, R28, 1 ;  /* 0x3f8000001c057423 */ /* 0x002fe2000001011c */
[----:B------:R-:W-:Y:S01]  /*5770*/  FFMA.FTZ R59, -R112, R112, 1 ;  /* 0x3f800000703b7423 */ /* 0x000fe20000010170 */
[C---:B------:R-:W-:Y:S01]  /*5780*/  FFMA.FTZ R12, R40.reuse, -UR5, R12 ;  /* 0x80000005280c7c23 */ /* 0x040fe2000801000c */
[----:B------:R-:W-:Y:S01]  /*5790*/  FFMA.FTZ R45, R40, -UR5, R138 ;  /* 0x80000005282d7c23 */ /* 0x000fe2000801008a */
[----:B------:R-:W1:Y:S01]  /*57a0*/  MUFU.TANH R63, R161 ;  /* 0x000000a1003f7308 */ /* 0x000e620000002400 */
[----:B------:R-:W-:Y:S01]  /*57b0*/  FFMA.FTZ R40, -R108, R108, 1 ;  /* 0x3f8000006c287423 */ /* 0x000fe2000001016c */
[----:B------:R-:W-:Y:S01]  /*57c0*/  FMUL.FTZ R200, R19, UR6 ;  /* 0x0000000613c87c20 */ /* 0x000fe20008410000 */
[----:B--2---:R-:W-:Y:S01]  /*57d0*/  FMUL.FTZ R159, R16, UR6 ;  /* 0x00000006109f7c20 */ /* 0x004fe20008410000 */
[----:B------:R-:W-:Y:S01]  /*57e0*/  FMUL.FTZ R208, R39, UR6 ;  /* 0x0000000627d07c20 */ /* 0x000fe20008410000 */
[----:B------:R-:W-:Y:S01]  /*57f0*/  FMUL.FTZ R204, R0, UR6 ;  /* 0x0000000600cc7c20 */ /* 0x000fe20008410000 */
[----:B------:R-:W-:Y:S01]  /*5800*/  FMUL.FTZ R211, R4, UR6 ;  /* 0x0000000604d37c20 */ /* 0x000fe20008410000 */
[C---:B------:R-:W-:Y:S01]  /*5810*/  FFMA.FTZ R33, R60.reuse, -UR5, R33 ;  /* 0x800000053c217c23 */ /* 0x040fe20008010021 */
[----:B----4-:R-:W-:Y:S01]  /*5820*/  FFMA.FTZ R19, R60, -UR5, R137 ;  /* 0x800000053c137c23 */ /* 0x010fe20008010089 */
[C---:B------:R-:W-:Y:S01]  /*5830*/  FFMA.FTZ R30, R57.reuse, -UR5, R30 ;  /* 0x80000005391e7c23 */ /* 0x040fe2000801001e */
[----:B------:R-:W-:Y:S01]  /*5840*/  FFMA.FTZ R16, R57, -UR5, R107 ;  /* 0x8000000539107c23 */ /* 0x000fe2000801006b */
[----:B------:R-:W-:Y:S01]  /*5850*/  FFMA.FTZ R0, -R29, R29, 1 ;  /* 0x3f8000001d007423 */ /* 0x000fe2000001011d */
[----:B------:R-:W-:Y:S01]  /*5860*/  FFMA.FTZ R28, R100, -UR5, R28 ;  /* 0x80000005641c7c23 */ /* 0x000fe2000801001c */
[----:B------:R-:W-:Y:S01]  /*5870*/  FFMA.FTZ R39, R65, -UR5, R112 ;  /* 0x8000000541277c23 */ /* 0x000fe20008010070 */
[----:B------:R-:W-:Y:S01]  /*5880*/  FMUL.FTZ R212, R58, UR6 ;  /* 0x000000063ad47c20 */ /* 0x000fe20008410000 */
[----:B------:R-:W-:Y:S01]  /*5890*/  FFMA.FTZ R4, -R50, R50, 1 ;  /* 0x3f80000032047423 */ /* 0x000fe20000010132 */
[----:B------:R-:W-:Y:S01]  /*58a0*/  FMUL.FTZ R206, R5, UR6 ;  /* 0x0000000605ce7c20 */ /* 0x000fe20008410000 */
[----:B------:R-:W-:Y:S01]  /*58b0*/  FMUL.FTZ R214, R59, UR6 ;  /* 0x000000063bd67c20 */ /* 0x000fe20008410000 */
[----:B------:R-:W2:Y:S01]  /*58c0*/  MUFU.TANH R108, R173 ;  /* 0x000000ad006c7308 */ /* 0x000ea20000002400 */
[C---:B------:R-:W-:Y:S01]  /*58d0*/  FFMA.FTZ R50, R62.reuse, -UR5, R50 ;  /* 0x800000053e327c23 */ /* 0x040fe20008010032 */
[----:B------:R-:W-:Y:S01]  /*58e0*/  FFMA.FTZ R57, R62, -UR5, R111 ;  /* 0x800000053e397c23 */ /* 0x000fe2000801006f */
[----:B------:R-:W-:Y:S01]  /*58f0*/  FFMA.FTZ R60, -R111, R111, 1 ;  /* 0x3f8000006f3c7423 */ /* 0x000fe2000001016f */
[----:B---3--:R-:W-:Y:S01]  /*5900*/  FFMA.FTZ R58, R61, -UR5, R110 ;  /* 0x800000053d3a7c23 */ /* 0x008fe2000801006e */
[----:B------:R-:W-:Y:S01]  /*5910*/  FFMA.FTZ R5, -R110, R110, 1 ;  /* 0x3f8000006e057423 */ /* 0x000fe2000001016e */
[----:B------:R-:W-:Y:S01]  /*5920*/  FFMA.FTZ R100, R100, -UR5, R109 ;  /* 0x8000000564647c23 */ /* 0x000fe2000801006d */
[----:B------:R-:W-:Y:S03]  /*5930*/  FFMA.FTZ R59, -R109, R109, 1 ;  /* 0x3f8000006d3b7423 */ /* 0x000fe6000001016d */
[----:B------:R-:W3:Y:S01]  /*5940*/  MUFU.TANH R107, R175 ;  /* 0x000000af006b7308 */ /* 0x000ee20000002400 */
[----:B------:R-:W-:Y:S01]  /*5950*/  FMUL.FTZ R207, R0, UR6 ;  /* 0x0000000600cf7c20 */ /* 0x000fe20008410000 */
[----:B------:R-:W-:Y:S01]  /*5960*/  FFMA.FTZ R0, -R49, R49, 1 ;  /* 0x3f80000031007423 */ /* 0x000fe20000010131 */
[----:B------:R-:W-:Y:S01]  /*5970*/  FMUL.FTZ R196, R40, UR6 ;  /* 0x0000000628c47c20 */ /* 0x000fe20008410000 */
[----:B------:R-:W-:Y:S01]  /*5980*/  FFMA.FTZ R40, -R137, R137, 1 ;  /* 0x3f80000089287423 */ /* 0x000fe20000010189 */
[----:B------:R-:W-:Y:S01]  /*5990*/  PLOP3.LUT P0, PT, PT, PT, UP0, 0x80, 0x0 ;  /* 0x000000000000781c */ /* 0x000fe20003f0f008 */
[----:B------:R-:W-:Y:S01]  /*59a0*/  FMUL.FTZ R213, R0, UR6 ;  /* 0x0000000600d57c20 */ /* 0x000fe20008410000 */
[----:B------:R-:W-:Y:S03]  /*59b0*/  FFMA.FTZ R0, -R48, R48, 1 ;  /* 0x3f80000030007423 */ /* 0x000fe60000010130 */
[----:B------:R-:W4:Y:S01]  /*59c0*/  MUFU.TANH R106, R184 ;  /* 0x000000b8006a7308 */ /* 0x000f220000002400 */
[----:B------:R-:W-:Y:S01]  /*59d0*/  FMUL.FTZ R209, R40, UR6 ;  /* 0x0000000628d17c20 */ /* 0x000fe20008410000 */
[C---:B------:R-:W-:Y:S01]  /*59e0*/  FFMA.FTZ R52, R66.reuse, -UR5, R52 ;  /* 0x8000000542347c23 */ /* 0x040fe20008010034 */
[----:B------:R-:W-:Y:S01]  /*59f0*/  FFMA.FTZ R40, R66, -UR5, R136 ;  /* 0x8000000542287c23 */ /* 0x000fe20008010088 */
[----:B------:R-:W-:Y:S01]  /*5a00*/  FFMA.FTZ R66, -R136, R136, 1 ;  /* 0x3f80000088427423 */ /* 0x000fe20000010188 */
[----:B------:R-:W-:Y:S01]  /*5a10*/  I2FP.F32.S32 R6, R6 ;  /* 0x0000000600067245 */ /* 0x000fe20000201400 */
[----:B------:R-:W-:Y:S01]  /*5a20*/  FMUL.FTZ R210, R4, UR6 ;  /* 0x0000000604d27c20 */ /* 0x000fe20008410000 */
[----:B------:R-:W-:Y:S03]  /*5a30*/  FMUL.FTZ R229, R5, UR6 ;  /* 0x0000000605e57c20 */ /* 0x000fe60008410000 */
[----:B------:R-:W4:Y:S01]  /*5a40*/  MUFU.TANH R112, R185 ;  /* 0x000000b900707308 */ /* 0x000f220000002400 */
[----:B------:R-:W-:Y:S01]  /*5a50*/  FMUL.FTZ R225, R0, UR6 ;  /* 0x0000000600e17c20 */ /* 0x000fe20008410000 */
[----:B------:R-:W-:Y:S01]  /*5a60*/  FFMA.FTZ R4, -R47, R47, 1 ;  /* 0x3f8000002f047423 */ /* 0x000fe2000001012f */
[----:B-1----:R-:W-:Y:S01]  /*5a70*/  FFMA.FTZ R5, -R63, R63, 1 ;  /* 0x3f8000003f057423 */ /* 0x002fe2000001013f */
[----:B------:R-:W-:Y:S01]  /*5a80*/  FFMA.FTZ R0, -R64, R64, 1 ;  /* 0x3f80000040007423 */ /* 0x000fe20000010140 */
[----:B------:R-:W-:Y:S01]  /*5a90*/  FFMA.FTZ R49, R61, -UR5, R49 ;  /* 0x800000053d317c23 */ /* 0x000fe20008010031 */
[----:B------:R-:W-:Y:S01]  /*5aa0*/  FFMA.FTZ R51, R65, -UR5, R51 ;  /* 0x8000000541337c23 */ /* 0x000fe20008010033 */
[----:B------:R-:W-:Y:S03]  /*5ab0*/  FMUL.FTZ R215, R66, UR6 ;  /* 0x0000000642d77c20 */ /* 0x000fe60008410000 */
[----:B------:R-:W1:Y:S01]  /*5ac0*/  MUFU.TANH R111, R186 ;  /* 0x000000ba006f7308 */ /* 0x000e620000002400 */
[----:B------:R-:W-:Y:S01]  /*5ad0*/  FFMA.FTZ R61, -R113, R113, 1 ;  /* 0x3f800000713d7423 */ /* 0x000fe20000010171 */
[C---:B------:R-:W-:Y:S01]  /*5ae0*/  FFMA.FTZ R29, R67.reuse, -UR5, R29 ;  /* 0x80000005431d7c23 */ /* 0x040fe2000801001d */
[----:B------:R-:W-:Y:S01]  /*5af0*/  FFMA.FTZ R65, R67, -UR5, R113 ;  /* 0x8000000543417c23 */ /* 0x000fe20008010071 */
[----:B------:R-:W-:Y:S01]  /*5b00*/  FFMA.FTZ R63, R102, -UR5, R63 ;  /* 0x80000005663f7c23 */ /* 0x000fe2000801003f */
[----:B--2---:R-:W-:Y:S01]  /*5b10*/  FFMA.FTZ R66, R101, -UR5, R108 ;  /* 0x8000000565427c23 */ /* 0x004fe2000801006c */
[----:B------:R-:W-:Y:S01]  /*5b20*/  FMUL.FTZ R220, R4, UR6 ;  /* 0x0000000604dc7c20 */ /* 0x000fe20008410000 */
[----:B------:R-:W-:Y:S03]  /*5b30*/  FFMA.FTZ R64, R6, -UR5, R64 ;  /* 0x8000000506407c23 */ /* 0x000fe60008010040 */
[----:B------:R-:W2:Y:S01]  /*5b40*/  MUFU.TANH R110, R187 ;  /* 0x000000bb006e7308 */ /* 0x000ea20000002400 */
[----:B---3--:R-:W-:Y:S01]  /*5b50*/  FFMA.FTZ R102, R102, -UR5, R107 ;  /* 0x8000000566667c23 */ /* 0x008fe2000801006b */
[----:B----4-:R-:W-:Y:S01]  /*5b60*/  FFMA.FTZ R67, R105, -UR5, R106 ;  /* 0x8000000569437c23 */ /* 0x010fe2000801006a */
[----:B------:R-:W-:Y:S01]  /*5b70*/  FFMA.FTZ R101, R6, -UR5, R112 ;  /* 0x8000000506657c23 */ /* 0x000fe20008010070 */
[----:B------:R-:W-:Y:S01]  /*5b80*/  FMUL.FTZ R221, R5, UR6 ;  /* 0x0000000605dd7c20 */ /* 0x000fe20008410000 */
[----:B------:R-:W-:Y:S01]  /*5b90*/  FMUL.FTZ R219, R0, UR6 ;  /* 0x0000000600db7c20 */ /* 0x000fe20008410000 */
[----:B------:R-:W-:Y:S01]  /*5ba0*/  FMUL.FTZ R231, R60, UR6 ;  /* 0x000000063ce77c20 */ /* 0x000fe20008410000 */
[----:B------:R-:W-:Y:S03]  /*5bb0*/  FFMA.FTZ R108, -R108, R108, 1 ;  /* 0x3f8000006c6c7423 */ /* 0x000fe6000001016c */
[----:B------:R-:W3:Y:S01]  /*5bc0*/  MUFU.TANH R62, R188 ;  /* 0x000000bc003e7308 */ /* 0x000ee20000002400 */
[----:B------:R-:W-:Y:S01]  /*5bd0*/  FFMA.FTZ R107, -R107, R107, 1 ;  /* 0x3f8000006b6b7423 */ /* 0x000fe2000001016b */
[----:B------:R-:W-:Y:S01]  /*5be0*/  FFMA.FTZ R106, -R106, R106, 1 ;  /* 0x3f8000006a6a7423 */ /* 0x000fe2000001016a */
[----:B------:R-:W-:Y:S01]  /*5bf0*/  FFMA.FTZ R105, -R112, R112, 1 ;  /* 0x3f80000070697423 */ /* 0x000fe20000010170 */
[----:B-1----:R-:W-:Y:S01]  /*5c00*/  FFMA.FTZ R6, -R111, R111, 1 ;  /* 0x3f8000006f067423 */ /* 0x002fe2000001016f */
[----:B------:R-:W-:Y:S01]  /*5c10*/  FMUL.FTZ R228, R61, UR6 ;  /* 0x000000063de47c20 */ /* 0x000fe20008410000 */
[----:B------:R-:W-:Y:S01]  /*5c20*/  FMUL.FTZ R227, R59, UR6 ;  /* 0x000000063be37c20 */ /* 0x000fe20008410000 */
[----:B------:R-:W-:Y:S03]  /*5c30*/  FFMA.FTZ R43, R43, -UR5, R143 ;  /* 0x800000052b2b7c23 */ /* 0x000fe6000801008f */
[----:B------:R-:W1:Y:S01]  /*5c40*/  MUFU.TANH R109, R189 ;  /* 0x000000bd006d7308 */ /* 0x000e620000002400 */
[----:B--2---:R-:W-:Y:S01]  /*5c50*/  FFMA.FTZ R5, -R110, R110, 1 ;  /* 0x3f8000006e057423 */ /* 0x004fe2000001016e */
[C---:B------:R-:W-:Y:S01]  /*5c60*/  FFMA.FTZ R48, R103.reuse, -UR5, R48 ;  /* 0x8000000567307c23 */ /* 0x040fe20008010030 */
[----:B------:R-:W-:Y:S01]  /*5c70*/  FFMA.FTZ R47, R104, -UR5, R47 ;  /* 0x80000005682f7c23 */ /* 0x000fe2000801002f */
[----:B------:R-:W-:Y:S01]  /*5c80*/  FFMA.FTZ R59, R114, -UR5, R111 ;  /* 0x80000005723b7c23 */ /* 0x000fe2000801006f */
[----:B------:R-:W-:Y:S01]  /*5c90*/  FFMA.FTZ R61, R103, -UR5, R110 ;  /* 0x80000005673d7c23 */ /* 0x000fe2000801006e */
[----:B------:R-:W-:Y:S01]  /*5ca0*/  FMUL.FTZ R218, R108, UR6 ;  /* 0x000000066cda7c20 */ /* 0x000fe20008410000 */
[----:B------:R-:W-:Y:S01]  /*5cb0*/  FMUL.FTZ R223, R107, UR6 ;  /* 0x000000066bdf7c20 */ /* 0x000fe20008410000 */
[----:B------:R-:W-:Y:S01]  /*5cc0*/  FMUL.FTZ R216, R105, UR6 ;  /* 0x0000000669d87c20 */ /* 0x000fe20008410000 */
[----:B---3--:R-:W-:Y:S01]  /*5cd0*/  FFMA.FTZ R4, -R62, R62, 1 ;  /* 0x3f8000003e047423 */ /* 0x008fe2000001013e */
[----:B------:R-:W-:Y:S01]  /*5ce0*/  FFMA.FTZ R60, R115, -UR5, R62 ;  /* 0x80000005733c7c23 */ /* 0x000fe2000801003e */
[----:B------:R-:W-:Y:S01]  /*5cf0*/  FMUL.FTZ R224, R6, UR6 ;  /* 0x0000000606e07c20 */ /* 0x000fe20008410000 */
[----:B------:R-:W-:Y:S01]  /*5d00*/  FMUL.FTZ R226, R5, UR6 ;  /* 0x0000000605e27c20 */ /* 0x000fe20008410000 */
[----:B------:R-:W-:Y:S01]  /*5d10*/  FMUL.FTZ R217, R4, UR6 ;  /* 0x0000000604d97c20 */ /* 0x000fe20008410000 */
[----:B-1----:R-:W-:Y:S01]  /*5d20*/  FFMA.FTZ R0, -R109, R109, 1 ;  /* 0x3f8000006d007423 */ /* 0x002fe2000001016d */
[----:B------:R-:W-:Y:S01]  /*5d30*/  FFMA.FTZ R62, R104, -UR5, R109 ;  /* 0x80000005683e7c23 */ /* 0x000fe2000801006d */
[----:B------:R-:W-:Y:S02]  /*5d40*/  FMUL.FTZ R189, R106, UR6 ;  /* 0x000000066abd7c20 */ /* 0x000fe40008410000 */
        /* <DEDUP_REMOVED lines=11> */
.L_x_1305:
        /* <DEDUP_REMOVED lines=157> */
[----:B------:R-:W-:Y:S01]  /*67d0*/  VIADDMNMX R4, R4, UR11, RZ, !PT ;  /* 0x0000000b04047c46 */ /* 0x000fe2000f8001ff */
[----:B------:R-:W-:Y:S01]  /*67e0*/  UMOV UR11, UR12 ;  /* 0x0000000c000b7c82 */ /* 0x000fe20008000000 */
        /* <DEDUP_REMOVED lines=71> */
.L_x_1306:
        /* <DEDUP_REMOVED lines=38> */
[----:B------:R2:W-:Y:S01]  /*6ec0*/  MUFU.EX2 R143, R7 ;  /* 0x00000007008f7308 */ /* 0x0005e20000000800 */
[----:B------:R-:W-:Y:S01]  /*6ed0*/  FSEL R5, R5, RZ, P0 ;  /* 0x000000ff05057208 */ /* 0x000fe20000000000 */
[--C-:B------:R-:W-:Y:S01]  /*6ee0*/  FFMA.FTZ R48, R48, UR8, -R6.reuse ;  /* 0x0000000830307c23 */ /* 0x100fe20008010806 */
[--C-:B------:R-:W-:Y:S01]  /*6ef0*/  FFMA.FTZ R14, R14, UR8, -R6.reuse ;  /* 0x000000080e0e7c23 */ /* 0x100fe20008010806 */
[--C-:B------:R-:W-:Y:S01]  /*6f00*/  FFMA.FTZ R13, R13, UR8, -R6.reuse ;  /* 0x000000080d0d7c23 */ /* 0x100fe20008010806 */
[--C-:B------:R-:W-:Y:S01]  /*6f10*/  FFMA.FTZ R12, R12, UR8, -R6.reuse ;  /* 0x000000080c0c7c23 */ /* 0x100fe20008010806 */
[--C-:B------:R-:W-:Y:S01]  /*6f20*/  FFMA.FTZ R56, R56, UR8, -R6.reuse ;  /* 0x0000000838387c23 */ /* 0x100fe20008010806 */
[--C-:B------:R-:W-:Y:S03]  /*6f30*/  FFMA.FTZ R55, R55, UR8, -R6.reuse ;  /* 0x0000000837377c23 */ /* 0x100fe60008010806 */
[----:B------:R-:W3:Y:S01]  /*6f40*/  MUFU.EX2 R142, R14 ;  /* 0x0000000e008e7308 */ /* 0x000ee20000000800 */
        /* <DEDUP_REMOVED lines=8> */
[--C-:B--2---:R-:W-:Y:S01]  /*6fd0*/  FFMA.FTZ R7, R57, UR8, -R5.reuse ;  /* 0x0000000839077c23 */ /* 0x104fe20008010805 */
[--C-:B------:R-:W-:Y:S01]  /*6fe0*/  FFMA.FTZ R8, R8, UR8, -R5.reuse ;  /* 0x0000000808087c23 */ /* 0x100fe20008010805 */
[--C-:B------:R-:W-:Y:S01]  /*6ff0*/  FFMA.FTZ R46, R46, UR8, -R5.reuse ;  /* 0x000000082e2e7c23 */ /* 0x100fe20008010805 */
[--C-:B------:R-:W-:Y:S01]  /*7000*/  FFMA.FTZ R45, R45, UR8, -R5.reuse ;  /* 0x000000082d2d7c23 */ /* 0x100fe20008010805 */
[--C-:B------:R-:W-:Y:S01]  /*7010*/  FFMA.FTZ R44, R44, UR8, -R5.reuse ;  /* 0x000000082c2c7c23 */ /* 0x100fe20008010805 */
[--C-:B------:R-:W-:Y:S01]  /*7020*/  FFMA.FTZ R43, R43, UR8, -R5.reuse ;  /* 0x000000082b2b7c23 */ /* 0x100fe20008010805 */
[--C-:B------:R-:W-:Y:S03]  /*7030*/  FFMA.FTZ R42, R42, UR8, -R5.reuse ;  /* 0x000000082a2a7c23 */ /* 0x100fe60008010805 */
[----:B-1----:R1:W-:Y:S01]  /*7040*/  MUFU.EX2 R79, R7 ;  /* 0x00000007004f7308 */ /* 0x0023e20000000800 */
[--C-:B------:R-:W-:Y:S01]  /*7050*/  FFMA.FTZ R41, R41, UR8, -R5.reuse ;  /* 0x0000000829297c23 */ /* 0x100fe20008010805 */
[--C-:B------:R-:W-:Y:S01]  /*7060*/  FFMA.FTZ R40, R40, UR8, -R5.reuse ;  /* 0x0000000828287c23 */ /* 0x100fe20008010805 */
[--C-:B------:R-:W-:Y:S01]  /*7070*/  FFMA.FTZ R39, R39, UR8, -R5.reuse ;  /* 0x0000000827277c23 */ /* 0x100fe20008010805 */
[----:B------:R-:W-:Y:S01]  /*7080*/  FSETP.NEU.FTZ.AND P0, PT, R0, -INF , PT ;  /* 0xff8000000000780b */ /* 0x000fe20003f1d000 */
[C---:B------:R-:W-:Y:S05]  /*7090*/  FMUL.FTZ R0, R103.reuse, 1.4426950216293334961 ;  /* 0x3fb8aa3b67007820 */ /* 0x040fea0000410000 */
[----:B------:R-:W-:Y:S01]  /*70a0*/  MUFU.EX2 R141, R11 ;  /* 0x0000000b008d7308 */ /* 0x000fe20000000800 */
[----:B------:R-:W-:Y:S02]  /*70b0*/  FSEL R4, R4, RZ, P0 ;  /* 0x000000ff04047208 */ /* 0x000fe40000000000 */
[----:B------:R-:W-:Y:S03]  /*70c0*/  FSETP.NEU.FTZ.AND P0, PT, R103, -INF , PT ;  /* 0xff8000006700780b */ /* 0x000fe60003f1d000 */
[--C-:B------:R-:W-:Y:S01]  /*70d0*/  FFMA.FTZ R35, R35, UR8, -R4.reuse ;  /* 0x0000000823237c23 */ /* 0x100fe20008010804 */
[----:B------:R-:W-:Y:S03]  /*70e0*/  FSEL R0, R0, RZ, P0 ;  /* 0x000000ff00007208 */ /* 0x000fe60000000000 */
[----:B------:R2:W-:Y:S01]  /*70f0*/  MUFU.EX2 R140, R10 ;  /* 0x0000000a008c7308 */ /* 0x0005e20000000800 */
[--C-:B-1----:R-:W-:Y:S01]  /*7100*/  FFMA.FTZ R7, R58, UR8, -R5.reuse ;  /* 0x000000083a077c23 */ /* 0x102fe20008010805 */
[--C-:B------:R-:W-:Y:S01]  /*7110*/  FFMA.FTZ R34, R34, UR8, -R4.reuse ;  /* 0x0000000822227c23 */ /* 0x100fe20008010804 */
[--C-:B------:R-:W-:Y:S01]  /*7120*/  FFMA.FTZ R33, R33, UR8, -R4.reuse ;  /* 0x0000000821217c23 */ /* 0x100fe20008010804 */
[----:B------:R-:W-:Y:S01]  /*7130*/  FFMA.FTZ R32, R32, UR8, -R4 ;  /* 0x0000000820207c23 */ /* 0x000fe20008010804 */
[--C-:B------:R-:W-:Y:S01]  /*7140*/  FFMA.FTZ R19, R19, UR8, -R0.reuse ;  /* 0x0000000813137c23 */ /* 0x100fe20008010800 */
[--C-:B------:R-:W-:Y:S01]  /*7150*/  FFMA.FTZ R18, R18, UR8, -R0.reuse ;  /* 0x0000000812127c23 */ /* 0x100fe20008010800 */
[--C-:B------:R-:W-:Y:S03]  /*7160*/  FFMA.FTZ R17, R17, UR8, -R0.reuse ;  /* 0x0000000811117c23 */ /* 0x100fe60008010800 */
[----:B------:R1:W-:Y:S01]  /*7170*/  MUFU.EX2 R78, R7 ;  /* 0x00000007004e7308 */ /* 0x0003e20000000800 */
[--C-:B------:R-:W-:Y:S01]  /*7180*/  FFMA.FTZ R16, R16, UR8, -R0.reuse ;  /* 0x0000000810107c23 */ /* 0x100fe20008010800 */
[----:B------:R-:W-:Y:S01]  /*7190*/  FFMA.FTZ R102, R102, UR8, -R0 ;  /* 0x0000000866667c23 */ /* 0x000fe20008010800 */
[--C-:B------:R-:W-:Y:S01]  /*71a0*/  FFMA.FTZ R15, R15, UR8, -R4.reuse ;  /* 0x000000080f0f7c23 */ /* 0x100fe20008010804 */
[----:B------:R-:W-:Y:S01]  /*71b0*/  FFMA.FTZ R38, R38, UR8, -R4 ;  /* 0x0000000826267c23 */ /* 0x000fe20008010804 */
[--C-:B------:R-:W-:Y:S01]  /*71c0*/  FFMA.FTZ R27, R27, UR8, -R0.reuse ;  /* 0x000000081b1b7c23 */ /* 0x100fe20008010800 */
[----:B------:R-:W-:Y:S01]  /*71d0*/  FFMA.FTZ R26, R26, UR8, -R0 ;  /* 0x000000081a1a7c23 */ /* 0x000fe20008010800 */
[--C-:B------:R-:W-:Y:S03]  /*71e0*/  FFMA.FTZ R37, R37, UR8, -R4.reuse ;  /* 0x0000000825257c23 */ /* 0x100fe60008010804 */
[----:B------:R-:W4:Y:S01]  /*71f0*/  MUFU.EX2 R235, R12 ;  /* 0x0000000c00eb7308 */ /* 0x000f220000000800 */
[--C-:B--2---:R-:W-:Y:S01]  /*7200*/  FFMA.FTZ R10, R66, UR8, -R4.reuse ;  /* 0x00000008420a7c23 */ /* 0x104fe20008010804 */
[----:B------:R-:W-:Y:S01]  /*7210*/  FFMA.FTZ R36, R36, UR8, -R4 ;  /* 0x0000000824247c23 */ /* 0x000fe20008010804 */
[--C-:B------:R-:W-:Y:S01]  /*7220*/  FFMA.FTZ R25, R25, UR8, -R0.reuse ;  /* 0x0000000819197c23 */ /* 0x100fe20008010800 */
[--C-:B------:R-:W-:Y:S01]  /*7230*/  FFMA.FTZ R24, R24, UR8, -R0.reuse ;  /* 0x0000000818187c23 */ /* 0x100fe20008010800 */
[--C-:B------:R-:W-:Y:S01]  /*7240*/  FFMA.FTZ R23, R23, UR8, -R0.reuse ;  /* 0x0000000817177c23 */ /* 0x100fe20008010800 */
[----:B------:R-:W-:Y:S01]  /*7250*/  FFMA.FTZ R22, R22, UR8, -R0 ;  /* 0x0000000816167c23 */ /* 0x000fe20008010800 */
[----:B------:R-:W-:Y:S03]  /*7260*/  FFMA.FTZ R31, R31, UR8, -R4 ;  /* 0x000000081f1f7c23 */ /* 0x000fe60008010804 */
[----:B------:R-:W-:Y:S01]  /*7270*/  MUFU.EX2 R234, R9 ;  /* 0x0000000900ea7308 */ /* 0x000fe20000000800 */
[--C-:B-1----:R-:W-:Y:S01]  /*7280*/  FFMA.FTZ R7, R59, UR8, -R6.reuse ;  /* 0x000000083b077c23 */ /* 0x102fe20008010806 */
[----:B------:R-:W-:Y:S01]  /*7290*/  FFMA.FTZ R6, R60, UR8, -R6 ;  /* 0x000000083c067c23 */ /* 0x000fe20008010806 */
[--C-:B------:R-:W-:Y:S01]  /*72a0*/  FFMA.FTZ R30, R30, UR8, -R4.reuse ;  /* 0x000000081e1e7c23 */ /* 0x100fe20008010804 */
[--C-:B------:R-:W-:Y:S01]  /*72b0*/  FFMA.FTZ R29, R29, UR8, -R4.reuse ;  /* 0x000000081d1d7c23 */ /* 0x100fe20008010804 */
[----:B------:R-:W-:Y:S01]  /*72c0*/  FFMA.FTZ R28, R28, UR8, -R4 ;  /* 0x000000081c1c7c23 */ /* 0x000fe20008010804 */
[--C-:B------:R-:W-:Y:S01]  /*72d0*/  FFMA.FTZ R21, R21, UR8, -R0.reuse ;  /* 0x0000000815157c23 */ /* 0x100fe20008010800 */
[--C-:B------:R-:W-:Y:S03]  /*72e0*/  FFMA.FTZ R20, R20, UR8, -R0.reuse ;  /* 0x0000000814147c23 */ /* 0x100fe60008010800 */
[----:B------:R1:W-:Y:S10]  /*72f0*/  MUFU.EX2 R68, R6 ;  /* 0x0000000600447308 */ /* 0x0003f40000000800 */
[----:B------:R2:W-:Y:S10]  /*7300*/  MUFU.EX2 R69, R7 ;  /* 0x0000000700457308 */ /* 0x0005f40000000800 */
[----:B------:R-:W4:Y:S01]  /*7310*/  MUFU.EX2 R232, R8 ;  /* 0x0000000800e87308 */ /* 0x000f220000000800 */
[--C-:B-1----:R-:W-:Y:S01]  /*7320*/  FFMA.FTZ R6, R61, UR8, -R5.reuse ;  /* 0x000000083d067c23 */ /* 0x102fe20008010805 */
[----:B------:R-:W-:Y:S08]  /*7330*/  FFMA.FTZ R5, R62, UR8, -R5 ;  /* 0x000000083e057c23 */ /* 0x000ff00008010805 */
[----:B------:R1:W-:Y:S01]  /*7340*/  MUFU.EX2 R2, R5 ;  /* 0x0000000500027308 */ /* 0x0003e20000000800 */
[----:B--2---:R-:W-:Y:S09]  /*7350*/  FFMA.FTZ R7, R100, UR8, -R0 ;  /* 0x0000000864077c23 */ /* 0x004ff20008010800 */
[----:B------:R3:W-:Y:S10]  /*7360*/  MUFU.EX2 R3, R6 ;  /* 0x0000000600037308 */ /* 0x0007f40000000800 */
[----:B------:R4:W-:Y:S01]  /*7370*/  MUFU.EX2 R74, R7 ;  /* 0x00000007004a7308 */ /* 0x0009e20000000800 */
[--C-:B-1----:R-:W-:Y:S09]  /*7380*/  FFMA.FTZ R5, R63, UR8, -R4.reuse ;  /* 0x000000083f057c23 */ /* 0x102ff20008010804 */
[----:B------:R1:W-:Y:S01]  /*7390*/  MUFU.EX2 R77, R5 ;  /* 0x00000005004d7308 */ /* 0x0003e20000000800 */
[----:B---3--:R-:W-:Y:S05]  /*73a0*/  F2FP.F16.F32.PACK_AB R6, R142, R143 ;  /* 0x0000008f8e06723e */ /* 0x008fea00000000ff */
[----:B------:R2:W-:Y:S04]  /*73b0*/  STS [R180+0x12000], R6 ;  /* 0x01200006b4007388 */ /* 0x0005e80000000800 */
[----:B------:R-:W-:Y:S01]  /*73c0*/  MUFU.EX2 R136, R15 ;  /* 0x0000000f00887308 */ /* 0x000fe20000000800 */
[----:B----4-:R-:W-:Y:S09]  /*73d0*/  F2FP.F16.F32.PACK_AB R7, R235, R236 ;  /* 0x000000eceb07723e */ /* 0x010ff200000000ff */
[----:B------:R-:W3:Y:S01]  /*73e0*/  MUFU.EX2 R114, R38 ;  /* 0x0000002600727308 */ /* 0x000ee20000000800 */
[--C-:B-1----:R-:W-:Y:S01]  /*73f0*/  FFMA.FTZ R5, R64, UR8, -R4.reuse ;  /* 0x0000000840057c23 */ /* 0x102fe20008010804 */
[----:B------:R-:W-:Y:S08]  /*7400*/  FFMA.FTZ R4, R67, UR8, -R4 ;  /* 0x0000000843047c23 */ /* 0x000ff00008010804 */
[----:B------:R1:W-:Y:S01]  /*7410*/  MUFU.EX2 R76, R5 ;  /* 0x00000005004c7308 */ /* 0x0003e20000000800 */
[----:B--2---:R-:W-:Y:S09]  /*7420*/  F2FP.F16.F32.PACK_AB R6, R232, R234 ;  /* 0x000000eae806723e */ /* 0x004ff200000000ff */
[----:B------:R-:W-:Y:S01]  /*7430*/  MUFU.EX2 R113, R27 ;  /* 0x0000001b00717308 */ /* 0x000fe20000000800 */
[----:B---3--:R-:W-:Y:S09]  /*7440*/  F2FP.F16.F32.PACK_AB R9, R114, R136 ;  /* 0x000000887209723e */ /* 0x008ff200000000ff */
[----:B------:R-:W2:Y:S01]  /*7450*/  MUFU.EX2 R112, R26 ;  /* 0x0000001a00707308 */ /* 0x000ea20000000800 */
[--C-:B-1----:R-:W-:Y:S01]  /*7460*/  FFMA.FTZ R5, R65, UR8, -R0.reuse ;  /* 0x0000000841057c23 */ /* 0x102fe20008010800 */
[----:B------:R-:W-:Y:S08]  /*7470*/  FFMA.FTZ R0, R101, UR8, -R0 ;  /* 0x0000000865007c23 */ /* 0x000ff00008010800 */
[----:B------:R1:W-:Y:S10]  /*7480*/  MUFU.EX2 R75, R5 ;  /* 0x00000005004b7308 */ /* 0x0003f40000000800 */
[----:B------:R-:W-:Y:S01]  /*7490*/  MUFU.EX2 R139, R37 ;  /* 0x00000025008b7308 */ /* 0x000fe20000000800 */
[----:B--2---:R-:W-:Y:S09]  /*74a0*/  F2FP.F16.F32.PACK_AB R8, R112, R113 ;  /* 0x000000717008723e */ /* 0x004ff200000000ff */
[----:B------:R-:W2:Y:S01]  /*74b0*/  MUFU.EX2 R138, R36 ;  /* 0x00000024008a7308 */ /* 0x000ea20000000800 */
[----:B-1----:R-:W-:Y:S05]  /*74c0*/  F2FP.F16.F32.PACK_AB R5, R140, R141 ;  /* 0x0000008d8c05723e */ /* 0x002fea00000000ff */
[----:B------:R2:W-:Y:S04]  /*74d0*/  STS [R180+0x12400], R5 ;  /* 0x01240005b4007388 */ /* 0x0005e80000000800 */
[----:B------:R-:W-:Y:S01]  /*74e0*/  MUFU.EX2 R137, R25 ;  /* 0x0000001900897308 */ /* 0x000fe20000000800 */
[----:B------:R-:W-:Y:S04]  /*74f0*/  STS [R181+0x12000], R7 ;  /* 0x01200007b5007388 */ /* 0x000fe80000000800 */
[----:B------:R-:W-:Y:S05]  /*7500*/  STS [R181+0x12400], R6 ;  /* 0x01240006b5007388 */ /* 0x000fea0000000800 */
[----:B------:R-:W1:Y:S01]  /*7510*/  MUFU.EX2 R115, R24 ;  /* 0x0000001800737308 */ /* 0x000e620000000800 */
[----:B------:R1:W-:Y:S04]  /*7520*/  STS [R180+0x14000], R9 ;  /* 0x01400009b4007388 */ /* 0x0003e80000000800 */
[----:B------:R3:W-:Y:S05]  /*7530*/  STS [R180+0x14400], R8 ;  /* 0x01440008b4007388 */ /* 0x0007ea0000000800 */
[----:B------:R-:W-:Y:S01]  /*7540*/  MUFU.EX2 R186, R56 ;  /* 0x0000003800ba7308 */ /* 0x000fe20000000800 */
[----:B--2---:R-:W-:Y:S09]  /*7550*/  F2FP.F16.F32.PACK_AB R5, R138, R139 ;  /* 0x0000008b8a05723e */ /* 0x004ff200000000ff */
[----:B------:R-:W3:Y:S01]  /*7560*/  MUFU.EX2 R185, R55 ;  /* 0x0000003700b97308 */ /* 0x000ee20000000800 */
[----:B------:R2:W-:Y:S09]  /*7570*/  STS [R181+0x14000], R5 ;  /* 0x01400005b5007388 */ /* 0x0005f20000000800 */
[----:B------:R-:W-:Y:S01]  /*7580*/  MUFU.EX2 R184, R46 ;  /* 0x0000002e00b87308 */ /* 0x000fe20000000800 */
[----:B-1----:R-:W-:Y:S05]  /*7590*/  F2FP.F16.F32.PACK_AB R9, R115, R137 ;  /* 0x000000897309723e */ /* 0x002fea00000000ff */
        /* <DEDUP_REMOVED lines=13> */
[----:B------:R-:W2:Y:S01]  /*7670*/  MUFU.EX2 R163, R34 ;  /* 0x0000002200a37308 */ /* 0x000ea20000000800 */
[----:B-1----:R-:W-:Y:S05]  /*7680*/  F2FP.F16.F32.PACK_AB R6, R248, R250 ;  /* 0x000000faf806723e */ /* 0x002fea00000000ff */
[----:B------:R1:W-:Y:S04]  /*7690*/  STS [R182+0x12000], R6 ;  /* 0x01200006b6007388 */ /* 0x0003e80000000800 */
[----:B------:R-:W-:Y:S10]  /*76a0*/  MUFU.EX2 R162, R23 ;  /* 0x0000001700a27308 */ /* 0x000ff40000000800 */
[----:B------:R-:W3:Y:S01]  /*76b0*/  MUFU.EX2 R161, R22 ;  /* 0x0000001600a17308 */ /* 0x000ee20000000800 */
[----:B--2---:R-:W-:Y:S05]  /*76c0*/  F2FP.F16.F32.PACK_AB R5, R163, R175 ;  /* 0x000000afa305723e */ /* 0x004fea00000000ff */
[----:B------:R2:W-:Y:S04]  /*76d0*/  STS [R183+0x14000], R5 ;  /* 0x01400005b7007388 */ /* 0x0005e80000000800 */
[----:B------:R-:W-:Y:S10]  /*76e0*/  MUFU.EX2 R72, R4 ;  /* 0x0000000400487308 */ /* 0x000ff40000000800 */
[----:B------:R-:W-:Y:S01]  /*76f0*/  MUFU.EX2 R187, R21 ;  /* 0x0000001500bb7308 */ /* 0x000fe20000000800 */
[----:B---3--:R-:W-:Y:S05]  /*7700*/  F2FP.F16.F32.PACK_AB R7, R161, R162 ;  /* 0x000000a2a107723e */ /* 0x008fea00000000ff */
[----:B------:R-:W-:Y:S04]  /*7710*/  STS [R183+0x14400], R7 ;  /* 0x01440007b7007388 */ /* 0x000fe80000000800 */
[----:B------:R-:W3:Y:S10]  /*7720*/  MUFU.EX2 R233, R20 ;  /* 0x0000001400e97308 */ /* 0x000ef40000000800 */
[----:B------:R-:W-:Y:S10]  /*7730*/  MUFU.EX2 R230, R33 ;  /* 0x0000002100e67308 */ /* 0x000ff40000000800 */
[----:B------:R-:W1:Y:S01]  /*7740*/  MUFU.EX2 R188, R32 ;  /* 0x0000002000bc7308 */ /* 0x000e620000000800 */
[----:B---3--:R-:W-:Y:S05]  /*7750*/  F2FP.F16.F32.PACK_AB R4, R233, R187 ;  /* 0x000000bbe904723e */ /* 0x008fea00000000ff */
        /* <DEDUP_REMOVED lines=10> */
[----:B------:R-:W4:Y:S01]  /*7800*/  MUFU.EX2 R84, R49 ;  /* 0x0000003100547308 */ /* 0x000f220000000800 */
[----:B---3--:R-:W-:Y:S05]  /*7810*/  F2FP.F16.F32.PACK_AB R4, R241, R242 ;  /* 0x000000f2f104723e */ /* 0x008fea00000000ff */
[----:B------:R3:W-:Y:S04]  /*7820*/  STS [R176+0x12400], R4 ;  /* 0x01240004b0007388 */ /* 0x0007e80000000800 */
[----:B------:R-:W-:Y:S10]  /*7830*/  MUFU.EX2 R83, R40 ;  /* 0x0000002800537308 */ /* 0x000ff40000000800 */
[----:B------:R-:W1:Y:S01]  /*7840*/  MUFU.EX2 R82, R39 ;  /* 0x0000002700527308 */ /* 0x000e620000000800 */
[----:B----4-:R-:W-:Y:S05]  /*7850*/  F2FP.F16.F32.PACK_AB R7, R84, R85 ;  /* 0x000000555407723e */ /* 0x010fea00000000ff */
[----:B------:R-:W-:Y:S04]  /*7860*/  STS [R177+0x12000], R7 ;  /* 0x01200007b1007388 */ /* 0x000fe80000000800 */
[----:B------:R-:W-:Y:S10]  /*7870*/  MUFU.EX2 R249, R31 ;  /* 0x0000001f00f97308 */ /* 0x000ff40000000800 */
[----:B------:R-:W2:Y:S01]  /*7880*/  MUFU.EX2 R247, R30 ;  /* 0x0000001e00f77308 */ /* 0x000ea20000000800 */
[----:B-1----:R-:W-:Y:S05]  /*7890*/  F2FP.F16.F32.PACK_AB R6, R82, R83 ;  /* 0x000000535206723e */ /* 0x002fea00000000ff */
[----:B------:R1:W-:Y:S04]  /*78a0*/  STS [R177+0x12400], R6 ;  /* 0x01240006b1007388 */ /* 0x0003e80000000800 */
[----:B------:R-:W-:Y:S10]  /*78b0*/  MUFU.EX2 R245, R19 ;  /* 0x0000001300f57308 */ /* 0x000ff40000000800 */
[----:B------:R-:W3:Y:S01]  /*78c0*/  MUFU.EX2 R243, R18 ;  /* 0x0000001200f37308 */ /* 0x000ee20000000800 */
[----:B--2---:R-:W-:Y:S05]  /*78d0*/  F2FP.F16.F32.PACK_AB R5, R247, R249 ;  /* 0x000000f9f705723e */ /* 0x004fea00000000ff */
[----:B------:R-:W-:Y:S04]  /*78e0*/  STS [R176+0x14000], R5 ;  /* 0x01400005b0007388 */ /* 0x000fe80000000800 */
[----:B------:R-:W-:Y:S10]  /*78f0*/  MUFU.EX2 R87, R29 ;  /* 0x0000001d00577308 */ /* 0x000ff40000000800 */
[----:B------:R-:W-:Y:S01]  /*7900*/  MUFU.EX2 R251, R17 ;  /* 0x0000001100fb7308 */ /* 0x000fe20000000800 */
[----:B---3--:R-:W-:Y:S05]  /*7910*/  F2FP.F16.F32.PACK_AB R4, R243, R245 ;  /* 0x000000f5f304723e */ /* 0x008fea00000000ff */
[----:B------:R2:W-:Y:S04]  /*7920*/  STS [R176+0x14400], R4 ;  /* 0x01440004b0007388 */ /* 0x0005e80000000800 */
[----:B------:R-:W1:Y:S10]  /*7930*/  MUFU.EX2 R86, R16 ;  /* 0x0000001000567308 */ /* 0x000e740000000800 */
[----:B------:R-:W3:Y:S10]  /*7940*/  MUFU.EX2 R252, R28 ;  /* 0x0000001c00fc7308 */ /* 0x000ef40000000800 */
[----:B------:R-:W-:Y:S01]  /*7950*/  MUFU.EX2 R81, R48 ;  /* 0x0000003000517308 */ /* 0x000fe20000000800 */
[----:B-1----:R-:W-:Y:S05]  /*7960*/  F2FP.F16.F32.PACK_AB R6, R86, R251 ;  /* 0x000000fb5606723e */ /* 0x002fea00000000ff */
[----:B------:R1:W-:Y:S01]  /*7970*/  STS [R177+0x14400], R6 ;  /* 0x01440006b1007388 */ /* 0x0003e20000000800 */
[----:B--2---:R-:W-:Y:S03]  /*7980*/  F2FP.F16.F32.PACK_AB R4, R78, R79 ;  /* 0x0000004f4e04723e */ /* 0x004fe600000000ff */
[----:B------:R-:W2:Y:S01]  /*7990*/  MUFU.EX2 R80, R47 ;  /* 0x0000002f00507308 */ /* 0x000ea20000000800 */
[----:B---3--:R-:W-:Y:S05]  /*79a0*/  F2FP.F16.F32.PACK_AB R7, R252, R87 ;  /* 0x00000057fc07723e */ /* 0x008fea00000000ff */
[----:B------:R3:W-:Y:S04]  /*79b0*/  STS [R177+0x14000], R7 ;  /* 0x01400007b1007388 */ /* 0x0007e80000000800 */
[----:B------:R4:W-:Y:S01]  /*79c0*/  MUFU.EX2 R70, R0 ;  /* 0x0000000000467308 */ /* 0x0009e20000000800 */
[----:B------:R3:W-:Y:S09]  /*79d0*/  STS [R179+0x12400], R4 ;  /* 0x01240004b3007388 */ /* 0x0007f20000000800 */
[----:B------:R-:W3:Y:S01]  /*79e0*/  MUFU.EX2 R73, R10 ;  /* 0x0000000a00497308 */ /* 0x000ee20000000800 */
[----:B--2---:R-:W-:Y:S05]  /*79f0*/  F2FP.F16.F32.PACK_AB R5, R80, R81 ;  /* 0x000000515005723e */ /* 0x004fea00000000ff */
[----:B------:R2:W-:Y:S01]  /*7a00*/  STS [R179+0x12000], R5 ;  /* 0x01200005b3007388 */ /* 0x0005e20000000800 */
[----:B-1----:R-:W-:Y:S03]  /*7a10*/  F2FP.F16.F32.PACK_AB R6, R74, R75 ;  /* 0x0000004b4a06723e */ /* 0x002fe600000000ff */
[----:B------:R-:W1:Y:S01]  /*7a20*/  MUFU.EX2 R71, R102 ;  /* 0x0000006600477308 */ /* 0x000e620000000800 */
[----:B----4-:R-:W-:Y:S05]  /*7a30*/  F2FP.F16.F32.PACK_AB R0, R68, R69 ;  /* 0x000000454400723e */ /* 0x010fea00000000ff */
[----:B------:R1:W-:Y:S01]  /*7a40*/  STS [R178+0x12000], R0 ;  /* 0x01200000b2007388 */ /* 0x0003e20000000800 */
[----:B---3--:R-:W-:Y:S02]  /*7a50*/  F2FP.F16.F32.PACK_AB R7, R76, R77 ;  /* 0x0000004d4c07723e */ /* 0x008fe400000000ff */
[----:B------:R-:W-:Y:S02]  /*7a60*/  F2FP.F16.F32.PACK_AB R4, R72, R73 ;  /* 0x000000494804723e */ /* 0x000fe400000000ff */
[----:B--2---:R-:W-:Y:S05]  /*7a70*/  F2FP.F16.F32.PACK_AB R5, R2, R3 ;  /* 0x000000030205723e */ /* 0x004fea00000000ff */
[----:B------:R-:W-:Y:S01]  /*7a80*/  STS [R178+0x12400], R5 ;  /* 0x01240005b2007388 */ /* 0x000fe20000000800 */
[----:B-1----:R-:W-:Y:S03]  /*7a90*/  F2FP.F16.F32.PACK_AB R0, R70, R71 ;  /* 0x000000474600723e */ /* 0x002fe600000000ff */
[----:B------:R-:W-:Y:S04]  /*7aa0*/  STS [R179+0x14000], R7 ;  /* 0x01400007b3007388 */ /* 0x000fe80000000800 */
[----:B------:R-:W-:Y:S04]  /*7ab0*/  STS [R179+0x14400], R6 ;  /* 0x01440006b3007388 */ /* 0x000fe80000000800 */
        /* <DEDUP_REMOVED lines=36> */
[----:B------:R-:W-:Y:S01]  /*7d00*/  FADD.FTZ R10, -R131, R10 ;  /* 0x0000000a830a7221 */ /* 0x000fe20000010100 */
[----:B------:R-:W-:Y:S01]  /*7d10*/  FADD.FTZ R5, -R134, R5 ;  /* 0x0000000586057221 */ /* 0x000fe20000010100 */
[----:B------:R-:W-:Y:S01]  /*7d20*/  FADD.FTZ R8, -R132, R8 ;  /* 0x0000000884087221 */ /* 0x000fe20000010100 */
[----:B------:R-:W-:Y:S01]  /*7d30*/  FMUL.FTZ R0, R151, R0 ;  /* 0x0000000097007220 */ /* 0x000fe20000410000 */
[----:B------:R-:W-:Y:S01]  /*7d40*/  FMUL.FTZ R7, R113, R10 ;  /* 0x0000000a71077220 */ /* 0x000fe20000410000 */
[----:B------:R-:W-:Y:S01]  /*7d50*/  FMUL.FTZ R5, R142, R5 ;  /* 0x000000058e057220 */ /* 0x000fe20000410000 */
[C---:B------:R-:W-:Y:S01]  /*7d60*/  FADD.FTZ R12, -R132.reuse, R12 ;  /* 0x0000000c840c7221 */ /* 0x040fe20000010100 */
[----:B------:R-:W-:Y:S01]  /*7d70*/  FADD.FTZ R9, -R132, R9 ;  /* 0x0000000984097221 */ /* 0x000fe20000010100 */
[----:B------:R-:W-:Y:S01]  /*7d80*/  FADD.FTZ R15, -R131, R15 ;  /* 0x0000000f830f7221 */ /* 0x000fe20000010100 */
[----:B------:R-:W-:Y:S01]  /*7d90*/  FMUL.FTZ R5, R166, R5 ;  /* 0x00000005a6057220 */ /* 0x000fe20000410000 */
[----:B------:R-:W-:Y:S01]  /*7da0*/  FMUL.FTZ R10, R139, R12 ;  /* 0x0000000c8b0a7220 */ /* 0x000fe20000410000 */
        /* <DEDUP_REMOVED lines=9> */
[C---:B------:R-:W-:Y:S01]  /*7e40*/  FADD.FTZ R17, -R134.reuse, R17 ;  /* 0x0000001186117221 */ /* 0x040fe20000010100 */
[----:B------:R-:W-:Y:S01]  /*7e50*/  FADD.FTZ R11, -R131, R11 ;  /* 0x0000000b830b7221 */ /* 0x000fe20000010100 */
[----:B------:R-:W-:Y:S02]  /*7e60*/  FADD.FTZ R16, -R134, R16 ;  /* 0x0000001086107221 */ /* 0x000fe40000010100 */
[----:B------:R-:W-:Y:S01]  /*7e70*/  FMUL.FTZ R17, R235, R17 ;  /* 0x00000011eb117220 */ /* 0x000fe20000410000 */
[----:B------:R-:W-:Y:S01]  /*7e80*/  FMUL.FTZ R11, R112, R11 ;  /* 0x0000000b700b7220 */ /* 0x000fe20000410000 */
[----:B------:R-:W-:Y:S01]  /*7e90*/  FMUL.FTZ R16, R236, R16 ;  /* 0x00000010ec107220 */ /* 0x000fe20000410000 */
[-C--:B-1----:R-:W-:Y:S03]  /*7ea0*/  HMMA.16816.F32 R20, R104, R100.reuse, R20 ;  /* 0x000000646814723c */ /* 0x082fe60000001814 */
[----:B------:R-:W-:Y:S03]  /*7eb0*/  FMUL.FTZ R11, R164, R11 ;  /* 0x0000000ba40b7220 */ /* 0x000fe60000410000 */
[C---:B------:R-:W-:Y:S05]  /*7ec0*/  HMMA.16816.F32 R24, R108.reuse, R100, R24 ;  /* 0x000000646c18723c */ /* 0x040fea0000001818 */
[----:B------:R-:W-:Y:S01]  /*7ed0*/  F2FP.F16.F32.PACK_AB R112, R11, R12 ;  /* 0x0000000c0b70723e */ /* 0x000fe200000000ff */
[-C--:B------:R-:W-:Y:S05]  /*7ee0*/  HMMA.16816.F32 R28, R108, R102.reuse, R28 ;  /* 0x000000666c1c723c */ /* 0x080fea000000181c */
[----:B------:R-:W-:Y:S01]  /*7ef0*/  FMUL.FTZ R100, R143, R4 ;  /* 0x000000048f647220 */ /* 0x000fe20000410000 */
[C---:B------:R-:W-:Y:S05]  /*7f00*/  HMMA.16816.F32 R32, R104.reuse, R102, R32 ;  /* 0x000000666820723c */ /* 0x040fea0000001820 */
[----:B------:R-:W-:Y:S01]  /*7f10*/  FMUL.FTZ R4, R141, R6 ;  /* 0x000000068d047220 */ /* 0x000fe20000410000 */
[----:B------:R-:W-:Y:S01]  /*7f20*/  FMUL.FTZ R6, R148, R100 ;  /* 0x0000006494067220 */ /* 0x000fe20000410000 */
[----:B------:R-:W-:Y:S01]  /*7f30*/  FMUL.FTZ R12, R147, R18 ;  /* 0x00000012930c7220 */ /* 0x000fe20000410000 */
[----:B------:R-:W-:Y:S03]  /*7f40*/  FMUL.FTZ R11, R170, R19 ;  /* 0x00000013aa0b7220 */ /* 0x000fe60000410000 */
[----:B------:R-:W-:Y:S01]  /*7f50*/  FMUL.FTZ R4, R165, R4 ;  /* 0x00000004a5047220 */ /* 0x000fe20000410000 */
[----:B------:R-:W-:Y:S01]  /*7f60*/  F2FP.F16.F32.PACK_AB R115, R5, R6 ;  /* 0x000000060573723e */ /* 0x000fe200000000ff */
[----:B------:R-:W-:Y:S01]  /*7f70*/  FMUL.FTZ R101, R136, R8 ;  /* 0x0000000888657220 */ /* 0x000fe20000410000 */
[----:B------:R-:W-:Y:S01]  /*7f80*/  FMUL.FTZ R8, R114, R9 ;  /* 0x0000000972087220 */ /* 0x000fe20000410000 */
[----:B------:R-:W-:Y:S01]  /*7f90*/  FMUL.FTZ R100, R137, R14 ;  /* 0x0000000e89647220 */ /* 0x000fe20000410000 */
[----:B------:R-:W-:Y:S01]  /*7fa0*/  F2FP.F16.F32.PACK_AB R114, R0, R4 ;  /* 0x000000040072723e */ /* 0x000fe200000000ff */
[----:B------:R-:W-:Y:S01]  /*7fb0*/  FMUL.FTZ R9, R138, R13 ;  /* 0x0000000d8a097220 */ /* 0x000fe20000410000 */
[----:B------:R-:W1:Y:S01]  /*7fc0*/  LDSM.16.M88.4 R4, [R117+0x8800] ;  /* 0x008800007504783b */ /* 0x000e620000000200 */
[C---:B------:R-:W-:Y:S01]  /*7fd0*/  FADD.FTZ R31, -R131.reuse, R31 ;  /* 0x0000001f831f7221 */ /* 0x040fe20000010100 */
[----:B------:R-:W-:Y:S01]  /*7fe0*/  FADD.FTZ R30, -R131, R30 ;  /* 0x0000001e831e7221 */ /* 0x000fe20000010100 */
[----:B------:R-:W-:Y:S01]  /*7ff0*/  FMUL.FTZ R9, R149, R9 ;  /* 0x0000000995097220 */ /* 0x000fe20000410000 */
[----:B------:R-:W-:Y:S01]  /*8000*/  FADD.FTZ R22, -R133, R22 ;  /* 0x0000001685167221 */ /* 0x000fe20000010100 */
[----:B------:R-:W-:Y:S01]  /*8010*/  FMUL.FTZ R13, R150, R8 ;  /* 0x00000008960d7220 */ /* 0x000fe20000410000 */
[----:B------:R-:W-:Y:S01]  /*8020*/  FMUL.FTZ R8, R169, R100 ;  /* 0x00000064a9087220 */ /* 0x000fe20000410000 */
[----:B------:R-:W-:Y:S01]  /*8030*/  F2FP.F16.F32.PACK_AB R100, R11, R12 ;  /* 0x0000000c0b64723e */ /* 0x000fe200000000ff */
[----:B------:R-:W-:Y:S01]  /*8040*/  FMUL.FTZ R11, R233, R31 ;  /* 0x0000001fe90b7220 */ /* 0x000fe20000410000 */
[----:B------:R-:W-:Y:S01]  /*8050*/  FMUL.FTZ R22, R184, R22 ;  /* 0x00000016b8167220 */ /* 0x000fe20000410000 */
[----:B------:R-:W-:Y:S01]  /*8060*/  F2FP.F16.F32.PACK_AB R103, R9, R10 ;  /* 0x0000000a0967723e */ /* 0x000fe200000000ff */
[C---:B------:R-:W-:Y:S01]  /*8070*/  FADD.FTZ R20, -R134.reuse, R20 ;  /* 0x0000001486147221 */ /* 0x040fe20000010100 */
[----:B------:R-:W-:Y:S01]  /*8080*/  FADD.FTZ R21, -R134, R21 ;  /* 0x0000001586157221 */ /* 0x000fe20000010100 */
[----:B------:R-:W-:Y:S01]  /*8090*/  FMUL.FTZ R0, R168, R15 ;  /* 0x0000000fa8007220 */ /* 0x000fe20000410000 */
[----:B------:R-:W-:Y:S01]  /*80a0*/  FADD.FTZ R24, -R132, R24 ;  /* 0x0000001884187221 */ /* 0x000fe20000010100 */
[----:B------:R-:W-:Y:S01]  /*80b0*/  FMUL.FTZ R20, R186, R20 ;  /* 0x00000014ba147220 */ /* 0x000fe20000410000 */
[----:B------:R-:W-:Y:S01]  /*80c0*/  FMUL.FTZ R21, R185, R21 ;  /* 0x00000015b9157220 */ /* 0x000fe20000410000 */
[----:B------:R-:W-:Y:S01]  /*80d0*/  FADD.FTZ R25, -R132, R25 ;  /* 0x0000001984197221 */ /* 0x000fe20000010100 */
[----:B------:R-:W-:Y:S01]  /*80e0*/  F2FP.F16.F32.PACK_AB R102, R0, R8 ;  /* 0x000000080066723e */ /* 0x000fe200000000ff */
[----:B------:R-:W-:Y:S01]  /*80f0*/  FMUL.FTZ R8, R172, R22 ;  /* 0x00000016ac087220 */ /* 0x000fe20000410000 */
[----:B------:R-:W-:Y:S01]  /*8100*/  FMUL.FTZ R10, R158, R20 ;  /* 0x000000149e0a7220 */ /* 0x000fe20000410000 */
[----:B------:R-:W-:Y:S01]  /*8110*/  FMUL.FTZ R9, R154, R21 ;  /* 0x000000159a097220 */ /* 0x000fe20000410000 */
[----:B------:R-:W-:Y:S01]  /*8120*/  FMUL.FTZ R15, R163, R25 ;  /* 0x00000019a30f7220 */ /* 0x000fe20000410000 */
[----:B------:R-:W-:Y:S01]  /*8130*/  FADD.FTZ R23, -R133, R23 ;  /* 0x0000001785177221 */ /* 0x000fe20000010100 */
[----:B------:R-:W-:Y:S01]  /*8140*/  FADD.FTZ R28, -R132, R28 ;  /* 0x0000001c841c7221 */ /* 0x000fe20000010100 */
[----:B------:R-:W-:Y:S01]  /*8150*/  FADD.FTZ R33, -R134, R33 ;  /* 0x0000002186217221 */ /* 0x000fe20000010100 */
[----:B------:R-:W-:Y:S01]  /*8160*/  F2FP.F16.F32.PACK_AB R31, R9, R10 ;  /* 0x0000000a091f723e */ /* 0x000fe200000000ff */
[----:B------:R-:W-:Y:S01]  /*8170*/  FMUL.FTZ R23, R173, R23 ;  /* 0x00000017ad177220 */ /* 0x000fe20000410000 */
[----:B------:R-:W-:Y:S01]  /*8180*/  FMUL.FTZ R15, R153, R15 ;  /* 0x0000000f990f7220 */ /* 0x000fe20000410000 */
[----:B------:R-:W-:Y:S01]  /*8190*/  FMUL.FTZ R33, R248, R33 ;  /* 0x00000021f8217220 */ /* 0x000fe20000410000 */
        /* <DEDUP_REMOVED lines=8> */
[----:B------:R-:W-:Y:S01]  /*8220*/  FADD.FTZ R29, -R132, R29 ;  /* 0x0000001d841d7221 */ /* 0x000fe20000010100 */
[----:B------:R-:W-:Y:S01]  /*8230*/  FADD.FTZ R32, -R134, R32 ;  /* 0x0000002086207221 */ /* 0x000fe20000010100 */
[----:B------:R-:W-:Y:S01]  /*8240*/  F2FP.F16.F32.PACK_AB R113, R13, R14 ;  /* 0x0000000e0d71723e */ /* 0x000fe200000000ff */
[-C--:B-1----:R-:W-:Y:S03]  /*8250*/  HMMA.16816.F32 R36, R104, R4.reuse, R36 ;  /* 0x000000046824723c */ /* 0x082fe60000001824 */
[----:B------:R-:W-:Y:S01]  /*8260*/  FMUL.FTZ R13, R155, R17 ;  /* 0x000000119b0d7220 */ /* 0x000fe20000410000 */
[----:B------:R-:W-:Y:S01]  /*8270*/  FMUL.FTZ R17, R187, R30 ;  /* 0x0000001ebb117220 */ /* 0x000fe20000410000 */
[----:B------:R-:W-:Y:S01]  /*8280*/  F2FP.F16.F32.PACK_AB R30, R0, R8 ;  /* 0x00000008001e723e */ /* 0x000fe200000000ff */
[----:B------:R-:W-:Y:S01]  /*8290*/  FMUL.FTZ R0, R197, R11 ;  /* 0x0000000bc5007220 */ /* 0x000fe20000410000 */
[C---:B------:R-:W-:Y:S01]  /*82a0*/  HMMA.16816.F32 R40, R108.reuse, R4, R40 ;  /* 0x000000046c28723c */ /* 0x040fe20000001828 */
[----:B------:R-:W1:Y:S03]  /*82b0*/  LDSM.16.M88.4 R8, [R117+0x8c00] ;  /* 0x008c00007508783b */ /* 0x000e660000000200 */
[----:B------:R-:W-:Y:S01]  /*82c0*/  FMUL.FTZ R14, R156, R16 ;  /* 0x000000109c0e7220 */ /* 0x000fe20000410000 */
[----:B------:R-:W-:Y:S01]  /*82d0*/  FMUL.FTZ R16, R175, R24 ;  /* 0x00000018af107220 */ /* 0x000fe20000410000 */
[-C--:B------:R-:W-:Y:S05]  /*82e0*/  HMMA.16816.F32 R44, R108, R6.reuse, R44 ;  /* 0x000000066c2c723c */ /* 0x080fea000000182c */
[----:B------:R-:W-:Y:S01]  /*82f0*/  FMUL.FTZ R4, R198, R17 ;  /* 0x00000011c6047220 */ /* 0x000fe20000410000 */
[C---:B------:R-:W-:Y:S05]  /*8300*/  HMMA.16816.F32 R48, R104.reuse, R6, R48 ;  /* 0x000000066830723c */ /* 0x040fea0000001830 */
[----:B------:R-:W-:Y:S01]  /*8310*/  F2FP.F16.F32.PACK_AB R101, R13, R14 ;  /* 0x0000000e0d65723e */ /* 0x000fe200000000ff */
[----:B------:R-:W-:Y:S01]  /*8320*/  FMUL.FTZ R29, R188, R29 ;  /* 0x0000001dbc1d7220 */ /* 0x000fe20000410000 */
[----:B------:R-:W-:Y:S01]  /*8330*/  FMUL.FTZ R16, R194, R16 ;  /* 0x00000010c2107220 */ /* 0x000fe20000410000 */
[----:B------:R-:W-:Y:S03]  /*8340*/  FMUL.FTZ R32, R250, R32 ;  /* 0x00000020fa207220 */ /* 0x000fe60000410000 */
[----:B------:R-:W-:Y:S01]  /*8350*/  FADD.FTZ R36, -R134, R36 ;  /* 0x0000002486247221 */ /* 0x000fe20000010100 */
[----:B------:R-:W-:Y:S01]  /*8360*/  FMUL.FTZ R5, R144, R29 ;  /* 0x0000001d90057220 */ /* 0x000fe20000410000 */
[----:B------:R-:W-:Y:S01]  /*8370*/  F2FP.F16.F32.PACK_AB R29, R15, R16 ;  /* 0x000000100f1d723e */ /* 0x000fe200000000ff */
[----:B------:R-:W-:Y:S01]  /*8380*/  FMUL.FTZ R15, R145, R33 ;  /* 0x00000021910f7220 */ /* 0x000fe20000410000 */
[----:B------:R-:W-:Y:S01]  /*8390*/  FMUL.FTZ R36, R240, R36 ;  /* 0x00000024f0247220 */ /* 0x000fe20000410000 */
[----:B------:R-:W-:Y:S01]  /*83a0*/  FMUL.FTZ R16, R159, R32 ;  /* 0x000000209f107220 */ /* 0x000fe20000410000 */
[----:B------:R-:W-:Y:S01]  /*83b0*/  FADD.FTZ R39, -R133, R39 ;  /* 0x0000002785277221 */ /* 0x000fe20000010100 */
[----:B------:R-:W-:Y:S01]  /*83c0*/  FADD.FTZ R44, -R132, R44 ;  /* 0x0000002c842c7221 */ /* 0x000fe20000010100 */
[----:B------:R-:W-:Y:S01]  /*83d0*/  FADD.FTZ R47, -R131, R47 ;  /* 0x0000002f832f7221 */ /* 0x000fe20000010100 */
[----:B------:R-:W-:Y:S01]  /*83e0*/  FMUL.FTZ R6, R201, R36 ;  /* 0x00000024c9067220 */ /* 0x000fe20000410000 */
[----:B------:R-:W-:Y:S01]  /*83f0*/  F2FP.F16.F32.PACK_AB R25, R15, R16 ;  /* 0x000000100f19723e */ /* 0x000fe200000000ff */
[----:B------:R-:W-:Y:S01]  /*8400*/  FMUL.FTZ R44, R87, R44 ;  /* 0x0000002c572c7220 */ /* 0x000fe20000410000 */
[----:B------:R-:W-:Y:S01]  /*8410*/  FMUL.FTZ R15, R86, R47 ;  /* 0x0000002f560f7220 */ /* 0x000fe20000410000 */
[----:B------:R2:W5:Y:S01]  /*8420*/  LDL.LU R87, [R1+0x90] ;  /* 0x0000900001577983 */ /* 0x0005620000300800 */
[C---:B------:R-:W-:Y:S01]  /*8430*/  FADD.FTZ R48, -R134.reuse, R48 ;  /* 0x0000003086307221 */ /* 0x040fe20000010100 */
[----:B------:R-:W-:Y:S01]  /*8440*/  FADD.FTZ R49, -R134, R49 ;  /* 0x0000003186317221 */ /* 0x000fe20000010100 */
[C---:B------:R-:W-:Y:S01]  /*8450*/  FADD.FTZ R50, -R133.reuse, R50 ;  /* 0x0000003285327221 */ /* 0x040fe20000010100 */
[----:B------:R2:W5:Y:S01]  /*8460*/  LDL.LU R86, [R1+0x8c] ;  /* 0x00008c0001567983 */ /* 0x0005620000300800 */
[-C--:B-1----:R-:W-:Y:S03]  /*8470*/  HMMA.16816.F32 R52, R104, R8.reuse, R52 ;  /* 0x000000086834723c */ /* 0x082fe60000001834 */
[----:B------:R-:W-:Y:S01]  /*8480*/  FADD.FTZ R51, -R133, R51 ;  /* 0x0000003385337221 */ /* 0x000fe20000010100 */
[----:B------:R-:W-:Y:S01]  /*8490*/  FMUL.FTZ R39, R241, R39 ;  /* 0x00000027f1277220 */ /* 0x000fe20000410000 */
[----:B------:R-:W-:Y:S01]  /*84a0*/  FADD.FTZ R40, -R132, R40 ;  /* 0x0000002884287221 */ /* 0x000fe20000010100 */
[C---:B------:R-:W-:Y:S05]  /*84b0*/  HMMA.16816.F32 R56, R108.reuse, R8, R56 ;  /* 0x000000086c38723c */ /* 0x040fea0000001838 */
[----:B------:R-:W-:Y:S01]  /*84c0*/  FMUL.FTZ R7, R249, R40 ;  /* 0x00000028f9077220 */ /* 0x000fe20000410000 */
[-C--:B------:R-:W-:Y:S05]  /*84d0*/  HMMA.16816.F32 R60, R108, R10.reuse, R60 ;  /* 0x0000000a6c3c723c */ /* 0x080fea000000183c */
[----:B------:R-:W-:Y:S01]  /*84e0*/  FMUL.FTZ R7, R205, R7 ;  /* 0x00000007cd077220 */ /* 0x000fe20000410000 */
[----:B------:R-:W-:Y:S05]  /*84f0*/  HMMA.16816.F32 R64, R104, R10, R64 ;  /* 0x0000000a6840723c */ /* 0x000fea0000001840 */
[C---:B------:R-:W-:Y:S01]  /*8500*/  FADD.FTZ R42, -R131.reuse, R42 ;  /* 0x0000002a832a7221 */ /* 0x040fe20000010100 */
[C---:B------:R-:W-:Y:S01]  /*8510*/  FADD.FTZ R52, -R134.reuse, R52 ;  /* 0x0000003486347221 */ /* 0x040fe20000010100 */
[C---:B------:R-:W-:Y:S01]  /*8520*/  FADD.FTZ R53, -R134.reuse, R53 ;  /* 0x0000003586357221 */ /* 0x040fe20000010100 */
[C---:B------:R-:W-:Y:S03]  /*8530*/  FADD.FTZ R26, -R131.reuse, R26 ;  /* 0x0000001a831a7221 */ /* 0x040fe60000010100 */
[----:B------:R-:W-:Y:S01]  /*8540*/  FADD.FTZ R27, -R131, R27 ;  /* 0x0000001b831b7221 */ /* 0x000fe20000010100 */
[----:B------:R-:W-:Y:S01]  /*8550*/  FADD.FTZ R37, -R134, R37 ;  /* 0x0000002586257221 */ /* 0x000fe20000010100 */
[----:B------:R-:W-:Y:S01]  /*8560*/  FMUL.FTZ R26, R162, R26 ;  /* 0x0000001aa21a7220 */ /* 0x000fe20000410000 */
        /* <DEDUP_REMOVED lines=20> */
[----:B------:R-:W-:Y:S01]  /*86b0*/  FMUL.FTZ R13, R82, R51 ;  /* 0x00000033520d7220 */ /* 0x000fe20000410000 */
[----:B------:R2:W5:Y:S01]  /*86c0*/  LDL.LU R84, [R1+0x84] ;  /* 0x0000840001547983 */ /* 0x0005620000300800 */
        /* <DEDUP_REMOVED lines=18> */
[C---:B------:R-:W-:Y:S01]  /*87f0*/  FADD.FTZ R60, -R132.reuse, R60 ;  /* 0x0000003c843c7221 */ /* 0x040fe20000010100 */
[----:B------:R2:W5:Y:S01]  /*8800*/  LDL.LU R79, [R1+0x70] ;  /* 0x00007000014f7983 */ /* 0x0005620000300800 */
[C---:B------:R-:W-:Y:S01]  /*8810*/  FADD.FTZ R61, -R132.reuse, R61 ;  /* 0x0000003d843d7221 */ /* 0x040fe20000010100 */
[----:B------:R-:W-:Y:S01]  /*8820*/  FADD.FTZ R62, -R131, R62 ;  /* 0x0000003e833e7221 */ /* 0x000fe20000010100 */
[----:B------:R-:W-:Y:S01]  /*8830*/  FMUL.FTZ R60, R73, R60 ;  /* 0x0000003c493c7220 */ /* 0x000fe20000410000 */
[----:B------:R2:W5:Y:S01]  /*8840*/  LDL.LU R78, [R1+0x6c] ;  /* 0x00006c00014e7983 */ /* 0x0005620000300800 */
[----:B------:R-:W-:Y:S01]  /*8850*/  FADD.FTZ R41, -R132, R41 ;  /* 0x0000002984297221 */ /* 0x000fe20000010100 */
[----:B------:R-:W-:Y:S01]  /*8860*/  FMUL.FTZ R62, R71, R62 ;  /* 0x0000003e473e7220 */ /* 0x000fe20000410000 */
[----:B------:R-:W-:Y:S01]  /*8870*/  FADD.FTZ R63, -R131, R63 ;  /* 0x0000003f833f7221 */ /* 0x000fe20000010100 */
[----:B------:R2:W5:Y:S01]  /*8880*/  LDL.LU R77, [R1+0x68] ;  /* 0x00006800014d7983 */ /* 0x0005620000300800 */
[----:B------:R-:W-:Y:S01]  /*8890*/  FMUL.FTZ R21, R247, R41 ;  /* 0x00000029f7157220 */ /* 0x000fe20000410000 */
[----:B------:R-:W-:Y:S01]  /*88a0*/  FADD.FTZ R64, -R134, R64 ;  /* 0x0000004086407221 */ /* 0x000fe20000010100 */
[----:B------:R-:W-:Y:S01]  /*88b0*/  FMUL.FTZ R11, R70, R63 ;  /* 0x0000003f460b7220 */ /* 0x000fe20000410000 */
[----:B------:R2:W5:Y:S01]  /*88c0*/  LDL.LU R76, [R1+0x64] ;  /* 0x00006400014c7983 */ /* 0x0005620000300800 */
[----:B------:R-:W-:Y:S01]  /*88d0*/  FMUL.FTZ R21, R204, R21 ;  /* 0x00000015cc157220 */ /* 0x000fe20000410000 */
[----:B------:R-:W-:Y:S01]  /*88e0*/  FADD.FTZ R43, -R131, R43 ;  /* 0x0000002b832b7221 */ /* 0x000fe20000010100 */
[----:B------:R-:W-:Y:S01]  /*88f0*/  FMUL.FTZ R64, R69, R64 ;  /* 0x0000004045407220 */ /* 0x000fe20000410000 */
[----:B------:R2:W5:Y:S01]  /*8900*/  LDL.LU R75, [R1+0x60] ;  /* 0x00006000014b7983 */ /* 0x0005620000300800 */
[----:B------:R-:W-:Y:S01]  /*8910*/  FMUL.FTZ R12, R245, R42 ;  /* 0x0000002af50c7220 */ /* 0x000fe20000410000 */
[----:B------:R-:W-:Y:S01]  /*8920*/  FMUL.FTZ R20, R243, R43 ;  /* 0x0000002bf3147220 */ /* 0x000fe20000410000 */
[----:B------:R-:W-:Y:S01]  /*8930*/  F2FP.F16.F32.PACK_AB R21, R21, R7 ;  /* 0x000000071515723e */ /* 0x000fe200000000ff */
[----:B------:R-:W-:Y:S01]  /*8940*/  FMUL.FTZ R7, R74, R59 ;  /* 0x0000003b4a077220 */ /* 0x000fe20000410000 */
        /* <DEDUP_REMOVED lines=9> */
[----:B------:R-:W-:Y:S01]  /*89e0*/  FADD.FTZ R66, -R133, R66 ;  /* 0x0000004285427221 */ /* 0x000fe20000010100 */
[----:B------:R2:W5:Y:S01]  /*89f0*/  LDL.LU R72, [R1+0x54] ;  /* 0x0000540001487983 */ /* 0x0005620000300800 */
[----:B------:R-:W-:Y:S01]  /*8a00*/  F2FP.F16.F32.PACK_AB R14, R14, R6 ;  /* 0x000000060e0e723e */ /* 0x000fe200000000ff */
[----:B------:R-:W-:Y:S01]  /*8a10*/  FMUL.FTZ R6, R68, R65 ;  /* 0x0000004144067220 */ /* 0x000fe20000410000 */
[----:B------:R-:W-:Y:S01]  /*8a20*/  FMUL.FTZ R18, R3, R66 ;  /* 0x0000004203127220 */ /* 0x000fe20000410000 */
[----:B------:R2:W5:Y:S01]  /*8a30*/  LDL.LU R71, [R1+0x50] ;  /* 0x0000500001477983 */ /* 0x0005620000300800 */
[----:B------:R-:W-:Y:S01]  /*8a40*/  FADD.FTZ R67, -R133, R67 ;  /* 0x0000004385437221 */ /* 0x000fe20000010100 */
[----:B------:R-:W-:Y:S01]  /*8a50*/  FADD.FTZ R45, -R132, R45 ;  /* 0x0000002d842d7221 */ /* 0x000fe20000010100 */
[----:B------:R-:W-:Y:S01]  /*8a60*/  FADD.FTZ R46, -R131, R46 ;  /* 0x0000002e832e7221 */ /* 0x000fe20000010100 */
[----:B------:R2:W5:Y:S01]  /*8a70*/  LDL.64 R104, [R1+0x8] ;  /* 0x0000080001687983 */ /* 0x0005620000100a00 */
[----:B------:R-:W-:Y:S01]  /*8a80*/  FMUL.FTZ R17, R2, R67 ;  /* 0x0000004302117220 */ /* 0x000fe20000410000 */
[----:B------:R-:W-:Y:S01]  /*8a90*/  FMUL.FTZ R16, R252, R45 ;  /* 0x0000002dfc107220 */ /* 0x000fe20000410000 */
[----:B------:R-:W-:Y:S01]  /*8aa0*/  FMUL.FTZ R46, R251, R46 ;  /* 0x0000002efb2e7220 */ /* 0x000fe20000410000 */
[----:B------:R-:W-:Y:S01]  /*8ab0*/  FMUL.FTZ R0, R215, R0 ;  /* 0x00000000d7007220 */ /* 0x000fe20000410000 */
[----:B------:R-:W-:Y:S01]  /*8ac0*/  FMUL.FTZ R13, R214, R13 ;  /* 0x0000000dd60d7220 */ /* 0x000fe20000410000 */
[----:B------:R2:W5:Y:S01]  /*8ad0*/  LDL.LU R70, [R1+0x4c] ;  /* 0x00004c0001467983 */ /* 0x0005620000300800 */
[----:B------:R-:W-:Y:S01]  /*8ae0*/  FMUL.FTZ R5, R207, R44 ;  /* 0x0000002ccf057220 */ /* 0x000fe20000410000 */
        /* <DEDUP_REMOVED lines=35> */
[----:B------:R-:W3:Y:S01]  /*8d20*/  LDL.LU R32, [R1] ;  /* 0x0000000001207983 */ /* 0x000ee20000300800 */
        /* <DEDUP_REMOVED lines=12> */
[----:B---3--:R-:W-:Y:S02]  /*8df0*/  VIADD R32, R32, UR10 ;  /* 0x0000000a20207c36 */ /* 0x008fe40008000000 */
        /* <DEDUP_REMOVED lines=21> */
.L_x_1307:
[----:B-1----:R-:W3:Y:S04]  /*8f50*/  LDL R32, [R1+0x30] ;  /* 0x0000300001207983 */ /* 0x002ee80000100800 */
        /* <DEDUP_REMOVED lines=34> */
[----:B-----5:R-:W-:Y:S04]  /*9180*/  LDSM.16.MT88.4 R4, [R2+0x12000] ;  /* 0x012000000204783b */ /* 0x020fe80000004200 */
[----:B------:R-:W1:Y:S04]  /*9190*/  LDSM.16.MT88.4 R8, [R0+0x4000] ;  /* 0x004000000008783b */ /* 0x000e680000004200 */
[----:B------:R-:W4:Y:S04]  /*91a0*/  LDSM.16.MT88.4 R12, [R2+0x16000] ;  /* 0x01600000020c783b */ /* 0x000f280000004200 */
[----:B------:R-:W-:Y:S04]  /*91b0*/  LDSM.16.MT88.4 R16, [R2+0x12800] ;  /* 0x012800000210783b */ /* 0x000fe80000004200 */
[----:B------:R-:W2:Y:S04]  /*91c0*/  LDSM.16.MT88.4 R20, [R0+0x4400] ;  /* 0x004400000014783b */ /* 0x000ea80000004200 */
        /* <DEDUP_REMOVED lines=25> */
[----:B------:R-:W-:Y:S04]  /*9360*/  LDSM.16.MT88.4 R24, [R2+0x18800] ;  /* 0x018800000218783b */ /* 0x000fe80000004200 */
[----:B---3--:R-:W-:Y:S01]  /*9370*/  LEA R59, R32, UR4, 0x1 ;  /* 0x00000004203b7c11 */ /* 0x008fe2000f8e08ff */
        /* <DEDUP_REMOVED lines=53> */
.L_x_1308:
        /* <DEDUP_REMOVED lines=302> */
.L_x_1310:
        /* <DEDUP_REMOVED lines=18> */
.L_x_1311:
        /* <DEDUP_REMOVED lines=43> */
.L_x_1313:
[----:B------:R-:W-:Y:S05]  /*ad80*/  BSYNC B0 ;  /* 0x0000000000007941 */ /* 0x000fea0003800000 */
.L_x_1312:
        /* <DEDUP_REMOVED lines=13> */
.L_x_1315:
[----:B------:R-:W-:Y:S05]  /*ae60*/  BSYNC B0 ;  /* 0x0000000000007941 */ /* 0x000fea0003800000 */
.L_x_1314:
        /* <DEDUP_REMOVED lines=27> */
.L_x_1317:
[----:B------:R-:W-:Y:S05]  /*b020*/  BSYNC B0 ;  /* 0x0000000000007941 */ /* 0x000fea0003800000 */
.L_x_1316:
        /* <DEDUP_REMOVED lines=13> */
.L_x_1288:
[----:B------:R-:W-:Y:S05]  /*b100*/  BSYNC B1 ;  /* 0x0000000000017941 */ /* 0x000fea0003800000 */
.L_x_1274:
        /* <DEDUP_REMOVED lines=11> */
.L_x_1318:
[----:B------:R-:W-:Y:S05]  /*b1c0*/  EXIT ;  /* 0x000000000000794d */ /* 0x000fea0003800000 */
.L_x_1320:
        /* <DEDUP_REMOVED lines=11> */
.L_x_1366:


//--------------------- .text._ZN5flash25flash_bwd_dot_do_o_kernelILb0E23Flash_bwd_kernel_traitsILi32ELi128ELi128ELi8ELi4ELi4ELi4ELb0ELb0EN7cutlass6half_tE19Flash_kernel_traitsILi32ELi128ELi128ELi8ES3_EEEEvNS_16Flash_bwd_paramsE --------------------------
	.section	.text._ZN5flash25flash_bwd_dot_do_o_kernelILb0E23Flash_bwd_kernel_traitsILi32ELi128ELi128ELi8ELi4ELi4ELi4ELb0ELb0EN7cutlass6half_tE19Flash_kernel_traitsILi32ELi128ELi128ELi8ES3_EEEEvNS_16Flash_bwd_paramsE,"ax",@progbits
	.align	128
        .global         _ZN5flash25flash_bwd_dot_do_o_kernelILb0E23Flash_bwd_kernel_traitsILi32ELi128ELi128ELi8ELi4ELi4ELi4ELb0ELb0EN7cutlass6half_tE19Flash_kernel_traitsILi32ELi128ELi128ELi8ES3_EEEEvNS_16Flash_bwd_paramsE
        .type           _ZN5flash25flash_bwd_dot_do_o_kernelILb0E23Flash_bwd_kernel_traitsILi32ELi128ELi128ELi8ELi4ELi4ELi4ELb0ELb0EN7cutlass6half_tE19Flash_kernel_traitsILi32ELi128ELi128ELi8ES3_EEEEvNS_16Flash_bwd_paramsE,@function
        .size           _ZN5flash25flash_bwd_dot_do_o_kernelILb0E23Flash_bwd_kernel_traitsILi32ELi128ELi128ELi8ELi4ELi4ELi4ELb0ELb0EN7cutlass6half_tE19Flash_kernel_traitsILi32ELi128ELi128ELi8ES3_EEEEvNS_16Flash_bwd_paramsE,(.L_x_1367 - _ZN5flash25flash_bwd_dot_do_o_kernelILb0E23Flash_bwd_kernel_traitsILi32ELi128ELi128ELi8ELi4ELi4ELi4ELb0ELb0EN7cutlass6half_tE19Flash_kernel_traitsILi32ELi128ELi128ELi8ES3_EEEEvNS_16Flash_bwd_paramsE)
        .other          _ZN5flash25flash_bwd_dot_do_o_kernelILb0E23Flash_bwd_kernel_traitsILi32ELi128ELi128ELi8ELi4ELi4ELi4ELb0ELb0EN7cutlass6half_tE19Flash_kernel_traitsILi32ELi128ELi128ELi8ES3_EEEEvNS_16Flash_bwd_paramsE,@"STO_CUDA_ENTRY STV_DEFAULT"
_ZN5flash25flash_bwd_dot_do_o_kernelILb0E23Flash_bwd_kernel_traitsILi32ELi128ELi128ELi8ELi4ELi4ELi4ELb0ELb0EN7cutlass6half_tE19Flash_kernel_traitsILi32ELi128ELi128ELi8ES3_EEEEvNS_16Flash_bwd_paramsE:
.text._ZN5flash25flash_bwd_dot_do_o_kernelILb0E23Flash_bwd_kernel_traitsILi32ELi128ELi128ELi8ELi4ELi4ELi4ELb0ELb0EN7cutlass6half_tE19Flash_kernel_traitsILi32ELi128ELi128ELi8ES3_EEEEvNS_16Flash_bwd_paramsE:
        /* <DEDUP_REMOVED lines=52> */
.L_x_1321:
[----:B------:R-:W0:Y:S08]  /*0340*/  LDC R5, c[0x0][0x270] ;  /* 0x00009c00ff057b82 */ /* 0x000e300000000800 */
[----:B------:R-:W1:Y:S01]  /*0350*/  LDC R7, c[0x0][0x2d4] ;  /* 0x0000b500ff077b82 */ /* 0x000e620000000800 */
[----:B0-----:R-:W-:-:S04]  /*0360*/  IMAD R2, R2, R5, UR5 ;  /* 0x0000000502027e24 */ /* 0x001fc8000f8e0205 */
[----:B-1----:R-:W-:-:S07]  /*0370*/  IMAD R2, R2, R7, RZ ;  /* 0x0000000702027224 */ /* 0x002fce00078e02ff */
.L_x_1322:
        /* <DEDUP_REMOVED lines=155> */
.L_x_1323:
        /* <DEDUP_REMOVED lines=13> */
.L_x_1367:


//--------------------- .text._ZN5flash25flash_bwd_dot_do_o_kernelILb1E23Flash_bwd_kernel_traitsILi32ELi128ELi128ELi8ELi4ELi4ELi4ELb0ELb0EN7cutlass6half_tE19Flash_kernel_traitsILi32ELi128ELi128ELi8ES3_EEEEvNS_16Flash_bwd_paramsE --------------------------
	.section	.text._ZN5flash25flash_bwd_dot_do_o_kernelILb1E23Flash_bwd_kernel_traitsILi32ELi128ELi128ELi8ELi4ELi4ELi4ELb0ELb0EN7cutlass6half_tE19Flash_kernel_traitsILi32ELi128ELi128ELi8ES3_EEEEvNS_16Flash_bwd_paramsE,"ax",@progbits
	.align	128
        .global         _ZN5flash25flash_bwd_dot_do_o_kernelILb1E23Flash_bwd_kernel_traitsILi32ELi128ELi128ELi8ELi4ELi4ELi4ELb0ELb0EN7cutlass6half_tE19Flash_kernel_traitsILi32ELi128ELi128ELi8ES3_EEEEvNS_16Flash_bwd_paramsE
        .type           _ZN5flash25flash_bwd_dot_do_o_kernelILb1E23Flash_bwd_kernel_traitsILi32ELi128ELi128ELi8ELi4ELi4ELi4ELb0ELb0EN7cutlass6half_tE19Flash_kernel_traitsILi32ELi128ELi128ELi8ES3_EEEEvNS_16Flash_bwd_paramsE,@function
        .size           _ZN5flash25flash_bwd_dot_do_o_kernelILb1E23Flash_bwd_kernel_traitsILi32ELi128ELi128ELi8ELi4ELi4ELi4ELb0ELb0EN7cutlass6half_tE19Flash_kernel_traitsILi32ELi128ELi128ELi8ES3_EEEEvNS_16Flash_bwd_paramsE,(.L_x_1368 - _ZN5flash25flash_bwd_dot_do_o_kernelILb1E23Flash_bwd_kernel_traitsILi32ELi128ELi128ELi8ELi4ELi4ELi4ELb0ELb0EN7cutlass6half_tE19Flash_kernel_traitsILi32ELi128ELi128ELi8ES3_EEEEvNS_16Flash_bwd_paramsE)
        .other          _ZN5flash25flash_bwd_dot_do_o_kernelILb1E23Flash_bwd_kernel_traitsILi32ELi128ELi128ELi8ELi4ELi4ELi4ELb0ELb0EN7cutlass6half_tE19Flash_kernel_traitsILi32ELi128ELi128ELi8ES3_EEEEvNS_16Flash_bwd_paramsE,@"STO_CUDA_ENTRY STV_DEFAULT"
_ZN5flash25flash_bwd_dot_do_o_kernelILb1E23Flash_bwd_kernel_traitsILi32ELi128ELi128ELi8ELi4ELi4ELi4ELb0ELb0EN7cutlass6half_tE19Flash_kernel_traitsILi32ELi128ELi128ELi8ES3_EEEEvNS_16Flash_bwd_paramsE:
.text._ZN5flash25flash_bwd_dot_do_o_kernelILb1E23Flash_bwd_kernel_traitsILi32ELi128ELi128ELi8ELi4ELi4ELi4ELb0ELb0EN7cutlass6half_tE19Flash_kernel_traitsILi32ELi128ELi128ELi8ES3_EEEEvNS_16Flash_bwd_paramsE:
        /* <DEDUP_REMOVED lines=63> */
.L_x_1324:
        /* <DEDUP_REMOVED lines=25> */
.L_x_1325:
[----:B------:R-:W-:-:S04]  /*0580*/  IMAD R9, R18, R21, R7 ;  /* 0x0000001512097224 */ /* 0x000fc800078e0207 */
[----:B------:R-:W-:-:S07]  /*0590*/  IMAD R0, R9, R0, RZ ;  /* 0x0000000009007224 */ /* 0x000fce00078e02ff */
.L_x_1326:
        /* <DEDUP_REMOVED lines=172> */
.L_x_1327:
        /* <DEDUP_REMOVED lines=10> */
.L_x_1368:


//--------------------- .nv.shared._ZN5flash44flash_bwd_dq_dk_dv_loop_seqk_parallel_kernelI23Flash_bwd_kernel_traitsILi32ELi128ELi128ELi8ELi4ELi4ELi4ELb1ELb0EN7cutlass6half_tE19Flash_kernel_traitsILi32ELi128ELi128ELi8ES3_EELb0ELb0ELb0ELb0ELb0ELb1ELb0EEEvNS_16Flash_bwd_paramsE --------------------------
	.section	.nv.shared._ZN5flash44flash_bwd_dq_dk_dv_loop_seqk_parallel_kernelI23Flash_bwd_kernel_traitsILi32ELi128ELi128ELi8ELi4ELi4ELi4ELb1ELb0EN7cutlass6half_tE19Flash_kernel_traitsILi32ELi128ELi128ELi8ES3_EELb0ELb0ELb0ELb0ELb0ELb1ELb0EEEvNS_16Flash_bwd_paramsE,"aw",@nobits
	.sectionflags	@""
	.align	16
	.zero		1024


//--------------------- .nv.shared.reserved.0     --------------------------
	.section	.nv.shared.reserved.0,"aw",@nobits
	.weak		__nv_reservedSMEM_offset_0_alias
	.size		__nv_reservedSMEM_offset_0_alias, 0, 0
	.other		__nv_reservedSMEM_offset_0_alias,@"STO_CUDA_RESERVED_SHARED STV_DEFAULT"
__nv_reservedSMEM_offset_0_alias:
	.zero		0


//--------------------- .nv.global                --------------------------
	.section	.nv.global,"aw",@nobits
.nv.global:
	.type		_ZN65_INTERNAL_ade4a511_29_flash_bwd_hdim32_fp16_sm80_cu_21e1f8cb_29524cute1_E,@object
	.size		_ZN65_INTERNAL_ade4a511_29_flash_bwd_hdim32_fp16_sm80_cu_21e1f8cb_29524cute1_E,(_ZN65_INTERNAL_ade4a511_29_flash_bwd_hdim32_fp16_sm80_cu_21e1f8cb_29524cuda3std3__45__cpo6cbeginE - _ZN65_INTERNAL_ade4a511_29_flash_bwd_hdim32_fp16_sm80_cu_21e1f8cb_29524cute1_E)
_ZN65_INTERNAL_ade4a511_29_flash_bwd_hdim32_fp16_sm80_cu_21e1f8cb_29524cute1_E:
	.zero		1
	.type		_ZN65_INTERNAL_ade4a511_29_flash_bwd_hdim32_fp16_sm80_cu_21e1f8cb_29524cuda3std3__45__cpo6cbeginE,@object
	.size		_ZN65_INTERNAL_ade4a511_29_flash_bwd_hdim32_fp16_sm80_cu_21e1f8cb_29524cuda3std3__45__cpo6cbeginE,(_ZN65_INTERNAL_ade4a511_29_flash_bwd_hdim32_fp16_sm80_cu_21e1f8cb_29524cuda3std3__48in_placeE - _ZN65_INTERNAL_ade4a511_29_flash_bwd_hdim32_fp16_sm80_cu_21e1f8cb_29524cuda3std3__45__cpo6cbeginE)
_ZN65_INTERNAL_ade4a511_29_flash_bwd_hdim32_fp16_sm80_cu_21e1f8cb_29524cuda3std3__45__cpo6cbeginE:
	.zero		1
	.type		_ZN65_INTERNAL_ade4a511_29_flash_bwd_hdim32_fp16_sm80_cu_21e1f8cb_29524cuda3std3__48in_placeE,@object
	.size		_ZN65_INTERNAL_ade4a511_29_flash_bwd_hdim32_fp16_sm80_cu_21e1f8cb_29524cuda3std3__48in_placeE,(_ZN65_INTERNAL_ade4a511_29_flash_bwd_hdim32_fp16_sm80_cu_21e1f8cb_29524cuda3std6ranges3__45__cpo9iter_moveE - _ZN65_INTERNAL_ade4a511_29_flash_bwd_hdim32_fp16_sm80_cu_21e1f8cb_29524cuda3std3__48in_placeE)
_ZN65_INTERNAL_ade4a511_29_flash_bwd_hdim32_fp16_sm80_cu_21e1f8cb_29524cuda3std3__48in_placeE:
	.zero		1
	.type		_ZN65_INTERNAL_ade4a511_29_flash_bwd_hdim32_fp16_sm80_cu_21e1f8cb_29524cuda3std6ranges3__45__cpo9iter_moveE,@object
	.size		_ZN65_INTERNAL_ade4a511_29_flash_bwd_hdim32_fp16_sm80_cu_21e1f8cb_29524cuda3std6ranges3__45__cpo9iter_moveE,(_ZN65_INTERNAL_ade4a511_29_flash_bwd_hdim32_fp16_sm80_cu_21e1f8cb_29524cuda3std3__45__cpo5beginE - _ZN65_INTERNAL_ade4a511_29_flash_bwd_hdim32_fp16_sm80_cu_21e1f8cb_29524cuda3std6ranges3__45__cpo9iter_moveE)
_ZN65_INTERNAL_ade4a511_29_flash_bwd_hdim32_fp16_sm80_cu_21e1f8cb_29524cuda3std6ranges3__45__cpo9iter_moveE:
	.zero		1
	.type		_ZN65_INTERNAL_ade4a511_29_flash_bwd_hdim32_fp16_sm80_cu_21e1f8cb_29524cuda3std3__45__cpo5beginE,@object
	.size		_ZN65_INTERNAL_ade4a511_29_flash_bwd_hdim32_fp16_sm80_cu_21e1f8cb_29524cuda3std3__45__cpo5beginE,(_ZN65_INTERNAL_ade4a511_29_flash_bwd_hdim32_fp16_sm80_cu_21e1f8cb_29524cuda3std3__467_GLOBAL__N__ade4a511_29_flash_bwd_hdim32_fp16_sm80_cu_21e1f8cb_29526ignoreE - _ZN65_INTERNAL_ade4a511_29_flash_bwd_hdim32_fp16_sm80_cu_21e1f8cb_29524cuda3std3__45__cpo5beginE)
_ZN65_INTERNAL_ade4a511_29_flash_bwd_hdim32_fp16_sm80_cu_21e1f8cb_29524cuda3std3__45__cpo5beginE:
	.zero		1
	.type		_ZN65_INTERNAL_ade4a511_29_flash_bwd_hdim32_fp16_sm80_cu_21e1f8cb_29524cuda3std3__467_GLOBAL__N__ade4a511_29_flash_bwd_hdim32_fp16_sm80_cu_21e1f8cb_29526ignoreE,@object
	.size		_ZN65_INTERNAL_ade4a511_29_flash_bwd_hdim32_fp16_sm80_cu_21e1f8cb_29524cuda3std3__467_GLOBAL__N__ade4a511_29_flash_bwd_hdim32_fp16_sm80_cu_21e1f8cb_29526ignoreE,(_ZN65_INTERNAL_ade4a511_29_flash_bwd_hdim32_fp16_sm80_cu_21e1f8cb_29524cute7productE - _ZN65_INTERNAL_ade4a511_29_flash_bwd_hdim32_fp16_sm80_cu_21e1f8cb_29524cuda3std3__467_GLOBAL__N__ade4a511_29_flash_bwd_hdim32_fp16_sm80_cu_21e1f8cb_29526ignoreE)
_ZN65_INTERNAL_ade4a511_29_flash_bwd_hdim32_fp16_sm80_cu_21e1f8cb_29524cuda3std3__467_GLOBAL__N__ade4a511_29_flash_bwd_hdim32_fp16_sm80_cu_21e1f8cb_29526ignoreE:
	.zero		1
	.type		_ZN65_INTERNAL_ade4a511_29_flash_bwd_hdim32_fp16_sm80_cu_21e1f8cb_29524cute7productE,@object
	.size		_ZN65_INTERNAL_ade4a511_29_flash_bwd_hdim32_fp16_sm80_cu_21e1f8cb_29524cute7productE,(_ZN65_INTERNAL_ade4a511_29_flash_bwd_hdim32_fp16_sm80_cu_21e1f8cb_29524cuda3std3__45__cpo3endE - _ZN65_INTERNAL_ade4a511_29_flash_bwd_hdim32_fp16_sm80_cu_21e1f8cb_29524cute7productE)
_ZN65_INTERNAL_ade4a511_29_flash_bwd_hdim32_fp16_sm80_cu_21e1f8cb_29524cute7productE:
	.zero		1
	.type		_ZN65_INTERNAL_ade4a511_29_flash_bwd_hdim32_fp16_sm80_cu_21e1f8cb_29524cuda3std3__45__cpo3endE,@object
	.size		_ZN65_INTERNAL_ade4a511_29_flash_bwd_hdim32_fp16_sm80_cu_21e1f8cb_29524cuda3std3__45__cpo3endE,(_ZN65_INTERNAL_ade4a511_29_flash_bwd_hdim32_fp16_sm80_cu_21e1f8cb_29524cuda3std3__419piecewise_constructE - _ZN65_INTERNAL_ade4a511_29_flash_bwd_hdim32_fp16_sm80_cu_21e1f8cb_29524cuda3std3__45__cpo3endE)
_ZN65_INTERNAL_ade4a511_29_flash_bwd_hdim32_fp16_sm80_cu_21e1f8cb_29524cuda3std3__45__cpo3endE:
	.zero		1
	.type		_ZN65_INTERNAL_ade4a511_29_flash_bwd_hdim32_fp16_sm80_cu_21e1f8cb_29524cuda3std3__419piecewise_constructE,@object
	.size		_ZN65_INTERNAL_ade4a511_29_flash_bwd_hdim32_fp16_sm80_cu_21e1f8cb_29524cuda3std3__419piecewise_constructE,(_ZN65_INTERNAL_ade4a511_29_flash_bwd_hdim32_fp16_sm80_cu_21e1f8cb_29524cuda3std3__45__cpo4cendE - _ZN65_INTERNAL_ade4a511_29_flash_bwd_hdim32_fp16_sm80_cu_21e1f8cb_29524cuda3std3__419piecewise_constructE)
_ZN65_INTERNAL_ade4a511_29_flash_bwd_hdim32_fp16_sm80_cu_21e1f8cb_29524cuda3std3__419piecewise_constructE:
	.zero		1
	.type		_ZN65_INTERNAL_ade4a511_29_flash_bwd_hdim32_fp16_sm80_cu_21e1f8cb_29524cuda3std3__45__cpo4cendE,@object
	.size		_ZN65_INTERNAL_ade4a511_29_flash_bwd_hdim32_fp16_sm80_cu_21e1f8cb_29524cuda3std3__45__cpo4cendE,(_ZN65_INTERNAL_ade4a511_29_flash_bwd_hdim32_fp16_sm80_cu_21e1f8cb_29524cuda3std6ranges3__45__cpo4swapE - _ZN65_INTERNAL_ade4a511_29_flash_bwd_hdim32_fp16_sm80_cu_21e1f8cb_29524cuda3std3__45__cpo4cendE)
_ZN65_INTERNAL_ade4a511_29_flash_bwd_hdim32_fp16_sm80_cu_21e1f8cb_29524cuda3std3__45__cpo4cendE:
	.zero		1
	.type		_ZN65_INTERNAL_ade4a511_29_flash_bwd_hdim32_fp16_sm80_cu_21e1f8cb_29524cuda3std6ranges3__45__cpo4swapE,@object
	.size		_ZN65_INTERNAL_ade4a511_29_flash_bwd_hdim32_fp16_sm80_cu_21e1f8cb_29524cuda3std6ranges3__45__cpo4swapE,(.L_7 - _ZN65_INTERNAL_ade4a511_29_flash_bwd_hdim32_fp16_sm80_cu_21e1f8cb_29524cuda3std6ranges3__45__cpo4swapE)
_ZN65_INTERNAL_ade4a511_29_flash_bwd_hdim32_fp16_sm80_cu_21e1f8cb_29524cuda3std6ranges3__45__cpo4swapE:
	.zero		1
.L_7:


//--------------------- .nv.shared._ZN5flash44flash_bwd_dq_dk_dv_loop_seqk_parallel_kernelI23Flash_bwd_kernel_traitsILi32ELi128ELi128ELi8ELi4ELi4ELi4ELb1ELb0EN7cutlass6half_tE19Flash_kernel_traitsILi32ELi128ELi128ELi8ES3_EELb0ELb0ELb0ELb0ELb0ELb0ELb0EEEvNS_16Flash_bwd_paramsE --------------------------
	.section	.nv.shared._ZN5flash44flash_bwd_dq_dk_dv_loop_seqk_parallel_kernelI23Flash_bwd_kernel_traitsILi32ELi128ELi128ELi8ELi4ELi4ELi4ELb1ELb0EN7cutlass6half_tE19Flash_kernel_traitsILi32ELi128ELi128ELi8ES3_EELb0ELb0ELb0ELb0ELb0ELb0ELb0EEEvNS_16Flash_bwd_paramsE,"aw",@nobits
	.sectionflags	@""
	.align	16
	.zero		1024


//--------------------- .nv.shared._ZN5flash44flash_bwd_dq_dk_dv_loop_seqk_parallel_kernelI23Flash_bwd_kernel_traitsILi32ELi128ELi128ELi8ELi4ELi4ELi4ELb1ELb0EN7cutlass6half_tE19Flash_kernel_traitsILi32ELi128ELi128ELi8ES3_EELb0ELb0ELb1ELb0ELb0ELb0ELb0EEEvNS_16Flash_bwd_paramsE --------------------------
	.section	.nv.shared._ZN5flash44flash_bwd_dq_dk_dv_loop_seqk_parallel_kernelI23Flash_bwd_kernel_traitsILi32ELi128ELi128ELi8ELi4ELi4ELi4ELb1ELb0EN7cutlass6half_tE19Flash_kernel_traitsILi32ELi128ELi128ELi8ES3_EELb0ELb0ELb1ELb0ELb0ELb0ELb0EEEvNS_16Flash_bwd_paramsE,"aw",@nobits
	.sectionflags	@""
	.align	16
	.zero		1024


//--------------------- .nv.shared._ZN5flash44flash_bwd_dq_dk_dv_loop_seqk_parallel_kernelI23Flash_bwd_kernel_traitsILi32ELi128ELi128ELi8ELi4ELi4ELi4ELb1ELb0EN7cutlass6half_tE19Flash_kernel_traitsILi32ELi128ELi128ELi8ES3_EELb0ELb0ELb0ELb0ELb1ELb1ELb0EEEvNS_16Flash_bwd_paramsE --------------------------
	.section	.nv.shared._ZN5flash44flash_bwd_dq_dk_dv_loop_seqk_parallel_kernelI23Flash_bwd_kernel_traitsILi32ELi128ELi128ELi8ELi4ELi4ELi4ELb1ELb0EN7cutlass6half_tE19Flash_kernel_traitsILi32ELi128ELi128ELi8ES3_EELb0ELb0ELb0ELb0ELb1ELb1ELb0EEEvNS_16Flash_bwd_paramsE,"aw",@nobits
	.sectionflags	@""
	.align	16
	.zero		1024


//--------------------- .nv.shared._ZN5flash44flash_bwd_dq_dk_dv_loop_seqk_parallel_kernelI23Flash_bwd_kernel_traitsILi32ELi128ELi128ELi8ELi4ELi4ELi4ELb1ELb0EN7cutlass6half_tE19Flash_kernel_traitsILi32ELi128ELi128ELi8ES3_EELb0ELb0ELb0ELb1ELb0ELb0ELb0EEEvNS_16Flash_bwd_paramsE --------------------------
	.section	.nv.shared._ZN5flash44flash_bwd_dq_dk_dv_loop_seqk_parallel_kernelI23Flash_bwd_kernel_traitsILi32ELi128ELi128ELi8ELi4ELi4ELi4ELb1ELb0EN7cutlass6half_tE19Flash_kernel_traitsILi32ELi128ELi128ELi8ES3_EELb0ELb0ELb0ELb1ELb0ELb0ELb0EEEvNS_16Flash_bwd_paramsE,"aw",@nobits
	.sectionflags	@""
	.align	16
	.zero		1024


//--------------------- .nv.shared._ZN5flash44flash_bwd_dq_dk_dv_loop_seqk_parallel_kernelI23Flash_bwd_kernel_traitsILi32ELi128ELi128ELi8ELi4ELi4ELi4ELb1ELb0EN7cutlass6half_tE19Flash_kernel_traitsILi32ELi128ELi128ELi8ES3_EELb0ELb0ELb1ELb0ELb0ELb1ELb0EEEvNS_16Flash_bwd_paramsE --------------------------
	.section	.nv.shared._ZN5flash44flash_bwd_dq_dk_dv_loop_seqk_parallel_kernelI23Flash_bwd_kernel_traitsILi32ELi128ELi128ELi8ELi4ELi4ELi4ELb1ELb0EN7cutlass6half_tE19Flash_kernel_traitsILi32ELi128ELi128ELi8ES3_EELb0ELb0ELb1ELb0ELb0ELb1ELb0EEEvNS_16Flash_bwd_paramsE,"aw",@nobits
	.sectionflags	@""
	.align	16
	.zero		1024


//--------------------- .nv.shared._ZN5flash44flash_bwd_dq_dk_dv_loop_seqk_parallel_kernelI23Flash_bwd_kernel_traitsILi32ELi128ELi128ELi8ELi4ELi4ELi4ELb1ELb0EN7cutlass6half_tE19Flash_kernel_traitsILi32ELi128ELi128ELi8ES3_EELb0ELb0ELb1ELb1ELb0ELb0ELb0EEEvNS_16Flash_bwd_paramsE --------------------------
	.section	.nv.shared._ZN5flash44flash_bwd_dq_dk_dv_loop_seqk_parallel_kernelI23Flash_bwd_kernel_traitsILi32ELi128ELi128ELi8ELi4ELi4ELi4ELb1ELb0EN7cutlass6half_tE19Flash_kernel_traitsILi32ELi128ELi128ELi8ES3_EELb0ELb0ELb1ELb1ELb0ELb0ELb0EEEvNS_16Flash_bwd_paramsE,"aw",@nobits
	.sectionflags	@""
	.align	16
	.zero		1024


//--------------------- .nv.shared._ZN5flash27flash_bwd_convert_dq_kernelI23Flash_bwd_kernel_traitsILi32ELi128ELi128ELi8ELi4ELi4ELi4ELb1ELb0EN7cutlass6half_tE19Flash_kernel_traitsILi32ELi128ELi128ELi8ES3_EEEEvNS_16Flash_bwd_paramsEi --------------------------
	.section	.nv.shared._ZN5flash27flash_bwd_convert_dq_kernelI23Flash_bwd_kernel_traitsILi32ELi128ELi128ELi8ELi4ELi4ELi4ELb1ELb0EN7cutlass6half_tE19Flash_kernel_traitsILi32ELi128ELi128ELi8ES3_EEEEvNS_16Flash_bwd_paramsEi,"aw",@nobits
	.sectionflags	@""
	.align	16
	.zero		1024


//--------------------- .nv.shared._ZN5flash44flash_bwd_dq_dk_dv_loop_seqk_parallel_kernelI23Flash_bwd_kernel_traitsILi32ELi128ELi128ELi8ELi4ELi4ELi4ELb1ELb0EN7cutlass6half_tE19Flash_kernel_traitsILi32ELi128ELi128ELi8ES3_EELb1ELb0ELb0ELb0ELb0ELb1ELb0EEEvNS_16Flash_bwd_paramsE --------------------------
	.section	.nv.shared._ZN5flash44flash_bwd_dq_dk_dv_loop_seqk_parallel_kernelI23Flash_bwd_kernel_traitsILi32ELi128ELi128ELi8ELi4ELi4ELi4ELb1ELb0EN7cutlass6half_tE19Flash_kernel_traitsILi32ELi128ELi128ELi8ES3_EELb1ELb0ELb0ELb0ELb0ELb1ELb0EEEvNS_16Flash_bwd_paramsE,"aw",@nobits
	.sectionflags	@""
	.align	16
	.zero		1024


//--------------------- .nv.shared._ZN5flash44flash_bwd_dq_dk_dv_loop_seqk_parallel_kernelI23Flash_bwd_kernel_traitsILi32ELi128ELi128ELi8ELi4ELi4ELi4ELb1ELb0EN7cutlass6half_tE19Flash_kernel_traitsILi32ELi128ELi128ELi8ES3_EELb0ELb0ELb0ELb0ELb0ELb1ELb1EEEvNS_16Flash_bwd_paramsE --------------------------
	.section	.nv.shared._ZN5flash44flash_bwd_dq_dk_dv_loop_seqk_parallel_kernelI23Flash_bwd_kernel_traitsILi32ELi128ELi128ELi8ELi4ELi4ELi4ELb1ELb0EN7cutlass6half_tE19Flash_kernel_traitsILi32ELi128ELi128ELi8ES3_EELb0ELb0ELb0ELb0ELb0ELb1ELb1EEEvNS_16Flash_bwd_paramsE,"aw",@nobits
	.sectionflags	@""
	.align	16
	.zero		1024


//--------------------- .nv.shared._ZN5flash44flash_bwd_dq_dk_dv_loop_seqk_parallel_kernelI23Flash_bwd_kernel_traitsILi32ELi128ELi128ELi8ELi4ELi4ELi4ELb1ELb0EN7cutlass6half_tE19Flash_kernel_traitsILi32ELi128ELi128ELi8ES3_EELb1ELb0ELb0ELb0ELb0ELb0ELb0EEEvNS_16Flash_bwd_paramsE --------------------------
	.section	.nv.shared._ZN5flash44flash_bwd_dq_dk_dv_loop_seqk_parallel_kernelI23Flash_bwd_kernel_traitsILi32ELi128ELi128ELi8ELi4ELi4ELi4ELb1ELb0EN7cutlass6half_tE19Flash_kernel_traitsILi32ELi128ELi128ELi8ES3_EELb1ELb0ELb0ELb0ELb0ELb0ELb0EEEvNS_16Flash_bwd_paramsE,"aw",@nobits
	.sectionflags	@""
	.align	16
	.zero		1024


//--------------------- .nv.shared._ZN5flash44flash_bwd_dq_dk_dv_loop_seqk_parallel_kernelI23Flash_bwd_kernel_traitsILi32ELi128ELi128ELi8ELi4ELi4ELi4ELb1ELb0EN7cutlass6half_tE19Flash_kernel_traitsILi32ELi128ELi128ELi8ES3_EELb0ELb0ELb0ELb0ELb0ELb0ELb1EEEvNS_16Flash_bwd_paramsE --------------------------
	.section	.nv.shared._ZN5flash44flash_bwd_dq_dk_dv_loop_seqk_parallel_kernelI23Flash_bwd_kernel_traitsILi32ELi128ELi128ELi8ELi4ELi4ELi4ELb1ELb0EN7cutlass6half_tE19Flash_kernel_traitsILi32ELi128ELi128ELi8ES3_EELb0ELb0ELb0ELb0ELb0ELb0ELb1EEEvNS_16Flash_bwd_paramsE,"aw",@nobits
	.sectionflags	@""
	.align	16
	.zero		1024


//--------------------- .nv.shared._ZN5flash44flash_bwd_dq_dk_dv_loop_seqk_parallel_kernelI23Flash_bwd_kernel_traitsILi32ELi128ELi128ELi8ELi4ELi4ELi4ELb1ELb0EN7cutlass6half_tE19Flash_kernel_traitsILi32ELi128ELi128ELi8ES3_EELb1ELb0ELb1ELb0ELb0ELb0ELb0EEEvNS_16Flash_bwd_paramsE --------------------------
	.section	.nv.shared._ZN5flash44flash_bwd_dq_dk_dv_loop_seqk_parallel_kernelI23Flash_bwd_kernel_traitsILi32ELi128ELi128ELi8ELi4ELi4ELi4ELb1ELb0EN7cutlass6half_tE19Flash_kernel_traitsILi32ELi128ELi128ELi8ES3_EELb1ELb0ELb1ELb0ELb0ELb0ELb0EEEvNS_16Flash_bwd_paramsE,"aw",@nobits
	.sectionflags	@""
	.align	16
	.zero		1024


//--------------------- .nv.shared._ZN5flash44flash_bwd_dq_dk_dv_loop_seqk_parallel_kernelI23Flash_bwd_kernel_traitsILi32ELi128ELi128ELi8ELi4ELi4ELi4ELb1ELb0EN7cutlass6half_tE19Flash_kernel_traitsILi32ELi128ELi128ELi8ES3_EELb0ELb0ELb1ELb0ELb0ELb0ELb1EEEvNS_16Flash_bwd_paramsE --------------------------
	.section	.nv.shared._ZN5flash44flash_bwd_dq_dk_dv_loop_seqk_parallel_kernelI23Flash_bwd_kernel_traitsILi32ELi128ELi128ELi8ELi4ELi4ELi4ELb1ELb0EN7cutlass6half_tE19Flash_kernel_traitsILi32ELi128ELi128ELi8ES3_EELb0ELb0ELb1ELb0ELb0ELb0ELb1EEEvNS_16Flash_bwd_paramsE,"aw",@nobits
	.sectionflags	@""
	.align	16
	.zero		1024


//--------------------- .nv.shared._ZN5flash44flash_bwd_dq_dk_dv_loop_seqk_parallel_kernelI23Flash_bwd_kernel_traitsILi32ELi128ELi128ELi8ELi4ELi4ELi4ELb1ELb0EN7cutlass6half_tE19Flash_kernel_traitsILi32ELi128ELi128ELi8ES3_EELb1ELb0ELb0ELb0ELb1ELb1ELb0EEEvNS_16Flash_bwd_paramsE --------------------------
	.section	.nv.shared._ZN5flash44flash_bwd_dq_dk_dv_loop_seqk_parallel_kernelI23Flash_bwd_kernel_traitsILi32ELi128ELi128ELi8ELi4ELi4ELi4ELb1ELb0EN7cutlass6half_tE19Flash_kernel_traitsILi32ELi128ELi128ELi8ES3_EELb1ELb0ELb0ELb0ELb1ELb1ELb0EEEvNS_16Flash_bwd_paramsE,"aw",@nobits
	.sectionflags	@""
	.align	16
	.zero		1024


//--------------------- .nv.shared._ZN5flash44flash_bwd_dq_dk_dv_loop_seqk_parallel_kernelI23Flash_bwd_kernel_traitsILi32ELi128ELi128ELi8ELi4ELi4ELi4ELb1ELb0EN7cutlass6half_tE19Flash_kernel_traitsILi32ELi128ELi128ELi8ES3_EELb0ELb0ELb0ELb0ELb1ELb1ELb1EEEvNS_16Flash_bwd_paramsE --------------------------
	.section	.nv.shared._ZN5flash44flash_bwd_dq_dk_dv_loop_seqk_parallel_kernelI23Flash_bwd_kernel_traitsILi32ELi128ELi128ELi8ELi4ELi4ELi4ELb1ELb0EN7cutlass6half_tE19Flash_kernel_traitsILi32ELi128ELi128ELi8ES3_EELb0ELb0ELb0ELb0ELb1ELb1ELb1EEEvNS_16Flash_bwd_paramsE,"aw",@nobits
	.sectionflags	@""
	.align	16
	.zero		1024


//--------------------- .nv.shared._ZN5flash44flash_bwd_dq_dk_dv_loop_seqk_parallel_kernelI23Flash_bwd_kernel_traitsILi32ELi128ELi128ELi8ELi4ELi4ELi4ELb1ELb0EN7cutlass6half_tE19Flash_kernel_traitsILi32ELi128ELi128ELi8ES3_EELb1ELb0ELb0ELb1ELb0ELb0ELb0EEEvNS_16Flash_bwd_paramsE --------------------------
	.section	.nv.shared._ZN5flash44flash_bwd_dq_dk_dv_loop_seqk_parallel_kernelI23Flash_bwd_kernel_traitsILi32ELi128ELi128ELi8ELi4ELi4ELi4ELb1ELb0EN7cutlass6half_tE19Flash_kernel_traitsILi32ELi128ELi128ELi8ES3_EELb1ELb0ELb0ELb1ELb0ELb0ELb0EEEvNS_16Flash_bwd_paramsE,"aw",@nobits
	.sectionflags	@""
	.align	16
	.zero		1024


//--------------------- .nv.shared._ZN5flash44flash_bwd_dq_dk_dv_loop_seqk_parallel_kernelI23Flash_bwd_kernel_traitsILi32ELi128ELi128ELi8ELi4ELi4ELi4ELb1ELb0EN7cutlass6half_tE19Flash_kernel_traitsILi32ELi128ELi128ELi8ES3_EELb0ELb0ELb0ELb1ELb0ELb0ELb1EEEvNS_16Flash_bwd_paramsE --------------------------
	.section	.nv.shared._ZN5flash44flash_bwd_dq_dk_dv_loop_seqk_parallel_kernelI23Flash_bwd_kernel_traitsILi32ELi128ELi128ELi8ELi4ELi4ELi4ELb1ELb0EN7cutlass6half_tE19Flash_kernel_traitsILi32ELi128ELi128ELi8ES3_EELb0ELb0ELb0ELb1ELb0ELb0ELb1EEEvNS_16Flash_bwd_paramsE,"aw",@nobits
	.sectionflags	@""
	.align	16
	.zero		1024


//--------------------- .nv.shared._ZN5flash44flash_bwd_dq_dk_dv_loop_seqk_parallel_kernelI23Flash_bwd_kernel_traitsILi32ELi128ELi128ELi8ELi4ELi4ELi4ELb1ELb0EN7cutlass6half_tE19Flash_kernel_traitsILi32ELi128ELi128ELi8ES3_EELb1ELb0ELb1ELb0ELb0ELb1ELb0EEEvNS_16Flash_bwd_paramsE --------------------------
	.section	.nv.shared._ZN5flash44flash_bwd_dq_dk_dv_loop_seqk_parallel_kernelI23Flash_bwd_kernel_traitsILi32ELi128ELi128ELi8ELi4ELi4ELi4ELb1ELb0EN7cutlass6half_tE19Flash_kernel_traitsILi32ELi128ELi128ELi8ES3_EELb1ELb0ELb1ELb0ELb0ELb1ELb0EEEvNS_16Flash_bwd_paramsE,"aw",@nobits
	.sectionflags	@""
	.align	16
	.zero		1024


//--------------------- .nv.shared._ZN5flash44flash_bwd_dq_dk_dv_loop_seqk_parallel_kernelI23Flash_bwd_kernel_traitsILi32ELi128ELi128ELi8ELi4ELi4ELi4ELb1ELb0EN7cutlass6half_tE19Flash_kernel_traitsILi32ELi128ELi128ELi8ES3_EELb0ELb0ELb1ELb0ELb0ELb1ELb1EEEvNS_16Flash_bwd_paramsE --------------------------
	.section	.nv.shared._ZN5flash44flash_bwd_dq_dk_dv_loop_seqk_parallel_kernelI23Flash_bwd_kernel_traitsILi32ELi128ELi128ELi8ELi4ELi4ELi4ELb1ELb0EN7cutlass6half_tE19Flash_kernel_traitsILi32ELi128ELi128ELi8ES3_EELb0ELb0ELb1ELb0ELb0ELb1ELb1EEEvNS_16Flash_bwd_paramsE,"aw",@nobits
	.sectionflags	@""
	.align	16
	.zero		1024


//--------------------- .nv.shared._ZN5flash44flash_bwd_dq_dk_dv_loop_seqk_parallel_kernelI23Flash_bwd_kernel_traitsILi32ELi128ELi128ELi8ELi4ELi4ELi4ELb1ELb0EN7cutlass6half_tE19Flash_kernel_traitsILi32ELi128ELi128ELi8ES3_EELb1ELb0ELb1ELb1ELb0ELb0ELb0EEEvNS_16Flash_bwd_paramsE --------------------------
	.section	.nv.shared._ZN5flash44flash_bwd_dq_dk_dv_loop_seqk_parallel_kernelI23Flash_bwd_kernel_traitsILi32ELi128ELi128ELi8ELi4ELi4ELi4ELb1ELb0EN7cutlass6half_tE19Flash_kernel_traitsILi32ELi128ELi128ELi8ES3_EELb1ELb0ELb1ELb1ELb0ELb0ELb0EEEvNS_16Flash_bwd_paramsE,"aw",@nobits
	.sectionflags	@""
	.align	16
	.zero		1024


//--------------------- .nv.shared._ZN5flash44flash_bwd_dq_dk_dv_loop_seqk_parallel_kernelI23Flash_bwd_kernel_traitsILi32ELi128ELi128ELi8ELi4ELi4ELi4ELb1ELb0EN7cutlass6half_tE19Flash_kernel_traitsILi32ELi128ELi128ELi8ES3_EELb0ELb0ELb1ELb1ELb0ELb0ELb1EEEvNS_16Flash_bwd_paramsE --------------------------
	.section	.nv.shared._ZN5flash44flash_bwd_dq_dk_dv_loop_seqk_parallel_kernelI23Flash_bwd_kernel_traitsILi32ELi128ELi128ELi8ELi4ELi4ELi4ELb1ELb0EN7cutlass6half_tE19Flash_kernel_traitsILi32ELi128ELi128ELi8ES3_EELb0ELb0ELb1ELb1ELb0ELb0ELb1EEEvNS_16Flash_bwd_paramsE,"aw",@nobits
	.sectionflags	@""
	.align	16
	.zero		1024


//--------------------- .nv.shared._ZN5flash25flash_bwd_dot_do_o_kernelILb0E23Flash_bwd_kernel_traitsILi32ELi128ELi128ELi8ELi4ELi4ELi4ELb1ELb0EN7cutlass6half_tE19Flash_kernel_traitsILi32ELi128ELi128ELi8ES3_EEEEvNS_16Flash_bwd_paramsE --------------------------
	.section	.nv.shared._ZN5flash25flash_bwd_dot_do_o_kernelILb0E23Flash_bwd_kernel_traitsILi32ELi128ELi128ELi8ELi4ELi4ELi4ELb1ELb0EN7cutlass6half_tE19Flash_kernel_traitsILi32ELi128ELi128ELi8ES3_EEEEvNS_16Flash_bwd_paramsE,"aw",@nobits
	.sectionflags	@""
	.align	16
	.zero		1024


//--------------------- .nv.shared._ZN5flash25flash_bwd_dot_do_o_kernelILb1E23Flash_bwd_kernel_traitsILi32ELi128ELi128ELi8ELi4ELi4ELi4ELb1ELb0EN7cutlass6half_tE19Flash_kernel_traitsILi32ELi128ELi128ELi8ES3_EEEEvNS_16Flash_bwd_paramsE --------------------------
	.section	.nv.shared._ZN5flash25flash_bwd_dot_do_o_kernelILb1E23Flash_bwd_kernel_traitsILi32ELi128ELi128ELi8ELi4ELi4ELi4ELb1ELb0EN7cutlass6half_tE19Flash_kernel_traitsILi32ELi128ELi128ELi8ES3_EEEEvNS_16Flash_bwd_paramsE,"aw",@nobits
	.sectionflags	@""
	.align	16
	.zero		1024


//--------------------- .nv.shared._ZN5flash27flash_bwd_convert_dq_kernelI23Flash_bwd_kernel_traitsILi32ELi128ELi128ELi8ELi4ELi4ELi4ELb0ELb0EN7cutlass6half_tE19Flash_kernel_traitsILi32ELi128ELi128ELi8ES3_EEEEvNS_16Flash_bwd_paramsEi --------------------------
	.section	.nv.shared._ZN5flash27flash_bwd_convert_dq_kernelI23Flash_bwd_kernel_traitsILi32ELi128ELi128ELi8ELi4ELi4ELi4ELb0ELb0EN7cutlass6half_tE19Flash_kernel_traitsILi32ELi128ELi128ELi8ES3_EEEEvNS_16Flash_bwd_paramsEi,"aw",@nobits
	.sectionflags	@""
	.align	16
	.zero		1024


//--------------------- .nv.shared._ZN5flash44flash_bwd_dq_dk_dv_loop_seqk_parallel_kernelI23Flash_bwd_kernel_traitsILi32ELi128ELi128ELi8ELi4ELi4ELi4ELb0ELb0EN7cutlass6half_tE19Flash_kernel_traitsILi32ELi128ELi128ELi8ES3_EELb1ELb0ELb0ELb0ELb0ELb1ELb0EEEvNS_16Flash_bwd_paramsE --------------------------
	.section	.nv.shared._ZN5flash44flash_bwd_dq_dk_dv_loop_seqk_parallel_kernelI23Flash_bwd_kernel_traitsILi32ELi128ELi128ELi8ELi4ELi4ELi4ELb0ELb0EN7cutlass6half_tE19Flash_kernel_traitsILi32ELi128ELi128ELi8ES3_EELb1ELb0ELb0ELb0ELb0ELb1ELb0EEEvNS_16Flash_bwd_paramsE,"aw",@nobits
	.sectionflags	@""
	.align	16
	.zero		1024


//--------------------- .nv.shared._ZN5flash44flash_bwd_dq_dk_dv_loop_seqk_parallel_kernelI23Flash_bwd_kernel_traitsILi32ELi128ELi128ELi8ELi4ELi4ELi4ELb0ELb0EN7cutlass6half_tE19Flash_kernel_traitsILi32ELi128ELi128ELi8ES3_EELb0ELb0ELb0ELb0ELb0ELb1ELb1EEEvNS_16Flash_bwd_paramsE --------------------------
	.section	.nv.shared._ZN5flash44flash_bwd_dq_dk_dv_loop_seqk_parallel_kernelI23Flash_bwd_kernel_traitsILi32ELi128ELi128ELi8ELi4ELi4ELi4ELb0ELb0EN7cutlass6half_tE19Flash_kernel_traitsILi32ELi128ELi128ELi8ES3_EELb0ELb0ELb0ELb0ELb0ELb1ELb1EEEvNS_16Flash_bwd_paramsE,"aw",@nobits
	.sectionflags	@""
	.align	16
	.zero		1024


//--------------------- .nv.shared._ZN5flash44flash_bwd_dq_dk_dv_loop_seqk_parallel_kernelI23Flash_bwd_kernel_traitsILi32ELi128ELi128ELi8ELi4ELi4ELi4ELb0ELb0EN7cutlass6half_tE19Flash_kernel_traitsILi32ELi128ELi128ELi8ES3_EELb1ELb0ELb0ELb0ELb0ELb0ELb0EEEvNS_16Flash_bwd_paramsE --------------------------
	.section	.nv.shared._ZN5flash44flash_bwd_dq_dk_dv_loop_seqk_parallel_kernelI23Flash_bwd_kernel_traitsILi32ELi128ELi128ELi8ELi4ELi4ELi4ELb0ELb0EN7cutlass6half_tE19Flash_kernel_traitsILi32ELi128ELi128ELi8ES3_EELb1ELb0ELb0ELb0ELb0ELb0ELb0EEEvNS_16Flash_bwd_paramsE,"aw",@nobits
	.sectionflags	@""
	.align	16
	.zero		1024


//--------------------- .nv.shared._ZN5flash44flash_bwd_dq_dk_dv_loop_seqk_parallel_kernelI23Flash_bwd_kernel_traitsILi32ELi128ELi128ELi8ELi4ELi4ELi4ELb0ELb0EN7cutlass6half_tE19Flash_kernel_traitsILi32ELi128ELi128ELi8ES3_EELb0ELb0ELb0ELb0ELb0ELb0ELb1EEEvNS_16Flash_bwd_paramsE --------------------------
	.section	.nv.shared._ZN5flash44flash_bwd_dq_dk_dv_loop_seqk_parallel_kernelI23Flash_bwd_kernel_traitsILi32ELi128ELi128ELi8ELi4ELi4ELi4ELb0ELb0EN7cutlass6half_tE19Flash_kernel_traitsILi32ELi128ELi128ELi8ES3_EELb0ELb0ELb0ELb0ELb0ELb0ELb1EEEvNS_16Flash_bwd_paramsE,"aw",@nobits
	.sectionflags	@""
	.align	16
	.zero		1024


//--------------------- .nv.shared._ZN5flash44flash_bwd_dq_dk_dv_loop_seqk_parallel_kernelI23Flash_bwd_kernel_traitsILi32ELi128ELi128ELi8ELi4ELi4ELi4ELb0ELb0EN7cutlass6half_tE19Flash_kernel_traitsILi32ELi128ELi128ELi8ES3_EELb1ELb0ELb1ELb0ELb0ELb0ELb0EEEvNS_16Flash_bwd_paramsE --------------------------
	.section	.nv.shared._ZN5flash44flash_bwd_dq_dk_dv_loop_seqk_parallel_kernelI23Flash_bwd_kernel_traitsILi32ELi128ELi128ELi8ELi4ELi4ELi4ELb0ELb0EN7cutlass6half_tE19Flash_kernel_traitsILi32ELi128ELi128ELi8ES3_EELb1ELb0ELb1ELb0ELb0ELb0ELb0EEEvNS_16Flash_bwd_paramsE,"aw",@nobits
	.sectionflags	@""
	.align	16
	.zero		1024


//--------------------- .nv.shared._ZN5flash44flash_bwd_dq_dk_dv_loop_seqk_parallel_kernelI23Flash_bwd_kernel_traitsILi32ELi128ELi128ELi8ELi4ELi4ELi4ELb0ELb0EN7cutlass6half_tE19Flash_kernel_traitsILi32ELi128ELi128ELi8ES3_EELb0ELb0ELb1ELb0ELb0ELb0ELb1EEEvNS_16Flash_bwd_paramsE --------------------------
	.section	.nv.shared._ZN5flash44flash_bwd_dq_dk_dv_loop_seqk_parallel_kernelI23Flash_bwd_kernel_traitsILi32ELi128ELi128ELi8ELi4ELi4ELi4ELb0ELb0EN7cutlass6half_tE19Flash_kernel_traitsILi32ELi128ELi128ELi8ES3_EELb0ELb0ELb1ELb0ELb0ELb0ELb1EEEvNS_16Flash_bwd_paramsE,"aw",@nobits
	.sectionflags	@""
	.align	16
	.zero		1024


//--------------------- .nv.shared._ZN5flash44flash_bwd_dq_dk_dv_loop_seqk_parallel_kernelI23Flash_bwd_kernel_traitsILi32ELi128ELi128ELi8ELi4ELi4ELi4ELb0ELb0EN7cutlass6half_tE19Flash_kernel_traitsILi32ELi128ELi128ELi8ES3_EELb1ELb0ELb0ELb0ELb1ELb1ELb0EEEvNS_16Flash_bwd_paramsE --------------------------
	.section	.nv.shared._ZN5flash44flash_bwd_dq_dk_dv_loop_seqk_parallel_kernelI23Flash_bwd_kernel_traitsILi32ELi128ELi128ELi8ELi4ELi4ELi4ELb0ELb0EN7cutlass6half_tE19Flash_kernel_traitsILi32ELi128ELi128ELi8ES3_EELb1ELb0ELb0ELb0ELb1ELb1ELb0EEEvNS_16Flash_bwd_paramsE,"aw",@nobits
	.sectionflags	@""
	.align	16
	.zero		1024


//--------------------- .nv.shared._ZN5flash44flash_bwd_dq_dk_dv_loop_seqk_parallel_kernelI23Flash_bwd_kernel_traitsILi32ELi128ELi128ELi8ELi4ELi4ELi4ELb0ELb0EN7cutlass6half_tE19Flash_kernel_traitsILi32ELi128ELi128ELi8ES3_EELb0ELb0ELb0ELb0ELb1ELb1ELb1EEEvNS_16Flash_bwd_paramsE --------------------------
	.section	.nv.shared._ZN5flash44flash_bwd_dq_dk_dv_loop_seqk_parallel_kernelI23Flash_bwd_kernel_traitsILi32ELi128ELi128ELi8ELi4ELi4ELi4ELb0ELb0EN7cutlass6half_tE19Flash_kernel_traitsILi32ELi128ELi128ELi8ES3_EELb0ELb0ELb0ELb0ELb1ELb1ELb1EEEvNS_16Flash_bwd_paramsE,"aw",@nobits
	.sectionflags	@""
	.align	16
	.zero		1024


//--------------------- .nv.shared._ZN5flash44flash_bwd_dq_dk_dv_loop_seqk_parallel_kernelI23Flash_bwd_kernel_traitsILi32ELi128ELi128ELi8ELi4ELi4ELi4ELb0ELb0EN7cutlass6half_tE19Flash_kernel_traitsILi32ELi128ELi128ELi8ES3_EELb1ELb0ELb0ELb1ELb0ELb0ELb0EEEvNS_16Flash_bwd_paramsE --------------------------
	.section	.nv.shared._ZN5flash44flash_bwd_dq_dk_dv_loop_seqk_parallel_kernelI23Flash_bwd_kernel_traitsILi32ELi128ELi128ELi8ELi4ELi4ELi4ELb0ELb0EN7cutlass6half_tE19Flash_kernel_traitsILi32ELi128ELi128ELi8ES3_EELb1ELb0ELb0ELb1ELb0ELb0ELb0EEEvNS_16Flash_bwd_paramsE,"aw",@nobits
	.sectionflags	@""
	.align	16
	.zero		1024


//--------------------- .nv.shared._ZN5flash44flash_bwd_dq_dk_dv_loop_seqk_parallel_kernelI23Flash_bwd_kernel_traitsILi32ELi128ELi128ELi8ELi4ELi4ELi4ELb0ELb0EN7cutlass6half_tE19Flash_kernel_traitsILi32ELi128ELi128ELi8ES3_EELb0ELb0ELb0ELb1ELb0ELb0ELb1EEEvNS_16Flash_bwd_paramsE --------------------------
	.section	.nv.shared._ZN5flash44flash_bwd_dq_dk_dv_loop_seqk_parallel_kernelI23Flash_bwd_kernel_traitsILi32ELi128ELi128ELi8ELi4ELi4ELi4ELb0ELb0EN7cutlass6half_tE19Flash_kernel_traitsILi32ELi128ELi128ELi8ES3_EELb0ELb0ELb0ELb1ELb0ELb0ELb1EEEvNS_16Flash_bwd_paramsE,"aw",@nobits
	.sectionflags	@""
	.align	16
	.zero		1024


//--------------------- .nv.shared._ZN5flash44flash_bwd_dq_dk_dv_loop_seqk_parallel_kernelI23Flash_bwd_kernel_traitsILi32ELi128ELi128ELi8ELi4ELi4ELi4ELb0ELb0EN7cutlass6half_tE19Flash_kernel_traitsILi32ELi128ELi128ELi8ES3_EELb1ELb0ELb1ELb0ELb0ELb1ELb0EEEvNS_16Flash_bwd_paramsE --------------------------
	.section	.nv.shared._ZN5flash44flash_bwd_dq_dk_dv_loop_seqk_parallel_kernelI23Flash_bwd_kernel_traitsILi32ELi128ELi128ELi8ELi4ELi4ELi4ELb0ELb0EN7cutlass6half_tE19Flash_kernel_traitsILi32ELi128ELi128ELi8ES3_EELb1ELb0ELb1ELb0ELb0ELb1ELb0EEEvNS_16Flash_bwd_paramsE,"aw",@nobits
	.sectionflags	@""
	.align	16
	.zero		1024


//--------------------- .nv.shared._ZN5flash44flash_bwd_dq_dk_dv_loop_seqk_parallel_kernelI23Flash_bwd_kernel_traitsILi32ELi128ELi128ELi8ELi4ELi4ELi4ELb0ELb0EN7cutlass6half_tE19Flash_kernel_traitsILi32ELi128ELi128ELi8ES3_EELb0ELb0ELb1ELb0ELb0ELb1ELb1EEEvNS_16Flash_bwd_paramsE --------------------------
	.section	.nv.shared._ZN5flash44flash_bwd_dq_dk_dv_loop_seqk_parallel_kernelI23Flash_bwd_kernel_traitsILi32ELi128ELi128ELi8ELi4ELi4ELi4ELb0ELb0EN7cutlass6half_tE19Flash_kernel_traitsILi32ELi128ELi128ELi8ES3_EELb0ELb0ELb1ELb0ELb0ELb1ELb1EEEvNS_16Flash_bwd_paramsE,"aw",@nobits
	.sectionflags	@""
	.align	16
	.zero		1024


//--------------------- .nv.shared._ZN5flash44flash_bwd_dq_dk_dv_loop_seqk_parallel_kernelI23Flash_bwd_kernel_traitsILi32ELi128ELi128ELi8ELi4ELi4ELi4ELb0ELb0EN7cutlass6half_tE19Flash_kernel_traitsILi32ELi128ELi128ELi8ES3_EELb1ELb0ELb1ELb1ELb0ELb0ELb0EEEvNS_16Flash_bwd_paramsE --------------------------
	.section	.nv.shared._ZN5flash44flash_bwd_dq_dk_dv_loop_seqk_parallel_kernelI23Flash_bwd_kernel_traitsILi32ELi128ELi128ELi8ELi4ELi4ELi4ELb0ELb0EN7cutlass6half_tE19Flash_kernel_traitsILi32ELi128ELi128ELi8ES3_EELb1ELb0ELb1ELb1ELb0ELb0ELb0EEEvNS_16Flash_bwd_paramsE,"aw",@nobits
	.sectionflags	@""
	.align	16
	.zero		1024


//--------------------- .nv.shared._ZN5flash44flash_bwd_dq_dk_dv_loop_seqk_parallel_kernelI23Flash_bwd_kernel_traitsILi32ELi128ELi128ELi8ELi4ELi4ELi4ELb0ELb0EN7cutlass6half_tE19Flash_kernel_traitsILi32ELi128ELi128ELi8ES3_EELb0ELb0ELb1ELb1ELb0ELb0ELb1EEEvNS_16Flash_bwd_paramsE --------------------------
	.section	.nv.shared._ZN5flash44flash_bwd_dq_dk_dv_loop_seqk_parallel_kernelI23Flash_bwd_kernel_traitsILi32ELi128ELi128ELi8ELi4ELi4ELi4ELb0ELb0EN7cutlass6half_tE19Flash_kernel_traitsILi32ELi128ELi128ELi8ES3_EELb0ELb0ELb1ELb1ELb0ELb0ELb1EEEvNS_16Flash_bwd_paramsE,"aw",@nobits
	.sectionflags	@""
	.align	16
	.zero		1024


//--------------------- .nv.shared._ZN5flash25flash_bwd_dot_do_o_kernelILb0E23Flash_bwd_kernel_traitsILi32ELi128ELi128ELi8ELi4ELi4ELi4ELb0ELb0EN7cutlass6half_tE19Flash_kernel_traitsILi32ELi128ELi128ELi8ES3_EEEEvNS_16Flash_bwd_paramsE --------------------------
	.section	.nv.shared._ZN5flash25flash_bwd_dot_do_o_kernelILb0E23Flash_bwd_kernel_traitsILi32ELi128ELi128ELi8ELi4ELi4ELi4ELb0ELb0EN7cutlass6half_tE19Flash_kernel_traitsILi32ELi128ELi128ELi8ES3_EEEEvNS_16Flash_bwd_paramsE,"aw",@nobits
	.sectionflags	@""
	.align	16
	.zero		1024


//--------------------- .nv.shared._ZN5flash25flash_bwd_dot_do_o_kernelILb1E23Flash_bwd_kernel_traitsILi32ELi128ELi128ELi8ELi4ELi4ELi4ELb0ELb0EN7cutlass6half_tE19Flash_kernel_traitsILi32ELi128ELi128ELi8ES3_EEEEvNS_16Flash_bwd_paramsE --------------------------
	.section	.nv.shared._ZN5flash25flash_bwd_dot_do_o_kernelILb1E23Flash_bwd_kernel_traitsILi32ELi128ELi128ELi8ELi4ELi4ELi4ELb0ELb0EN7cutlass6half_tE19Flash_kernel_traitsILi32ELi128ELi128ELi8ES3_EEEEvNS_16Flash_bwd_paramsE,"aw",@nobits
	.sectionflags	@""
	.align	16
	.zero		1024


//--------------------- .nv.constant0._ZN5flash44flash_bwd_dq_dk_dv_loop_seqk_parallel_kernelI23Flash_bwd_kernel_traitsILi32ELi128ELi128ELi8ELi4ELi4ELi4ELb1ELb0EN7cutlass6half_tE19Flash_kernel_traitsILi32ELi128ELi128ELi8ES3_EELb0ELb0ELb0ELb0ELb0ELb1ELb0EEEvNS_16Flash_bwd_paramsE --------------------------
	.section	.nv.constant0._ZN5flash44flash_bwd_dq_dk_dv_loop_seqk_parallel_kernelI23Flash_bwd_kernel_traitsILi32ELi128ELi128ELi8ELi4ELi4ELi4ELb1ELb0EN7cutlass6half_tE19Flash_kernel_traitsILi32ELi128ELi128ELi8ES3_EELb0ELb0ELb0ELb0ELb0ELb1ELb0EEEvNS_16Flash_bwd_paramsE,"a",@progbits
	.sectionflags	@""
	.align	4
.nv.constant0._ZN5flash44flash_bwd_dq_dk_dv_loop_seqk_parallel_kernelI23Flash_bwd_kernel_traitsILi32ELi128ELi128ELi8ELi4ELi4ELi4ELb1ELb0EN7cutlass6half_tE19Flash_kernel_traitsILi32ELi128ELi128ELi8ES3_EELb0ELb0ELb0ELb0ELb0ELb1ELb0EEEvNS_16Flash_bwd_paramsE:
	.zero		1168


//--------------------- .nv.constant0._ZN5flash44flash_bwd_dq_dk_dv_loop_seqk_parallel_kernelI23Flash_bwd_kernel_traitsILi32ELi128ELi128ELi8ELi4ELi4ELi4ELb1ELb0EN7cutlass6half_tE19Flash_kernel_traitsILi32ELi128ELi128ELi8ES3_EELb0ELb0ELb0ELb0ELb0ELb0ELb0EEEvNS_16Flash_bwd_paramsE --------------------------
	.section	.nv.constant0._ZN5flash44flash_bwd_dq_dk_dv_loop_seqk_parallel_kernelI23Flash_bwd_kernel_traitsILi32ELi128ELi128ELi8ELi4ELi4ELi4ELb1ELb0EN7cutlass6half_tE19Flash_kernel_traitsILi32ELi128ELi128ELi8ES3_EELb0ELb0ELb0ELb0ELb0ELb0ELb0EEEvNS_16Flash_bwd_paramsE,"a",@progbits
	.sectionflags	@""
	.align	4
.nv.constant0._ZN5flash44flash_bwd_dq_dk_dv_loop_seqk_parallel_kernelI23Flash_bwd_kernel_traitsILi32ELi128ELi128ELi8ELi4ELi4ELi4ELb1ELb0EN7cutlass6half_tE19Flash_kernel_traitsILi32ELi128ELi128ELi8ES3_EELb0ELb0ELb0ELb0ELb0ELb0ELb0EEEvNS_16Flash_bwd_paramsE:
	.zero		1168


//--------------------- .nv.constant0._ZN5flash44flash_bwd_dq_dk_dv_loop_seqk_parallel_kernelI23Flash_bwd_kernel_traitsILi32ELi128ELi128ELi8ELi4ELi4ELi4ELb1ELb0EN7cutlass6half_tE19Flash_kernel_traitsILi32ELi128ELi128ELi8ES3_EELb0ELb0ELb1ELb0ELb0ELb0ELb0EEEvNS_16Flash_bwd_paramsE --------------------------
	.section	.nv.constant0._ZN5flash44flash_bwd_dq_dk_dv_loop_seqk_parallel_kernelI23Flash_bwd_kernel_traitsILi32ELi128ELi128ELi8ELi4ELi4ELi4ELb1ELb0EN7cutlass6half_tE19Flash_kernel_traitsILi32ELi128ELi128ELi8ES3_EELb0ELb0ELb1ELb0ELb0ELb0ELb0EEEvNS_16Flash_bwd_paramsE,"a",@progbits
	.sectionflags	@""
	.align	4
.nv.constant0._ZN5flash44flash_bwd_dq_dk_dv_loop_seqk_parallel_kernelI23Flash_bwd_kernel_traitsILi32ELi128ELi128ELi8ELi4ELi4ELi4ELb1ELb0EN7cutlass6half_tE19Flash_kernel_traitsILi32ELi128ELi128ELi8ES3_EELb0ELb0ELb1ELb0ELb0ELb0ELb0EEEvNS_16Flash_bwd_paramsE:
	.zero		1168


//--------------------- .nv.constant0._ZN5flash44flash_bwd_dq_dk_dv_loop_seqk_parallel_kernelI23Flash_bwd_kernel_traitsILi32ELi128ELi128ELi8ELi4ELi4ELi4ELb1ELb0EN7cutlass6half_tE19Flash_kernel_traitsILi32ELi128ELi128ELi8ES3_EELb0ELb0ELb0ELb0ELb1ELb1ELb0EEEvNS_16Flash_bwd_paramsE --------------------------
	.section	.nv.constant0._ZN5flash44flash_bwd_dq_dk_dv_loop_seqk_parallel_kernelI23Flash_bwd_kernel_traitsILi32ELi128ELi128ELi8ELi4ELi4ELi4ELb1ELb0EN7cutlass6half_tE19Flash_kernel_traitsILi32ELi128ELi128ELi8ES3_EELb0ELb0ELb0ELb0ELb1ELb1ELb0EEEvNS_16Flash_bwd_paramsE,"a",@progbits
	.sectionflags	@""
	.align	4
.nv.constant0._ZN5flash44flash_bwd_dq_dk_dv_loop_seqk_parallel_kernelI23Flash_bwd_kernel_traitsILi32ELi128ELi128ELi8ELi4ELi4ELi4ELb1ELb0EN7cutlass6half_tE19Flash_kernel_traitsILi32ELi128ELi128ELi8ES3_EELb0ELb0ELb0ELb0ELb1ELb1ELb0EEEvNS_16Flash_bwd_paramsE:
	.zero		1168


//--------------------- .nv.constant0._ZN5flash44flash_bwd_dq_dk_dv_loop_seqk_parallel_kernelI23Flash_bwd_kernel_traitsILi32ELi128ELi128ELi8ELi4ELi4ELi4ELb1ELb0EN7cutlass6half_tE19Flash_kernel_traitsILi32ELi128ELi128ELi8ES3_EELb0ELb0ELb0ELb1ELb0ELb0ELb0EEEvNS_16Flash_bwd_paramsE --------------------------
	.section	.nv.constant0._ZN5flash44flash_bwd_dq_dk_dv_loop_seqk_parallel_kernelI23Flash_bwd_kernel_traitsILi32ELi128ELi128ELi8ELi4ELi4ELi4ELb1ELb0EN7cutlass6half_tE19Flash_kernel_traitsILi32ELi128ELi128ELi8ES3_EELb0ELb0ELb0ELb1ELb0ELb0ELb0EEEvNS_16Flash_bwd_paramsE,"a",@progbits
	.sectionflags	@""
	.align	4
.nv.constant0._ZN5flash44flash_bwd_dq_dk_dv_loop_seqk_parallel_kernelI23Flash_bwd_kernel_traitsILi32ELi128ELi128ELi8ELi4ELi4ELi4ELb1ELb0EN7cutlass6half_tE19Flash_kernel_traitsILi32ELi128ELi128ELi8ES3_EELb0ELb0ELb0ELb1ELb0ELb0ELb0EEEvNS_16Flash_bwd_paramsE:
	.zero		1168


//--------------------- .nv.constant0._ZN5flash44flash_bwd_dq_dk_dv_loop_seqk_parallel_kernelI23Flash_bwd_kernel_traitsILi32ELi128ELi128ELi8ELi4ELi4ELi4ELb1ELb0EN7cutlass6half_tE19Flash_kernel_traitsILi32ELi128ELi128ELi8ES3_EELb0ELb0ELb1ELb0ELb0ELb1ELb0EEEvNS_16Flash_bwd_paramsE --------------------------
	.section	.nv.constant0._ZN5flash44flash_bwd_dq_dk_dv_loop_seqk_parallel_kernelI23Flash_bwd_kernel_traitsILi32ELi128ELi128ELi8ELi4ELi4ELi4ELb1ELb0EN7cutlass6half_tE19Flash_kernel_traitsILi32ELi128ELi128ELi8ES3_EELb0ELb0ELb1ELb0ELb0ELb1ELb0EEEvNS_16Flash_bwd_paramsE,"a",@progbits
	.sectionflags	@""
	.align	4
.nv.constant0._ZN5flash44flash_bwd_dq_dk_dv_loop_seqk_parallel_kernelI23Flash_bwd_kernel_traitsILi32ELi128ELi128ELi8ELi4ELi4ELi4ELb1ELb0EN7cutlass6half_tE19Flash_kernel_traitsILi32ELi128ELi128ELi8ES3_EELb0ELb0ELb1ELb0ELb0ELb1ELb0EEEvNS_16Flash_bwd_paramsE:
	.zero		1168


//--------------------- .nv.constant0._ZN5flash44flash_bwd_dq_dk_dv_loop_seqk_parallel_kernelI23Flash_bwd_kernel_traitsILi32ELi128ELi128ELi8ELi4ELi4ELi4ELb1ELb0EN7cutlass6half_tE19Flash_kernel_traitsILi32ELi128ELi128ELi8ES3_EELb0ELb0ELb1ELb1ELb0ELb0ELb0EEEvNS_16Flash_bwd_paramsE --------------------------
	.section	.nv.constant0._ZN5flash44flash_bwd_dq_dk_dv_loop_seqk_parallel_kernelI23Flash_bwd_kernel_traitsILi32ELi128ELi128ELi8ELi4ELi4ELi4ELb1ELb0EN7cutlass6half_tE19Flash_kernel_traitsILi32ELi128ELi128ELi8ES3_EELb0ELb0ELb1ELb1ELb0ELb0ELb0EEEvNS_16Flash_bwd_paramsE,"a",@progbits
	.sectionflags	@""
	.align	4
.nv.constant0._ZN5flash44flash_bwd_dq_dk_dv_loop_seqk_parallel_kernelI23Flash_bwd_kernel_traitsILi32ELi128ELi128ELi8ELi4ELi4ELi4ELb1ELb0EN7cutlass6half_tE19Flash_kernel_traitsILi32ELi128ELi128ELi8ES3_EELb0ELb0ELb1ELb1ELb0ELb0ELb0EEEvNS_16Flash_bwd_paramsE:
	.zero		1168


//--------------------- .nv.constant0._ZN5flash27flash_bwd_convert_dq_kernelI23Flash_bwd_kernel_traitsILi32ELi128ELi128ELi8ELi4ELi4ELi4ELb1ELb0EN7cutlass6half_tE19Flash_kernel_traitsILi32ELi128ELi128ELi8ES3_EEEEvNS_16Flash_bwd_paramsEi --------------------------
	.section	.nv.constant0._ZN5flash27flash_bwd_convert_dq_kernelI23Flash_bwd_kernel_traitsILi32ELi128ELi128ELi8ELi4ELi4ELi4ELb1ELb0EN7cutlass6half_tE19Flash_kernel_traitsILi32ELi128ELi128ELi8ES3_EEEEvNS_16Flash_bwd_paramsEi,"a",@progbits
	.sectionflags	@""
	.align	4
.nv.constant0._ZN5flash27flash_bwd_convert_dq_kernelI23Flash_bwd_kernel_traitsILi32ELi128ELi128ELi8ELi4ELi4ELi4ELb1ELb0EN7cutlass6half_tE19Flash_kernel_traitsILi32ELi128ELi128ELi8ES3_EEEEvNS_16Flash_bwd_paramsEi:
	.zero		1172


//--------------------- .nv.constant0._ZN5flash44flash_bwd_dq_dk_dv_loop_seqk_parallel_kernelI23Flash_bwd_kernel_traitsILi32ELi128ELi128ELi8ELi4ELi4ELi4ELb1ELb0EN7cutlass6half_tE19Flash_kernel_traitsILi32ELi128ELi128ELi8ES3_EELb1ELb0ELb0ELb0ELb0ELb1ELb0EEEvNS_16Flash_bwd_paramsE --------------------------
	.section	.nv.constant0._ZN5flash44flash_bwd_dq_dk_dv_loop_seqk_parallel_kernelI23Flash_bwd_kernel_traitsILi32ELi128ELi128ELi8ELi4ELi4ELi4ELb1ELb0EN7cutlass6half_tE19Flash_kernel_traitsILi32ELi128ELi128ELi8ES3_EELb1ELb0ELb0ELb0ELb0ELb1ELb0EEEvNS_16Flash_bwd_paramsE,"a",@progbits
	.sectionflags	@""
	.align	4
.nv.constant0._ZN5flash44flash_bwd_dq_dk_dv_loop_seqk_parallel_kernelI23Flash_bwd_kernel_traitsILi32ELi128ELi128ELi8ELi4ELi4ELi4ELb1ELb0EN7cutlass6half_tE19Flash_kernel_traitsILi32ELi128ELi128ELi8ES3_EELb1ELb0ELb0ELb0ELb0ELb1ELb0EEEvNS_16Flash_bwd_paramsE:
	.zero		1168


//--------------------- .nv.constant0._ZN5flash44flash_bwd_dq_dk_dv_loop_seqk_parallel_kernelI23Flash_bwd_kernel_traitsILi32ELi128ELi128ELi8ELi4ELi4ELi4ELb1ELb0EN7cutlass6half_tE19Flash_kernel_traitsILi32ELi128ELi128ELi8ES3_EELb0ELb0ELb0ELb0ELb0ELb1ELb1EEEvNS_16Flash_bwd_paramsE --------------------------
	.section	.nv.constant0._ZN5flash44flash_bwd_dq_dk_dv_loop_seqk_parallel_kernelI23Flash_bwd_kernel_traitsILi32ELi128ELi128ELi8ELi4ELi4ELi4ELb1ELb0EN7cutlass6half_tE19Flash_kernel_traitsILi32ELi128ELi128ELi8ES3_EELb0ELb0ELb0ELb0ELb0ELb1ELb1EEEvNS_16Flash_bwd_paramsE,"a",@progbits
	.sectionflags	@""
	.align	4
.nv.constant0._ZN5flash44flash_bwd_dq_dk_dv_loop_seqk_parallel_kernelI23Flash_bwd_kernel_traitsILi32ELi128ELi128ELi8ELi4ELi4ELi4ELb1ELb0EN7cutlass6half_tE19Flash_kernel_traitsILi32ELi128ELi128ELi8ES3_EELb0ELb0ELb0ELb0ELb0ELb1ELb1EEEvNS_16Flash_bwd_paramsE:
	.zero		1168


//--------------------- .nv.constant0._ZN5flash44flash_bwd_dq_dk_dv_loop_seqk_parallel_kernelI23Flash_bwd_kernel_traitsILi32ELi128ELi128ELi8ELi4ELi4ELi4ELb1ELb0EN7cutlass6half_tE19Flash_kernel_traitsILi32ELi128ELi128ELi8ES3_EELb1ELb0ELb0ELb0ELb0ELb0ELb0EEEvNS_16Flash_bwd_paramsE --------------------------
	.section	.nv.constant0._ZN5flash44flash_bwd_dq_dk_dv_loop_seqk_parallel_kernelI23Flash_bwd_kernel_traitsILi32ELi128ELi128ELi8ELi4ELi4ELi4ELb1ELb0EN7cutlass6half_tE19Flash_kernel_traitsILi32ELi128ELi128ELi8ES3_EELb1ELb0ELb0ELb0ELb0ELb0ELb0EEEvNS_16Flash_bwd_paramsE,"a",@progbits
	.sectionflags	@""
	.align	4
.nv.constant0._ZN5flash44flash_bwd_dq_dk_dv_loop_seqk_parallel_kernelI23Flash_bwd_kernel_traitsILi32ELi128ELi128ELi8ELi4ELi4ELi4ELb1ELb0EN7cutlass6half_tE19Flash_kernel_traitsILi32ELi128ELi128ELi8ES3_EELb1ELb0ELb0ELb0ELb0ELb0ELb0EEEvNS_16Flash_bwd_paramsE:
	.zero		1168


//--------------------- .nv.constant0._ZN5flash44flash_bwd_dq_dk_dv_loop_seqk_parallel_kernelI23Flash_bwd_kernel_traitsILi32ELi128ELi128ELi8ELi4ELi4ELi4ELb1ELb0EN7cutlass6half_tE19Flash_kernel_traitsILi32ELi128ELi128ELi8ES3_EELb0ELb0ELb0ELb0ELb0ELb0ELb1EEEvNS_16Flash_bwd_paramsE --------------------------
	.section	.nv.constant0._ZN5flash44flash_bwd_dq_dk_dv_loop_seqk_parallel_kernelI23Flash_bwd_kernel_traitsILi32ELi128ELi128ELi8ELi4ELi4ELi4ELb1ELb0EN7cutlass6half_tE19Flash_kernel_traitsILi32ELi128ELi128ELi8ES3_EELb0ELb0ELb0ELb0ELb0ELb0ELb1EEEvNS_16Flash_bwd_paramsE,"a",@progbits
	.sectionflags	@""
	.align	4
.nv.constant0._ZN5flash44flash_bwd_dq_dk_dv_loop_seqk_parallel_kernelI23Flash_bwd_kernel_traitsILi32ELi128ELi128ELi8ELi4ELi4ELi4ELb1ELb0EN7cutlass6half_tE19Flash_kernel_traitsILi32ELi128ELi128ELi8ES3_EELb0ELb0ELb0ELb0ELb0ELb0ELb1EEEvNS_16Flash_bwd_paramsE:
	.zero		1168


//--------------------- .nv.constant0._ZN5flash44flash_bwd_dq_dk_dv_loop_seqk_parallel_kernelI23Flash_bwd_kernel_traitsILi32ELi128ELi128ELi8ELi4ELi4ELi4ELb1ELb0EN7cutlass6half_tE19Flash_kernel_traitsILi32ELi128ELi128ELi8ES3_EELb1ELb0ELb1ELb0ELb0ELb0ELb0EEEvNS_16Flash_bwd_paramsE --------------------------
	.section	.nv.constant0._ZN5flash44flash_bwd_dq_dk_dv_loop_seqk_parallel_kernelI23Flash_bwd_kernel_traitsILi32ELi128ELi128ELi8ELi4ELi4ELi4ELb1ELb0EN7cutlass6half_tE19Flash_kernel_traitsILi32ELi128ELi128ELi8ES3_EELb1ELb0ELb1ELb0ELb0ELb0ELb0EEEvNS_16Flash_bwd_paramsE,"a",@progbits
	.sectionflags	@""
	.align	4
.nv.constant0._ZN5flash44flash_bwd_dq_dk_dv_loop_seqk_parallel_kernelI23Flash_bwd_kernel_traitsILi32ELi128ELi128ELi8ELi4ELi4ELi4ELb1ELb0EN7cutlass6half_tE19Flash_kernel_traitsILi32ELi128ELi128ELi8ES3_EELb1ELb0ELb1ELb0ELb0ELb0ELb0EEEvNS_16Flash_bwd_paramsE:
	.zero		1168


//--------------------- .nv.constant0._ZN5flash44flash_bwd_dq_dk_dv_loop_seqk_parallel_kernelI23Flash_bwd_kernel_traitsILi32ELi128ELi128ELi8ELi4ELi4ELi4ELb1ELb0EN7cutlass6half_tE19Flash_kernel_traitsILi32ELi128ELi128ELi8ES3_EELb0ELb0ELb1ELb0ELb0ELb0ELb1EEEvNS_16Flash_bwd_paramsE --------------------------
	.section	.nv.constant0._ZN5flash44flash_bwd_dq_dk_dv_loop_seqk_parallel_kernelI23Flash_bwd_kernel_traitsILi32ELi128ELi128ELi8ELi4ELi4ELi4ELb1ELb0EN7cutlass6half_tE19Flash_kernel_traitsILi32ELi128ELi128ELi8ES3_EELb0ELb0ELb1ELb0ELb0ELb0ELb1EEEvNS_16Flash_bwd_paramsE,"a",@progbits
	.sectionflags	@""
	.align	4
.nv.constant0._ZN5flash44flash_bwd_dq_dk_dv_loop_seqk_parallel_kernelI23Flash_bwd_kernel_traitsILi32ELi128ELi128ELi8ELi4ELi4ELi4ELb1ELb0EN7cutlass6half_tE19Flash_kernel_traitsILi32ELi128ELi128ELi8ES3_EELb0ELb0ELb1ELb0ELb0ELb0ELb1EEEvNS_16Flash_bwd_paramsE:
	.zero		1168


//--------------------- .nv.constant0._ZN5flash44flash_bwd_dq_dk_dv_loop_seqk_parallel_kernelI23Flash_bwd_kernel_traitsILi32ELi128ELi128ELi8ELi4ELi4ELi4ELb1ELb0EN7cutlass6half_tE19Flash_kernel_traitsILi32ELi128ELi128ELi8ES3_EELb1ELb0ELb0ELb0ELb1ELb1ELb0EEEvNS_16Flash_bwd_paramsE --------------------------
	.section	.nv.constant0._ZN5flash44flash_bwd_dq_dk_dv_loop_seqk_parallel_kernelI23Flash_bwd_kernel_traitsILi32ELi128ELi128ELi8ELi4ELi4ELi4ELb1ELb0EN7cutlass6half_tE19Flash_kernel_traitsILi32ELi128ELi128ELi8ES3_EELb1ELb0ELb0ELb0ELb1ELb1ELb0EEEvNS_16Flash_bwd_paramsE,"a",@progbits
	.sectionflags	@""
	.align	4
.nv.constant0._ZN5flash44flash_bwd_dq_dk_dv_loop_seqk_parallel_kernelI23Flash_bwd_kernel_traitsILi32ELi128ELi128ELi8ELi4ELi4ELi4ELb1ELb0EN7cutlass6half_tE19Flash_kernel_traitsILi32ELi128ELi128ELi8ES3_EELb1ELb0ELb0ELb0ELb1ELb1ELb0EEEvNS_16Flash_bwd_paramsE:
	.zero		1168


//--------------------- .nv.constant0._ZN5flash44flash_bwd_dq_dk_dv_loop_seqk_parallel_kernelI23Flash_bwd_kernel_traitsILi32ELi128ELi128ELi8ELi4ELi4ELi4ELb1ELb0EN7cutlass6half_tE19Flash_kernel_traitsILi32ELi128ELi128ELi8ES3_EELb0ELb0ELb0ELb0ELb1ELb1ELb1EEEvNS_16Flash_bwd_paramsE --------------------------
	.section	.nv.constant0._ZN5flash44flash_bwd_dq_dk_dv_loop_seqk_parallel_kernelI23Flash_bwd_kernel_traitsILi32ELi128ELi128ELi8ELi4ELi4ELi4ELb1ELb0EN7cutlass6half_tE19Flash_kernel_traitsILi32ELi128ELi128ELi8ES3_EELb0ELb0ELb0ELb0ELb1ELb1ELb1EEEvNS_16Flash_bwd_paramsE,"a",@progbits
	.sectionflags	@""
	.align	4
.nv.constant0._ZN5flash44flash_bwd_dq_dk_dv_loop_seqk_parallel_kernelI23Flash_bwd_kernel_traitsILi32ELi128ELi128ELi8ELi4ELi4ELi4ELb1ELb0EN7cutlass6half_tE19Flash_kernel_traitsILi32ELi128ELi128ELi8ES3_EELb0ELb0ELb0ELb0ELb1ELb1ELb1EEEvNS_16Flash_bwd_paramsE:
	.zero		1168


//--------------------- .nv.constant0._ZN5flash44flash_bwd_dq_dk_dv_loop_seqk_parallel_kernelI23Flash_bwd_kernel_traitsILi32ELi128ELi128ELi8ELi4ELi4ELi4ELb1ELb0EN7cutlass6half_tE19Flash_kernel_traitsILi32ELi128ELi128ELi8ES3_EELb1ELb0ELb0ELb1ELb0ELb0ELb0EEEvNS_16Flash_bwd_paramsE --------------------------
	.section	.nv.constant0._ZN5flash44flash_bwd_dq_dk_dv_loop_seqk_parallel_kernelI23Flash_bwd_kernel_traitsILi32ELi128ELi128ELi8ELi4ELi4ELi4ELb1ELb0EN7cutlass6half_tE19Flash_kernel_traitsILi32ELi128ELi128ELi8ES3_EELb1ELb0ELb0ELb1ELb0ELb0ELb0EEEvNS_16Flash_bwd_paramsE,"a",@progbits
	.sectionflags	@""
	.align	4
.nv.constant0._ZN5flash44flash_bwd_dq_dk_dv_loop_seqk_parallel_kernelI23Flash_bwd_kernel_traitsILi32ELi128ELi128ELi8ELi4ELi4ELi4ELb1ELb0EN7cutlass6half_tE19Flash_kernel_traitsILi32ELi128ELi128ELi8ES3_EELb1ELb0ELb0ELb1ELb0ELb0ELb0EEEvNS_16Flash_bwd_paramsE:
	.zero		1168


//--------------------- .nv.constant0._ZN5flash44flash_bwd_dq_dk_dv_loop_seqk_parallel_kernelI23Flash_bwd_kernel_traitsILi32ELi128ELi128ELi8ELi4ELi4ELi4ELb1ELb0EN7cutlass6half_tE19Flash_kernel_traitsILi32ELi128ELi128ELi8ES3_EELb0ELb0ELb0ELb1ELb0ELb0ELb1EEEvNS_16Flash_bwd_paramsE --------------------------
	.section	.nv.constant0._ZN5flash44flash_bwd_dq_dk_dv_loop_seqk_parallel_kernelI23Flash_bwd_kernel_traitsILi32ELi128ELi128ELi8ELi4ELi4ELi4ELb1ELb0EN7cutlass6half_tE19Flash_kernel_traitsILi32ELi128ELi128ELi8ES3_EELb0ELb0ELb0ELb1ELb0ELb0ELb1EEEvNS_16Flash_bwd_paramsE,"a",@progbits
	.sectionflags	@""
	.align	4
.nv.constant0._ZN5flash44flash_bwd_dq_dk_dv_loop_seqk_parallel_kernelI23Flash_bwd_kernel_traitsILi32ELi128ELi128ELi8ELi4ELi4ELi4ELb1ELb0EN7cutlass6half_tE19Flash_kernel_traitsILi32ELi128ELi128ELi8ES3_EELb0ELb0ELb0ELb1ELb0ELb0ELb1EEEvNS_16Flash_bwd_paramsE:
	.zero		1168


//--------------------- .nv.constant0._ZN5flash44flash_bwd_dq_dk_dv_loop_seqk_parallel_kernelI23Flash_bwd_kernel_traitsILi32ELi128ELi128ELi8ELi4ELi4ELi4ELb1ELb0EN7cutlass6half_tE19Flash_kernel_traitsILi32ELi128ELi128ELi8ES3_EELb1ELb0ELb1ELb0ELb0ELb1ELb0EEEvNS_16Flash_bwd_paramsE --------------------------
	.section	.nv.constant0._ZN5flash44flash_bwd_dq_dk_dv_loop_seqk_parallel_kernelI23Flash_bwd_kernel_traitsILi32ELi128ELi128ELi8ELi4ELi4ELi4ELb1ELb0EN7cutlass6half_tE19Flash_kernel_traitsILi32ELi128ELi128ELi8ES3_EELb1ELb0ELb1ELb0ELb0ELb1ELb0EEEvNS_16Flash_bwd_paramsE,"a",@progbits
	.sectionflags	@""
	.align	4
.nv.constant0._ZN5flash44flash_bwd_dq_dk_dv_loop_seqk_parallel_kernelI23Flash_bwd_kernel_traitsILi32ELi128ELi128ELi8ELi4ELi4ELi4ELb1ELb0EN7cutlass6half_tE19Flash_kernel_traitsILi32ELi128ELi128ELi8ES3_EELb1ELb0ELb1ELb0ELb0ELb1ELb0EEEvNS_16Flash_bwd_paramsE:
	.zero		1168


//--------------------- .nv.constant0._ZN5flash44flash_bwd_dq_dk_dv_loop_seqk_parallel_kernelI23Flash_bwd_kernel_traitsILi32ELi128ELi128ELi8ELi4ELi4ELi4ELb1ELb0EN7cutlass6half_tE19Flash_kernel_traitsILi32ELi128ELi128ELi8ES3_EELb0ELb0ELb1ELb0ELb0ELb1ELb1EEEvNS_16Flash_bwd_paramsE --------------------------
	.section	.nv.constant0._ZN5flash44flash_bwd_dq_dk_dv_loop_seqk_parallel_kernelI23Flash_bwd_kernel_traitsILi32ELi128ELi128ELi8ELi4ELi4ELi4ELb1ELb0EN7cutlass6half_tE19Flash_kernel_traitsILi32ELi128ELi128ELi8ES3_EELb0ELb0ELb1ELb0ELb0ELb1ELb1EEEvNS_16Flash_bwd_paramsE,"a",@progbits
	.sectionflags	@""
	.align	4
.nv.constant0._ZN5flash44flash_bwd_dq_dk_dv_loop_seqk_parallel_kernelI23Flash_bwd_kernel_traitsILi32ELi128ELi128ELi8ELi4ELi4ELi4ELb1ELb0EN7cutlass6half_tE19Flash_kernel_traitsILi32ELi128ELi128ELi8ES3_EELb0ELb0ELb1ELb0ELb0ELb1ELb1EEEvNS_16Flash_bwd_paramsE:
	.zero		1168


//--------------------- .nv.constant0._ZN5flash44flash_bwd_dq_dk_dv_loop_seqk_parallel_kernelI23Flash_bwd_kernel_traitsILi32ELi128ELi128ELi8ELi4ELi4ELi4ELb1ELb0EN7cutlass6half_tE19Flash_kernel_traitsILi32ELi128ELi128ELi8ES3_EELb1ELb0ELb1ELb1ELb0ELb0ELb0EEEvNS_16Flash_bwd_paramsE --------------------------
	.section	.nv.constant0._ZN5flash44flash_bwd_dq_dk_dv_loop_seqk_parallel_kernelI23Flash_bwd_kernel_traitsILi32ELi128ELi128ELi8ELi4ELi4ELi4ELb1ELb0EN7cutlass6half_tE19Flash_kernel_traitsILi32ELi128ELi128ELi8ES3_EELb1ELb0ELb1ELb1ELb0ELb0ELb0EEEvNS_16Flash_bwd_paramsE,"a",@progbits
	.sectionflags	@""
	.align	4
.nv.constant0._ZN5flash44flash_bwd_dq_dk_dv_loop_seqk_parallel_kernelI23Flash_bwd_kernel_traitsILi32ELi128ELi128ELi8ELi4ELi4ELi4ELb1ELb0EN7cutlass6half_tE19Flash_kernel_traitsILi32ELi128ELi128ELi8ES3_EELb1ELb0ELb1ELb1ELb0ELb0ELb0EEEvNS_16Flash_bwd_paramsE:
	.zero		1168


//--------------------- .nv.constant0._ZN5flash44flash_bwd_dq_dk_dv_loop_seqk_parallel_kernelI23Flash_bwd_kernel_traitsILi32ELi128ELi128ELi8ELi4ELi4ELi4ELb1ELb0EN7cutlass6half_tE19Flash_kernel_traitsILi32ELi128ELi128ELi8ES3_EELb0ELb0ELb1ELb1ELb0ELb0ELb1EEEvNS_16Flash_bwd_paramsE --------------------------
	.section	.nv.constant0._ZN5flash44flash_bwd_dq_dk_dv_loop_seqk_parallel_kernelI23Flash_bwd_kernel_traitsILi32ELi128ELi128ELi8ELi4ELi4ELi4ELb1ELb0EN7cutlass6half_tE19Flash_kernel_traitsILi32ELi128ELi128ELi8ES3_EELb0ELb0ELb1ELb1ELb0ELb0ELb1EEEvNS_16Flash_bwd_paramsE,"a",@progbits
	.sectionflags	@""
	.align	4
.nv.constant0._ZN5flash44flash_bwd_dq_dk_dv_loop_seqk_parallel_kernelI23Flash_bwd_kernel_traitsILi32ELi128ELi128ELi8ELi4ELi4ELi4ELb1ELb0EN7cutlass6half_tE19Flash_kernel_traitsILi32ELi128ELi128ELi8ES3_EELb0ELb0ELb1ELb1ELb0ELb0ELb1EEEvNS_16Flash_bwd_paramsE:
	.zero		1168


//--------------------- .nv.constant0._ZN5flash25flash_bwd_dot_do_o_kernelILb0E23Flash_bwd_kernel_traitsILi32ELi128ELi128ELi8ELi4ELi4ELi4ELb1ELb0EN7cutlass6half_tE19Flash_kernel_traitsILi32ELi128ELi128ELi8ES3_EEEEvNS_16Flash_bwd_paramsE --------------------------
	.section	.nv.constant0._ZN5flash25flash_bwd_dot_do_o_kernelILb0E23Flash_bwd_kernel_traitsILi32ELi128ELi128ELi8ELi4ELi4ELi4ELb1ELb0EN7cutlass6half_tE19Flash_kernel_traitsILi32ELi128ELi128ELi8ES3_EEEEvNS_16Flash_bwd_paramsE,"a",@progbits
	.sectionflags	@""
	.align	4
.nv.constant0._ZN5flash25flash_bwd_dot_do_o_kernelILb0E23Flash_bwd_kernel_traitsILi32ELi128ELi128ELi8ELi4ELi4ELi4ELb1ELb0EN7cutlass6half_tE19Flash_kernel_traitsILi32ELi128ELi128ELi8ES3_EEEEvNS_16Flash_bwd_paramsE:
	.zero		1168


//--------------------- .nv.constant0._ZN5flash25flash_bwd_dot_do_o_kernelILb1E23Flash_bwd_kernel_traitsILi32ELi128ELi128ELi8ELi4ELi4ELi4ELb1ELb0EN7cutlass6half_tE19Flash_kernel_traitsILi32ELi128ELi128ELi8ES3_EEEEvNS_16Flash_bwd_paramsE --------------------------
	.section	.nv.constant0._ZN5flash25flash_bwd_dot_do_o_kernelILb1E23Flash_bwd_kernel_traitsILi32ELi128ELi128ELi8ELi4ELi4ELi4ELb1ELb0EN7cutlass6half_tE19Flash_kernel_traitsILi32ELi128ELi128ELi8ES3_EEEEvNS_16Flash_bwd_paramsE,"a",@progbits
	.sectionflags	@""
	.align	4
.nv.constant0._ZN5flash25flash_bwd_dot_do_o_kernelILb1E23Flash_bwd_kernel_traitsILi32ELi128ELi128ELi8ELi4ELi4ELi4ELb1ELb0EN7cutlass6half_tE19Flash_kernel_traitsILi32ELi128ELi128ELi8ES3_EEEEvNS_16Flash_bwd_paramsE:
	.zero		1168


//--------------------- .nv.constant0._ZN5flash27flash_bwd_convert_dq_kernelI23Flash_bwd_kernel_traitsILi32ELi128ELi128ELi8ELi4ELi4ELi4ELb0ELb0EN7cutlass6half_tE19Flash_kernel_traitsILi32ELi128ELi128ELi8ES3_EEEEvNS_16Flash_bwd_paramsEi --------------------------
	.section	.nv.constant0._ZN5flash27flash_bwd_convert_dq_kernelI23Flash_bwd_kernel_traitsILi32ELi128ELi128ELi8ELi4ELi4ELi4ELb0ELb0EN7cutlass6half_tE19Flash_kernel_traitsILi32ELi128ELi128ELi8ES3_EEEEvNS_16Flash_bwd_paramsEi,"a",@progbits
	.sectionflags	@""
	.align	4
.nv.constant0._ZN5flash27flash_bwd_convert_dq_kernelI23Flash_bwd_kernel_traitsILi32ELi128ELi128ELi8ELi4ELi4ELi4ELb0ELb0EN7cutlass6half_tE19Flash_kernel_traitsILi32ELi128ELi128ELi8ES3_EEEEvNS_16Flash_bwd_paramsEi:
	.zero		1172


//--------------------- .nv.constant0._ZN5flash44flash_bwd_dq_dk_dv_loop_seqk_parallel_kernelI23Flash_bwd_kernel_traitsILi32ELi128ELi128ELi8ELi4ELi4ELi4ELb0ELb0EN7cutlass6half_tE19Flash_kernel_traitsILi32ELi128ELi128ELi8ES3_EELb1ELb0ELb0ELb0ELb0ELb1ELb0EEEvNS_16Flash_bwd_paramsE --------------------------
	.section	.nv.constant0._ZN5flash44flash_bwd_dq_dk_dv_loop_seqk_parallel_kernelI23Flash_bwd_kernel_traitsILi32ELi128ELi128ELi8ELi4ELi4ELi4ELb0ELb0EN7cutlass6half_tE19Flash_kernel_traitsILi32ELi128ELi128ELi8ES3_EELb1ELb0ELb0ELb0ELb0ELb1ELb0EEEvNS_16Flash_bwd_paramsE,"a",@progbits
	.sectionflags	@""
	.align	4
.nv.constant0._ZN5flash44flash_bwd_dq_dk_dv_loop_seqk_parallel_kernelI23Flash_bwd_kernel_traitsILi32ELi128ELi128ELi8ELi4ELi4ELi4ELb0ELb0EN7cutlass6half_tE19Flash_kernel_traitsILi32ELi128ELi128ELi8ES3_EELb1ELb0ELb0ELb0ELb0ELb1ELb0EEEvNS_16Flash_bwd_paramsE:
	.zero		1168


//--------------------- .nv.constant0._ZN5flash44flash_bwd_dq_dk_dv_loop_seqk_parallel_kernelI23Flash_bwd_kernel_traitsILi32ELi128ELi128ELi8ELi4ELi4ELi4ELb0ELb0EN7cutlass6half_tE19Flash_kernel_traitsILi32ELi128ELi128ELi8ES3_EELb0ELb0ELb0ELb0ELb0ELb1ELb1EEEvNS_16Flash_bwd_paramsE --------------------------
	.section	.nv.constant0._ZN5flash44flash_bwd_dq_dk_dv_loop_seqk_parallel_kernelI23Flash_bwd_kernel_traitsILi32ELi128ELi128ELi8ELi4ELi4ELi4ELb0ELb0EN7cutlass6half_tE19Flash_kernel_traitsILi32ELi128ELi128ELi8ES3_EELb0ELb0ELb0ELb0ELb0ELb1ELb1EEEvNS_16Flash_bwd_paramsE,"a",@progbits
	.sectionflags	@""
	.align	4
.nv.constant0._ZN5flash44flash_bwd_dq_dk_dv_loop_seqk_parallel_kernelI23Flash_bwd_kernel_traitsILi32ELi128ELi128ELi8ELi4ELi4ELi4ELb0ELb0EN7cutlass6half_tE19Flash_kernel_traitsILi32ELi128ELi128ELi8ES3_EELb0ELb0ELb0ELb0ELb0ELb1ELb1EEEvNS_16Flash_bwd_paramsE:
	.zero		1168


//--------------------- .nv.constant0._ZN5flash44flash_bwd_dq_dk_dv_loop_seqk_parallel_kernelI23Flash_bwd_kernel_traitsILi32ELi128ELi128ELi8ELi4ELi4ELi4ELb0ELb0EN7cutlass6half_tE19Flash_kernel_traitsILi32ELi128ELi128ELi8ES3_EELb1ELb0ELb0ELb0ELb0ELb0ELb0EEEvNS_16Flash_bwd_paramsE --------------------------
	.section	.nv.constant0._ZN5flash44flash_bwd_dq_dk_dv_loop_seqk_parallel_kernelI23Flash_bwd_kernel_traitsILi32ELi128ELi128ELi8ELi4ELi4ELi4ELb0ELb0EN7cutlass6half_tE19Flash_kernel_traitsILi32ELi128ELi128ELi8ES3_EELb1ELb0ELb0ELb0ELb0ELb0ELb0EEEvNS_16Flash_bwd_paramsE,"a",@progbits
	.sectionflags	@""
	.align	4
.nv.constant0._ZN5flash44flash_bwd_dq_dk_dv_loop_seqk_parallel_kernelI23Flash_bwd_kernel_traitsILi32ELi128ELi128ELi8ELi4ELi4ELi4ELb0ELb0EN7cutlass6half_tE19Flash_kernel_traitsILi32ELi128ELi128ELi8ES3_EELb1ELb0ELb0ELb0ELb0ELb0ELb0EEEvNS_16Flash_bwd_paramsE:
	.zero		1168


//--------------------- .nv.constant0._ZN5flash44flash_bwd_dq_dk_dv_loop_seqk_parallel_kernelI23Flash_bwd_kernel_traitsILi32ELi128ELi128ELi8ELi4ELi4ELi4ELb0ELb0EN7cutlass6half_tE19Flash_kernel_traitsILi32ELi128ELi128ELi8ES3_EELb0ELb0ELb0ELb0ELb0ELb0ELb1EEEvNS_16Flash_bwd_paramsE --------------------------
	.section	.nv.constant0._ZN5flash44flash_bwd_dq_dk_dv_loop_seqk_parallel_kernelI23Flash_bwd_kernel_traitsILi32ELi128ELi128ELi8ELi4ELi4ELi4ELb0ELb0EN7cutlass6half_tE19Flash_kernel_traitsILi32ELi128ELi128ELi8ES3_EELb0ELb0ELb0ELb0ELb0ELb0ELb1EEEvNS_16Flash_bwd_paramsE,"a",@progbits
	.sectionflags	@""
	.align	4
.nv.constant0._ZN5flash44flash_bwd_dq_dk_dv_loop_seqk_parallel_kernelI23Flash_bwd_kernel_traitsILi32ELi128ELi128ELi8ELi4ELi4ELi4ELb0ELb0EN7cutlass6half_tE19Flash_kernel_traitsILi32ELi128ELi128ELi8ES3_EELb0ELb0ELb0ELb0ELb0ELb0ELb1EEEvNS_16Flash_bwd_paramsE:
	.zero		1168


//--------------------- .nv.constant0._ZN5flash44flash_bwd_dq_dk_dv_loop_seqk_parallel_kernelI23Flash_bwd_kernel_traitsILi32ELi128ELi128ELi8ELi4ELi4ELi4ELb0ELb0EN7cutlass6half_tE19Flash_kernel_traitsILi32ELi128ELi128ELi8ES3_EELb1ELb0ELb1ELb0ELb0ELb0ELb0EEEvNS_16Flash_bwd_paramsE --------------------------
	.section	.nv.constant0._ZN5flash44flash_bwd_dq_dk_dv_loop_seqk_parallel_kernelI23Flash_bwd_kernel_traitsILi32ELi128ELi128ELi8ELi4ELi4ELi4ELb0ELb0EN7cutlass6half_tE19Flash_kernel_traitsILi32ELi128ELi128ELi8ES3_EELb1ELb0ELb1ELb0ELb0ELb0ELb0EEEvNS_16Flash_bwd_paramsE,"a",@progbits
	.sectionflags	@""
	.align	4
.nv.constant0._ZN5flash44flash_bwd_dq_dk_dv_loop_seqk_parallel_kernelI23Flash_bwd_kernel_traitsILi32ELi128ELi128ELi8ELi4ELi4ELi4ELb0ELb0EN7cutlass6half_tE19Flash_kernel_traitsILi32ELi128ELi128ELi8ES3_EELb1ELb0ELb1ELb0ELb0ELb0ELb0EEEvNS_16Flash_bwd_paramsE:
	.zero		1168


//--------------------- .nv.constant0._ZN5flash44flash_bwd_dq_dk_dv_loop_seqk_parallel_kernelI23Flash_bwd_kernel_traitsILi32ELi128ELi128ELi8ELi4ELi4ELi4ELb0ELb0EN7cutlass6half_tE19Flash_kernel_traitsILi32ELi128ELi128ELi8ES3_EELb0ELb0ELb1ELb0ELb0ELb0ELb1EEEvNS_16Flash_bwd_paramsE --------------------------
	.section	.nv.constant0._ZN5flash44flash_bwd_dq_dk_dv_loop_seqk_parallel_kernelI23Flash_bwd_kernel_traitsILi32ELi128ELi128ELi8ELi4ELi4ELi4ELb0ELb0EN7cutlass6half_tE19Flash_kernel_traitsILi32ELi128ELi128ELi8ES3_EELb0ELb0ELb1ELb0ELb0ELb0ELb1EEEvNS_16Flash_bwd_paramsE,"a",@progbits
	.sectionflags	@""
	.align	4
.nv.constant0._ZN5flash44flash_bwd_dq_dk_dv_loop_seqk_parallel_kernelI23Flash_bwd_kernel_traitsILi32ELi128ELi128ELi8ELi4ELi4ELi4ELb0ELb0EN7cutlass6half_tE19Flash_kernel_traitsILi32ELi128ELi128ELi8ES3_EELb0ELb0ELb1ELb0ELb0ELb0ELb1EEEvNS_16Flash_bwd_paramsE:
	.zero		1168


//--------------------- .nv.constant0._ZN5flash44flash_bwd_dq_dk_dv_loop_seqk_parallel_kernelI23Flash_bwd_kernel_traitsILi32ELi128ELi128ELi8ELi4ELi4ELi4ELb0ELb0EN7cutlass6half_tE19Flash_kernel_traitsILi32ELi128ELi128ELi8ES3_EELb1ELb0ELb0ELb0ELb1ELb1ELb0EEEvNS_16Flash_bwd_paramsE --------------------------
	.section	.nv.constant0._ZN5flash44flash_bwd_dq_dk_dv_loop_seqk_parallel_kernelI23Flash_bwd_kernel_traitsILi32ELi128ELi128ELi8ELi4ELi4ELi4ELb0ELb0EN7cutlass6half_tE19Flash_kernel_traitsILi32ELi128ELi128ELi8ES3_EELb1ELb0ELb0ELb0ELb1ELb1ELb0EEEvNS_16Flash_bwd_paramsE,"a",@progbits
	.sectionflags	@""
	.align	4
.nv.constant0._ZN5flash44flash_bwd_dq_dk_dv_loop_seqk_parallel_kernelI23Flash_bwd_kernel_traitsILi32ELi128ELi128ELi8ELi4ELi4ELi4ELb0ELb0EN7cutlass6half_tE19Flash_kernel_traitsILi32ELi128ELi128ELi8ES3_EELb1ELb0ELb0ELb0ELb1ELb1ELb0EEEvNS_16Flash_bwd_paramsE:
	.zero		1168


//--------------------- .nv.constant0._ZN5flash44flash_bwd_dq_dk_dv_loop_seqk_parallel_kernelI23Flash_bwd_kernel_traitsILi32ELi128ELi128ELi8ELi4ELi4ELi4ELb0ELb0EN7cutlass6half_tE19Flash_kernel_traitsILi32ELi128ELi128ELi8ES3_EELb0ELb0ELb0ELb0ELb1ELb1ELb1EEEvNS_16Flash_bwd_paramsE --------------------------
	.section	.nv.constant0._ZN5flash44flash_bwd_dq_dk_dv_loop_seqk_parallel_kernelI23Flash_bwd_kernel_traitsILi32ELi128ELi128ELi8ELi4ELi4ELi4ELb0ELb0EN7cutlass6half_tE19Flash_kernel_traitsILi32ELi128ELi128ELi8ES3_EELb0ELb0ELb0ELb0ELb1ELb1ELb1EEEvNS_16Flash_bwd_paramsE,"a",@progbits
	.sectionflags	@""
	.align	4
.nv.constant0._ZN5flash44flash_bwd_dq_dk_dv_loop_seqk_parallel_kernelI23Flash_bwd_kernel_traitsILi32ELi128ELi128ELi8ELi4ELi4ELi4ELb0ELb0EN7cutlass6half_tE19Flash_kernel_traitsILi32ELi128ELi128ELi8ES3_EELb0ELb0ELb0ELb0ELb1ELb1ELb1EEEvNS_16Flash_bwd_paramsE:
	.zero		1168


//--------------------- .nv.constant0._ZN5flash44flash_bwd_dq_dk_dv_loop_seqk_parallel_kernelI23Flash_bwd_kernel_traitsILi32ELi128ELi128ELi8ELi4ELi4ELi4ELb0ELb0EN7cutlass6half_tE19Flash_kernel_traitsILi32ELi128ELi128ELi8ES3_EELb1ELb0ELb0ELb1ELb0ELb0ELb0EEEvNS_16Flash_bwd_paramsE --------------------------
	.section	.nv.constant0._ZN5flash44flash_bwd_dq_dk_dv_loop_seqk_parallel_kernelI23Flash_bwd_kernel_traitsILi32ELi128ELi128ELi8ELi4ELi4ELi4ELb0ELb0EN7cutlass6half_tE19Flash_kernel_traitsILi32ELi128ELi128ELi8ES3_EELb1ELb0ELb0ELb1ELb0ELb0ELb0EEEvNS_16Flash_bwd_paramsE,"a",@progbits
	.sectionflags	@""
	.align	4
.nv.constant0._ZN5flash44flash_bwd_dq_dk_dv_loop_seqk_parallel_kernelI23Flash_bwd_kernel_traitsILi32ELi128ELi128ELi8ELi4ELi4ELi4ELb0ELb0EN7cutlass6half_tE19Flash_kernel_traitsILi32ELi128ELi128ELi8ES3_EELb1ELb0ELb0ELb1ELb0ELb0ELb0EEEvNS_16Flash_bwd_paramsE:
	.zero		1168


//--------------------- .nv.constant0._ZN5flash44flash_bwd_dq_dk_dv_loop_seqk_parallel_kernelI23Flash_bwd_kernel_traitsILi32ELi128ELi128ELi8ELi4ELi4ELi4ELb0ELb0EN7cutlass6half_tE19Flash_kernel_traitsILi32ELi128ELi128ELi8ES3_EELb0ELb0ELb0ELb1ELb0ELb0ELb1EEEvNS_16Flash_bwd_paramsE --------------------------
	.section	.nv.constant0._ZN5flash44flash_bwd_dq_dk_dv_loop_seqk_parallel_kernelI23Flash_bwd_kernel_traitsILi32ELi128ELi128ELi8ELi4ELi4ELi4ELb0ELb0EN7cutlass6half_tE19Flash_kernel_traitsILi32ELi128ELi128ELi8ES3_EELb0ELb0ELb0ELb1ELb0ELb0ELb1EEEvNS_16Flash_bwd_paramsE,"a",@progbits
	.sectionflags	@""
	.align	4
.nv.constant0._ZN5flash44flash_bwd_dq_dk_dv_loop_seqk_parallel_kernelI23Flash_bwd_kernel_traitsILi32ELi128ELi128ELi8ELi4ELi4ELi4ELb0ELb0EN7cutlass6half_tE19Flash_kernel_traitsILi32ELi128ELi128ELi8ES3_EELb0ELb0ELb0ELb1ELb0ELb0ELb1EEEvNS_16Flash_bwd_paramsE:
	.zero		1168


//--------------------- .nv.constant0._ZN5flash44flash_bwd_dq_dk_dv_loop_seqk_parallel_kernelI23Flash_bwd_kernel_traitsILi32ELi128ELi128ELi8ELi4ELi4ELi4ELb0ELb0EN7cutlass6half_tE19Flash_kernel_traitsILi32ELi128ELi128ELi8ES3_EELb1ELb0ELb1ELb0ELb0ELb1ELb0EEEvNS_16Flash_bwd_paramsE --------------------------
	.section	.nv.constant0._ZN5flash44flash_bwd_dq_dk_dv_loop_seqk_parallel_kernelI23Flash_bwd_kernel_traitsILi32ELi128ELi128ELi8ELi4ELi4ELi4ELb0ELb0EN7cutlass6half_tE19Flash_kernel_traitsILi32ELi128ELi128ELi8ES3_EELb1ELb0ELb1ELb0ELb0ELb1ELb0EEEvNS_16Flash_bwd_paramsE,"a",@progbits
	.sectionflags	@""
	.align	4
.nv.constant0._ZN5flash44flash_bwd_dq_dk_dv_loop_seqk_parallel_kernelI23Flash_bwd_kernel_traitsILi32ELi128ELi128ELi8ELi4ELi4ELi4ELb0ELb0EN7cutlass6half_tE19Flash_kernel_traitsILi32ELi128ELi128ELi8ES3_EELb1ELb0ELb1ELb0ELb0ELb1ELb0EEEvNS_16Flash_bwd_paramsE:
	.zero		1168


//--------------------- .nv.constant0._ZN5flash44flash_bwd_dq_dk_dv_loop_seqk_parallel_kernelI23Flash_bwd_kernel_traitsILi32ELi128ELi128ELi8ELi4ELi4ELi4ELb0ELb0EN7cutlass6half_tE19Flash_kernel_traitsILi32ELi128ELi128ELi8ES3_EELb0ELb0ELb1ELb0ELb0ELb1ELb1EEEvNS_16Flash_bwd_paramsE --------------------------
	.section	.nv.constant0._ZN5flash44flash_bwd_dq_dk_dv_loop_seqk_parallel_kernelI23Flash_bwd_kernel_traitsILi32ELi128ELi128ELi8ELi4ELi4ELi4ELb0ELb0EN7cutlass6half_tE19Flash_kernel_traitsILi32ELi128ELi128ELi8ES3_EELb0ELb0ELb1ELb0ELb0ELb1ELb1EEEvNS_16Flash_bwd_paramsE,"a",@progbits
	.sectionflags	@""
	.align	4
.nv.constant0._ZN5flash44flash_bwd_dq_dk_dv_loop_seqk_parallel_kernelI23Flash_bwd_kernel_traitsILi32ELi128ELi128ELi8ELi4ELi4ELi4ELb0ELb0EN7cutlass6half_tE19Flash_kernel_traitsILi32ELi128ELi128ELi8ES3_EELb0ELb0ELb1ELb0ELb0ELb1ELb1EEEvNS_16Flash_bwd_paramsE:
	.zero		1168


//--------------------- .nv.constant0._ZN5flash44flash_bwd_dq_dk_dv_loop_seqk_parallel_kernelI23Flash_bwd_kernel_traitsILi32ELi128ELi128ELi8ELi4ELi4ELi4ELb0ELb0EN7cutlass6half_tE19Flash_kernel_traitsILi32ELi128ELi128ELi8ES3_EELb1ELb0ELb1ELb1ELb0ELb0ELb0EEEvNS_16Flash_bwd_paramsE --------------------------
	.section	.nv.constant0._ZN5flash44flash_bwd_dq_dk_dv_loop_seqk_parallel_kernelI23Flash_bwd_kernel_traitsILi32ELi128ELi128ELi8ELi4ELi4ELi4ELb0ELb0EN7cutlass6half_tE19Flash_kernel_traitsILi32ELi128ELi128ELi8ES3_EELb1ELb0ELb1ELb1ELb0ELb0ELb0EEEvNS_16Flash_bwd_paramsE,"a",@progbits
	.sectionflags	@""
	.align	4
.nv.constant0._ZN5flash44flash_bwd_dq_dk_dv_loop_seqk_parallel_kernelI23Flash_bwd_kernel_traitsILi32ELi128ELi128ELi8ELi4ELi4ELi4ELb0ELb0EN7cutlass6half_tE19Flash_kernel_traitsILi32ELi128ELi128ELi8ES3_EELb1ELb0ELb1ELb1ELb0ELb0ELb0EEEvNS_16Flash_bwd_paramsE:
	.zero		1168


//--------------------- .nv.constant0._ZN5flash44flash_bwd_dq_dk_dv_loop_seqk_parallel_kernelI23Flash_bwd_kernel_traitsILi32ELi128ELi128ELi8ELi4ELi4ELi4ELb0ELb0EN7cutlass6half_tE19Flash_kernel_traitsILi32ELi128ELi128ELi8ES3_EELb0ELb0ELb1ELb1ELb0ELb0ELb1EEEvNS_16Flash_bwd_paramsE --------------------------
	.section	.nv.constant0._ZN5flash44flash_bwd_dq_dk_dv_loop_seqk_parallel_kernelI23Flash_bwd_kernel_traitsILi32ELi128ELi128ELi8ELi4ELi4ELi4ELb0ELb0EN7cutlass6half_tE19Flash_kernel_traitsILi32ELi128ELi128ELi8ES3_EELb0ELb0ELb1ELb1ELb0ELb0ELb1EEEvNS_16Flash_bwd_paramsE,"a",@progbits
	.sectionflags	@""
	.align	4
.nv.constant0._ZN5flash44flash_bwd_dq_dk_dv_loop_seqk_parallel_kernelI23Flash_bwd_kernel_traitsILi32ELi128ELi128ELi8ELi4ELi4ELi4ELb0ELb0EN7cutlass6half_tE19Flash_kernel_traitsILi32ELi128ELi128ELi8ES3_EELb0ELb0ELb1ELb1ELb0ELb0ELb1EEEvNS_16Flash_bwd_paramsE:
	.zero		1168


//--------------------- .nv.constant0._ZN5flash25flash_bwd_dot_do_o_kernelILb0E23Flash_bwd_kernel_traitsILi32ELi128ELi128ELi8ELi4ELi4ELi4ELb0ELb0EN7cutlass6half_tE19Flash_kernel_traitsILi32ELi128ELi128ELi8ES3_EEEEvNS_16Flash_bwd_paramsE --------------------------
	.section	.nv.constant0._ZN5flash25flash_bwd_dot_do_o_kernelILb0E23Flash_bwd_kernel_traitsILi32ELi128ELi128ELi8ELi4ELi4ELi4ELb0ELb0EN7cutlass6half_tE19Flash_kernel_traitsILi32ELi128ELi128ELi8ES3_EEEEvNS_16Flash_bwd_paramsE,"a",@progbits
	.sectionflags	@""
	.align	4
.nv.constant0._ZN5flash25flash_bwd_dot_do_o_kernelILb0E23Flash_bwd_kernel_traitsILi32ELi128ELi128ELi8ELi4ELi4ELi4ELb0ELb0EN7cutlass6half_tE19Flash_kernel_traitsILi32ELi128ELi128ELi8ES3_EEEEvNS_16Flash_bwd_paramsE:
	.zero		1168


//--------------------- .nv.constant0._ZN5flash25flash_bwd_dot_do_o_kernelILb1E23Flash_bwd_kernel_traitsILi32ELi128ELi128ELi8ELi4ELi4ELi4ELb0ELb0EN7cutlass6half_tE19Flash_kernel_traitsILi32ELi128ELi128ELi8ES3_EEEEvNS_16Flash_bwd_paramsE --------------------------
	.section	.nv.constant0._ZN5flash25flash_bwd_dot_do_o_kernelILb1E23Flash_bwd_kernel_traitsILi32ELi128ELi128ELi8ELi4ELi4ELi4ELb0ELb0EN7cutlass6half_tE19Flash_kernel_traitsILi32ELi128ELi128ELi8ES3_EEEEvNS_16Flash_bwd_paramsE,"a",@progbits
	.sectionflags	@""
	.align	4
.nv.constant0._ZN5flash25flash_bwd_dot_do_o_kernelILb1E23Flash_bwd_kernel_traitsILi32ELi128ELi128ELi8ELi4ELi4ELi4ELb0ELb0EN7cutlass6half_tE19Flash_kernel_traitsILi32ELi128ELi128ELi8ES3_EEEEvNS_16Flash_bwd_paramsE:
	.zero		1168


//--------------------- SYMBOLS --------------------------

	.type		.nv.reservedSmem.offset0,@object
	.size		.nv.reservedSmem.offset0,0x4
